// Copyright (c) 2024, Jay Shah, Ganesh Bikshandi, Ying Zhang, Vijay Thakkar, Pradeep Ramani, Tri Dao.
// Splitting the different template instantiations to different files to speed up compilation.
// This file is auto-generated. See "generate_kernels.py"

#include "flash_fwd_launch_template.h"

#ifndef FLASHATTENTION_DISABLE_HDIM96
template void run_mha_fwd_<90, cutlass::bfloat16_t, 96, 96, true, true, false, true>(Flash_fwd_params &params, cudaStream_t stream);
#endif


// ===== COMPILED SASS (sm_90a) =====

	.target	sm_90a

	.elftype	@"ET_EXEC"


//--------------------- .note.nv.tkinfo           --------------------------
	.section	.note.nv.tkinfo,"",@"SHT_NOTE"
	.sectionflags	@"SHF_NOTE_NV_TKINFO"
	.tkinfo
        /*0018*/ 	.word	0x00000002
        /*0030*/ 	.string	""
        /*0030*/ 	.string	"ptxas"
        /*0030*/ 	.string	"Cuda compilation tools, release 13.0, V13.0.88"
        /*0030*/ 	.string	"Build cuda_13.0.r13.0/compiler.36424714_0"
        /*0030*/ 	.string	"-arch sm_90a -m 64 "



//--------------------- .note.nv.cuinfo           --------------------------
	.section	.note.nv.cuinfo,"",@"SHT_NOTE"
	.sectionflags	@"SHF_NOTE_NV_CUINFO"
        /*0018*/ 	.short	0x0002
        /*001a*/ 	.short	0x005a
        /*001c*/ 	.short	0x0082
	.zero		2


//--------------------- .nv.info                  --------------------------
	.section	.nv.info,"",@"SHT_CUDA_INFO"
	.align	4


	//----- nvinfo : EIATTR_REGCOUNT
	.align		4
        /*0000*/ 	.byte	0x04, 0x2f
        /*0002*/ 	.short	(.L_19 - .L_18)
	.align		4
.L_18:
        /*0004*/ 	.word	index@(_ZN7cutlass13device_kernelIN5flash11enable_sm90INS1_16FlashAttnFwdSm90INS1_25CollectiveMainloopFwdSm90ILi2EN4cute5tupleIJNS5_1CILi1EEES8_S8_EEENS6_IJNS7_ILi192EEENS7_ILi128EEENS7_ILi96EEEEEELi96ENS_10bfloat16_tEfNS_4arch4Sm90ELb1ELb0ELb0ELb1ELb1ELb1ELb0ELb0ELb1ELb1ELb1ELb0EEENS1_21CollectiveEpilogueFwdINS6_IJSA_SC_SB_EEES9_SE_SG_Li384ELb1ELb1ELb1ELb0EEENS1_36VarlenDynamicPersistentTileSchedulerILi192ELi128ELi384ELi128ELb1ELb1ELb1ELb1ELb1ELb1EEEEEEEEEvNT_6ParamsE)
        /*0008*/ 	.word	0x00000080


	//----- nvinfo : EIATTR_FRAME_SIZE
	.align		4
.L_19:
        /*000c*/ 	.byte	0x04, 0x11
        /*000e*/ 	.short	(.L_21 - .L_20)
	.align		4
.L_20:
        /*0010*/ 	.word	index@(_ZN7cutlass13device_kernelIN5flash11enable_sm90INS1_16FlashAttnFwdSm90INS1_25CollectiveMainloopFwdSm90ILi2EN4cute5tupleIJNS5_1CILi1EEES8_S8_EEENS6_IJNS7_ILi192EEENS7_ILi128EEENS7_ILi96EEEEEELi96ENS_10bfloat16_tEfNS_4arch4Sm90ELb1ELb0ELb0ELb1ELb1ELb1ELb0ELb0ELb1ELb1ELb1ELb0EEENS1_21CollectiveEpilogueFwdINS6_IJSA_SC_SB_EEES9_SE_SG_Li384ELb1ELb1ELb1ELb0EEENS1_36VarlenDynamicPersistentTileSchedulerILi192ELi128ELi384ELi128ELb1ELb1ELb1ELb1ELb1ELb1EEEEEEEEEvNT_6ParamsE)
        /*0014*/ 	.word	0x000000e8


	//----- nvinfo : EIATTR_REGCOUNT
	.align		4
.L_21:
        /*0018*/ 	.byte	0x04, 0x2f
        /*001a*/ 	.short	(.L_23 - .L_22)
	.align		4
.L_22:
        /*001c*/ 	.word	index@(_ZN7cutlass13device_kernelIN5flash11enable_sm90INS1_16FlashAttnFwdSm90INS1_25CollectiveMainloopFwdSm90ILi2EN4cute5tupleIJNS5_1CILi1EEES8_S8_EEENS6_IJNS7_ILi192EEENS7_ILi128EEENS7_ILi96EEEEEELi96ENS_10bfloat16_tEfNS_4arch4Sm90ELb1ELb0ELb0ELb1ELb1ELb0ELb0ELb0ELb1ELb1ELb1ELb0EEENS1_21CollectiveEpilogueFwdINS6_IJSA_SC_SB_EEES9_SE_SG_Li384ELb1ELb1ELb1ELb0EEENS1_36VarlenDynamicPersistentTileSchedulerILi192ELi128ELi384ELi128ELb1ELb1ELb1ELb1ELb1ELb1EEEEEEEEEvNT_6ParamsE)
        /*0020*/ 	.word	0x00000080


	//----- nvinfo : EIATTR_FRAME_SIZE
	.align		4
.L_23:
        /*0024*/ 	.byte	0x04, 0x11
        /*0026*/ 	.short	(.L_25 - .L_24)
	.align		4
.L_24:
        /*0028*/ 	.word	index@(_ZN7cutlass13device_kernelIN5flash11enable_sm90INS1_16FlashAttnFwdSm90INS1_25CollectiveMainloopFwdSm90ILi2EN4cute5tupleIJNS5_1CILi1EEES8_S8_EEENS6_IJNS7_ILi192EEENS7_ILi128EEENS7_ILi96EEEEEELi96ENS_10bfloat16_tEfNS_4arch4Sm90ELb1ELb0ELb0ELb1ELb1ELb0ELb0ELb0ELb1ELb1ELb1ELb0EEENS1_21CollectiveEpilogueFwdINS6_IJSA_SC_SB_EEES9_SE_SG_Li384ELb1ELb1ELb1ELb0EEENS1_36VarlenDynamicPersistentTileSchedulerILi192ELi128ELi384ELi128ELb1ELb1ELb1ELb1ELb1ELb1EEEEEEEEEvNT_6ParamsE)
        /*002c*/ 	.word	0x00000050


	//----- nvinfo : EIATTR_REGCOUNT
	.align		4
.L_25:
        /*0030*/ 	.byte	0x04, 0x2f
        /*0032*/ 	.short	(.L_27 - .L_26)
	.align		4
.L_26:
        /*0034*/ 	.word	index@(_ZN7cutlass13device_kernelIN5flash11enable_sm90INS1_16FlashAttnFwdSm90INS1_25CollectiveMainloopFwdSm90ILi2EN4cute5tupleIJNS5_1CILi1EEES8_S8_EEENS6_IJNS7_ILi192EEENS7_ILi128EEENS7_ILi96EEEEEELi96ENS_10bfloat16_tEfNS_4arch4Sm90ELb1ELb0ELb0ELb0ELb1ELb0ELb0ELb0ELb1ELb1ELb1ELb0EEENS1_21CollectiveEpilogueFwdINS6_IJSA_SC_SB_EEES9_SE_SG_Li384ELb0ELb1ELb1ELb0EEENS1_19SingleTileSchedulerILb0ELb1ELb1ELi192EEEEEEEEEvNT_6ParamsE)
        /*0038*/ 	.word	0x00000080


	//----- nvinfo : EIATTR_FRAME_SIZE
	.align		4
.L_27:
        /*003c*/ 	.byte	0x04, 0x11
        /*003e*/ 	.short	(.L_29 - .L_28)
	.align		4
.L_28:
        /*0040*/ 	.word	index@(_ZN7cutlass13device_kernelIN5flash11enable_sm90INS1_16FlashAttnFwdSm90INS1_25CollectiveMainloopFwdSm90ILi2EN4cute5tupleIJNS5_1CILi1EEES8_S8_EEENS6_IJNS7_ILi192EEENS7_ILi128EEENS7_ILi96EEEEEELi96ENS_10bfloat16_tEfNS_4arch4Sm90ELb1ELb0ELb0ELb0ELb1ELb0ELb0ELb0ELb1ELb1ELb1ELb0EEENS1_21CollectiveEpilogueFwdINS6_IJSA_SC_SB_EEES9_SE_SG_Li384ELb0ELb1ELb1ELb0EEENS1_19SingleTileSchedulerILb0ELb1ELb1ELi192EEEEEEEEEvNT_6ParamsE)
        /*0044*/ 	.word	0x00000010


	//----- nvinfo : EIATTR_REGCOUNT
	.align		4
.L_29:
        /*0048*/ 	.byte	0x04, 0x2f
        /*004a*/ 	.short	(.L_31 - .L_30)
	.align		4
.L_30:
        /*004c*/ 	.word	index@(_ZN7cutlass13device_kernelIN5flash11enable_sm90INS1_16FlashAttnFwdSm90INS1_25CollectiveMainloopFwdSm90ILi2EN4cute5tupleIJNS5_1CILi1EEES8_S8_EEENS6_IJNS7_ILi192EEENS7_ILi128EEENS7_ILi96EEEEEELi96ENS_10bfloat16_tEfNS_4arch4Sm90ELb0ELb1ELb0ELb1ELb1ELb1ELb0ELb0ELb1ELb1ELb1ELb0EEENS1_21CollectiveEpilogueFwdINS6_IJSA_SC_SB_EEES9_SE_SG_Li384ELb1ELb1ELb1ELb0EEENS1_36VarlenDynamicPersistentTileSchedulerILi192ELi128ELi384ELi128ELb1ELb1ELb1ELb1ELb0ELb1EEEEEEEEEvNT_6ParamsE)
        /*0050*/ 	.word	0x00000080


	//----- nvinfo : EIATTR_FRAME_SIZE
	.align		4
.L_31:
        /*0054*/ 	.byte	0x04, 0x11
        /*0056*/ 	.short	(.L_33 - .L_32)
	.align		4
.L_32:
        /*0058*/ 	.word	index@(_ZN7cutlass13device_kernelIN5flash11enable_sm90INS1_16FlashAttnFwdSm90INS1_25CollectiveMainloopFwdSm90ILi2EN4cute5tupleIJNS5_1CILi1EEES8_S8_EEENS6_IJNS7_ILi192EEENS7_ILi128EEENS7_ILi96EEEEEELi96ENS_10bfloat16_tEfNS_4arch4Sm90ELb0ELb1ELb0ELb1ELb1ELb1ELb0ELb0ELb1ELb1ELb1ELb0EEENS1_21CollectiveEpilogueFwdINS6_IJSA_SC_SB_EEES9_SE_SG_Li384ELb1ELb1ELb1ELb0EEENS1_36VarlenDynamicPersistentTileSchedulerILi192ELi128ELi384ELi128ELb1ELb1ELb1ELb1ELb0ELb1EEEEEEEEEvNT_6ParamsE)
        /*005c*/ 	.word	0x00000098


	//----- nvinfo : EIATTR_REGCOUNT
	.align		4
.L_33:
        /*0060*/ 	.byte	0x04, 0x2f
        /*0062*/ 	.short	(.L_35 - .L_34)
	.align		4
.L_34:
        /*0064*/ 	.word	index@(_ZN7cutlass13device_kernelIN5flash11enable_sm90INS1_16FlashAttnFwdSm90INS1_25CollectiveMainloopFwdSm90ILi2EN4cute5tupleIJNS5_1CILi1EEES8_S8_EEENS6_IJNS7_ILi192EEENS7_ILi128EEENS7_ILi96EEEEEELi96ENS_10bfloat16_tEfNS_4arch4Sm90ELb0ELb1ELb0ELb1ELb1ELb0ELb0ELb0ELb1ELb1ELb1ELb0EEENS1_21CollectiveEpilogueFwdINS6_IJSA_SC_SB_EEES9_SE_SG_Li384ELb1ELb1ELb1ELb0EEENS1_36VarlenDynamicPersistentTileSchedulerILi192ELi128ELi384ELi128ELb1ELb1ELb1ELb1ELb0ELb1EEEEEEEEEvNT_6ParamsE)
        /*0068*/ 	.word	0x00000080


	//----- nvinfo : EIATTR_FRAME_SIZE
	.align		4
.L_35:
        /*006c*/ 	.byte	0x04, 0x11
        /*006e*/ 	.short	(.L_37 - .L_36)
	.align		4
.L_36:
        /*0070*/ 	.word	index@(_ZN7cutlass13device_kernelIN5flash11enable_sm90INS1_16FlashAttnFwdSm90INS1_25CollectiveMainloopFwdSm90ILi2EN4cute5tupleIJNS5_1CILi1EEES8_S8_EEENS6_IJNS7_ILi192EEENS7_ILi128EEENS7_ILi96EEEEEELi96ENS_10bfloat16_tEfNS_4arch4Sm90ELb0ELb1ELb0ELb1ELb1ELb0ELb0ELb0ELb1ELb1ELb1ELb0EEENS1_21CollectiveEpilogueFwdINS6_IJSA_SC_SB_EEES9_SE_SG_Li384ELb1ELb1ELb1ELb0EEENS1_36VarlenDynamicPersistentTileSchedulerILi192ELi128ELi384ELi128ELb1ELb1ELb1ELb1ELb0ELb1EEEEEEEEEvNT_6ParamsE)
        /*0074*/ 	.word	0x00000030


	//----- nvinfo : EIATTR_REGCOUNT
	.align		4
.L_37:
        /*0078*/ 	.byte	0x04, 0x2f
        /*007a*/ 	.short	(.L_39 - .L_38)
	.align		4
.L_38:
        /*007c*/ 	.word	index@(_ZN7cutlass13device_kernelIN5flash11enable_sm90INS1_16FlashAttnFwdSm90INS1_25CollectiveMainloopFwdSm90ILi2EN4cute5tupleIJNS5_1CILi1EEES8_S8_EEENS6_IJNS7_ILi192EEENS7_ILi128EEENS7_ILi96EEEEEELi96ENS_10bfloat16_tEfNS_4arch4Sm90ELb0ELb1ELb0ELb0ELb1ELb0ELb0ELb0ELb1ELb1ELb1ELb0EEENS1_21CollectiveEpilogueFwdINS6_IJSA_SC_SB_EEES9_SE_SG_Li384ELb0ELb1ELb1ELb0EEENS1_19SingleTileSchedulerILb0ELb1ELb1ELi192EEEEEEEEEvNT_6ParamsE)
        /*0080*/ 	.word	0x00000080


	//----- nvinfo : EIATTR_FRAME_SIZE
	.align		4
.L_39:
        /*0084*/ 	.byte	0x04, 0x11
        /*0086*/ 	.short	(.L_41 - .L_40)
	.align		4
.L_40:
        /*0088*/ 	.word	index@(_ZN7cutlass13device_kernelIN5flash11enable_sm90INS1_16FlashAttnFwdSm90INS1_25CollectiveMainloopFwdSm90ILi2EN4cute5tupleIJNS5_1CILi1EEES8_S8_EEENS6_IJNS7_ILi192EEENS7_ILi128EEENS7_ILi96EEEEEELi96ENS_10bfloat16_tEfNS_4arch4Sm90ELb0ELb1ELb0ELb0ELb1ELb0ELb0ELb0ELb1ELb1ELb1ELb0EEENS1_21CollectiveEpilogueFwdINS6_IJSA_SC_SB_EEES9_SE_SG_Li384ELb0ELb1ELb1ELb0EEENS1_19SingleTileSchedulerILb0ELb1ELb1ELi192EEEEEEEEEvNT_6ParamsE)
        /*008c*/ 	.word	0x00000010


	//----- nvinfo : EIATTR_REGCOUNT
	.align		4
.L_41:
        /*0090*/ 	.byte	0x04, 0x2f
        /*0092*/ 	.short	(.L_43 - .L_42)
	.align		4
.L_42:
        /*0094*/ 	.word	index@(_ZN7cutlass13device_kernelIN5flash11enable_sm90INS1_16FlashAttnFwdSm90INS1_25CollectiveMainloopFwdSm90ILi2EN4cute5tupleIJNS5_1CILi1EEES8_S8_EEENS6_IJNS7_ILi192EEENS7_ILi128EEENS7_ILi96EEEEEELi96ENS_10bfloat16_tEfNS_4arch4Sm90ELb0ELb0ELb0ELb1ELb1ELb1ELb0ELb0ELb1ELb1ELb1ELb0EEENS1_21CollectiveEpilogueFwdINS6_IJSA_SC_SB_EEES9_SE_SG_Li384ELb1ELb1ELb1ELb0EEENS1_36VarlenDynamicPersistentTileSchedulerILi192ELi128ELi384ELi128ELb1ELb1ELb1ELb0ELb1ELb1EEEEEEEEEvNT_6ParamsE)
        /*0098*/ 	.word	0x00000080


	//----- nvinfo : EIATTR_FRAME_SIZE
	.align		4
.L_43:
        /*009c*/ 	.byte	0x04, 0x11
        /*009e*/ 	.short	(.L_45 - .L_44)
	.align		4
.L_44:
        /*00a0*/ 	.word	index@(_ZN7cutlass13device_kernelIN5flash11enable_sm90INS1_16FlashAttnFwdSm90INS1_25CollectiveMainloopFwdSm90ILi2EN4cute5tupleIJNS5_1CILi1EEES8_S8_EEENS6_IJNS7_ILi192EEENS7_ILi128EEENS7_ILi96EEEEEELi96ENS_10bfloat16_tEfNS_4arch4Sm90ELb0ELb0ELb0ELb1ELb1ELb1ELb0ELb0ELb1ELb1ELb1ELb0EEENS1_21CollectiveEpilogueFwdINS6_IJSA_SC_SB_EEES9_SE_SG_Li384ELb1ELb1ELb1ELb0EEENS1_36VarlenDynamicPersistentTileSchedulerILi192ELi128ELi384ELi128ELb1ELb1ELb1ELb0ELb1ELb1EEEEEEEEEvNT_6ParamsE)
        /*00a4*/ 	.word	0x000000e0


	//----- nvinfo : EIATTR_REGCOUNT
	.align		4
.L_45:
        /*00a8*/ 	.byte	0x04, 0x2f
        /*00aa*/ 	.short	(.L_47 - .L_46)
	.align		4
.L_46:
        /*00ac*/ 	.word	index@(_ZN7cutlass13device_kernelIN5flash11enable_sm90INS1_16FlashAttnFwdSm90INS1_25CollectiveMainloopFwdSm90ILi2EN4cute5tupleIJNS5_1CILi1EEES8_S8_EEENS6_IJNS7_ILi192EEENS7_ILi128EEENS7_ILi96EEEEEELi96ENS_10bfloat16_tEfNS_4arch4Sm90ELb0ELb0ELb0ELb1ELb1ELb0ELb0ELb0ELb1ELb1ELb1ELb0EEENS1_21CollectiveEpilogueFwdINS6_IJSA_SC_SB_EEES9_SE_SG_Li384ELb1ELb1ELb1ELb0EEENS1_36VarlenDynamicPersistentTileSchedulerILi192ELi128ELi384ELi128ELb1ELb1ELb1ELb0ELb1ELb1EEEEEEEEEvNT_6ParamsE)
        /*00b0*/ 	.word	0x00000080


	//----- nvinfo : EIATTR_FRAME_SIZE
	.align		4
.L_47:
        /*00b4*/ 	.byte	0x04, 0x11
        /*00b6*/ 	.short	(.L_49 - .L_48)
	.align		4
.L_48:
        /*00b8*/ 	.word	index@(_ZN7cutlass13device_kernelIN5flash11enable_sm90INS1_16FlashAttnFwdSm90INS1_25CollectiveMainloopFwdSm90ILi2EN4cute5tupleIJNS5_1CILi1EEES8_S8_EEENS6_IJNS7_ILi192EEENS7_ILi128EEENS7_ILi96EEEEEELi96ENS_10bfloat16_tEfNS_4arch4Sm90ELb0ELb0ELb0ELb1ELb1ELb0ELb0ELb0ELb1ELb1ELb1ELb0EEENS1_21CollectiveEpilogueFwdINS6_IJSA_SC_SB_EEES9_SE_SG_Li384ELb1ELb1ELb1ELb0EEENS1_36VarlenDynamicPersistentTileSchedulerILi192ELi128ELi384ELi128ELb1ELb1ELb1ELb0ELb1ELb1EEEEEEEEEvNT_6ParamsE)
        /*00bc*/ 	.word	0x00000050


	//----- nvinfo : EIATTR_REGCOUNT
	.align		4
.L_49:
        /*00c0*/ 	.byte	0x04, 0x2f
        /*00c2*/ 	.short	(.L_51 - .L_50)
	.align		4
.L_50:
        /*00c4*/ 	.word	index@(_ZN7cutlass13device_kernelIN5flash11enable_sm90INS1_16FlashAttnFwdSm90INS1_25CollectiveMainloopFwdSm90ILi2EN4cute5tupleIJNS5_1CILi1EEES8_S8_EEENS6_IJNS7_ILi192EEENS7_ILi128EEENS7_ILi96EEEEEELi96ENS_10bfloat16_tEfNS_4arch4Sm90ELb0ELb0ELb0ELb0ELb1ELb0ELb0ELb0ELb1ELb1ELb1ELb0EEENS1_21CollectiveEpilogueFwdINS6_IJSA_SC_SB_EEES9_SE_SG_Li384ELb0ELb1ELb1ELb0EEENS1_19SingleTileSchedulerILb0ELb1ELb1ELi192EEEEEEEEEvNT_6ParamsE)
        /*00c8*/ 	.word	0x00000080


	//----- nvinfo : EIATTR_FRAME_SIZE
	.align		4
.L_51:
        /*00cc*/ 	.byte	0x04, 0x11
        /*00ce*/ 	.short	(.L_53 - .L_52)
	.align		4
.L_52:
        /*00d0*/ 	.word	index@(_ZN7cutlass13device_kernelIN5flash11enable_sm90INS1_16FlashAttnFwdSm90INS1_25CollectiveMainloopFwdSm90ILi2EN4cute5tupleIJNS5_1CILi1EEES8_S8_EEENS6_IJNS7_ILi192EEENS7_ILi128EEENS7_ILi96EEEEEELi96ENS_10bfloat16_tEfNS_4arch4Sm90ELb0ELb0ELb0ELb0ELb1ELb0ELb0ELb0ELb1ELb1ELb1ELb0EEENS1_21CollectiveEpilogueFwdINS6_IJSA_SC_SB_EEES9_SE_SG_Li384ELb0ELb1ELb1ELb0EEENS1_19SingleTileSchedulerILb0ELb1ELb1ELi192EEEEEEEEEvNT_6ParamsE)
        /*00d4*/ 	.word	0x00000008


	//----- nvinfo : EIATTR_MIN_STACK_SIZE
	.align		4
.L_53:
        /*00d8*/ 	.byte	0x04, 0x12
        /*00da*/ 	.short	(.L_55 - .L_54)
	.align		4
.L_54:
        /*00dc*/ 	.word	index@(_ZN7cutlass13device_kernelIN5flash11enable_sm90INS1_16FlashAttnFwdSm90INS1_25CollectiveMainloopFwdSm90ILi2EN4cute5tupleIJNS5_1CILi1EEES8_S8_EEENS6_IJNS7_ILi192EEENS7_ILi128EEENS7_ILi96EEEEEELi96ENS_10bfloat16_tEfNS_4arch4Sm90ELb0ELb0ELb0ELb0ELb1ELb0ELb0ELb0ELb1ELb1ELb1ELb0EEENS1_21CollectiveEpilogueFwdINS6_IJSA_SC_SB_EEES9_SE_SG_Li384ELb0ELb1ELb1ELb0EEENS1_19SingleTileSchedulerILb0ELb1ELb1ELi192EEEEEEEEEvNT_6ParamsE)
        /*00e0*/ 	.word	0x00000008


	//----- nvinfo : EIATTR_MIN_STACK_SIZE
	.align		4
.L_55:
        /*00e4*/ 	.byte	0x04, 0x12
        /*00e6*/ 	.short	(.L_57 - .L_56)
	.align		4
.L_56:
        /*00e8*/ 	.word	index@(_ZN7cutlass13device_kernelIN5flash11enable_sm90INS1_16FlashAttnFwdSm90INS1_25CollectiveMainloopFwdSm90ILi2EN4cute5tupleIJNS5_1CILi1EEES8_S8_EEENS6_IJNS7_ILi192EEENS7_ILi128EEENS7_ILi96EEEEEELi96ENS_10bfloat16_tEfNS_4arch4Sm90ELb0ELb0ELb0ELb1ELb1ELb0ELb0ELb0ELb1ELb1ELb1ELb0EEENS1_21CollectiveEpilogueFwdINS6_IJSA_SC_SB_EEES9_SE_SG_Li384ELb1ELb1ELb1ELb0EEENS1_36VarlenDynamicPersistentTileSchedulerILi192ELi128ELi384ELi128ELb1ELb1ELb1ELb0ELb1ELb1EEEEEEEEEvNT_6ParamsE)
        /*00ec*/ 	.word	0x00000050


	//----- nvinfo : EIATTR_MIN_STACK_SIZE
	.align		4
.L_57:
        /*00f0*/ 	.byte	0x04, 0x12
        /*00f2*/ 	.short	(.L_59 - .L_58)
	.align		4
.L_58:
        /*00f4*/ 	.word	index@(_ZN7cutlass13device_kernelIN5flash11enable_sm90INS1_16FlashAttnFwdSm90INS1_25CollectiveMainloopFwdSm90ILi2EN4cute5tupleIJNS5_1CILi1EEES8_S8_EEENS6_IJNS7_ILi192EEENS7_ILi128EEENS7_ILi96EEEEEELi96ENS_10bfloat16_tEfNS_4arch4Sm90ELb0ELb0ELb0ELb1ELb1ELb1ELb0ELb0ELb1ELb1ELb1ELb0EEENS1_21CollectiveEpilogueFwdINS6_IJSA_SC_SB_EEES9_SE_SG_Li384ELb1ELb1ELb1ELb0EEENS1_36VarlenDynamicPersistentTileSchedulerILi192ELi128ELi384ELi128ELb1ELb1ELb1ELb0ELb1ELb1EEEEEEEEEvNT_6ParamsE)
        /*00f8*/ 	.word	0x000000e0


	//----- nvinfo : EIATTR_MIN_STACK_SIZE
	.align		4
.L_59:
        /*00fc*/ 	.byte	0x04, 0x12
        /*00fe*/ 	.short	(.L_61 - .L_60)
	.align		4
.L_60:
        /*0100*/ 	.word	index@(_ZN7cutlass13device_kernelIN5flash11enable_sm90INS1_16FlashAttnFwdSm90INS1_25CollectiveMainloopFwdSm90ILi2EN4cute5tupleIJNS5_1CILi1EEES8_S8_EEENS6_IJNS7_ILi192EEENS7_ILi128EEENS7_ILi96EEEEEELi96ENS_10bfloat16_tEfNS_4arch4Sm90ELb0ELb1ELb0ELb0ELb1ELb0ELb0ELb0ELb1ELb1ELb1ELb0EEENS1_21CollectiveEpilogueFwdINS6_IJSA_SC_SB_EEES9_SE_SG_Li384ELb0ELb1ELb1ELb0EEENS1_19SingleTileSchedulerILb0ELb1ELb1ELi192EEEEEEEEEvNT_6ParamsE)
        /*0104*/ 	.word	0x00000010


	//----- nvinfo : EIATTR_MIN_STACK_SIZE
	.align		4
.L_61:
        /*0108*/ 	.byte	0x04, 0x12
        /*010a*/ 	.short	(.L_63 - .L_62)
	.align		4
.L_62:
        /*010c*/ 	.word	index@(_ZN7cutlass13device_kernelIN5flash11enable_sm90INS1_16FlashAttnFwdSm90INS1_25CollectiveMainloopFwdSm90ILi2EN4cute5tupleIJNS5_1CILi1EEES8_S8_EEENS6_IJNS7_ILi192EEENS7_ILi128EEENS7_ILi96EEEEEELi96ENS_10bfloat16_tEfNS_4arch4Sm90ELb0ELb1ELb0ELb1ELb1ELb0ELb0ELb0ELb1ELb1ELb1ELb0EEENS1_21CollectiveEpilogueFwdINS6_IJSA_SC_SB_EEES9_SE_SG_Li384ELb1ELb1ELb1ELb0EEENS1_36VarlenDynamicPersistentTileSchedulerILi192ELi128ELi384ELi128ELb1ELb1ELb1ELb1ELb0ELb1EEEEEEEEEvNT_6ParamsE)
        /*0110*/ 	.word	0x00000030


	//----- nvinfo : EIATTR_MIN_STACK_SIZE
	.align		4
.L_63:
        /*0114*/ 	.byte	0x04, 0x12
        /*0116*/ 	.short	(.L_65 - .L_64)
	.align		4
.L_64:
        /*0118*/ 	.word	index@(_ZN7cutlass13device_kernelIN5flash11enable_sm90INS1_16FlashAttnFwdSm90INS1_25CollectiveMainloopFwdSm90ILi2EN4cute5tupleIJNS5_1CILi1EEES8_S8_EEENS6_IJNS7_ILi192EEENS7_ILi128EEENS7_ILi96EEEEEELi96ENS_10bfloat16_tEfNS_4arch4Sm90ELb0ELb1ELb0ELb1ELb1ELb1ELb0ELb0ELb1ELb1ELb1ELb0EEENS1_21CollectiveEpilogueFwdINS6_IJSA_SC_SB_EEES9_SE_SG_Li384ELb1ELb1ELb1ELb0EEENS1_36VarlenDynamicPersistentTileSchedulerILi192ELi128ELi384ELi128ELb1ELb1ELb1ELb1ELb0ELb1EEEEEEEEEvNT_6ParamsE)
        /*011c*/ 	.word	0x00000098


	//----- nvinfo : EIATTR_MIN_STACK_SIZE
	.align		4
.L_65:
        /*0120*/ 	.byte	0x04, 0x12
        /*0122*/ 	.short	(.L_67 - .L_66)
	.align		4
.L_66:
        /*0124*/ 	.word	index@(_ZN7cutlass13device_kernelIN5flash11enable_sm90INS1_16FlashAttnFwdSm90INS1_25CollectiveMainloopFwdSm90ILi2EN4cute5tupleIJNS5_1CILi1EEES8_S8_EEENS6_IJNS7_ILi192EEENS7_ILi128EEENS7_ILi96EEEEEELi96ENS_10bfloat16_tEfNS_4arch4Sm90ELb1ELb0ELb0ELb0ELb1ELb0ELb0ELb0ELb1ELb1ELb1ELb0EEENS1_21CollectiveEpilogueFwdINS6_IJSA_SC_SB_EEES9_SE_SG_Li384ELb0ELb1ELb1ELb0EEENS1_19SingleTileSchedulerILb0ELb1ELb1ELi192EEEEEEEEEvNT_6ParamsE)
        /*0128*/ 	.word	0x00000010


	//----- nvinfo : EIATTR_MIN_STACK_SIZE
	.align		4
.L_67:
        /*012c*/ 	.byte	0x04, 0x12
        /*012e*/ 	.short	(.L_69 - .L_68)
	.align		4
.L_68:
        /*0130*/ 	.word	index@(_ZN7cutlass13device_kernelIN5flash11enable_sm90INS1_16FlashAttnFwdSm90INS1_25CollectiveMainloopFwdSm90ILi2EN4cute5tupleIJNS5_1CILi1EEES8_S8_EEENS6_IJNS7_ILi192EEENS7_ILi128EEENS7_ILi96EEEEEELi96ENS_10bfloat16_tEfNS_4arch4Sm90ELb1ELb0ELb0ELb1ELb1ELb0ELb0ELb0ELb1ELb1ELb1ELb0EEENS1_21CollectiveEpilogueFwdINS6_IJSA_SC_SB_EEES9_SE_SG_Li384ELb1ELb1ELb1ELb0EEENS1_36VarlenDynamicPersistentTileSchedulerILi192ELi128ELi384ELi128ELb1ELb1ELb1ELb1ELb1ELb1EEEEEEEEEvNT_6ParamsE)
        /*0134*/ 	.word	0x00000050


	//----- nvinfo : EIATTR_MIN_STACK_SIZE
	.align		4
.L_69:
        /*0138*/ 	.byte	0x04, 0x12
        /*013a*/ 	.short	(.L_71 - .L_70)
	.align		4
.L_70:
        /*013c*/ 	.word	index@(_ZN7cutlass13device_kernelIN5flash11enable_sm90INS1_16FlashAttnFwdSm90INS1_25CollectiveMainloopFwdSm90ILi2EN4cute5tupleIJNS5_1CILi1EEES8_S8_EEENS6_IJNS7_ILi192EEENS7_ILi128EEENS7_ILi96EEEEEELi96ENS_10bfloat16_tEfNS_4arch4Sm90ELb1ELb0ELb0ELb1ELb1ELb1ELb0ELb0ELb1ELb1ELb1ELb0EEENS1_21CollectiveEpilogueFwdINS6_IJSA_SC_SB_EEES9_SE_SG_Li384ELb1ELb1ELb1ELb0EEENS1_36VarlenDynamicPersistentTileSchedulerILi192ELi128ELi384ELi128ELb1ELb1ELb1ELb1ELb1ELb1EEEEEEEEEvNT_6ParamsE)
        /*0140*/ 	.word	0x000000e8
.L_71:


//--------------------- .nv.compat                --------------------------
	.section	.nv.compat,"",@"SHT_CUDA_COMPAT_INFO"
	.align	4
        /*0000*/ 	.byte	0x02, 0x09, 0x01, 0x00, 0x02, 0x02, 0x04, 0x00, 0x02, 0x05, 0x05, 0x00, 0x03, 0x07, 0x01, 0x01
        /*0010*/ 	.byte	0x02, 0x03, 0x01, 0x00, 0x02, 0x06, 0x01, 0x00, 0x04, 0x0b, 0x08, 0x00, 0x00, 0x00, 0x00, 0x00
        /*0020*/ 	.byte	0x00, 0x00, 0x00, 0x00


//--------------------- .nv.info._ZN7cutlass13device_kernelIN5flash11enable_sm90INS1_16FlashAttnFwdSm90INS1_25CollectiveMainloopFwdSm90ILi2EN4cute5tupleIJNS5_1CILi1EEES8_S8_EEENS6_IJNS7_ILi192EEENS7_ILi128EEENS7_ILi96EEEEEELi96ENS_10bfloat16_tEfNS_4arch4Sm90ELb0ELb0ELb0ELb0ELb1ELb0ELb0ELb0ELb1ELb1ELb1ELb0EEENS1_21CollectiveEpilogueFwdINS6_IJSA_SC_SB_EEES9_SE_SG_Li384ELb0ELb1ELb1ELb0EEENS1_19SingleTileSchedulerILb0ELb1ELb1ELi192EEEEEEEEEvNT_6ParamsE --------------------------
	.section	.nv.info._ZN7cutlass13device_kernelIN5flash11enable_sm90INS1_16FlashAttnFwdSm90INS1_25CollectiveMainloopFwdSm90ILi2EN4cute5tupleIJNS5_1CILi1EEES8_S8_EEENS6_IJNS7_ILi192EEENS7_ILi128EEENS7_ILi96EEEEEELi96ENS_10bfloat16_tEfNS_4arch4Sm90ELb0ELb0ELb0ELb0ELb1ELb0ELb0ELb0ELb1ELb1ELb1ELb0EEENS1_21CollectiveEpilogueFwdINS6_IJSA_SC_SB_EEES9_SE_SG_Li384ELb0ELb1ELb1ELb0EEENS1_19SingleTileSchedulerILb0ELb1ELb1ELi192EEEEEEEEEvNT_6ParamsE,"",@"SHT_CUDA_INFO"
	.sectionflags	@""
	.align	4


	//----- nvinfo : EIATTR_CUDA_API_VERSION
	.align		4
        /*0000*/ 	.byte	0x04, 0x37
        /*0002*/ 	.short	(.L_73 - .L_72)
.L_72:
        /*0004*/ 	.word	0x00000082


	//----- nvinfo : EIATTR_KPARAM_INFO
	.align		4
.L_73:
        /*0008*/ 	.byte	0x04, 0x17
        /*000a*/ 	.short	(.L_75 - .L_74)
.L_74:
        /*000c*/ 	.word	0x00000000
        /*0010*/ 	.short	0x0000
        /*0012*/ 	.short	0x0070
        /*0014*/ 	.byte	0x00, 0xf0, 0x01, 0x28


	//----- nvinfo : EIATTR_SPARSE_MMA_MASK
	.align		4
.L_75:
        /*0018*/ 	.byte	0x03, 0x50
        /*001a*/ 	.short	0x0000


	//----- nvinfo : EIATTR_MAXREG_COUNT
	.align		4
        /*001c*/ 	.byte	0x03, 0x1b
        /*001e*/ 	.short	0x0080


	//----- nvinfo : EIATTR_NUM_BARRIERS
	.align		4
        /*0020*/ 	.byte	0x02, 0x4c
        /*0022*/ 	.byte	0x10
	.zero		1


	//----- nvinfo : EIATTR_EXTERNS
	.align		4
        /*0024*/ 	.byte	0x04, 0x0f
        /*0026*/ 	.short	(.L_77 - .L_76)


	//   ....[0]....
	.align		4
.L_76:
        /*0028*/ 	.word	index@(__assertfail)


	//----- nvinfo : EIATTR_ANNOTATIONS
	.align		4
.L_77:
        /*002c*/ 	.byte	0x04, 0x55
        /*002e*/ 	.short	(.L_79 - .L_78)


	//   ....[0]....
.L_78:
        /*0030*/ 	.word	0x00000001
        /*0034*/ 	.byte	0xf0, 0x83, 0x00, 0x00, 0x01, 0x00, 0x00, 0x00, 0x00, 0x84, 0x00, 0x00, 0x01, 0x00, 0x00, 0x00
        /*0044*/ 	.byte	0x70, 0x9b, 0x00, 0x00, 0x01, 0x00, 0x00, 0x00, 0x90, 0x9b, 0x00, 0x00


	//----- nvinfo : EIATTR_MERCURY_ISA_VERSION
	.align		4
.L_79:
        /*0050*/ 	.byte	0x03, 0x5f
        /*0052*/ 	.short	0x0101


	//----- nvinfo : EIATTR_INT_WARP_WIDE_INSTR_OFFSETS
	.align		4
        /*0054*/ 	.byte	0x04, 0x31
        /*0056*/ 	.short	(.L_81 - .L_80)


	//   ....[0]....
.L_80:
        /*0058*/ 	.word	0x000000c0


	//   ....[1]....
        /*005c*/ 	.word	0x000000d0


	//   ....[2]....
        /*0060*/ 	.word	0x00000170


	//----- nvinfo : EIATTR_COOP_GROUP_MASK_REGIDS
	.align		4
.L_81:
        /*0064*/ 	.byte	0x04, 0x29
        /*0066*/ 	.short	(.L_83 - .L_82)


	//   ....[0]....
.L_82:
        /*0068*/ 	.word	0xffffffff


	//   ....[1]....
        /*006c*/ 	.word	0xffffffff


	//   ....[2]....
        /*0070*/ 	.word	0xffffffff


	//   ....[3]....
        /*0074*/ 	.word	0xffffffff


	//   ....[4]....
        /*0078*/ 	.word	0xffffffff


	//   ....[5]....
        /*007c*/ 	.word	0xffffffff


	//   ....[6]....
        /*0080*/ 	.word	0xffffffff


	//   ....[7]....
        /*0084*/ 	.word	0xffffffff


	//   ....[8]....
        /*0088*/ 	.word	0xffffffff


	//   ....[9]....
        /*008c*/ 	.word	0xffffffff


	//   ....[10]....
        /*0090*/ 	.word	0xffffffff


	//   ....[11]....
        /*0094*/ 	.word	0xffffffff


	//   ....[12]....
        /*0098*/ 	.word	0xffffffff


	//   ....[13]....
        /*009c*/ 	.word	0xffffffff


	//   ....[14]....
        /*00a0*/ 	.word	0xffffffff


	//   ....[15]....
        /*00a4*/ 	.word	0xffffffff


	//   ....[16]....
        /*00a8*/ 	.word	0xffffffff


	//   ....[17]....
        /*00ac*/ 	.word	0xffffffff


	//   ....[18]....
        /*00b0*/ 	.word	0xffffffff


	//   ....[19]....
        /*00b4*/ 	.word	0xffffffff


	//   ....[20]....
        /*00b8*/ 	.word	0xffffffff


	//   ....[21]....
        /*00bc*/ 	.word	0xffffffff


	//   ....[22]....
        /*00c0*/ 	.word	0xffffffff


	//   ....[23]....
        /*00c4*/ 	.word	0xffffffff


	//   ....[24]....
        /*00c8*/ 	.word	0xffffffff


	//   ....[25]....
        /*00cc*/ 	.word	0xffffffff


	//   ....[26]....
        /*00d0*/ 	.word	0xffffffff


	//   ....[27]....
        /*00d4*/ 	.word	0xffffffff


	//   ....[28]....
        /*00d8*/ 	.word	0xffffffff


	//   ....[29]....
        /*00dc*/ 	.word	0xffffffff


	//   ....[30]....
        /*00e0*/ 	.word	0xffffffff


	//   ....[31]....
        /*00e4*/ 	.word	0xffffffff


	//   ....[32]....
        /*00e8*/ 	.word	0xffffffff


	//   ....[33]....
        /*00ec*/ 	.word	0xffffffff


	//   ....[34]....
        /*00f0*/ 	.word	0xffffffff


	//   ....[35]....
        /*00f4*/ 	.word	0xffffffff


	//   ....[36]....
        /*00f8*/ 	.word	0xffffffff


	//   ....[37]....
        /*00fc*/ 	.word	0xffffffff


	//   ....[38]....
        /*0100*/ 	.word	0xffffffff


	//   ....[39]....
        /*0104*/ 	.word	0xffffffff


	//   ....[40]....
        /*0108*/ 	.word	0xffffffff


	//   ....[41]....
        /*010c*/ 	.word	0xffffffff


	//   ....[42]....
        /*0110*/ 	.word	0xffffffff


	//   ....[43]....
        /*0114*/ 	.word	0xffffffff


	//   ....[44]....
        /*0118*/ 	.word	0xffffffff


	//   ....[45]....
        /*011c*/ 	.word	0xffffffff


	//   ....[46]....
        /*0120*/ 	.word	0xffffffff


	//   ....[47]....
        /*0124*/ 	.word	0xffffffff


	//   ....[48]....
        /*0128*/ 	.word	0xffffffff


	//   ....[49]....
        /*012c*/ 	.word	0xffffffff


	//   ....[50]....
        /*0130*/ 	.word	0xffffffff


	//   ....[51]....
        /*0134*/ 	.word	0xffffffff


	//   ....[52]....
        /*0138*/ 	.word	0xffffffff


	//   ....[53]....
        /*013c*/ 	.word	0xffffffff


	//   ....[54]....
        /*0140*/ 	.word	0xffffffff


	//   ....[55]....
        /*0144*/ 	.word	0xffffffff


	//   ....[56]....
        /*0148*/ 	.word	0xffffffff


	//   ....[57]....
        /*014c*/ 	.word	0xffffffff


	//   ....[58]....
        /*0150*/ 	.word	0xffffffff


	//   ....[59]....
        /*0154*/ 	.word	0xffffffff


	//   ....[60]....
        /*0158*/ 	.word	0xffffffff


	//   ....[61]....
        /*015c*/ 	.word	0xffffffff


	//   ....[62]....
        /*0160*/ 	.word	0xffffffff


	//   ....[63]....
        /*0164*/ 	.word	0xffffffff


	//   ....[64]....
        /*0168*/ 	.word	0xffffffff


	//   ....[65]....
        /*016c*/ 	.word	0xffffffff


	//   ....[66]....
        /*0170*/ 	.word	0xffffffff


	//   ....[67]....
        /*0174*/ 	.word	0xffffffff


	//   ....[68]....
        /*0178*/ 	.word	0xffffffff


	//   ....[69]....
        /*017c*/ 	.word	0xffffffff


	//   ....[70]....
        /*0180*/ 	.word	0xffffffff


	//   ....[71]....
        /*0184*/ 	.word	0xffffffff


	//   ....[72]....
        /*0188*/ 	.word	0xffffffff


	//   ....[73]....
        /*018c*/ 	.word	0xffffffff


	//   ....[74]....
        /*0190*/ 	.word	0xffffffff


	//   ....[75]....
        /*0194*/ 	.word	0x0500000f


	//   ....[76]....
        /*0198*/ 	.word	0x0500000f


	//   ....[77]....
        /*019c*/ 	.word	0x0500000f


	//   ....[78]....
        /*01a0*/ 	.word	0x0500000f


	//   ....[79]....
        /*01a4*/ 	.word	0x0500000f


	//   ....[80]....
        /*01a8*/ 	.word	0x0500000f


	//   ....[81]....
        /*01ac*/ 	.word	0x0500000f


	//   ....[82]....
        /*01b0*/ 	.word	0x0500000f


	//   ....[83]....
        /*01b4*/ 	.word	0x0500000f


	//   ....[84]....
        /*01b8*/ 	.word	0x0500000f


	//   ....[85]....
        /*01bc*/ 	.word	0x0500000f


	//   ....[86]....
        /*01c0*/ 	.word	0x0500000f


	//   ....[87]....
        /*01c4*/ 	.word	0x0500000f


	//   ....[88]....
        /*01c8*/ 	.word	0x0500000f


	//   ....[89]....
        /*01cc*/ 	.word	0x0500000f


	//   ....[90]....
        /*01d0*/ 	.word	0x0500000f


	//   ....[91]....
        /*01d4*/ 	.word	0x0500000f


	//   ....[92]....
        /*01d8*/ 	.word	0x0500000f


	//   ....[93]....
        /*01dc*/ 	.word	0x0500000f


	//   ....[94]....
        /*01e0*/ 	.word	0x0500000f


	//   ....[95]....
        /*01e4*/ 	.word	0x0500000f


	//   ....[96]....
        /*01e8*/ 	.word	0x0500000f


	//   ....[97]....
        /*01ec*/ 	.word	0x0500000f


	//   ....[98]....
        /*01f0*/ 	.word	0x0500000f


	//   ....[99]....
        /*01f4*/ 	.word	0x0500000f


	//   ....[100]....
        /*01f8*/ 	.word	0x0500000f


	//   ....[101]....
        /*01fc*/ 	.word	0x0500000f


	//   ....[102]....
        /*0200*/ 	.word	0x0500000f


	//   ....[103]....
        /*0204*/ 	.word	0x0500000f


	//   ....[104]....
        /*0208*/ 	.word	0x0500000f


	//   ....[105]....
        /*020c*/ 	.word	0x0500000f


	//   ....[106]....
        /*0210*/ 	.word	0x0500000f


	//   ....[107]....
        /*0214*/ 	.word	0x0500000f


	//   ....[108]....
        /*0218*/ 	.word	0x0500000f


	//   ....[109]....
        /*021c*/ 	.word	0x0500000f


	//   ....[110]....
        /*0220*/ 	.word	0x0500000f


	//   ....[111]....
        /*0224*/ 	.word	0x0500000f


	//   ....[112]....
        /*0228*/ 	.word	0x0500000f


	//   ....[113]....
        /*022c*/ 	.word	0x0500000f


	//   ....[114]....
        /*0230*/ 	.word	0x0500000f


	//   ....[115]....
        /*0234*/ 	.word	0x0500000f


	//   ....[116]....
        /*0238*/ 	.word	0x0500000f


	//   ....[117]....
        /*023c*/ 	.word	0x0500000f


	//   ....[118]....
        /*0240*/ 	.word	0x0500000f


	//   ....[119]....
        /*0244*/ 	.word	0x0500000f


	//   ....[120]....
        /*0248*/ 	.word	0x0500000f


	//----- nvinfo : EIATTR_COOP_GROUP_INSTR_OFFSETS
	.align		4
.L_83:
        /*024c*/ 	.byte	0x04, 0x28
        /*024e*/ 	.short	(.L_85 - .L_84)


	//   ....[0]....
.L_84:
        /*0250*/ 	.word	0x00000080


	//   ....[1]....
        /*0254*/ 	.word	0x00000090


	//   ....[2]....
        /*0258*/ 	.word	0x000002d0


	//   ....[3]....
        /*025c*/ 	.word	0x00000430


	//   ....[4]....
        /*0260*/ 	.word	0x00000550


	//   ....[5]....
        /*0264*/ 	.word	0x000006b0


	//   ....[6]....
        /*0268*/ 	.word	0x00000f50


	//   ....[7]....
        /*026c*/ 	.word	0x000021e0


	//   ....[8]....
        /*0270*/ 	.word	0x000022e0


	//   ....[9]....
        /*0274*/ 	.word	0x000027f0


	//   ....[10]....
        /*0278*/ 	.word	0x00002880


	//   ....[11]....
        /*027c*/ 	.word	0x000035d0


	//   ....[12]....
        /*0280*/ 	.word	0x00004460


	//   ....[13]....
        /*0284*/ 	.word	0x00004470


	//   ....[14]....
        /*0288*/ 	.word	0x000044d0


	//   ....[15]....
        /*028c*/ 	.word	0x000044f0


	//   ....[16]....
        /*0290*/ 	.word	0x00005850


	//   ....[17]....
        /*0294*/ 	.word	0x00005990


	//   ....[18]....
        /*0298*/ 	.word	0x000059d0


	//   ....[19]....
        /*029c*/ 	.word	0x00005ae0


	//   ....[20]....
        /*02a0*/ 	.word	0x00005af0


	//   ....[21]....
        /*02a4*/ 	.word	0x000069e0


	//   ....[22]....
        /*02a8*/ 	.word	0x00006a30


	//   ....[23]....
        /*02ac*/ 	.word	0x00006a70


	//   ....[24]....
        /*02b0*/ 	.word	0x00006aa0


	//   ....[25]....
        /*02b4*/ 	.word	0x00006ad0


	//   ....[26]....
        /*02b8*/ 	.word	0x00006ae0


	//   ....[27]....
        /*02bc*/ 	.word	0x00006fb0


	//   ....[28]....
        /*02c0*/ 	.word	0x00006fc0


	//   ....[29]....
        /*02c4*/ 	.word	0x00007860


	//   ....[30]....
        /*02c8*/ 	.word	0x00008a70


	//   ....[31]....
        /*02cc*/ 	.word	0x00008a80


	//   ....[32]....
        /*02d0*/ 	.word	0x00008a90


	//   ....[33]....
        /*02d4*/ 	.word	0x00008aa0


	//   ....[34]....
        /*02d8*/ 	.word	0x00008ac0


	//   ....[35]....
        /*02dc*/ 	.word	0x00008ad0


	//   ....[36]....
        /*02e0*/ 	.word	0x00008af0


	//   ....[37]....
        /*02e4*/ 	.word	0x00008b20


	//   ....[38]....
        /*02e8*/ 	.word	0x00009480


	//   ....[39]....
        /*02ec*/ 	.word	0x000094b0


	//   ....[40]....
        /*02f0*/ 	.word	0x000094e0


	//   ....[41]....
        /*02f4*/ 	.word	0x00009510


	//   ....[42]....
        /*02f8*/ 	.word	0x00009550


	//   ....[43]....
        /*02fc*/ 	.word	0x000095c0


	//   ....[44]....
        /*0300*/ 	.word	0x000095f0


	//   ....[45]....
        /*0304*/ 	.word	0x00009650


	//   ....[46]....
        /*0308*/ 	.word	0x00009680


	//   ....[47]....
        /*030c*/ 	.word	0x000096e0


	//   ....[48]....
        /*0310*/ 	.word	0x00009710


	//   ....[49]....
        /*0314*/ 	.word	0x00009760


	//   ....[50]....
        /*0318*/ 	.word	0x00009fc0


	//   ....[51]....
        /*031c*/ 	.word	0x00009fd0


	//   ....[52]....
        /*0320*/ 	.word	0x00009fe0


	//   ....[53]....
        /*0324*/ 	.word	0x0000a070


	//   ....[54]....
        /*0328*/ 	.word	0x0000a080


	//   ....[55]....
        /*032c*/ 	.word	0x0000a0e0


	//   ....[56]....
        /*0330*/ 	.word	0x0000a110


	//   ....[57]....
        /*0334*/ 	.word	0x0000a150


	//   ....[58]....
        /*0338*/ 	.word	0x0000a390


	//   ....[59]....
        /*033c*/ 	.word	0x0000a3b0


	//   ....[60]....
        /*0340*/ 	.word	0x0000a3d0


	//   ....[61]....
        /*0344*/ 	.word	0x0000a450


	//   ....[62]....
        /*0348*/ 	.word	0x0000a470


	//   ....[63]....
        /*034c*/ 	.word	0x0000a4f0


	//   ....[64]....
        /*0350*/ 	.word	0x0000a510


	//   ....[65]....
        /*0354*/ 	.word	0x0000a520


	//   ....[66]....
        /*0358*/ 	.word	0x0000aab0


	//   ....[67]....
        /*035c*/ 	.word	0x0000aad0


	//   ....[68]....
        /*0360*/ 	.word	0x0000aaf0


	//   ....[69]....
        /*0364*/ 	.word	0x0000ab00


	//   ....[70]....
        /*0368*/ 	.word	0x0000aba0


	//   ....[71]....
        /*036c*/ 	.word	0x0000abd0


	//   ....[72]....
        /*0370*/ 	.word	0x0000abe0


	//   ....[73]....
        /*0374*/ 	.word	0x0000ac50


	//   ....[74]....
        /*0378*/ 	.word	0x0000aff0


	//   ....[75]....
        /*037c*/ 	.word	0x0000b490


	//   ....[76]....
        /*0380*/ 	.word	0x0000b580


	//   ....[77]....
        /*0384*/ 	.word	0x0000b630


	//   ....[78]....
        /*0388*/ 	.word	0x0000b6b0


	//   ....[79]....
        /*038c*/ 	.word	0x0000b790


	//   ....[80]....
        /*0390*/ 	.word	0x0000b800


	//   ....[81]....
        /*0394*/ 	.word	0x0000b8e0


	//   ....[82]....
        /*0398*/ 	.word	0x0000b9a0


	//   ....[83]....
        /*039c*/ 	.word	0x0000ba90


	//   ....[84]....
        /*03a0*/ 	.word	0x0000bb30


	//   ....[85]....
        /*03a4*/ 	.word	0x0000bb90


	//   ....[86]....
        /*03a8*/ 	.word	0x0000bc40


	//   ....[87]....
        /*03ac*/ 	.word	0x0000bd10


	//   ....[88]....
        /*03b0*/ 	.word	0x0000bd90


	//   ....[89]....
        /*03b4*/ 	.word	0x0000be60


	//   ....[90]....
        /*03b8*/ 	.word	0x0000bed0


	//   ....[91]....
        /*03bc*/ 	.word	0x0000bf90


	//   ....[92]....
        /*03c0*/ 	.word	0x0000c030


	//   ....[93]....
        /*03c4*/ 	.word	0x0000c100


	//   ....[94]....
        /*03c8*/ 	.word	0x0000c170


	//   ....[95]....
        /*03cc*/ 	.word	0x0000c230


	//   ....[96]....
        /*03d0*/ 	.word	0x0000c370


	//   ....[97]....
        /*03d4*/ 	.word	0x0000c440


	//   ....[98]....
        /*03d8*/ 	.word	0x0000c4c0


	//   ....[99]....
        /*03dc*/ 	.word	0x0000c5b0


	//   ....[100]....
        /*03e0*/ 	.word	0x0000c610


	//   ....[101]....
        /*03e4*/ 	.word	0x0000c6e0


	//   ....[102]....
        /*03e8*/ 	.word	0x0000c740


	//   ....[103]....
        /*03ec*/ 	.word	0x0000c820


	//   ....[104]....
        /*03f0*/ 	.word	0x0000c910


	//   ....[105]....
        /*03f4*/ 	.word	0x0000c9b0


	//   ....[106]....
        /*03f8*/ 	.word	0x0000ca10


	//   ....[107]....
        /*03fc*/ 	.word	0x0000cb00


	//   ....[108]....
        /*0400*/ 	.word	0x0000cb60


	//   ....[109]....
        /*0404*/ 	.word	0x0000cc50


	//   ....[110]....
        /*0408*/ 	.word	0x0000ccb0


	//   ....[111]....
        /*040c*/ 	.word	0x0000cd70


	//   ....[112]....
        /*0410*/ 	.word	0x0000ceb0


	//   ....[113]....
        /*0414*/ 	.word	0x0000cf60


	//   ....[114]....
        /*0418*/ 	.word	0x0000d050


	//   ....[115]....
        /*041c*/ 	.word	0x0000d160


	//   ....[116]....
        /*0420*/ 	.word	0x0000d1e0


	//   ....[117]....
        /*0424*/ 	.word	0x0000d2d0


	//   ....[118]....
        /*0428*/ 	.word	0x0000d340


	//   ....[119]....
        /*042c*/ 	.word	0x0000d410


	//   ....[120]....
        /*0430*/ 	.word	0x0000d520


	//----- nvinfo : EIATTR_REG_RECONFIG
	.align		4
.L_85:
        /*0434*/ 	.byte	0x01, 0x54
	.zero		2


	//----- nvinfo : EIATTR_SYSCALL_OFFSETS
	.align		4
        /*0438*/ 	.byte	0x04, 0x46
        /*043a*/ 	.short	(.L_87 - .L_86)


	//   ....[0]....
.L_86:
        /*043c*/ 	.word	0x00001110


	//   ....[1]....
        /*0440*/ 	.word	0x00007fa0


	//   ....[2]....
        /*0444*/ 	.word	0x000080e0


	//   ....[3]....
        /*0448*/ 	.word	0x000081d0


	//   ....[4]....
        /*044c*/ 	.word	0x00008fc0


	//----- nvinfo : EIATTR_MBARRIER_INSTR_OFFSETS
	.align		4
.L_87:
        /*0450*/ 	.byte	0x04, 0x39
        /*0452*/ 	.short	(.L_89 - .L_88)


	//   ....[0]....
.L_88:
        /*0454*/ 	.word	0x00000180
        /*0458*/ 	.word	0x000000ff
        /*045c*/ 	.word	0x0002d800
        /*0460*/ 	.short	0x0100
        /*0462*/ 	.byte	0x08
	.zero		1


	//   ....[1]....
        /*0464*/ 	.word	0x00000190
        /*0468*/ 	.word	0x000000ff
        /*046c*/ 	.word	0x0002d820
        /*0470*/ 	.short	0x0100
        /*0472*/ 	.byte	0x08
	.zero		1


	//   ....[2]....
        /*0474*/ 	.word	0x00000280
        /*0478*/ 	.word	0x000000ff
        /*047c*/ 	.word	0x0002d830
        /*0480*/ 	.short	0x0100
        /*0482*/ 	.byte	0x08
	.zero		1


	//   ....[3]....
        /*0484*/ 	.word	0x00000290
        /*0488*/ 	.word	0x000000ff
        /*048c*/ 	.word	0x0002d840
        /*0490*/ 	.short	0x0100
        /*0492*/ 	.byte	0x08
	.zero		1


	//   ....[4]....
        /*0494*/ 	.word	0x000002a0
        /*0498*/ 	.word	0x000000ff
        /*049c*/ 	.word	0x0002d838
        /*04a0*/ 	.short	0x0100
        /*04a2*/ 	.byte	0x08
	.zero		1


	//   ....[5]....
        /*04a4*/ 	.word	0x000002b0
        /*04a8*/ 	.word	0x000000ff
        /*04ac*/ 	.word	0x0002d848
        /*04b0*/ 	.short	0x0100
        /*04b2*/ 	.byte	0x08
	.zero		1


	//   ....[6]....
        /*04b4*/ 	.word	0x000003e0
        /*04b8*/ 	.word	0x000000ff
        /*04bc*/ 	.word	0x0002d850
        /*04c0*/ 	.short	0x0100
        /*04c2*/ 	.byte	0x08
	.zero		1


	//   ....[7]....
        /*04c4*/ 	.word	0x000003f0
        /*04c8*/ 	.word	0x000000ff
        /*04cc*/ 	.word	0x0002d860
        /*04d0*/ 	.short	0x0100
        /*04d2*/ 	.byte	0x08
	.zero		1


	//   ....[8]....
        /*04d4*/ 	.word	0x00000400
        /*04d8*/ 	.word	0x000000ff
        /*04dc*/ 	.word	0x0002d858
        /*04e0*/ 	.short	0x0100
        /*04e2*/ 	.byte	0x08
	.zero		1


	//   ....[9]....
        /*04e4*/ 	.word	0x00000410
        /*04e8*/ 	.word	0x000000ff
        /*04ec*/ 	.word	0x0002d868
        /*04f0*/ 	.short	0x0100
        /*04f2*/ 	.byte	0x08
	.zero		1


	//   ....[10]....
        /*04f4*/ 	.word	0x00000500
        /*04f8*/ 	.word	0x000000ff
        /*04fc*/ 	.word	0x0002d870
        /*0500*/ 	.short	0x0100
        /*0502*/ 	.byte	0x06
	.zero		1


	//   ....[11]....
        /*0504*/ 	.word	0x00000510
        /*0508*/ 	.word	0x000000ff
        /*050c*/ 	.word	0x0002d880
        /*0510*/ 	.short	0x0100
        /*0512*/ 	.byte	0x06
	.zero		1


	//   ....[12]....
        /*0514*/ 	.word	0x00000520
        /*0518*/ 	.word	0x000000ff
        /*051c*/ 	.word	0x0002d878
        /*0520*/ 	.short	0x0100
        /*0522*/ 	.byte	0x06
	.zero		1


	//   ....[13]....
        /*0524*/ 	.word	0x00000530
        /*0528*/ 	.word	0x000000ff
        /*052c*/ 	.word	0x0002d888
        /*0530*/ 	.short	0x0100
        /*0532*/ 	.byte	0x06
	.zero		1


	//   ....[14]....
        /*0534*/ 	.word	0x00000660
        /*0538*/ 	.word	0x000000ff
        /*053c*/ 	.word	0x0002d890
        /*0540*/ 	.short	0x0100
        /*0542*/ 	.byte	0x08
	.zero		1


	//   ....[15]....
        /*0544*/ 	.word	0x00000670
        /*0548*/ 	.word	0x000000ff
        /*054c*/ 	.word	0x0002d8a0
        /*0550*/ 	.short	0x0100
        /*0552*/ 	.byte	0x08
	.zero		1


	//   ....[16]....
        /*0554*/ 	.word	0x00000680
        /*0558*/ 	.word	0x000000ff
        /*055c*/ 	.word	0x0002d898
        /*0560*/ 	.short	0x0100
        /*0562*/ 	.byte	0x08
	.zero		1


	//   ....[17]....
        /*0564*/ 	.word	0x00000690
        /*0568*/ 	.word	0x000000ff
        /*056c*/ 	.word	0x0002d8a8
        /*0570*/ 	.short	0x0100
        /*0572*/ 	.byte	0x08
	.zero		1


	//   ....[18]....
        /*0574*/ 	.word	0x000007d0
        /*0578*/ 	.word	0x000000ff
        /*057c*/ 	.word	0x0002d8b0
        /*0580*/ 	.short	0x0100
        /*0582*/ 	.byte	0x08
	.zero		1


	//   ....[19]....
        /*0584*/ 	.word	0x000007e0
        /*0588*/ 	.word	0x000000ff
        /*058c*/ 	.word	0x0002d8c0
        /*0590*/ 	.short	0x0100
        /*0592*/ 	.byte	0x08
	.zero		1


	//   ....[20]....
        /*0594*/ 	.word	0x000007f0
        /*0598*/ 	.word	0x000000ff
        /*059c*/ 	.word	0x0002d8b8
        /*05a0*/ 	.short	0x0100
        /*05a2*/ 	.byte	0x08
	.zero		1


	//   ....[21]....
        /*05a4*/ 	.word	0x00000800
        /*05a8*/ 	.word	0x000000ff
        /*05ac*/ 	.word	0x0002d8c8
        /*05b0*/ 	.short	0x0100
        /*05b2*/ 	.byte	0x08
	.zero		1


	//   ....[22]....
        /*05b4*/ 	.word	0x00001140
        /*05b8*/ 	.word	0x000000ff
        /*05bc*/ 	.word	0x0002d800
        /*05c0*/ 	.short	0x010a
        /*05c2*/ 	.byte	0x29
	.zero		1


	//   ....[23]....
        /*05c4*/ 	.word	0x00001240
        /*05c8*/ 	.word	0x000000ff
        /*05cc*/ 	.word	0x0002d830
        /*05d0*/ 	.short	0x010a
        /*05d2*/ 	.byte	0x29
	.zero		1


	//   ....[24]....
        /*05d4*/ 	.word	0x00001280
        /*05d8*/ 	.word	0x000000ff
        /*05dc*/ 	.word	0x0002d830
        /*05e0*/ 	.short	0x010a
        /*05e2*/ 	.byte	0x29
	.zero		1


	//   ....[25]....
        /*05e4*/ 	.word	0x00001780
        /*05e8*/ 	.word	0x000000ff
        /*05ec*/ 	.word	0x00000000
        /*05f0*/ 	.short	0x0101
        /*05f2*/ 	.byte	0x07
	.zero		1


	//   ....[26]....
        /*05f4*/ 	.word	0x00003890
        /*05f8*/ 	.word	0x000000ff
        /*05fc*/ 	.word	0x0002d830
        /*0600*/ 	.short	0x010a
        /*0602*/ 	.byte	0x0a
	.zero		1


	//   ....[27]....
        /*0604*/ 	.word	0x000038d0
        /*0608*/ 	.word	0x000000ff
        /*060c*/ 	.word	0x0002d830
        /*0610*/ 	.short	0x010a
        /*0612*/ 	.byte	0x0a
	.zero		1


	//   ....[28]....
        /*0614*/ 	.word	0x00003bb0
        /*0618*/ 	.word	0x000000ff
        /*061c*/ 	.word	0x0002d850
        /*0620*/ 	.short	0x010a
        /*0622*/ 	.byte	0x0a
	.zero		1


	//   ....[29]....
        /*0624*/ 	.word	0x00003bf0
        /*0628*/ 	.word	0x000000ff
        /*062c*/ 	.word	0x0002d850
        /*0630*/ 	.short	0x010a
        /*0632*/ 	.byte	0x0a
	.zero		1


	//   ....[30]....
        /*0634*/ 	.word	0x000044e0
        /*0638*/ 	.word	0x000000ff
        /*063c*/ 	.word	0x00000000
        /*0640*/ 	.short	0x0101
        /*0642*/ 	.byte	0x0a
	.zero		1


	//   ....[31]....
        /*0644*/ 	.word	0x000052e0
        /*0648*/ 	.word	0x000000ff
        /*064c*/ 	.word	0x00000000
        /*0650*/ 	.short	0x0101
        /*0652*/ 	.byte	0x07
	.zero		1


	//   ....[32]....
        /*0654*/ 	.word	0x000058e0
        /*0658*/ 	.word	0x000000ff
        /*065c*/ 	.word	0x0002d850
        /*0660*/ 	.short	0x010a
        /*0662*/ 	.byte	0x06
	.zero		1


	//   ....[33]....
        /*0664*/ 	.word	0x00005920
        /*0668*/ 	.word	0x000000ff
        /*066c*/ 	.word	0x0002d850
        /*0670*/ 	.short	0x010a
        /*0672*/ 	.byte	0x06
	.zero		1


	//   ....[34]....
        /*0674*/ 	.word	0x00005fc0
        /*0678*/ 	.word	0x000000ff
        /*067c*/ 	.word	0x00000000
        /*0680*/ 	.short	0x0101
        /*0682*/ 	.byte	0x06
	.zero		1


	//   ....[35]....
        /*0684*/ 	.word	0x00006af0
        /*0688*/ 	.word	0x000000ff
        /*068c*/ 	.word	0x00000000
        /*0690*/ 	.short	0x0101
        /*0692*/ 	.byte	0x04
	.zero		1


	//   ....[36]....
        /*0694*/ 	.word	0x00008730
        /*0698*/ 	.word	0x000000ff
        /*069c*/ 	.word	0x0002d840
        /*06a0*/ 	.short	0x010a
        /*06a2*/ 	.byte	0x2d
	.zero		1


	//   ....[37]....
        /*06a4*/ 	.word	0x00008d60
        /*06a8*/ 	.word	0x000000ff
        /*06ac*/ 	.word	0x0002d830
        /*06b0*/ 	.short	0x0107
        /*06b2*/ 	.byte	0x2d
	.zero		1


	//   ....[38]....
        /*06b4*/ 	.word	0x00008df0
        /*06b8*/ 	.word	0x000000ff
        /*06bc*/ 	.word	0x0002d830
        /*06c0*/ 	.short	0x0101
        /*06c2*/ 	.byte	0x2d
	.zero		1


	//   ....[39]....
        /*06c4*/ 	.word	0x000098b0
        /*06c8*/ 	.word	0x000000ff
        /*06cc*/ 	.word	0x0002d800
        /*06d0*/ 	.short	0x0107
        /*06d2*/ 	.byte	0x2d
	.zero		1


	//   ....[40]....
        /*06d4*/ 	.word	0x00009910
        /*06d8*/ 	.word	0x000000ff
        /*06dc*/ 	.word	0x0002d800
        /*06e0*/ 	.short	0x0101
        /*06e2*/ 	.byte	0x2d
	.zero		1


	//   ....[41]....
        /*06e4*/ 	.word	0x00009920
        /*06e8*/ 	.word	0x000000ff
        /*06ec*/ 	.word	0x0002d820
        /*06f0*/ 	.short	0x010a
        /*06f2*/ 	.byte	0x2d
	.zero		1


	//   ....[42]....
        /*06f4*/ 	.word	0x00009d90
        /*06f8*/ 	.word	0x00000007
        /*06fc*/ 	.word	0x0002d840
        /*0700*/ 	.short	0x010a
        /*0702*/ 	.byte	0x3f
	.zero		1


	//   ....[43]....
        /*0704*/ 	.word	0x0000a200
        /*0708*/ 	.word	0x00000007
        /*070c*/ 	.word	0x0002d830
        /*0710*/ 	.short	0x0107
        /*0712*/ 	.byte	0x3f
	.zero		1


	//   ....[44]....
        /*0714*/ 	.word	0x0000a2d0
        /*0718*/ 	.word	0x00000007
        /*071c*/ 	.word	0x0002d830
        /*0720*/ 	.short	0x0101
        /*0722*/ 	.byte	0x3f
	.zero		1


	//   ....[45]....
        /*0724*/ 	.word	0x0000a330
        /*0728*/ 	.word	0x00000007
        /*072c*/ 	.word	0x0002d860
        /*0730*/ 	.short	0x010a
        /*0732*/ 	.byte	0x3f
	.zero		1


	//   ....[46]....
        /*0734*/ 	.word	0x0000a690
        /*0738*/ 	.word	0x00000007
        /*073c*/ 	.word	0x0002d850
        /*0740*/ 	.short	0x0107
        /*0742*/ 	.byte	0x3f
	.zero		1


	//   ....[47]....
        /*0744*/ 	.word	0x0000a800
        /*0748*/ 	.word	0x00000007
        /*074c*/ 	.word	0x0002d850
        /*0750*/ 	.short	0x0101
        /*0752*/ 	.byte	0x3f
	.zero		1


	//   ....[48]....
        /*0754*/ 	.word	0x0000a9c0
        /*0758*/ 	.word	0x00000000
        /*075c*/ 	.word	0x0002d860
        /*0760*/ 	.short	0x010a
        /*0762*/ 	.byte	0x3f
	.zero		1


	//   ....[49]....
        /*0764*/ 	.word	0x0000ae10
        /*0768*/ 	.word	0x00000000
        /*076c*/ 	.word	0x0002d850
        /*0770*/ 	.short	0x0107
        /*0772*/ 	.byte	0x3f
	.zero		1


	//   ....[50]....
        /*0774*/ 	.word	0x0000aef0
        /*0778*/ 	.word	0x00000000
        /*077c*/ 	.word	0x0002d850
        /*0780*/ 	.short	0x0101
        /*0782*/ 	.byte	0x3f
	.zero		1


	//   ....[51]....
        /*0784*/ 	.word	0x0000af80
        /*0788*/ 	.word	0x00000007
        /*078c*/ 	.word	0x0002d820
        /*0790*/ 	.short	0x010a
        /*0792*/ 	.byte	0x3f
	.zero		1


	//   ....[52]....
        /*0794*/ 	.word	0x0000b0e0
        /*0798*/ 	.word	0x00000005
        /*079c*/ 	.word	0x0002d840
        /*07a0*/ 	.short	0x010a
        /*07a2*/ 	.byte	0x3f
	.zero		1


	//   ....[53]....
        /*07a4*/ 	.word	0x0000b180
        /*07a8*/ 	.word	0x00000003
        /*07ac*/ 	.word	0x0002d840
        /*07b0*/ 	.short	0x010a
        /*07b2*/ 	.byte	0x3f
	.zero		1


	//   ....[54]....
        /*07b4*/ 	.word	0x0000b1c0
        /*07b8*/ 	.word	0x00000005
        /*07bc*/ 	.word	0x0002d860
        /*07c0*/ 	.short	0x010a
        /*07c2*/ 	.byte	0x3f
	.zero		1


	//   ....[55]....
        /*07c4*/ 	.word	0x0000b200
        /*07c8*/ 	.word	0x00000003
        /*07cc*/ 	.word	0x0002d860
        /*07d0*/ 	.short	0x010a
        /*07d2*/ 	.byte	0x3f
	.zero		1


	//   ....[56]....
        /*07d4*/ 	.word	0x0000b270
        /*07d8*/ 	.word	0x00000005
        /*07dc*/ 	.word	0x0002d800
        /*07e0*/ 	.short	0x010a
        /*07e2*/ 	.byte	0x3f
	.zero		1


	//   ....[57]....
        /*07e4*/ 	.word	0x0000b2d0
        /*07e8*/ 	.word	0x00000003
        /*07ec*/ 	.word	0x0002d830
        /*07f0*/ 	.short	0x010a
        /*07f2*/ 	.byte	0x3f
	.zero		1


	//   ....[58]....
        /*07f4*/ 	.word	0x0000b330
        /*07f8*/ 	.word	0x0000000b
        /*07fc*/ 	.word	0x0002d830
        /*0800*/ 	.short	0x010a
        /*0802*/ 	.byte	0x3f
	.zero		1


	//   ....[59]....
        /*0804*/ 	.word	0x0000b390
        /*0808*/ 	.word	0x0000000b
        /*080c*/ 	.word	0x0002d850
        /*0810*/ 	.short	0x010a
        /*0812*/ 	.byte	0x3f
	.zero		1


	//   ....[60]....
        /*0814*/ 	.word	0x0000b3f0
        /*0818*/ 	.word	0x00000003
        /*081c*/ 	.word	0x0002d850
        /*0820*/ 	.short	0x010a
        /*0822*/ 	.byte	0x3f
	.zero		1


	//   ....[61]....
        /*0824*/ 	.word	0x0000b4d0
        /*0828*/ 	.word	0x00000002
        /*082c*/ 	.word	0x0002d840
        /*0830*/ 	.short	0x010a
        /*0832*/ 	.byte	0x3f
	.zero		1


	//   ....[62]....
        /*0834*/ 	.word	0x0000c270
        /*0838*/ 	.word	0x00000003
        /*083c*/ 	.word	0x0002d820
        /*0840*/ 	.short	0x010a
        /*0842*/ 	.byte	0x3f
	.zero		1


	//   ....[63]....
        /*0844*/ 	.word	0x0000c2c0
        /*0848*/ 	.word	0x00000007
        /*084c*/ 	.word	0x0002d840
        /*0850*/ 	.short	0x010a
        /*0852*/ 	.byte	0x3f
	.zero		1


	//   ....[64]....
        /*0854*/ 	.word	0x0000c860
        /*0858*/ 	.word	0x00000007
        /*085c*/ 	.word	0x0002d860
        /*0860*/ 	.short	0x010a
        /*0862*/ 	.byte	0x3f
	.zero		1


	//   ....[65]....
        /*0864*/ 	.word	0x0000ce00
        /*0868*/ 	.word	0x00000000
        /*086c*/ 	.word	0x0002d860
        /*0870*/ 	.short	0x010a
        /*0872*/ 	.byte	0x3f
	.zero		1


	//   ....[66]....
        /*0874*/ 	.word	0x0000d440
        /*0878*/ 	.word	0x00000007
        /*087c*/ 	.word	0x0002d820
        /*0880*/ 	.short	0x010a
        /*0882*/ 	.byte	0x3f
	.zero		1


	//   ....[67]....
        /*0884*/ 	.word	0x0000d5e0
        /*0888*/ 	.word	0x00000005
        /*088c*/ 	.word	0x0002d840
        /*0890*/ 	.short	0x010a
        /*0892*/ 	.byte	0x3f
	.zero		1


	//   ....[68]....
        /*0894*/ 	.word	0x0000d630
        /*0898*/ 	.word	0x00000003
        /*089c*/ 	.word	0x0002d840
        /*08a0*/ 	.short	0x010a
        /*08a2*/ 	.byte	0x3f
	.zero		1


	//   ....[69]....
        /*08a4*/ 	.word	0x0000d680
        /*08a8*/ 	.word	0x00000005
        /*08ac*/ 	.word	0x0002d860
        /*08b0*/ 	.short	0x010a
        /*08b2*/ 	.byte	0x3f
	.zero		1


	//----- nvinfo : EIATTR_NUM_MBARRIERS
	.align		4
.L_89:
        /*08b4*/ 	.byte	0x03, 0x38
        /*08b6*/ 	.short	0x0016


	//----- nvinfo : EIATTR_EXIT_INSTR_OFFSETS
	.align		4
        /*08b8*/ 	.byte	0x04, 0x1c
        /*08ba*/ 	.short	(.L_91 - .L_90)


	//   ....[0]....
.L_90:
        /*08bc*/ 	.word	0x0000b250


	//----- nvinfo : EIATTR_MAX_THREADS
	.align		4
.L_91:
        /*08c0*/ 	.byte	0x04, 0x05
        /*08c2*/ 	.short	(.L_93 - .L_92)
.L_92:
        /*08c4*/ 	.word	0x00000200
        /*08c8*/ 	.word	0x00000001
        /*08cc*/ 	.word	0x00000001


	//----- nvinfo : EIATTR_CRS_STACK_SIZE
	.align		4
.L_93:
        /*08d0*/ 	.byte	0x04, 0x1e
        /*08d2*/ 	.short	(.L_95 - .L_94)
.L_94:
        /*08d4*/ 	.word	0x00000000


	//----- nvinfo : EIATTR_CBANK_PARAM_SIZE
	.align		4
.L_95:
        /*08d8*/ 	.byte	0x03, 0x19
        /*08da*/ 	.short	0x0a70


	//----- nvinfo : EIATTR_PARAM_CBANK
	.align		4
        /*08dc*/ 	.byte	0x04, 0x0a
        /*08de*/ 	.short	(.L_97 - .L_96)
	.align		4
.L_96:
        /*08e0*/ 	.word	index@(.nv.constant0._ZN7cutlass13device_kernelIN5flash11enable_sm90INS1_16FlashAttnFwdSm90INS1_25CollectiveMainloopFwdSm90ILi2EN4cute5tupleIJNS5_1CILi1EEES8_S8_EEENS6_IJNS7_ILi192EEENS7_ILi128EEENS7_ILi96EEEEEELi96ENS_10bfloat16_tEfNS_4arch4Sm90ELb0ELb0ELb0ELb0ELb1ELb0ELb0ELb0ELb1ELb1ELb1ELb0EEENS1_21CollectiveEpilogueFwdINS6_IJSA_SC_SB_EEES9_SE_SG_Li384ELb0ELb1ELb1ELb0EEENS1_19SingleTileSchedulerILb0ELb1ELb1ELi192EEEEEEEEEvNT_6ParamsE)
        /*08e4*/ 	.short	0x0210
        /*08e6*/ 	.short	0x0a70


	//----- nvinfo : EIATTR_SW_WAR
	.align		4
.L_97:
        /*08e8*/ 	.byte	0x04, 0x36
        /*08ea*/ 	.short	(.L_99 - .L_98)
.L_98:
        /*08ec*/ 	.word	0x00000008
.L_99:


//--------------------- .nv.info._ZN7cutlass13device_kernelIN5flash11enable_sm90INS1_16FlashAttnFwdSm90INS1_25CollectiveMainloopFwdSm90ILi2EN4cute5tupleIJNS5_1CILi1EEES8_S8_EEENS6_IJNS7_ILi192EEENS7_ILi128EEENS7_ILi96EEEEEELi96ENS_10bfloat16_tEfNS_4arch4Sm90ELb0ELb0ELb0ELb1ELb1ELb0ELb0ELb0ELb1ELb1ELb1ELb0EEENS1_21CollectiveEpilogueFwdINS6_IJSA_SC_SB_EEES9_SE_SG_Li384ELb1ELb1ELb1ELb0EEENS1_36VarlenDynamicPersistentTileSchedulerILi192ELi128ELi384ELi128ELb1ELb1ELb1ELb0ELb1ELb1EEEEEEEEEvNT_6ParamsE --------------------------
	.section	.nv.info._ZN7cutlass13device_kernelIN5flash11enable_sm90INS1_16FlashAttnFwdSm90INS1_25CollectiveMainloopFwdSm90ILi2EN4cute5tupleIJNS5_1CILi1EEES8_S8_EEENS6_IJNS7_ILi192EEENS7_ILi128EEENS7_ILi96EEEEEELi96ENS_10bfloat16_tEfNS_4arch4Sm90ELb0ELb0ELb0ELb1ELb1ELb0ELb0ELb0ELb1ELb1ELb1ELb0EEENS1_21CollectiveEpilogueFwdINS6_IJSA_SC_SB_EEES9_SE_SG_Li384ELb1ELb1ELb1ELb0EEENS1_36VarlenDynamicPersistentTileSchedulerILi192ELi128ELi384ELi128ELb1ELb1ELb1ELb0ELb1ELb1EEEEEEEEEvNT_6ParamsE,"",@"SHT_CUDA_INFO"
	.sectionflags	@""
	.align	4


	//----- nvinfo : EIATTR_CUDA_API_VERSION
	.align		4
        /*0000*/ 	.byte	0x04, 0x37
        /*0002*/ 	.short	(.L_101 - .L_100)
.L_100:
        /*0004*/ 	.word	0x00000082


	//----- nvinfo : EIATTR_KPARAM_INFO
	.align		4
.L_101:
        /*0008*/ 	.byte	0x04, 0x17
        /*000a*/ 	.short	(.L_103 - .L_102)
.L_102:
        /*000c*/ 	.word	0x00000000
        /*0010*/ 	.short	0x0000
        /*0012*/ 	.short	0x0070
        /*0014*/ 	.byte	0x00, 0xf0, 0x01, 0x2a


	//----- nvinfo : EIATTR_SPARSE_MMA_MASK
	.align		4
.L_103:
        /*0018*/ 	.byte	0x03, 0x50
        /*001a*/ 	.short	0x0000


	//----- nvinfo : EIATTR_MAXREG_COUNT
	.align		4
        /*001c*/ 	.byte	0x03, 0x1b
        /*001e*/ 	.short	0x0080


	//----- nvinfo : EIATTR_NUM_BARRIERS
	.align		4
        /*0020*/ 	.byte	0x02, 0x4c
        /*0022*/ 	.byte	0x10
	.zero		1


	//----- nvinfo : EIATTR_EXTERNS
	.align		4
        /*0024*/ 	.byte	0x04, 0x0f
        /*0026*/ 	.short	(.L_105 - .L_104)


	//   ....[0]....
	.align		4
.L_104:
        /*0028*/ 	.word	index@(__assertfail)


	//----- nvinfo : EIATTR_ANNOTATIONS
	.align		4
.L_105:
        /*002c*/ 	.byte	0x04, 0x55
        /*002e*/ 	.short	(.L_107 - .L_106)


	//   ....[0]....
.L_106:
        /*0030*/ 	.word	0x00000001
        /*0034*/ 	.byte	0x60, 0x08, 0x00, 0x00, 0x01, 0x00, 0x00, 0x00, 0xb0, 0x09, 0x00, 0x00, 0x01, 0x00, 0x00, 0x00
        /* <DEDUP_REMOVED lines=33> */
        /*0254*/ 	.byte	0x90, 0xf1, 0x00, 0x00


	//----- nvinfo : EIATTR_MERCURY_ISA_VERSION
	.align		4
.L_107:
        /*0258*/ 	.byte	0x03, 0x5f
        /*025a*/ 	.short	0x0101


	//----- nvinfo : EIATTR_UNUSED_LOAD_BYTE_OFFSET
	.align		4
        /*025c*/ 	.byte	0x04, 0x44
        /*025e*/ 	.short	(.L_109 - .L_108)


	//   ....[0]....
.L_108:
        /*0260*/ 	.word	0x00000970
        /*0264*/ 	.word	0x0000fff0


	//   ....[1]....
        /*0268*/ 	.word	0x00006810
        /*026c*/ 	.word	0x0000fff0


	//----- nvinfo : EIATTR_INT_WARP_WIDE_INSTR_OFFSETS
	.align		4
.L_109:
        /*0270*/ 	.byte	0x04, 0x31
        /*0272*/ 	.short	(.L_111 - .L_110)


	//   ....[0]....
.L_110:
        /*0274*/ 	.word	0x000000c0


	//   ....[1]....
        /*0278*/ 	.word	0x000000d0


	//   ....[2]....
        /*027c*/ 	.word	0x00000170


	//   ....[3]....
        /*0280*/ 	.word	0x0000a4f0


	//   ....[4]....
        /*0284*/ 	.word	0x0000a580


	//   ....[5]....
        /*0288*/ 	.word	0x0000d230


	//   ....[6]....
        /*028c*/ 	.word	0x0000d2c0


	//----- nvinfo : EIATTR_COOP_GROUP_MASK_REGIDS
	.align		4
.L_111:
        /*0290*/ 	.byte	0x04, 0x29
        /*0292*/ 	.short	(.L_113 - .L_112)


	//   ....[0]....
.L_112:
        /*0294*/ 	.word	0xffffffff


	//   ....[1]....
        /*0298*/ 	.word	0xffffffff


	//   ....[2]....
        /*029c*/ 	.word	0xffffffff


	//   ....[3]....
        /*02a0*/ 	.word	0xffffffff


	//   ....[4]....
        /*02a4*/ 	.word	0xffffffff


	//   ....[5]....
        /*02a8*/ 	.word	0xffffffff


	//   ....[6]....
        /*02ac*/ 	.word	0xffffffff


	//   ....[7]....
        /*02b0*/ 	.word	0xffffffff


	//   ....[8]....
        /*02b4*/ 	.word	0xffffffff


	//   ....[9]....
        /*02b8*/ 	.word	0xffffffff


	//   ....[10]....
        /*02bc*/ 	.word	0xffffffff


	//   ....[11]....
        /*02c0*/ 	.word	0xffffffff


	//   ....[12]....
        /*02c4*/ 	.word	0xffffffff


	//   ....[13]....
        /*02c8*/ 	.word	0xffffffff


	//   ....[14]....
        /*02cc*/ 	.word	0xffffffff


	//   ....[15]....
        /*02d0*/ 	.word	0xffffffff


	//   ....[16]....
        /*02d4*/ 	.word	0xffffffff


	//   ....[17]....
        /*02d8*/ 	.word	0xffffffff


	//   ....[18]....
        /*02dc*/ 	.word	0xffffffff


	//   ....[19]....
        /*02e0*/ 	.word	0xffffffff


	//   ....[20]....
        /*02e4*/ 	.word	0xffffffff


	//   ....[21]....
        /*02e8*/ 	.word	0xffffffff


	//   ....[22]....
        /*02ec*/ 	.word	0xffffffff


	//   ....[23]....
        /*02f0*/ 	.word	0xffffffff


	//   ....[24]....
        /*02f4*/ 	.word	0xffffffff


	//   ....[25]....
        /*02f8*/ 	.word	0xffffffff


	//   ....[26]....
        /*02fc*/ 	.word	0xffffffff


	//   ....[27]....
        /*0300*/ 	.word	0xffffffff


	//   ....[28]....
        /*0304*/ 	.word	0xffffffff


	//   ....[29]....
        /*0308*/ 	.word	0xffffffff


	//   ....[30]....
        /*030c*/ 	.word	0xffffffff


	//   ....[31]....
        /*0310*/ 	.word	0xffffffff


	//   ....[32]....
        /*0314*/ 	.word	0xffffffff


	//   ....[33]....
        /*0318*/ 	.word	0xffffffff


	//   ....[34]....
        /*031c*/ 	.word	0xffffffff


	//   ....[35]....
        /*0320*/ 	.word	0xffffffff


	//   ....[36]....
        /*0324*/ 	.word	0xffffffff


	//   ....[37]....
        /*0328*/ 	.word	0xffffffff


	//   ....[38]....
        /*032c*/ 	.word	0xffffffff


	//   ....[39]....
        /*0330*/ 	.word	0xffffffff


	//   ....[40]....
        /*0334*/ 	.word	0xffffffff


	//   ....[41]....
        /*0338*/ 	.word	0xffffffff


	//   ....[42]....
        /*033c*/ 	.word	0xffffffff


	//   ....[43]....
        /*0340*/ 	.word	0xffffffff


	//   ....[44]....
        /*0344*/ 	.word	0xffffffff


	//   ....[45]....
        /*0348*/ 	.word	0xffffffff


	//   ....[46]....
        /*034c*/ 	.word	0xffffffff


	//   ....[47]....
        /*0350*/ 	.word	0xffffffff


	//   ....[48]....
        /*0354*/ 	.word	0xffffffff


	//   ....[49]....
        /*0358*/ 	.word	0xffffffff


	//   ....[50]....
        /*035c*/ 	.word	0xffffffff


	//   ....[51]....
        /*0360*/ 	.word	0xffffffff


	//   ....[52]....
        /*0364*/ 	.word	0xffffffff


	//   ....[53]....
        /*0368*/ 	.word	0xffffffff


	//   ....[54]....
        /*036c*/ 	.word	0xffffffff


	//   ....[55]....
        /*0370*/ 	.word	0xffffffff


	//   ....[56]....
        /*0374*/ 	.word	0xffffffff


	//   ....[57]....
        /*0378*/ 	.word	0xffffffff


	//   ....[58]....
        /*037c*/ 	.word	0xffffffff


	//   ....[59]....
        /*0380*/ 	.word	0xffffffff


	//   ....[60]....
        /*0384*/ 	.word	0xffffffff


	//   ....[61]....
        /*0388*/ 	.word	0xffffffff


	//   ....[62]....
        /*038c*/ 	.word	0xffffffff


	//   ....[63]....
        /*0390*/ 	.word	0xffffffff


	//   ....[64]....
        /*0394*/ 	.word	0xffffffff


	//   ....[65]....
        /*0398*/ 	.word	0xffffffff


	//   ....[66]....
        /*039c*/ 	.word	0xffffffff


	//   ....[67]....
        /*03a0*/ 	.word	0xffffffff


	//   ....[68]....
        /*03a4*/ 	.word	0xffffffff


	//   ....[69]....
        /*03a8*/ 	.word	0xffffffff


	//   ....[70]....
        /*03ac*/ 	.word	0xffffffff


	//   ....[71]....
        /*03b0*/ 	.word	0xffffffff


	//   ....[72]....
        /*03b4*/ 	.word	0xffffffff


	//   ....[73]....
        /*03b8*/ 	.word	0xffffffff


	//   ....[74]....
        /*03bc*/ 	.word	0xffffffff


	//   ....[75]....
        /*03c0*/ 	.word	0xffffffff


	//   ....[76]....
        /*03c4*/ 	.word	0xffffffff


	//   ....[77]....
        /*03c8*/ 	.word	0xffffffff


	//   ....[78]....
        /*03cc*/ 	.word	0xffffffff


	//   ....[79]....
        /*03d0*/ 	.word	0xffffffff


	//   ....[80]....
        /*03d4*/ 	.word	0xffffffff


	//   ....[81]....
        /*03d8*/ 	.word	0xffffffff


	//   ....[82]....
        /*03dc*/ 	.word	0xffffffff


	//   ....[83]....
        /*03e0*/ 	.word	0xffffffff


	//   ....[84]....
        /*03e4*/ 	.word	0xffffffff


	//   ....[85]....
        /*03e8*/ 	.word	0xffffffff


	//   ....[86]....
        /*03ec*/ 	.word	0xffffffff


	//   ....[87]....
        /*03f0*/ 	.word	0xffffffff


	//   ....[88]....
        /*03f4*/ 	.word	0xffffffff


	//   ....[89]....
        /*03f8*/ 	.word	0xffffffff


	//   ....[90]....
        /*03fc*/ 	.word	0xffffffff


	//   ....[91]....
        /*0400*/ 	.word	0xffffffff


	//   ....[92]....
        /*0404*/ 	.word	0xffffffff


	//   ....[93]....
        /*0408*/ 	.word	0xffffffff


	//   ....[94]....
        /*040c*/ 	.word	0xffffffff


	//   ....[95]....
        /*0410*/ 	.word	0xffffffff


	//   ....[96]....
        /*0414*/ 	.word	0xffffffff


	//   ....[97]....
        /*0418*/ 	.word	0xffffffff


	//   ....[98]....
        /*041c*/ 	.word	0xffffffff


	//   ....[99]....
        /*0420*/ 	.word	0xffffffff


	//   ....[100]....
        /*0424*/ 	.word	0xffffffff


	//   ....[101]....
        /*0428*/ 	.word	0xffffffff


	//   ....[102]....
        /*042c*/ 	.word	0xffffffff


	//   ....[103]....
        /*0430*/ 	.word	0xffffffff


	//   ....[104]....
        /*0434*/ 	.word	0xffffffff


	//   ....[105]....
        /*0438*/ 	.word	0xffffffff


	//   ....[106]....
        /*043c*/ 	.word	0xffffffff


	//   ....[107]....
        /*0440*/ 	.word	0xffffffff


	//   ....[108]....
        /*0444*/ 	.word	0xffffffff


	//   ....[109]....
        /*0448*/ 	.word	0xffffffff


	//   ....[110]....
        /*044c*/ 	.word	0xffffffff


	//   ....[111]....
        /*0450*/ 	.word	0xffffffff


	//   ....[112]....
        /*0454*/ 	.word	0xffffffff


	//   ....[113]....
        /*0458*/ 	.word	0xffffffff


	//   ....[114]....
        /*045c*/ 	.word	0xffffffff


	//   ....[115]....
        /*0460*/ 	.word	0xffffffff


	//   ....[116]....
        /*0464*/ 	.word	0xffffffff


	//   ....[117]....
        /*0468*/ 	.word	0x0500000f


	//   ....[118]....
        /*046c*/ 	.word	0x0500000f


	//   ....[119]....
        /*0470*/ 	.word	0x0500000f


	//   ....[120]....
        /*0474*/ 	.word	0x0500000f


	//   ....[121]....
        /*0478*/ 	.word	0x0500000f


	//   ....[122]....
        /*047c*/ 	.word	0x0500000f


	//   ....[123]....
        /*0480*/ 	.word	0x0500000f


	//   ....[124]....
        /*0484*/ 	.word	0x0500000f


	//   ....[125]....
        /*0488*/ 	.word	0x0500000f


	//   ....[126]....
        /*048c*/ 	.word	0x0500000f


	//   ....[127]....
        /*0490*/ 	.word	0x0500000f


	//   ....[128]....
        /*0494*/ 	.word	0x0500000f


	//   ....[129]....
        /*0498*/ 	.word	0x0500000f


	//   ....[130]....
        /*049c*/ 	.word	0x0500000f


	//   ....[131]....
        /*04a0*/ 	.word	0x0500000f


	//   ....[132]....
        /*04a4*/ 	.word	0x0500000f


	//   ....[133]....
        /*04a8*/ 	.word	0x0500000f


	//   ....[134]....
        /*04ac*/ 	.word	0x0500000f


	//   ....[135]....
        /*04b0*/ 	.word	0x0500000f


	//   ....[136]....
        /*04b4*/ 	.word	0x0500000f


	//   ....[137]....
        /*04b8*/ 	.word	0x0500000f


	//   ....[138]....
        /*04bc*/ 	.word	0x0500000f


	//   ....[139]....
        /*04c0*/ 	.word	0x0500000f


	//   ....[140]....
        /*04c4*/ 	.word	0x0500000f


	//   ....[141]....
        /*04c8*/ 	.word	0x0500000f


	//   ....[142]....
        /*04cc*/ 	.word	0x0500000f


	//   ....[143]....
        /*04d0*/ 	.word	0x0500000f


	//   ....[144]....
        /*04d4*/ 	.word	0x0500000f


	//   ....[145]....
        /*04d8*/ 	.word	0x0500000f


	//   ....[146]....
        /*04dc*/ 	.word	0x0500000f


	//   ....[147]....
        /*04e0*/ 	.word	0x0500000f


	//   ....[148]....
        /*04e4*/ 	.word	0x0500000f


	//   ....[149]....
        /*04e8*/ 	.word	0x0500000f


	//   ....[150]....
        /*04ec*/ 	.word	0x0500000f


	//   ....[151]....
        /*04f0*/ 	.word	0x0500000f


	//   ....[152]....
        /*04f4*/ 	.word	0x0500000f


	//   ....[153]....
        /*04f8*/ 	.word	0x0500000f


	//   ....[154]....
        /*04fc*/ 	.word	0x0500000f


	//   ....[155]....
        /*0500*/ 	.word	0x0500000f


	//   ....[156]....
        /*0504*/ 	.word	0x0500000f


	//   ....[157]....
        /*0508*/ 	.word	0x0500000f


	//   ....[158]....
        /*050c*/ 	.word	0x0500000f


	//   ....[159]....
        /*0510*/ 	.word	0x0500000f


	//   ....[160]....
        /*0514*/ 	.word	0x0500000f


	//   ....[161]....
        /*0518*/ 	.word	0x0500000f


	//   ....[162]....
        /*051c*/ 	.word	0x0500000f


	//   ....[163]....
        /*0520*/ 	.word	0x0500000f


	//   ....[164]....
        /*0524*/ 	.word	0x0500000f


	//   ....[165]....
        /*0528*/ 	.word	0x0500000f


	//   ....[166]....
        /*052c*/ 	.word	0x0500000f


	//   ....[167]....
        /*0530*/ 	.word	0x0500000f


	//   ....[168]....
        /*0534*/ 	.word	0x0500000f


	//   ....[169]....
        /*0538*/ 	.word	0x0500000f


	//   ....[170]....
        /*053c*/ 	.word	0x0500000f


	//   ....[171]....
        /*0540*/ 	.word	0x0500000f


	//   ....[172]....
        /*0544*/ 	.word	0x0500000f


	//   ....[173]....
        /*0548*/ 	.word	0x0500000f


	//   ....[174]....
        /*054c*/ 	.word	0x0500000f


	//   ....[175]....
        /*0550*/ 	.word	0x0500000f


	//   ....[176]....
        /*0554*/ 	.word	0x0500000f


	//   ....[177]....
        /*0558*/ 	.word	0x0500000f


	//   ....[178]....
        /*055c*/ 	.word	0x0500000f


	//   ....[179]....
        /*0560*/ 	.word	0x0500000f


	//   ....[180]....
        /*0564*/ 	.word	0x0500000f


	//----- nvinfo : EIATTR_COOP_GROUP_INSTR_OFFSETS
	.align		4
.L_113:
        /*0568*/ 	.byte	0x04, 0x28
        /*056a*/ 	.short	(.L_115 - .L_114)


	//   ....[0]....
.L_114:
        /*056c*/ 	.word	0x00000080


	//   ....[1]....
        /*0570*/ 	.word	0x000000b0


	//   ....[2]....
        /*0574*/ 	.word	0x000002d0


	//   ....[3]....
        /*0578*/ 	.word	0x00000430


	//   ....[4]....
        /*057c*/ 	.word	0x00000550


	//   ....[5]....
        /*0580*/ 	.word	0x000006b0


	//   ....[6]....
        /*0584*/ 	.word	0x00001780


	//   ....[7]....
        /*0588*/ 	.word	0x000026e0


	//   ....[8]....
        /*058c*/ 	.word	0x000027e0


	//   ....[9]....
        /*0590*/ 	.word	0x00002de0


	//   ....[10]....
        /*0594*/ 	.word	0x00002e40


	//   ....[11]....
        /*0598*/ 	.word	0x00003b40


	//   ....[12]....
        /*059c*/ 	.word	0x00004800


	//   ....[13]....
        /*05a0*/ 	.word	0x00004820


	//   ....[14]....
        /*05a4*/ 	.word	0x00004a50


	//   ....[15]....
        /*05a8*/ 	.word	0x00004a70


	//   ....[16]....
        /*05ac*/ 	.word	0x00005db0


	//   ....[17]....
        /*05b0*/ 	.word	0x00005eb0


	//   ....[18]....
        /*05b4*/ 	.word	0x00005f10


	//   ....[19]....
        /*05b8*/ 	.word	0x00005ff0


	//   ....[20]....
        /*05bc*/ 	.word	0x00006000


	//   ....[21]....
        /*05c0*/ 	.word	0x00007190


	//   ....[22]....
        /*05c4*/ 	.word	0x000071a0


	//   ....[23]....
        /*05c8*/ 	.word	0x000071b0


	//   ....[24]....
        /*05cc*/ 	.word	0x000071f0


	//   ....[25]....
        /*05d0*/ 	.word	0x000078a0


	//   ....[26]....
        /*05d4*/ 	.word	0x000078d0


	//   ....[27]....
        /*05d8*/ 	.word	0x000079f0


	//   ....[28]....
        /*05dc*/ 	.word	0x00007a10


	//   ....[29]....
        /*05e0*/ 	.word	0x00007e70


	//   ....[30]....
        /*05e4*/ 	.word	0x00007e80


	//   ....[31]....
        /*05e8*/ 	.word	0x000081b0


	//   ....[32]....
        /*05ec*/ 	.word	0x000081c0


	//   ....[33]....
        /*05f0*/ 	.word	0x00008d60


	//   ....[34]....
        /*05f4*/ 	.word	0x00008d70


	//   ....[35]....
        /*05f8*/ 	.word	0x00008e70


	//   ....[36]....
        /*05fc*/ 	.word	0x00008e90


	//   ....[37]....
        /*0600*/ 	.word	0x00009000


	//   ....[38]....
        /*0604*/ 	.word	0x00009210


	//   ....[39]....
        /*0608*/ 	.word	0x00009240


	//   ....[40]....
        /*060c*/ 	.word	0x00009270


	//   ....[41]....
        /*0610*/ 	.word	0x000092a0


	//   ....[42]....
        /*0614*/ 	.word	0x000092d0


	//   ....[43]....
        /*0618*/ 	.word	0x00009300


	//   ....[44]....
        /*061c*/ 	.word	0x00009470


	//   ....[45]....
        /*0620*/ 	.word	0x000094a0


	//   ....[46]....
        /*0624*/ 	.word	0x000094d0


	//   ....[47]....
        /*0628*/ 	.word	0x00009500


	//   ....[48]....
        /*062c*/ 	.word	0x00009530


	//   ....[49]....
        /*0630*/ 	.word	0x00009560


	//   ....[50]....
        /*0634*/ 	.word	0x000095f0


	//   ....[51]....
        /*0638*/ 	.word	0x00009620


	//   ....[52]....
        /*063c*/ 	.word	0x00009630


	//   ....[53]....
        /*0640*/ 	.word	0x000096d0


	//   ....[54]....
        /*0644*/ 	.word	0x0000b150


	//   ....[55]....
        /*0648*/ 	.word	0x0000b170


	//   ....[56]....
        /*064c*/ 	.word	0x0000b220


	//   ....[57]....
        /*0650*/ 	.word	0x0000b240


	//   ....[58]....
        /*0654*/ 	.word	0x0000b2e0


	//   ....[59]....
        /*0658*/ 	.word	0x0000b300


	//   ....[60]....
        /*065c*/ 	.word	0x0000b310


	//   ....[61]....
        /*0660*/ 	.word	0x0000b320


	//   ....[62]....
        /*0664*/ 	.word	0x0000bcb0


	//   ....[63]....
        /*0668*/ 	.word	0x0000bcd0


	//   ....[64]....
        /*066c*/ 	.word	0x0000bd30


	//   ....[65]....
        /*0670*/ 	.word	0x0000bd70


	//   ....[66]....
        /*0674*/ 	.word	0x0000bdd0


	//   ....[67]....
        /*0678*/ 	.word	0x0000be10


	//   ....[68]....
        /*067c*/ 	.word	0x0000be20


	//   ....[69]....
        /*0680*/ 	.word	0x0000be40


	//   ....[70]....
        /*0684*/ 	.word	0x0000bf10


	//   ....[71]....
        /*0688*/ 	.word	0x0000bf50


	//   ....[72]....
        /*068c*/ 	.word	0x0000bf60


	//   ....[73]....
        /*0690*/ 	.word	0x0000bf80


	//   ....[74]....
        /*0694*/ 	.word	0x0000c810


	//   ....[75]....
        /*0698*/ 	.word	0x0000c820


	//   ....[76]....
        /*069c*/ 	.word	0x0000c840


	//   ....[77]....
        /*06a0*/ 	.word	0x0000c8c0


	//   ....[78]....
        /*06a4*/ 	.word	0x0000c8d0


	//   ....[79]....
        /*06a8*/ 	.word	0x0000c930


	//   ....[80]....
        /*06ac*/ 	.word	0x0000c960


	//   ....[81]....
        /*06b0*/ 	.word	0x0000c9a0


	//   ....[82]....
        /*06b4*/ 	.word	0x0000cc90


	//   ....[83]....
        /*06b8*/ 	.word	0x0000ccb0


	//   ....[84]....
        /*06bc*/ 	.word	0x0000cd50


	//   ....[85]....
        /*06c0*/ 	.word	0x0000cd60


	//   ....[86]....
        /*06c4*/ 	.word	0x0000cdf0


	//   ....[87]....
        /*06c8*/ 	.word	0x0000ce00


	//   ....[88]....
        /*06cc*/ 	.word	0x0000ce10


	//   ....[89]....
        /*06d0*/ 	.word	0x0000cea0


	//   ....[90]....
        /*06d4*/ 	.word	0x0000d4b0


	//   ....[91]....
        /*06d8*/ 	.word	0x0000d4c0


	//   ....[92]....
        /*06dc*/ 	.word	0x0000d550


	//   ....[93]....
        /*06e0*/ 	.word	0x0000d5f0


	//   ....[94]....
        /*06e4*/ 	.word	0x0000d610


	//   ....[95]....
        /*06e8*/ 	.word	0x0000d690


	//   ....[96]....
        /*06ec*/ 	.word	0x0000d6b0


	//   ....[97]....
        /*06f0*/ 	.word	0x0000d6c0


	//   ....[98]....
        /*06f4*/ 	.word	0x0000dae0


	//   ....[99]....
        /*06f8*/ 	.word	0x0000db10


	//   ....[100]....
        /*06fc*/ 	.word	0x0000db80


	//   ....[101]....
        /*0700*/ 	.word	0x0000dbb0


	//   ....[102]....
        /*0704*/ 	.word	0x0000dbe0


	//   ....[103]....
        /*0708*/ 	.word	0x0000dc10


	//   ....[104]....
        /*070c*/ 	.word	0x0000dc40


	//   ....[105]....
        /*0710*/ 	.word	0x0000dc70


	//   ....[106]....
        /*0714*/ 	.word	0x0000de10


	//   ....[107]....
        /*0718*/ 	.word	0x0000de40


	//   ....[108]....
        /*071c*/ 	.word	0x0000de70


	//   ....[109]....
        /*0720*/ 	.word	0x0000dea0


	//   ....[110]....
        /*0724*/ 	.word	0x0000ded0


	//   ....[111]....
        /*0728*/ 	.word	0x0000df00


	//   ....[112]....
        /*072c*/ 	.word	0x0000dfc0


	//   ....[113]....
        /*0730*/ 	.word	0x0000dfe0


	//   ....[114]....
        /*0734*/ 	.word	0x0000dff0


	//   ....[115]....
        /*0738*/ 	.word	0x0000e050


	//   ....[116]....
        /*073c*/ 	.word	0x0000e670


	//   ....[117]....
        /*0740*/ 	.word	0x0000eb50


	//   ....[118]....
        /*0744*/ 	.word	0x0000ec40


	//   ....[119]....
        /*0748*/ 	.word	0x0000ece0


	//   ....[120]....
        /*074c*/ 	.word	0x0000ed40


	//   ....[121]....
        /*0750*/ 	.word	0x0000ee50


	//   ....[122]....
        /*0754*/ 	.word	0x0000eec0


	//   ....[123]....
        /*0758*/ 	.word	0x0000efd0


	//   ....[124]....
        /*075c*/ 	.word	0x0000f040


	//   ....[125]....
        /*0760*/ 	.word	0x0000f0e0


	//   ....[126]....
        /*0764*/ 	.word	0x0000f210


	//   ....[127]....
        /*0768*/ 	.word	0x0000f260


	//   ....[128]....
        /*076c*/ 	.word	0x0000f2d0


	//   ....[129]....
        /*0770*/ 	.word	0x0000f3c0


	//   ....[130]....
        /*0774*/ 	.word	0x0000f440


	//   ....[131]....
        /*0778*/ 	.word	0x0000f520


	//   ....[132]....
        /*077c*/ 	.word	0x0000f5a0


	//   ....[133]....
        /*0780*/ 	.word	0x0000f600


	//   ....[134]....
        /*0784*/ 	.word	0x0000f700


	//   ....[135]....
        /*0788*/ 	.word	0x0000f800


	//   ....[136]....
        /*078c*/ 	.word	0x0000f860


	//   ....[137]....
        /*0790*/ 	.word	0x0000f940


	//   ....[138]....
        /*0794*/ 	.word	0x0000fa80


	//   ....[139]....
        /*0798*/ 	.word	0x0000fb60


	//   ....[140]....
        /*079c*/ 	.word	0x0000fbe0


	//   ....[141]....
        /*07a0*/ 	.word	0x0000fcc0


	//   ....[142]....
        /*07a4*/ 	.word	0x0000fd20


	//   ....[143]....
        /*07a8*/ 	.word	0x0000fdf0


	//   ....[144]....
        /*07ac*/ 	.word	0x0000fe50


	//   ....[145]....
        /*07b0*/ 	.word	0x0000ff30


	//   ....[146]....
        /*07b4*/ 	.word	0x00010020


	//   ....[147]....
        /*07b8*/ 	.word	0x000100c0


	//   ....[148]....
        /*07bc*/ 	.word	0x00010120


	//   ....[149]....
        /*07c0*/ 	.word	0x00010220


	//   ....[150]....
        /*07c4*/ 	.word	0x00010280


	//   ....[151]....
        /*07c8*/ 	.word	0x00010380


	//   ....[152]....
        /*07cc*/ 	.word	0x000103e0


	//   ....[153]....
        /*07d0*/ 	.word	0x000104b0


	//   ....[154]....
        /*07d4*/ 	.word	0x00010600


	//   ....[155]....
        /*07d8*/ 	.word	0x000106b0


	//   ....[156]....
        /*07dc*/ 	.word	0x000107c0


	//   ....[157]....
        /*07e0*/ 	.word	0x000108a0


	//   ....[158]....
        /*07e4*/ 	.word	0x00010900


	//   ....[159]....
        /*07e8*/ 	.word	0x000109f0


	//   ....[160]....
        /*07ec*/ 	.word	0x00010a50


	//   ....[161]....
        /*07f0*/ 	.word	0x00010b30


	//   ....[162]....
        /*07f4*/ 	.word	0x00010bc0


	//   ....[163]....
        /*07f8*/ 	.word	0x00010c60


	//   ....[164]....
        /*07fc*/ 	.word	0x00010de0


	//   ....[165]....
        /*0800*/ 	.word	0x00010e50


	//   ....[166]....
        /*0804*/ 	.word	0x00010ec0


	//   ....[167]....
        /*0808*/ 	.word	0x00010f30


	//   ....[168]....
        /*080c*/ 	.word	0x00010fa0


	//   ....[169]....
        /*0810*/ 	.word	0x00011020


	//   ....[170]....
        /*0814*/ 	.word	0x000110a0


	//   ....[171]....
        /*0818*/ 	.word	0x00011130


	//   ....[172]....
        /*081c*/ 	.word	0x000111a0


	//   ....[173]....
        /*0820*/ 	.word	0x00011210


	//   ....[174]....
        /*0824*/ 	.word	0x00011280


	//   ....[175]....
        /*0828*/ 	.word	0x00011300


	//   ....[176]....
        /*082c*/ 	.word	0x00011370


	//   ....[177]....
        /*0830*/ 	.word	0x00011410


	//   ....[178]....
        /*0834*/ 	.word	0x00011460


	//   ....[179]....
        /*0838*/ 	.word	0x000114f0


	//   ....[180]....
        /*083c*/ 	.word	0x00011620


	//----- nvinfo : EIATTR_REG_RECONFIG
	.align		4
.L_115:
        /*0840*/ 	.byte	0x01, 0x54
	.zero		2


	//----- nvinfo : EIATTR_SYSCALL_OFFSETS
	.align		4
        /*0844*/ 	.byte	0x04, 0x46
        /*0846*/ 	.short	(.L_117 - .L_116)


	//   ....[0]....
.L_116:
        /*0848*/ 	.word	0x00001900


	//   ....[1]....
        /*084c*/ 	.word	0x0000a6e0


	//   ....[2]....
        /*0850*/ 	.word	0x0000a830


	//   ....[3]....
        /*0854*/ 	.word	0x0000a920


	//   ....[4]....
        /*0858*/ 	.word	0x0000b760


	//----- nvinfo : EIATTR_MBARRIER_INSTR_OFFSETS
	.align		4
.L_117:
        /*085c*/ 	.byte	0x04, 0x39
        /*085e*/ 	.short	(.L_119 - .L_118)


	//   ....[0]....
.L_118:
        /*0860*/ 	.word	0x00000180
        /*0864*/ 	.word	0x000000ff
        /*0868*/ 	.word	0x0002d800
        /*086c*/ 	.short	0x0100
        /*086e*/ 	.byte	0x08
	.zero		1


	//   ....[1]....
        /*0870*/ 	.word	0x00000190
        /*0874*/ 	.word	0x000000ff
        /*0878*/ 	.word	0x0002d820
        /*087c*/ 	.short	0x0100
        /*087e*/ 	.byte	0x08
	.zero		1


	//   ....[2]....
        /*0880*/ 	.word	0x00000280
        /*0884*/ 	.word	0x000000ff
        /*0888*/ 	.word	0x0002d830
        /*088c*/ 	.short	0x0100
        /*088e*/ 	.byte	0x08
	.zero		1


	//   ....[3]....
        /*0890*/ 	.word	0x00000290
        /*0894*/ 	.word	0x000000ff
        /*0898*/ 	.word	0x0002d840
        /*089c*/ 	.short	0x0100
        /*089e*/ 	.byte	0x08
	.zero		1


	//   ....[4]....
        /*08a0*/ 	.word	0x000002a0
        /*08a4*/ 	.word	0x000000ff
        /*08a8*/ 	.word	0x0002d838
        /*08ac*/ 	.short	0x0100
        /*08ae*/ 	.byte	0x08
	.zero		1


	//   ....[5]....
        /*08b0*/ 	.word	0x000002b0
        /*08b4*/ 	.word	0x000000ff
        /*08b8*/ 	.word	0x0002d848
        /*08bc*/ 	.short	0x0100
        /*08be*/ 	.byte	0x08
	.zero		1


	//   ....[6]....
        /*08c0*/ 	.word	0x000003e0
        /*08c4*/ 	.word	0x000000ff
        /*08c8*/ 	.word	0x0002d850
        /*08cc*/ 	.short	0x0100
        /*08ce*/ 	.byte	0x08
	.zero		1


	//   ....[7]....
        /*08d0*/ 	.word	0x000003f0
        /*08d4*/ 	.word	0x000000ff
        /*08d8*/ 	.word	0x0002d860
        /*08dc*/ 	.short	0x0100
        /*08de*/ 	.byte	0x08
	.zero		1


	//   ....[8]....
        /*08e0*/ 	.word	0x00000400
        /*08e4*/ 	.word	0x000000ff
        /*08e8*/ 	.word	0x0002d858
        /*08ec*/ 	.short	0x0100
        /*08ee*/ 	.byte	0x08
	.zero		1


	//   ....[9]....
        /*08f0*/ 	.word	0x00000410
        /*08f4*/ 	.word	0x000000ff
        /*08f8*/ 	.word	0x0002d868
        /*08fc*/ 	.short	0x0100
        /*08fe*/ 	.byte	0x08
	.zero		1


	//   ....[10]....
        /*0900*/ 	.word	0x00000500
        /*0904*/ 	.word	0x000000ff
        /*0908*/ 	.word	0x0002d870
        /*090c*/ 	.short	0x0100
        /*090e*/ 	.byte	0x06
	.zero		1


	//   ....[11]....
        /*0910*/ 	.word	0x00000510
        /*0914*/ 	.word	0x000000ff
        /*0918*/ 	.word	0x0002d880
        /*091c*/ 	.short	0x0100
        /*091e*/ 	.byte	0x06
	.zero		1


	//   ....[12]....
        /*0920*/ 	.word	0x00000520
        /*0924*/ 	.word	0x000000ff
        /*0928*/ 	.word	0x0002d878
        /*092c*/ 	.short	0x0100
        /*092e*/ 	.byte	0x06
	.zero		1


	//   ....[13]....
        /*0930*/ 	.word	0x00000530
        /*0934*/ 	.word	0x000000ff
        /*0938*/ 	.word	0x0002d888
        /*093c*/ 	.short	0x0100
        /*093e*/ 	.byte	0x06
	.zero		1


	//   ....[14]....
        /*0940*/ 	.word	0x00000660
        /*0944*/ 	.word	0x000000ff
        /*0948*/ 	.word	0x0002d890
        /*094c*/ 	.short	0x0100
        /*094e*/ 	.byte	0x08
	.zero		1


	//   ....[15]....
        /*0950*/ 	.word	0x00000670
        /*0954*/ 	.word	0x000000ff
        /*0958*/ 	.word	0x0002d8a0
        /*095c*/ 	.short	0x0100
        /*095e*/ 	.byte	0x08
	.zero		1


	//   ....[16]....
        /*0960*/ 	.word	0x00000680
        /*0964*/ 	.word	0x000000ff
        /*0968*/ 	.word	0x0002d898
        /*096c*/ 	.short	0x0100
        /*096e*/ 	.byte	0x08
	.zero		1


	//   ....[17]....
        /*0970*/ 	.word	0x00000690
        /*0974*/ 	.word	0x000000ff
        /*0978*/ 	.word	0x0002d8a8
        /*097c*/ 	.short	0x0100
        /*097e*/ 	.byte	0x08
	.zero		1


	//   ....[18]....
        /*0980*/ 	.word	0x000007c0
        /*0984*/ 	.word	0x000000ff
        /*0988*/ 	.word	0x0002d8b0
        /*098c*/ 	.short	0x0100
        /*098e*/ 	.byte	0x08
	.zero		1


	//   ....[19]....
        /*0990*/ 	.word	0x000007d0
        /*0994*/ 	.word	0x000000ff
        /*0998*/ 	.word	0x0002d8c0
        /*099c*/ 	.short	0x0100
        /*099e*/ 	.byte	0x08
	.zero		1


	//   ....[20]....
        /*09a0*/ 	.word	0x000007e0
        /*09a4*/ 	.word	0x000000ff
        /*09a8*/ 	.word	0x0002d8b8
        /*09ac*/ 	.short	0x0100
        /*09ae*/ 	.byte	0x08
	.zero		1


	//   ....[21]....
        /*09b0*/ 	.word	0x000007f0
        /*09b4*/ 	.word	0x000000ff
        /*09b8*/ 	.word	0x0002d8c8
        /*09bc*/ 	.short	0x0100
        /*09be*/ 	.byte	0x08
	.zero		1


	//   ....[22]....
        /*09c0*/ 	.word	0x00001970
        /*09c4*/ 	.word	0x000000ff
        /*09c8*/ 	.word	0x0002d800
        /*09cc*/ 	.short	0x010a
        /*09ce*/ 	.byte	0x28
	.zero		1


	//   ....[23]....
        /*09d0*/ 	.word	0x000019e0
        /*09d4*/ 	.word	0x00000005
        /*09d8*/ 	.word	0x0002d830
        /*09dc*/ 	.short	0x010a
        /*09de*/ 	.byte	0x3f
	.zero		1


	//   ....[24]....
        /*09e0*/ 	.word	0x00001a30
        /*09e4*/ 	.word	0x00000005
        /*09e8*/ 	.word	0x0002d830
        /*09ec*/ 	.short	0x010a
        /*09ee*/ 	.byte	0x3f
	.zero		1


	//   ....[25]....
        /*09f0*/ 	.word	0x00002820
        /*09f4*/ 	.word	0x000000ff
        /*09f8*/ 	.word	0x00000000
        /*09fc*/ 	.short	0x0101
        /*09fe*/ 	.byte	0x06
	.zero		1


	//   ....[26]....
        /*0a00*/ 	.word	0x00003de0
        /*0a04*/ 	.word	0x000000ff
        /*0a08*/ 	.word	0x0002d830
        /*0a0c*/ 	.short	0x010a
        /*0a0e*/ 	.byte	0x07
	.zero		1


	//   ....[27]....
        /*0a10*/ 	.word	0x00003e20
        /*0a14*/ 	.word	0x000000ff
        /*0a18*/ 	.word	0x0002d830
        /*0a1c*/ 	.short	0x010a
        /*0a1e*/ 	.byte	0x07
	.zero		1


	//   ....[28]....
        /*0a20*/ 	.word	0x00004100
        /*0a24*/ 	.word	0x000000ff
        /*0a28*/ 	.word	0x0002d850
        /*0a2c*/ 	.short	0x010a
        /*0a2e*/ 	.byte	0x07
	.zero		1


	//   ....[29]....
        /*0a30*/ 	.word	0x00004140
        /*0a34*/ 	.word	0x000000ff
        /*0a38*/ 	.word	0x0002d850
        /*0a3c*/ 	.short	0x010a
        /*0a3e*/ 	.byte	0x07
	.zero		1


	//   ....[30]....
        /*0a40*/ 	.word	0x00004640
        /*0a44*/ 	.word	0x000000ff
        /*0a48*/ 	.word	0x00000000
        /*0a4c*/ 	.short	0x0101
        /*0a4e*/ 	.byte	0x07
	.zero		1


	//   ....[31]....
        /*0a50*/ 	.word	0x00005850
        /*0a54*/ 	.word	0x000000ff
        /*0a58*/ 	.word	0x00000000
        /*0a5c*/ 	.short	0x0101
        /*0a5e*/ 	.byte	0x06
	.zero		1


	//   ....[32]....
        /*0a60*/ 	.word	0x00005e20
        /*0a64*/ 	.word	0x000000ff
        /*0a68*/ 	.word	0x0002d850
        /*0a6c*/ 	.short	0x010a
        /*0a6e*/ 	.byte	0x04
	.zero		1


	//   ....[33]....
        /*0a70*/ 	.word	0x00005e60
        /*0a74*/ 	.word	0x000000ff
        /*0a78*/ 	.word	0x0002d850
        /*0a7c*/ 	.short	0x010a
        /*0a7e*/ 	.byte	0x04
	.zero		1


	//   ....[34]....
        /*0a80*/ 	.word	0x000064e0
        /*0a84*/ 	.word	0x000000ff
        /*0a88*/ 	.word	0x00000000
        /*0a8c*/ 	.short	0x0101
        /*0a8e*/ 	.byte	0x04
	.zero		1


	//   ....[35]....
        /*0a90*/ 	.word	0x000078c0
        /*0a94*/ 	.word	0x000000ff
        /*0a98*/ 	.word	0x00000000
        /*0a9c*/ 	.short	0x0101
        /*0a9e*/ 	.byte	0x04
	.zero		1


	//   ....[36]....
        /*0aa0*/ 	.word	0x00007de0
        /*0aa4*/ 	.word	0x000000ff
        /*0aa8*/ 	.word	0x00000000
        /*0aac*/ 	.short	0x0101
        /*0aae*/ 	.byte	0x04
	.zero		1


	//   ....[37]....
        /*0ab0*/ 	.word	0x0000aee0
        /*0ab4*/ 	.word	0x00000002
        /*0ab8*/ 	.word	0x0002d840
        /*0abc*/ 	.short	0x010a
        /*0abe*/ 	.byte	0x3f
	.zero		1


	//   ....[38]....
        /*0ac0*/ 	.word	0x0000b460
        /*0ac4*/ 	.word	0x00000002
        /*0ac8*/ 	.word	0x0002d830
        /*0acc*/ 	.short	0x0107
        /*0ace*/ 	.byte	0x3f
	.zero		1


	//   ....[39]....
        /*0ad0*/ 	.word	0x0000b530
        /*0ad4*/ 	.word	0x00000002
        /*0ad8*/ 	.word	0x0002d830
        /*0adc*/ 	.short	0x0101
        /*0ade*/ 	.byte	0x3f
	.zero		1


	//   ....[40]....
        /*0ae0*/ 	.word	0x0000c0c0
        /*0ae4*/ 	.word	0x00000011
        /*0ae8*/ 	.word	0x0002d800
        /*0aec*/ 	.short	0x0107
        /*0aee*/ 	.byte	0x3f
	.zero		1


	//   ....[41]....
        /*0af0*/ 	.word	0x0000c1b0
        /*0af4*/ 	.word	0x00000011
        /*0af8*/ 	.word	0x0002d800
        /*0afc*/ 	.short	0x0101
        /*0afe*/ 	.byte	0x3f
	.zero		1


	//   ....[42]....
        /*0b00*/ 	.word	0x0000c1d0
        /*0b04*/ 	.word	0x00000011
        /*0b08*/ 	.word	0x0002d820
        /*0b0c*/ 	.short	0x010a
        /*0b0e*/ 	.byte	0x3f
	.zero		1


	//   ....[43]....
        /*0b10*/ 	.word	0x0000c5f0
        /*0b14*/ 	.word	0x00000005
        /*0b18*/ 	.word	0x0002d840
        /*0b1c*/ 	.short	0x010a
        /*0b1e*/ 	.byte	0x3f
	.zero		1


	//   ....[44]....
        /*0b20*/ 	.word	0x0000ca50
        /*0b24*/ 	.word	0x00000005
        /*0b28*/ 	.word	0x0002d830
        /*0b2c*/ 	.short	0x0107
        /*0b2e*/ 	.byte	0x3f
	.zero		1


	//   ....[45]....
        /*0b30*/ 	.word	0x0000cb10
        /*0b34*/ 	.word	0x00000005
        /*0b38*/ 	.word	0x0002d830
        /*0b3c*/ 	.short	0x0101
        /*0b3e*/ 	.byte	0x3f
	.zero		1


	//   ....[46]....
        /*0b40*/ 	.word	0x0000cb70
        /*0b44*/ 	.word	0x00000005
        /*0b48*/ 	.word	0x0002d860
        /*0b4c*/ 	.short	0x010a
        /*0b4e*/ 	.byte	0x3f
	.zero		1


	//   ....[47]....
        /*0b50*/ 	.word	0x0000d060
        /*0b54*/ 	.word	0x00000005
        /*0b58*/ 	.word	0x0002d850
        /*0b5c*/ 	.short	0x0107
        /*0b5e*/ 	.byte	0x3f
	.zero		1


	//   ....[48]....
        /*0b60*/ 	.word	0x0000d150
        /*0b64*/ 	.word	0x00000005
        /*0b68*/ 	.word	0x0002d850
        /*0b6c*/ 	.short	0x0101
        /*0b6e*/ 	.byte	0x3f
	.zero		1


	//   ....[49]....
        /*0b70*/ 	.word	0x0000d370
        /*0b74*/ 	.word	0x00000000
        /*0b78*/ 	.word	0x0002d860
        /*0b7c*/ 	.short	0x010a
        /*0b7e*/ 	.byte	0x3f
	.zero		1


	//   ....[50]....
        /*0b80*/ 	.word	0x0000d7f0
        /*0b84*/ 	.word	0x00000000
        /*0b88*/ 	.word	0x0002d850
        /*0b8c*/ 	.short	0x0107
        /*0b8e*/ 	.byte	0x3f
	.zero		1


	//   ....[51]....
        /*0b90*/ 	.word	0x0000d8c0
        /*0b94*/ 	.word	0x00000000
        /*0b98*/ 	.word	0x0002d850
        /*0b9c*/ 	.short	0x0101
        /*0b9e*/ 	.byte	0x3f
	.zero		1


	//   ....[52]....
        /*0ba0*/ 	.word	0x0000e5f0
        /*0ba4*/ 	.word	0x00000005
        /*0ba8*/ 	.word	0x0002d820
        /*0bac*/ 	.short	0x010a
        /*0bae*/ 	.byte	0x3f
	.zero		1


	//   ....[53]....
        /*0bb0*/ 	.word	0x0000e770
        /*0bb4*/ 	.word	0x00000003
        /*0bb8*/ 	.word	0x0002d840
        /*0bbc*/ 	.short	0x010a
        /*0bbe*/ 	.byte	0x3f
	.zero		1


	//   ....[54]....
        /*0bc0*/ 	.word	0x0000e810
        /*0bc4*/ 	.word	0x00000005
        /*0bc8*/ 	.word	0x0002d840
        /*0bcc*/ 	.short	0x010a
        /*0bce*/ 	.byte	0x3f
	.zero		1


	//   ....[55]....
        /*0bd0*/ 	.word	0x0000e850
        /*0bd4*/ 	.word	0x00000003
        /*0bd8*/ 	.word	0x0002d860
        /*0bdc*/ 	.short	0x010a
        /*0bde*/ 	.byte	0x3f
	.zero		1


	//   ....[56]....
        /*0be0*/ 	.word	0x0000e890
        /*0be4*/ 	.word	0x00000005
        /*0be8*/ 	.word	0x0002d860
        /*0bec*/ 	.short	0x010a
        /*0bee*/ 	.byte	0x3f
	.zero		1


	//   ....[57]....
        /*0bf0*/ 	.word	0x0000e900
        /*0bf4*/ 	.word	0x00000003
        /*0bf8*/ 	.word	0x0002d800
        /*0bfc*/ 	.short	0x010a
        /*0bfe*/ 	.byte	0x3f
	.zero		1


	//   ....[58]....
        /*0c00*/ 	.word	0x0000e950
        /*0c04*/ 	.word	0x00000005
        /*0c08*/ 	.word	0x0002d830
        /*0c0c*/ 	.short	0x010a
        /*0c0e*/ 	.byte	0x3f
	.zero		1


	//   ....[59]....
        /*0c10*/ 	.word	0x0000e9b0
        /*0c14*/ 	.word	0x00000003
        /*0c18*/ 	.word	0x0002d830
        /*0c1c*/ 	.short	0x010a
        /*0c1e*/ 	.byte	0x3f
	.zero		1


	//   ....[60]....
        /*0c20*/ 	.word	0x0000ea10
        /*0c24*/ 	.word	0x00000003
        /*0c28*/ 	.word	0x0002d850
        /*0c2c*/ 	.short	0x010a
        /*0c2e*/ 	.byte	0x3f
	.zero		1


	//   ....[61]....
        /*0c30*/ 	.word	0x0000ea70
        /*0c34*/ 	.word	0x00000006
        /*0c38*/ 	.word	0x0002d850
        /*0c3c*/ 	.short	0x010a
        /*0c3e*/ 	.byte	0x3f
	.zero		1


	//   ....[62]....
        /*0c40*/ 	.word	0x0000eb90
        /*0c44*/ 	.word	0x00000002
        /*0c48*/ 	.word	0x0002d840
        /*0c4c*/ 	.short	0x010a
        /*0c4e*/ 	.byte	0x3f
	.zero		1


	//   ....[63]....
        /*0c50*/ 	.word	0x0000f980
        /*0c54*/ 	.word	0x00000011
        /*0c58*/ 	.word	0x0002d820
        /*0c5c*/ 	.short	0x010a
        /*0c5e*/ 	.byte	0x3f
	.zero		1


	//   ....[64]....
        /*0c60*/ 	.word	0x0000f9d0
        /*0c64*/ 	.word	0x00000005
        /*0c68*/ 	.word	0x0002d840
        /*0c6c*/ 	.short	0x010a
        /*0c6e*/ 	.byte	0x3f
	.zero		1


	//   ....[65]....
        /*0c70*/ 	.word	0x0000ff70
        /*0c74*/ 	.word	0x00000005
        /*0c78*/ 	.word	0x0002d860
        /*0c7c*/ 	.short	0x010a
        /*0c7e*/ 	.byte	0x3f
	.zero		1


	//   ....[66]....
        /*0c80*/ 	.word	0x00010550
        /*0c84*/ 	.word	0x00000000
        /*0c88*/ 	.word	0x0002d860
        /*0c8c*/ 	.short	0x010a
        /*0c8e*/ 	.byte	0x3f
	.zero		1


	//   ....[67]....
        /*0c90*/ 	.word	0x00011540
        /*0c94*/ 	.word	0x00000005
        /*0c98*/ 	.word	0x0002d820
        /*0c9c*/ 	.short	0x010a
        /*0c9e*/ 	.byte	0x3f
	.zero		1


	//   ....[68]....
        /*0ca0*/ 	.word	0x000116e0
        /*0ca4*/ 	.word	0x00000003
        /*0ca8*/ 	.word	0x0002d840
        /*0cac*/ 	.short	0x010a
        /*0cae*/ 	.byte	0x3f
	.zero		1


	//   ....[69]....
        /*0cb0*/ 	.word	0x00011730
        /*0cb4*/ 	.word	0x00000005
        /*0cb8*/ 	.word	0x0002d840
        /*0cbc*/ 	.short	0x010a
        /*0cbe*/ 	.byte	0x3f
	.zero		1


	//   ....[70]....
        /*0cc0*/ 	.word	0x00011780
        /*0cc4*/ 	.word	0x00000003
        /*0cc8*/ 	.word	0x0002d860
        /*0ccc*/ 	.short	0x010a
        /*0cce*/ 	.byte	0x3f
	.zero		1


	//----- nvinfo : EIATTR_NUM_MBARRIERS
	.align		4
.L_119:
        /*0cd0*/ 	.byte	0x03, 0x38
        /*0cd2*/ 	.short	0x0016


	//----- nvinfo : EIATTR_EXIT_INSTR_OFFSETS
	.align		4
        /*0cd4*/ 	.byte	0x04, 0x1c
        /*0cd6*/ 	.short	(.L_121 - .L_120)


	//   ....[0]....
.L_120:
        /*0cd8*/ 	.word	0x000009a0


	//   ....[1]....
        /*0cdc*/ 	.word	0x00008fb0


	//   ....[2]....
        /*0ce0*/ 	.word	0x0000e8e0


	//----- nvinfo : EIATTR_MAX_THREADS
	.align		4
.L_121:
        /*0ce4*/ 	.byte	0x04, 0x05
        /*0ce6*/ 	.short	(.L_123 - .L_122)
.L_122:
        /*0ce8*/ 	.word	0x00000200
        /*0cec*/ 	.word	0x00000001
        /*0cf0*/ 	.word	0x00000001


	//----- nvinfo : EIATTR_CRS_STACK_SIZE
	.align		4
.L_123:
        /*0cf4*/ 	.byte	0x04, 0x1e
        /*0cf6*/ 	.short	(.L_125 - .L_124)
.L_124:
        /*0cf8*/ 	.word	0x00000000


	//----- nvinfo : EIATTR_CBANK_PARAM_SIZE
	.align		4
.L_125:
        /*0cfc*/ 	.byte	0x03, 0x19
        /*0cfe*/ 	.short	0x0af0


	//----- nvinfo : EIATTR_PARAM_CBANK
	.align		4
        /*0d00*/ 	.byte	0x04, 0x0a
        /*0d02*/ 	.short	(.L_127 - .L_126)
	.align		4
.L_126:
        /*0d04*/ 	.word	index@(.nv.constant0._ZN7cutlass13device_kernelIN5flash11enable_sm90INS1_16FlashAttnFwdSm90INS1_25CollectiveMainloopFwdSm90ILi2EN4cute5tupleIJNS5_1CILi1EEES8_S8_EEENS6_IJNS7_ILi192EEENS7_ILi128EEENS7_ILi96EEEEEELi96ENS_10bfloat16_tEfNS_4arch4Sm90ELb0ELb0ELb0ELb1ELb1ELb0ELb0ELb0ELb1ELb1ELb1ELb0EEENS1_21CollectiveEpilogueFwdINS6_IJSA_SC_SB_EEES9_SE_SG_Li384ELb1ELb1ELb1ELb0EEENS1_36VarlenDynamicPersistentTileSchedulerILi192ELi128ELi384ELi128ELb1ELb1ELb1ELb0ELb1ELb1EEEEEEEEEvNT_6ParamsE)
        /*0d08*/ 	.short	0x0210
        /*0d0a*/ 	.short	0x0af0


	//----- nvinfo : EIATTR_SW_WAR
	.align		4
.L_127:
        /*0d0c*/ 	.byte	0x04, 0x36
        /*0d0e*/ 	.short	(.L_129 - .L_128)
.L_128:
        /*0d10*/ 	.word	0x00000008
.L_129:


//--------------------- .nv.info._ZN7cutlass13device_kernelIN5flash11enable_sm90INS1_16FlashAttnFwdSm90INS1_25CollectiveMainloopFwdSm90ILi2EN4cute5tupleIJNS5_1CILi1EEES8_S8_EEENS6_IJNS7_ILi192EEENS7_ILi128EEENS7_ILi96EEEEEELi96ENS_10bfloat16_tEfNS_4arch4Sm90ELb0ELb0ELb0ELb1ELb1ELb1ELb0ELb0ELb1ELb1ELb1ELb0EEENS1_21CollectiveEpilogueFwdINS6_IJSA_SC_SB_EEES9_SE_SG_Li384ELb1ELb1ELb1ELb0EEENS1_36VarlenDynamicPersistentTileSchedulerILi192ELi128ELi384ELi128ELb1ELb1ELb1ELb0ELb1ELb1EEEEEEEEEvNT_6ParamsE --------------------------
	.section	.nv.info._ZN7cutlass13device_kernelIN5flash11enable_sm90INS1_16FlashAttnFwdSm90INS1_25CollectiveMainloopFwdSm90ILi2EN4cute5tupleIJNS5_1CILi1EEES8_S8_EEENS6_IJNS7_ILi192EEENS7_ILi128EEENS7_ILi96EEEEEELi96ENS_10bfloat16_tEfNS_4arch4Sm90ELb0ELb0ELb0ELb1ELb1ELb1ELb0ELb0ELb1ELb1ELb1ELb0EEENS1_21CollectiveEpilogueFwdINS6_IJSA_SC_SB_EEES9_SE_SG_Li384ELb1ELb1ELb1ELb0EEENS1_36VarlenDynamicPersistentTileSchedulerILi192ELi128ELi384ELi128ELb1ELb1ELb1ELb0ELb1ELb1EEEEEEEEEvNT_6ParamsE,"",@"SHT_CUDA_INFO"
	.sectionflags	@""
	.align	4


	//----- nvinfo : EIATTR_CUDA_API_VERSION
	.align		4
        /*0000*/ 	.byte	0x04, 0x37
        /*0002*/ 	.short	(.L_131 - .L_130)
.L_130:
        /*0004*/ 	.word	0x00000082


	//----- nvinfo : EIATTR_KPARAM_INFO
	.align		4
.L_131:
        /*0008*/ 	.byte	0x04, 0x17
        /*000a*/ 	.short	(.L_133 - .L_132)
.L_132:
        /*000c*/ 	.word	0x00000000
        /*0010*/ 	.short	0x0000
        /*0012*/ 	.short	0x0070
        /*0014*/ 	.byte	0x00, 0xf0, 0x01, 0x2a


	//----- nvinfo : EIATTR_SPARSE_MMA_MASK
	.align		4
.L_133:
        /*0018*/ 	.byte	0x03, 0x50
        /*001a*/ 	.short	0x0000


	//----- nvinfo : EIATTR_MAXREG_COUNT
	.align		4
        /*001c*/ 	.byte	0x03, 0x1b
        /*001e*/ 	.short	0x0080


	//----- nvinfo : EIATTR_NUM_BARRIERS
	.align		4
        /*0020*/ 	.byte	0x02, 0x4c
        /*0022*/ 	.byte	0x10
	.zero		1


	//----- nvinfo : EIATTR_EXTERNS
	.align		4
        /*0024*/ 	.byte	0x04, 0x0f
        /*0026*/ 	.short	(.L_135 - .L_134)


	//   ....[0]....
	.align		4
.L_134:
        /*0028*/ 	.word	index@(__assertfail)


	//----- nvinfo : EIATTR_ANNOTATIONS
	.align		4
.L_135:
        /*002c*/ 	.byte	0x04, 0x55
        /*002e*/ 	.short	(.L_137 - .L_136)


	//   ....[0]....
.L_136:
        /* <DEDUP_REMOVED lines=115> */


	//----- nvinfo : EIATTR_MERCURY_ISA_VERSION
	.align		4
.L_137:
        /*0748*/ 	.byte	0x03, 0x5f
        /*074a*/ 	.short	0x0101


	//----- nvinfo : EIATTR_UNUSED_LOAD_BYTE_OFFSET
	.align		4
        /*074c*/ 	.byte	0x04, 0x44
        /*074e*/ 	.short	(.L_139 - .L_138)


	//   ....[0]....
.L_138:
        /*0750*/ 	.word	0x00000a90
        /*0754*/ 	.word	0x0000fff0


	//   ....[1]....
        /*0758*/ 	.word	0x00011080
        /*075c*/ 	.word	0x0000fff0


	//----- nvinfo : EIATTR_INT_WARP_WIDE_INSTR_OFFSETS
	.align		4
.L_139:
        /*0760*/ 	.byte	0x04, 0x31
        /*0762*/ 	.short	(.L_141 - .L_140)


	//   ....[0]....
.L_140:
        /*0764*/ 	.word	0x00000130


	//   ....[1]....
        /*0768*/ 	.word	0x00000170


	//   ....[2]....
        /*076c*/ 	.word	0x000001e0


	//   ....[3]....
        /*0770*/ 	.word	0x00016a40


	//   ....[4]....
        /*0774*/ 	.word	0x00016ad0


	//   ....[5]....
        /*0778*/ 	.word	0x00019740


	//   ....[6]....
        /*077c*/ 	.word	0x000197d0


	//----- nvinfo : EIATTR_COOP_GROUP_MASK_REGIDS
	.align		4
.L_141:
        /*0780*/ 	.byte	0x04, 0x29
        /*0782*/ 	.short	(.L_143 - .L_142)


	//   ....[0]....
.L_142:
        /*0784*/ 	.word	0xffffffff


	//   ....[1]....
        /*0788*/ 	.word	0xffffffff


	//   ....[2]....
        /*078c*/ 	.word	0xffffffff


	//   ....[3]....
        /*0790*/ 	.word	0xffffffff


	//   ....[4]....
        /*0794*/ 	.word	0xffffffff


	//   ....[5]....
        /*0798*/ 	.word	0xffffffff


	//   ....[6]....
        /*079c*/ 	.word	0xffffffff


	//   ....[7]....
        /*07a0*/ 	.word	0xffffffff


	//   ....[8]....
        /*07a4*/ 	.word	0xffffffff


	//   ....[9]....
        /*07a8*/ 	.word	0xffffffff


	//   ....[10]....
        /*07ac*/ 	.word	0xffffffff


	//   ....[11]....
        /*07b0*/ 	.word	0xffffffff


	//   ....[12]....
        /*07b4*/ 	.word	0xffffffff


	//   ....[13]....
        /*07b8*/ 	.word	0xffffffff


	//   ....[14]....
        /*07bc*/ 	.word	0xffffffff


	//   ....[15]....
        /*07c0*/ 	.word	0xffffffff


	//   ....[16]....
        /*07c4*/ 	.word	0xffffffff


	//   ....[17]....
        /*07c8*/ 	.word	0xffffffff


	//   ....[18]....
        /*07cc*/ 	.word	0xffffffff


	//   ....[19]....
        /*07d0*/ 	.word	0xffffffff


	//   ....[20]....
        /*07d4*/ 	.word	0xffffffff


	//   ....[21]....
        /*07d8*/ 	.word	0xffffffff


	//   ....[22]....
        /*07dc*/ 	.word	0xffffffff


	//   ....[23]....
        /*07e0*/ 	.word	0xffffffff


	//   ....[24]....
        /*07e4*/ 	.word	0xffffffff


	//   ....[25]....
        /*07e8*/ 	.word	0xffffffff


	//   ....[26]....
        /*07ec*/ 	.word	0xffffffff


	//   ....[27]....
        /*07f0*/ 	.word	0xffffffff


	//   ....[28]....
        /*07f4*/ 	.word	0xffffffff


	//   ....[29]....
        /*07f8*/ 	.word	0xffffffff


	//   ....[30]....
        /*07fc*/ 	.word	0xffffffff


	//   ....[31]....
        /*0800*/ 	.word	0xffffffff


	//   ....[32]....
        /*0804*/ 	.word	0xffffffff


	//   ....[33]....
        /*0808*/ 	.word	0xffffffff


	//   ....[34]....
        /*080c*/ 	.word	0xffffffff


	//   ....[35]....
        /*0810*/ 	.word	0xffffffff


	//   ....[36]....
        /*0814*/ 	.word	0xffffffff


	//   ....[37]....
        /*0818*/ 	.word	0xffffffff


	//   ....[38]....
        /*081c*/ 	.word	0xffffffff


	//   ....[39]....
        /*0820*/ 	.word	0xffffffff


	//   ....[40]....
        /*0824*/ 	.word	0xffffffff


	//   ....[41]....
        /*0828*/ 	.word	0xffffffff


	//   ....[42]....
        /*082c*/ 	.word	0xffffffff


	//   ....[43]....
        /*0830*/ 	.word	0xffffffff


	//   ....[44]....
        /*0834*/ 	.word	0xffffffff


	//   ....[45]....
        /*0838*/ 	.word	0xffffffff


	//   ....[46]....
        /*083c*/ 	.word	0xffffffff


	//   ....[47]....
        /*0840*/ 	.word	0xffffffff


	//   ....[48]....
        /*0844*/ 	.word	0xffffffff


	//   ....[49]....
        /*0848*/ 	.word	0xffffffff


	//   ....[50]....
        /*084c*/ 	.word	0xffffffff


	//   ....[51]....
        /*0850*/ 	.word	0xffffffff


	//   ....[52]....
        /*0854*/ 	.word	0xffffffff


	//   ....[53]....
        /*0858*/ 	.word	0xffffffff


	//   ....[54]....
        /*085c*/ 	.word	0xffffffff


	//   ....[55]....
        /*0860*/ 	.word	0xffffffff


	//   ....[56]....
        /*0864*/ 	.word	0xffffffff


	//   ....[57]....
        /*0868*/ 	.word	0xffffffff


	//   ....[58]....
        /*086c*/ 	.word	0xffffffff


	//   ....[59]....
        /*0870*/ 	.word	0xffffffff


	//   ....[60]....
        /*0874*/ 	.word	0xffffffff


	//   ....[61]....
        /*0878*/ 	.word	0xffffffff


	//   ....[62]....
        /*087c*/ 	.word	0xffffffff


	//   ....[63]....
        /*0880*/ 	.word	0xffffffff


	//   ....[64]....
        /*0884*/ 	.word	0xffffffff


	//   ....[65]....
        /*0888*/ 	.word	0xffffffff


	//   ....[66]....
        /*088c*/ 	.word	0xffffffff


	//   ....[67]....
        /*0890*/ 	.word	0xffffffff


	//   ....[68]....
        /*0894*/ 	.word	0xffffffff


	//   ....[69]....
        /*0898*/ 	.word	0xffffffff


	//   ....[70]....
        /*089c*/ 	.word	0xffffffff


	//   ....[71]....
        /*08a0*/ 	.word	0xffffffff


	//   ....[72]....
        /*08a4*/ 	.word	0xffffffff


	//   ....[73]....
        /*08a8*/ 	.word	0xffffffff


	//   ....[74]....
        /*08ac*/ 	.word	0xffffffff


	//   ....[75]....
        /*08b0*/ 	.word	0xffffffff


	//   ....[76]....
        /*08b4*/ 	.word	0xffffffff


	//   ....[77]....
        /*08b8*/ 	.word	0xffffffff


	//   ....[78]....
        /*08bc*/ 	.word	0xffffffff


	//   ....[79]....
        /*08c0*/ 	.word	0xffffffff


	//   ....[80]....
        /*08c4*/ 	.word	0xffffffff


	//   ....[81]....
        /*08c8*/ 	.word	0xffffffff


	//   ....[82]....
        /*08cc*/ 	.word	0xffffffff


	//   ....[83]....
        /*08d0*/ 	.word	0xffffffff


	//   ....[84]....
        /*08d4*/ 	.word	0xffffffff


	//   ....[85]....
        /*08d8*/ 	.word	0xffffffff


	//   ....[86]....
        /*08dc*/ 	.word	0xffffffff


	//   ....[87]....
        /*08e0*/ 	.word	0xffffffff


	//   ....[88]....
        /*08e4*/ 	.word	0xffffffff


	//   ....[89]....
        /*08e8*/ 	.word	0xffffffff


	//   ....[90]....
        /*08ec*/ 	.word	0xffffffff


	//   ....[91]....
        /*08f0*/ 	.word	0xffffffff


	//   ....[92]....
        /*08f4*/ 	.word	0xffffffff


	//   ....[93]....
        /*08f8*/ 	.word	0xffffffff


	//   ....[94]....
        /*08fc*/ 	.word	0xffffffff


	//   ....[95]....
        /*0900*/ 	.word	0xffffffff


	//   ....[96]....
        /*0904*/ 	.word	0xffffffff


	//   ....[97]....
        /*0908*/ 	.word	0xffffffff


	//   ....[98]....
        /*090c*/ 	.word	0xffffffff


	//   ....[99]....
        /*0910*/ 	.word	0xffffffff


	//   ....[100]....
        /*0914*/ 	.word	0xffffffff


	//   ....[101]....
        /*0918*/ 	.word	0xffffffff


	//   ....[102]....
        /*091c*/ 	.word	0xffffffff


	//   ....[103]....
        /*0920*/ 	.word	0xffffffff


	//   ....[104]....
        /*0924*/ 	.word	0xffffffff


	//   ....[105]....
        /*0928*/ 	.word	0xffffffff


	//   ....[106]....
        /*092c*/ 	.word	0xffffffff


	//   ....[107]....
        /*0930*/ 	.word	0xffffffff


	//   ....[108]....
        /*0934*/ 	.word	0xffffffff


	//   ....[109]....
        /*0938*/ 	.word	0xffffffff


	//   ....[110]....
        /*093c*/ 	.word	0xffffffff


	//   ....[111]....
        /*0940*/ 	.word	0xffffffff


	//   ....[112]....
        /*0944*/ 	.word	0xffffffff


	//   ....[113]....
        /*0948*/ 	.word	0xffffffff


	//   ....[114]....
        /*094c*/ 	.word	0xffffffff


	//   ....[115]....
        /*0950*/ 	.word	0xffffffff


	//   ....[116]....
        /*0954*/ 	.word	0xffffffff


	//   ....[117]....
        /*0958*/ 	.word	0xffffffff


	//   ....[118]....
        /*095c*/ 	.word	0xffffffff


	//   ....[119]....
        /*0960*/ 	.word	0xffffffff


	//   ....[120]....
        /*0964*/ 	.word	0xffffffff


	//   ....[121]....
        /*0968*/ 	.word	0xffffffff


	//   ....[122]....
        /*096c*/ 	.word	0xffffffff


	//   ....[123]....
        /*0970*/ 	.word	0xffffffff


	//   ....[124]....
        /*0974*/ 	.word	0xffffffff


	//   ....[125]....
        /*0978*/ 	.word	0xffffffff


	//   ....[126]....
        /*097c*/ 	.word	0xffffffff


	//   ....[127]....
        /*0980*/ 	.word	0xffffffff


	//   ....[128]....
        /*0984*/ 	.word	0xffffffff


	//   ....[129]....
        /*0988*/ 	.word	0xffffffff


	//   ....[130]....
        /*098c*/ 	.word	0xffffffff


	//   ....[131]....
        /*0990*/ 	.word	0xffffffff


	//   ....[132]....
        /*0994*/ 	.word	0xffffffff


	//   ....[133]....
        /*0998*/ 	.word	0xffffffff


	//   ....[134]....
        /*099c*/ 	.word	0xffffffff


	//   ....[135]....
        /*09a0*/ 	.word	0x0500000f


	//   ....[136]....
        /*09a4*/ 	.word	0x0500000f


	//   ....[137]....
        /*09a8*/ 	.word	0x0500000f


	//   ....[138]....
        /*09ac*/ 	.word	0x0500000f


	//   ....[139]....
        /*09b0*/ 	.word	0x0500000f


	//   ....[140]....
        /*09b4*/ 	.word	0x0500000f


	//   ....[141]....
        /*09b8*/ 	.word	0x0500000f


	//   ....[142]....
        /*09bc*/ 	.word	0x0500000f


	//   ....[143]....
        /*09c0*/ 	.word	0x0500000f


	//   ....[144]....
        /*09c4*/ 	.word	0x0500000f


	//   ....[145]....
        /*09c8*/ 	.word	0x0500000f


	//   ....[146]....
        /*09cc*/ 	.word	0x0500000f


	//   ....[147]....
        /*09d0*/ 	.word	0x0500000f


	//   ....[148]....
        /*09d4*/ 	.word	0x0500000f


	//   ....[149]....
        /*09d8*/ 	.word	0x0500000f


	//   ....[150]....
        /*09dc*/ 	.word	0x0500000f


	//   ....[151]....
        /*09e0*/ 	.word	0x0500000f


	//   ....[152]....
        /*09e4*/ 	.word	0x0500000f


	//   ....[153]....
        /*09e8*/ 	.word	0x0500000f


	//   ....[154]....
        /*09ec*/ 	.word	0x0500000f


	//   ....[155]....
        /*09f0*/ 	.word	0x0500000f


	//   ....[156]....
        /*09f4*/ 	.word	0x0500000f


	//   ....[157]....
        /*09f8*/ 	.word	0x0500000f


	//   ....[158]....
        /*09fc*/ 	.word	0x0500000f


	//   ....[159]....
        /*0a00*/ 	.word	0x0500000f


	//   ....[160]....
        /*0a04*/ 	.word	0x0500000f


	//   ....[161]....
        /*0a08*/ 	.word	0x0500000f


	//   ....[162]....
        /*0a0c*/ 	.word	0x0500000f


	//   ....[163]....
        /*0a10*/ 	.word	0x0500000f


	//   ....[164]....
        /*0a14*/ 	.word	0x0500000f


	//   ....[165]....
        /*0a18*/ 	.word	0x0500000f


	//   ....[166]....
        /*0a1c*/ 	.word	0x0500000f


	//   ....[167]....
        /*0a20*/ 	.word	0x0500000f


	//   ....[168]....
        /*0a24*/ 	.word	0x0500000f


	//   ....[169]....
        /*0a28*/ 	.word	0x0500000f


	//   ....[170]....
        /*0a2c*/ 	.word	0x0500000f


	//   ....[171]....
        /*0a30*/ 	.word	0x0500000f


	//   ....[172]....
        /*0a34*/ 	.word	0x0500000f


	//   ....[173]....
        /*0a38*/ 	.word	0x0500000f


	//   ....[174]....
        /*0a3c*/ 	.word	0x0500000f


	//   ....[175]....
        /*0a40*/ 	.word	0x0500000f


	//   ....[176]....
        /*0a44*/ 	.word	0x0500000f


	//   ....[177]....
        /*0a48*/ 	.word	0x0500000f


	//   ....[178]....
        /*0a4c*/ 	.word	0x0500000f


	//   ....[179]....
        /*0a50*/ 	.word	0x0500000f


	//   ....[180]....
        /*0a54*/ 	.word	0x0500000f


	//   ....[181]....
        /*0a58*/ 	.word	0x0500000f


	//   ....[182]....
        /*0a5c*/ 	.word	0x0500000f


	//   ....[183]....
        /*0a60*/ 	.word	0x0500000f


	//   ....[184]....
        /*0a64*/ 	.word	0x0500000f


	//   ....[185]....
        /*0a68*/ 	.word	0x0500000f


	//   ....[186]....
        /*0a6c*/ 	.word	0x0500000f


	//   ....[187]....
        /*0a70*/ 	.word	0x0500000f


	//   ....[188]....
        /*0a74*/ 	.word	0x0500000f


	//   ....[189]....
        /*0a78*/ 	.word	0x0500000f


	//   ....[190]....
        /*0a7c*/ 	.word	0x0500000f


	//   ....[191]....
        /*0a80*/ 	.word	0x0500000f


	//   ....[192]....
        /*0a84*/ 	.word	0x0500000f


	//   ....[193]....
        /*0a88*/ 	.word	0x0500000f


	//   ....[194]....
        /*0a8c*/ 	.word	0x0500000f


	//   ....[195]....
        /*0a90*/ 	.word	0x0500000f


	//   ....[196]....
        /*0a94*/ 	.word	0x0500000f


	//   ....[197]....
        /*0a98*/ 	.word	0x0500000f


	//   ....[198]....
        /*0a9c*/ 	.word	0x0500000f


	//   ....[199]....
        /*0aa0*/ 	.word	0x0500000f


	//   ....[200]....
        /*0aa4*/ 	.word	0x0500000f


	//   ....[201]....
        /*0aa8*/ 	.word	0x0500000f


	//   ....[202]....
        /*0aac*/ 	.word	0x0500000f


	//   ....[203]....
        /*0ab0*/ 	.word	0x0500000f


	//   ....[204]....
        /*0ab4*/ 	.word	0x0500000f


	//   ....[205]....
        /*0ab8*/ 	.word	0x0500000f


	//   ....[206]....
        /*0abc*/ 	.word	0x0500000f


	//   ....[207]....
        /*0ac0*/ 	.word	0x0500000f


	//   ....[208]....
        /*0ac4*/ 	.word	0x0500000f


	//   ....[209]....
        /*0ac8*/ 	.word	0x0500000f


	//   ....[210]....
        /*0acc*/ 	.word	0x0500000f


	//   ....[211]....
        /*0ad0*/ 	.word	0x0500000f


	//   ....[212]....
        /*0ad4*/ 	.word	0x0500000f


	//   ....[213]....
        /*0ad8*/ 	.word	0x0500000f


	//   ....[214]....
        /*0adc*/ 	.word	0x0500000f


	//   ....[215]....
        /*0ae0*/ 	.word	0x0500000f


	//   ....[216]....
        /*0ae4*/ 	.word	0x0500000f


	//   ....[217]....
        /*0ae8*/ 	.word	0x0500000f


	//   ....[218]....
        /*0aec*/ 	.word	0x0500000f


	//   ....[219]....
        /*0af0*/ 	.word	0x0500000f


	//   ....[220]....
        /*0af4*/ 	.word	0x0500000f


	//   ....[221]....
        /*0af8*/ 	.word	0x0500000f


	//   ....[222]....
        /*0afc*/ 	.word	0x0500000f


	//   ....[223]....
        /*0b00*/ 	.word	0x0500000f


	//   ....[224]....
        /*0b04*/ 	.word	0x0500000f


	//   ....[225]....
        /*0b08*/ 	.word	0x0500000f


	//   ....[226]....
        /*0b0c*/ 	.word	0x0500000f


	//----- nvinfo : EIATTR_COOP_GROUP_INSTR_OFFSETS
	.align		4
.L_143:
        /*0b10*/ 	.byte	0x04, 0x28
        /*0b12*/ 	.short	(.L_145 - .L_144)


	//   ....[0]....
.L_144:
        /*0b14*/ 	.word	0x00000070


	//   ....[1]....
        /*0b18*/ 	.word	0x00000140


	//   ....[2]....
        /*0b1c*/ 	.word	0x00000190


	//   ....[3]....
        /*0b20*/ 	.word	0x000003c0


	//   ....[4]....
        /*0b24*/ 	.word	0x00000520


	//   ....[5]....
        /*0b28*/ 	.word	0x00000640


	//   ....[6]....
        /*0b2c*/ 	.word	0x000007a0


	//   ....[7]....
        /*0b30*/ 	.word	0x00003510


	//   ....[8]....
        /*0b34*/ 	.word	0x00003520


	//   ....[9]....
        /*0b38*/ 	.word	0x00005190


	//   ....[10]....
        /*0b3c*/ 	.word	0x000051a0


	//   ....[11]....
        /*0b40*/ 	.word	0x00006bc0


	//   ....[12]....
        /*0b44*/ 	.word	0x00006bd0


	//   ....[13]....
        /*0b48*/ 	.word	0x00007090


	//   ....[14]....
        /*0b4c*/ 	.word	0x000070b0


	//   ....[15]....
        /*0b50*/ 	.word	0x00007920


	//   ....[16]....
        /*0b54*/ 	.word	0x00007ef0


	//   ....[17]....
        /*0b58*/ 	.word	0x00007f00


	//   ....[18]....
        /*0b5c*/ 	.word	0x00007f10


	//   ....[19]....
        /*0b60*/ 	.word	0x00007f20


	//   ....[20]....
        /*0b64*/ 	.word	0x00009ca0


	//   ....[21]....
        /*0b68*/ 	.word	0x00009cb0


	//   ....[22]....
        /*0b6c*/ 	.word	0x00009cc0


	//   ....[23]....
        /*0b70*/ 	.word	0x00009cd0


	//   ....[24]....
        /*0b74*/ 	.word	0x0000caa0


	//   ....[25]....
        /*0b78*/ 	.word	0x0000cac0


	//   ....[26]....
        /*0b7c*/ 	.word	0x0000cae0


	//   ....[27]....
        /*0b80*/ 	.word	0x0000cb00


	//   ....[28]....
        /*0b84*/ 	.word	0x0000dd70


	//   ....[29]....
        /*0b88*/ 	.word	0x0000edd0


	//   ....[30]....
        /*0b8c*/ 	.word	0x0000edf0


	//   ....[31]....
        /*0b90*/ 	.word	0x0000f020


	//   ....[32]....
        /*0b94*/ 	.word	0x0000f040


	//   ....[33]....
        /*0b98*/ 	.word	0x000103e0


	//   ....[34]....
        /*0b9c*/ 	.word	0x000105e0


	//   ....[35]....
        /*0ba0*/ 	.word	0x00010ab0


	//   ....[36]....
        /*0ba4*/ 	.word	0x00010ac0


	//   ....[37]....
        /*0ba8*/ 	.word	0x00010af0


	//   ....[38]....
        /*0bac*/ 	.word	0x00011a40


	//   ....[39]....
        /*0bb0*/ 	.word	0x00011a60


	//   ....[40]....
        /*0bb4*/ 	.word	0x00011a70


	//   ....[41]....
        /*0bb8*/ 	.word	0x00011a80


	//   ....[42]....
        /*0bbc*/ 	.word	0x00012120


	//   ....[43]....
        /*0bc0*/ 	.word	0x00012130


	//   ....[44]....
        /*0bc4*/ 	.word	0x00012280


	//   ....[45]....
        /*0bc8*/ 	.word	0x00012290


	//   ....[46]....
        /*0bcc*/ 	.word	0x00012680


	//   ....[47]....
        /*0bd0*/ 	.word	0x00012690


	//   ....[48]....
        /*0bd4*/ 	.word	0x00012b90


	//   ....[49]....
        /*0bd8*/ 	.word	0x00012ba0


	//   ....[50]....
        /*0bdc*/ 	.word	0x00013950


	//   ....[51]....
        /*0be0*/ 	.word	0x00013960


	//   ....[52]....
        /*0be4*/ 	.word	0x00013ac0


	//   ....[53]....
        /*0be8*/ 	.word	0x00013ad0


	//   ....[54]....
        /*0bec*/ 	.word	0x00013c70


	//   ....[55]....
        /*0bf0*/ 	.word	0x00013e80


	//   ....[56]....
        /*0bf4*/ 	.word	0x00013eb0


	//   ....[57]....
        /*0bf8*/ 	.word	0x00013ee0


	//   ....[58]....
        /*0bfc*/ 	.word	0x00013f10


	//   ....[59]....
        /*0c00*/ 	.word	0x00013f40


	//   ....[60]....
        /*0c04*/ 	.word	0x00013f70


	//   ....[61]....
        /*0c08*/ 	.word	0x00014100


	//   ....[62]....
        /*0c0c*/ 	.word	0x00014130


	//   ....[63]....
        /*0c10*/ 	.word	0x00014160


	//   ....[64]....
        /*0c14*/ 	.word	0x00014190


	//   ....[65]....
        /*0c18*/ 	.word	0x000141c0


	//   ....[66]....
        /*0c1c*/ 	.word	0x000141f0


	//   ....[67]....
        /*0c20*/ 	.word	0x00014280


	//   ....[68]....
        /*0c24*/ 	.word	0x000142b0


	//   ....[69]....
        /*0c28*/ 	.word	0x000142c0


	//   ....[70]....
        /*0c2c*/ 	.word	0x00014360


	//   ....[71]....
        /*0c30*/ 	.word	0x00015350


	//   ....[72]....
        /*0c34*/ 	.word	0x00017660


	//   ....[73]....
        /*0c38*/ 	.word	0x00017670


	//   ....[74]....
        /*0c3c*/ 	.word	0x00017730


	//   ....[75]....
        /*0c40*/ 	.word	0x00017740


	//   ....[76]....
        /*0c44*/ 	.word	0x000177f0


	//   ....[77]....
        /*0c48*/ 	.word	0x00017800


	//   ....[78]....
        /*0c4c*/ 	.word	0x00017810


	//   ....[79]....
        /*0c50*/ 	.word	0x00017820


	//   ....[80]....
        /*0c54*/ 	.word	0x000181e0


	//   ....[81]....
        /*0c58*/ 	.word	0x00018210


	//   ....[82]....
        /*0c5c*/ 	.word	0x000182d0


	//   ....[83]....
        /*0c60*/ 	.word	0x000182f0


	//   ....[84]....
        /*0c64*/ 	.word	0x00018390


	//   ....[85]....
        /*0c68*/ 	.word	0x000183b0


	//   ....[86]....
        /*0c6c*/ 	.word	0x000183c0


	//   ....[87]....
        /*0c70*/ 	.word	0x000183d0


	//   ....[88]....
        /*0c74*/ 	.word	0x000184f0


	//   ....[89]....
        /*0c78*/ 	.word	0x00018500


	//   ....[90]....
        /*0c7c*/ 	.word	0x00018510


	//   ....[91]....
        /*0c80*/ 	.word	0x000185a0


	//   ....[92]....
        /*0c84*/ 	.word	0x00018d60


	//   ....[93]....
        /*0c88*/ 	.word	0x00018d70


	//   ....[94]....
        /*0c8c*/ 	.word	0x00018d90


	//   ....[95]....
        /*0c90*/ 	.word	0x00018e10


	//   ....[96]....
        /*0c94*/ 	.word	0x00018e20


	//   ....[97]....
        /*0c98*/ 	.word	0x00018e80


	//   ....[98]....
        /*0c9c*/ 	.word	0x00018eb0


	//   ....[99]....
        /*0ca0*/ 	.word	0x00018ef0


	//   ....[100]....
        /*0ca4*/ 	.word	0x000191a0


	//   ....[101]....
        /*0ca8*/ 	.word	0x000191c0


	//   ....[102]....
        /*0cac*/ 	.word	0x00019260


	//   ....[103]....
        /*0cb0*/ 	.word	0x00019270


	//   ....[104]....
        /*0cb4*/ 	.word	0x00019300


	//   ....[105]....
        /*0cb8*/ 	.word	0x00019310


	//   ....[106]....
        /*0cbc*/ 	.word	0x00019320


	//   ....[107]....
        /*0cc0*/ 	.word	0x000193b0


	//   ....[108]....
        /*0cc4*/ 	.word	0x00019980


	//   ....[109]....
        /*0cc8*/ 	.word	0x00019990


	//   ....[110]....
        /*0ccc*/ 	.word	0x00019a20


	//   ....[111]....
        /*0cd0*/ 	.word	0x00019ac0


	//   ....[112]....
        /*0cd4*/ 	.word	0x00019ae0


	//   ....[113]....
        /*0cd8*/ 	.word	0x00019b60


	//   ....[114]....
        /*0cdc*/ 	.word	0x00019b80


	//   ....[115]....
        /*0ce0*/ 	.word	0x00019b90


	//   ....[116]....
        /*0ce4*/ 	.word	0x00019fd0


	//   ....[117]....
        /*0ce8*/ 	.word	0x0001a000


	//   ....[118]....
        /*0cec*/ 	.word	0x0001a070


	//   ....[119]....
        /*0cf0*/ 	.word	0x0001a0a0


	//   ....[120]....
        /*0cf4*/ 	.word	0x0001a0d0


	//   ....[121]....
        /*0cf8*/ 	.word	0x0001a100


	//   ....[122]....
        /*0cfc*/ 	.word	0x0001a130


	//   ....[123]....
        /*0d00*/ 	.word	0x0001a160


	//   ....[124]....
        /*0d04*/ 	.word	0x0001a300


	//   ....[125]....
        /*0d08*/ 	.word	0x0001a330


	//   ....[126]....
        /*0d0c*/ 	.word	0x0001a360


	//   ....[127]....
        /*0d10*/ 	.word	0x0001a390


	//   ....[128]....
        /*0d14*/ 	.word	0x0001a3c0


	//   ....[129]....
        /*0d18*/ 	.word	0x0001a3f0


	//   ....[130]....
        /*0d1c*/ 	.word	0x0001a4b0


	//   ....[131]....
        /*0d20*/ 	.word	0x0001a4d0


	//   ....[132]....
        /*0d24*/ 	.word	0x0001a4e0


	//   ....[133]....
        /*0d28*/ 	.word	0x0001a540


	//   ....[134]....
        /*0d2c*/ 	.word	0x0001ab60


	//   ....[135]....
        /*0d30*/ 	.word	0x0001aea0


	//   ....[136]....
        /*0d34*/ 	.word	0x0001af30


	//   ....[137]....
        /*0d38*/ 	.word	0x0001b020


	//   ....[138]....
        /*0d3c*/ 	.word	0x0001b0b0


	//   ....[139]....
        /*0d40*/ 	.word	0x0001b190


	//   ....[140]....
        /*0d44*/ 	.word	0x0001b220


	//   ....[141]....
        /*0d48*/ 	.word	0x0001b300


	//   ....[142]....
        /*0d4c*/ 	.word	0x0001b3b0


	//   ....[143]....
        /*0d50*/ 	.word	0x0001b440


	//   ....[144]....
        /*0d54*/ 	.word	0x0001b490


	//   ....[145]....
        /*0d58*/ 	.word	0x0001b4e0


	//   ....[146]....
        /*0d5c*/ 	.word	0x0001b5d0


	//   ....[147]....
        /*0d60*/ 	.word	0x0001b660


	//   ....[148]....
        /*0d64*/ 	.word	0x0001b6b0


	//   ....[149]....
        /*0d68*/ 	.word	0x0001b700


	//   ....[150]....
        /*0d6c*/ 	.word	0x0001b920


	//   ....[151]....
        /*0d70*/ 	.word	0x0001b970


	//   ....[152]....
        /*0d74*/ 	.word	0x0001ba00


	//   ....[153]....
        /*0d78*/ 	.word	0x0001ba90


	//   ....[154]....
        /*0d7c*/ 	.word	0x0001bb10


	//   ....[155]....
        /*0d80*/ 	.word	0x0001bb60


	//   ....[156]....
        /*0d84*/ 	.word	0x0001bbf0


	//   ....[157]....
        /*0d88*/ 	.word	0x0001bc80


	//   ....[158]....
        /*0d8c*/ 	.word	0x0001bd00


	//   ....[159]....
        /*0d90*/ 	.word	0x0001bd50


	//   ....[160]....
        /*0d94*/ 	.word	0x0001bde0


	//   ....[161]....
        /*0d98*/ 	.word	0x0001be70


	//   ....[162]....
        /*0d9c*/ 	.word	0x0001bf30


	//   ....[163]....
        /*0da0*/ 	.word	0x0001c210


	//   ....[164]....
        /*0da4*/ 	.word	0x0001c300


	//   ....[165]....
        /*0da8*/ 	.word	0x0001c390


	//   ....[166]....
        /*0dac*/ 	.word	0x0001c3f0


	//   ....[167]....
        /*0db0*/ 	.word	0x0001c510


	//   ....[168]....
        /*0db4*/ 	.word	0x0001c570


	//   ....[169]....
        /*0db8*/ 	.word	0x0001c690


	//   ....[170]....
        /*0dbc*/ 	.word	0x0001c6f0


	//   ....[171]....
        /*0dc0*/ 	.word	0x0001c7a0


	//   ....[172]....
        /*0dc4*/ 	.word	0x0001c8b0


	//   ....[173]....
        /*0dc8*/ 	.word	0x0001c920


	//   ....[174]....
        /*0dcc*/ 	.word	0x0001c980


	//   ....[175]....
        /*0dd0*/ 	.word	0x0001ca90


	//   ....[176]....
        /*0dd4*/ 	.word	0x0001caf0


	//   ....[177]....
        /*0dd8*/ 	.word	0x0001cc10


	//   ....[178]....
        /*0ddc*/ 	.word	0x0001cc70


	//   ....[179]....
        /*0de0*/ 	.word	0x0001cd10


	//   ....[180]....
        /*0de4*/ 	.word	0x0001cde0


	//   ....[181]....
        /*0de8*/ 	.word	0x0001cee0


	//   ....[182]....
        /*0dec*/ 	.word	0x0001cf40


	//   ....[183]....
        /*0df0*/ 	.word	0x0001cfe0


	//   ....[184]....
        /*0df4*/ 	.word	0x0001d180


	//   ....[185]....
        /*0df8*/ 	.word	0x0001d260


	//   ....[186]....
        /*0dfc*/ 	.word	0x0001d2e0


	//   ....[187]....
        /*0e00*/ 	.word	0x0001d3c0


	//   ....[188]....
        /*0e04*/ 	.word	0x0001d420


	//   ....[189]....
        /*0e08*/ 	.word	0x0001d4f0


	//   ....[190]....
        /*0e0c*/ 	.word	0x0001d550


	//   ....[191]....
        /*0e10*/ 	.word	0x0001d630


	//   ....[192]....
        /*0e14*/ 	.word	0x0001d720


	//   ....[193]....
        /*0e18*/ 	.word	0x0001d7c0


	//   ....[194]....
        /*0e1c*/ 	.word	0x0001d820


	//   ....[195]....
        /*0e20*/ 	.word	0x0001d920


	//   ....[196]....
        /*0e24*/ 	.word	0x0001d980


	//   ....[197]....
        /*0e28*/ 	.word	0x0001da80


	//   ....[198]....
        /*0e2c*/ 	.word	0x0001dae0


	//   ....[199]....
        /*0e30*/ 	.word	0x0001dbb0


	//   ....[200]....
        /*0e34*/ 	.word	0x0001dd00


	//   ....[201]....
        /*0e38*/ 	.word	0x0001ddb0


	//   ....[202]....
        /*0e3c*/ 	.word	0x0001dec0


	//   ....[203]....
        /*0e40*/ 	.word	0x0001dfa0


	//   ....[204]....
        /*0e44*/ 	.word	0x0001e000


	//   ....[205]....
        /*0e48*/ 	.word	0x0001e0f0


	//   ....[206]....
        /*0e4c*/ 	.word	0x0001e150


	//   ....[207]....
        /*0e50*/ 	.word	0x0001e230


	//   ....[208]....
        /*0e54*/ 	.word	0x0001e2c0


	//   ....[209]....
        /*0e58*/ 	.word	0x0001e360


	//   ....[210]....
        /*0e5c*/ 	.word	0x0001e4e0


	//   ....[211]....
        /*0e60*/ 	.word	0x0001e550


	//   ....[212]....
        /*0e64*/ 	.word	0x0001e5c0


	//   ....[213]....
        /*0e68*/ 	.word	0x0001e630


	//   ....[214]....
        /*0e6c*/ 	.word	0x0001e6a0


	//   ....[215]....
        /*0e70*/ 	.word	0x0001e720


	//   ....[216]....
        /*0e74*/ 	.word	0x0001e7a0


	//   ....[217]....
        /*0e78*/ 	.word	0x0001e830


	//   ....[218]....
        /*0e7c*/ 	.word	0x0001e8a0


	//   ....[219]....
        /*0e80*/ 	.word	0x0001e910


	//   ....[220]....
        /*0e84*/ 	.word	0x0001e980


	//   ....[221]....
        /*0e88*/ 	.word	0x0001ea00


	//   ....[222]....
        /*0e8c*/ 	.word	0x0001ea70


	//   ....[223]....
        /*0e90*/ 	.word	0x0001eb10


	//   ....[224]....
        /*0e94*/ 	.word	0x0001eb60


	//   ....[225]....
        /*0e98*/ 	.word	0x0001ebf0


	//   ....[226]....
        /*0e9c*/ 	.word	0x0001ed20


	//----- nvinfo : EIATTR_REG_RECONFIG
	.align		4
.L_145:
        /*0ea0*/ 	.byte	0x01, 0x54
	.zero		2


	//----- nvinfo : EIATTR_SYSCALL_OFFSETS
	.align		4
        /*0ea4*/ 	.byte	0x04, 0x46
        /*0ea6*/ 	.short	(.L_147 - .L_146)


	//   ....[0]....
.L_146:
        /*0ea8*/ 	.word	0x00002030


	//   ....[1]....
        /*0eac*/ 	.word	0x00002180


	//   ....[2]....
        /*0eb0*/ 	.word	0x00007af0


	//   ....[3]....
        /*0eb4*/ 	.word	0x00007e70


	//   ....[4]....
        /*0eb8*/ 	.word	0x00016c30


	//   ....[5]....
        /*0ebc*/ 	.word	0x00016d80


	//   ....[6]....
        /*0ec0*/ 	.word	0x00016e70


	//   ....[7]....
        /*0ec4*/ 	.word	0x00017ca0


	//----- nvinfo : EIATTR_MBARRIER_INSTR_OFFSETS
	.align		4
.L_147:
        /*0ec8*/ 	.byte	0x04, 0x39
        /*0eca*/ 	.short	(.L_149 - .L_148)


	//   ....[0]....
.L_148:
        /*0ecc*/ 	.word	0x00000270
        /*0ed0*/ 	.word	0x000000ff
        /*0ed4*/ 	.word	0x0002d800
        /*0ed8*/ 	.short	0x0100
        /*0eda*/ 	.byte	0x08
	.zero		1


	//   ....[1]....
        /*0edc*/ 	.word	0x00000280
        /*0ee0*/ 	.word	0x000000ff
        /*0ee4*/ 	.word	0x0002d820
        /*0ee8*/ 	.short	0x0100
        /*0eea*/ 	.byte	0x08
	.zero		1


	//   ....[2]....
        /*0eec*/ 	.word	0x00000370
        /*0ef0*/ 	.word	0x000000ff
        /*0ef4*/ 	.word	0x0002d830
        /*0ef8*/ 	.short	0x0100
        /*0efa*/ 	.byte	0x08
	.zero		1


	//   ....[3]....
        /*0efc*/ 	.word	0x00000380
        /*0f00*/ 	.word	0x000000ff
        /*0f04*/ 	.word	0x0002d840
        /*0f08*/ 	.short	0x0100
        /*0f0a*/ 	.byte	0x08
	.zero		1


	//   ....[4]....
        /*0f0c*/ 	.word	0x00000390
        /*0f10*/ 	.word	0x000000ff
        /*0f14*/ 	.word	0x0002d838
        /*0f18*/ 	.short	0x0100
        /*0f1a*/ 	.byte	0x08
	.zero		1


	//   ....[5]....
        /*0f1c*/ 	.word	0x000003a0
        /*0f20*/ 	.word	0x000000ff
        /*0f24*/ 	.word	0x0002d848
        /*0f28*/ 	.short	0x0100
        /*0f2a*/ 	.byte	0x08
	.zero		1


	//   ....[6]....
        /*0f2c*/ 	.word	0x000004d0
        /*0f30*/ 	.word	0x000000ff
        /*0f34*/ 	.word	0x0002d850
        /*0f38*/ 	.short	0x0100
        /*0f3a*/ 	.byte	0x08
	.zero		1


	//   ....[7]....
        /*0f3c*/ 	.word	0x000004e0
        /*0f40*/ 	.word	0x000000ff
        /*0f44*/ 	.word	0x0002d860
        /*0f48*/ 	.short	0x0100
        /*0f4a*/ 	.byte	0x08
	.zero		1


	//   ....[8]....
        /*0f4c*/ 	.word	0x000004f0
        /*0f50*/ 	.word	0x000000ff
        /*0f54*/ 	.word	0x0002d858
        /*0f58*/ 	.short	0x0100
        /*0f5a*/ 	.byte	0x08
	.zero		1


	//   ....[9]....
        /*0f5c*/ 	.word	0x00000500
        /*0f60*/ 	.word	0x000000ff
        /*0f64*/ 	.word	0x0002d868
        /*0f68*/ 	.short	0x0100
        /*0f6a*/ 	.byte	0x08
	.zero		1


	//   ....[10]....
        /*0f6c*/ 	.word	0x000005f0
        /*0f70*/ 	.word	0x000000ff
        /*0f74*/ 	.word	0x0002d870
        /*0f78*/ 	.short	0x0100
        /*0f7a*/ 	.byte	0x06
	.zero		1


	//   ....[11]....
        /*0f7c*/ 	.word	0x00000600
        /*0f80*/ 	.word	0x000000ff
        /*0f84*/ 	.word	0x0002d880
        /*0f88*/ 	.short	0x0100
        /*0f8a*/ 	.byte	0x06
	.zero		1


	//   ....[12]....
        /*0f8c*/ 	.word	0x00000610
        /*0f90*/ 	.word	0x000000ff
        /*0f94*/ 	.word	0x0002d878
        /*0f98*/ 	.short	0x0100
        /*0f9a*/ 	.byte	0x06
	.zero		1


	//   ....[13]....
        /*0f9c*/ 	.word	0x00000620
        /*0fa0*/ 	.word	0x000000ff
        /*0fa4*/ 	.word	0x0002d888
        /*0fa8*/ 	.short	0x0100
        /*0faa*/ 	.byte	0x06
	.zero		1


	//   ....[14]....
        /*0fac*/ 	.word	0x00000750
        /*0fb0*/ 	.word	0x000000ff
        /*0fb4*/ 	.word	0x0002d890
        /*0fb8*/ 	.short	0x0100
        /*0fba*/ 	.byte	0x08
	.zero		1


	//   ....[15]....
        /*0fbc*/ 	.word	0x00000760
        /*0fc0*/ 	.word	0x000000ff
        /*0fc4*/ 	.word	0x0002d8a0
        /*0fc8*/ 	.short	0x0100
        /*0fca*/ 	.byte	0x08
	.zero		1


	//   ....[16]....
        /*0fcc*/ 	.word	0x00000770
        /*0fd0*/ 	.word	0x000000ff
        /*0fd4*/ 	.word	0x0002d898
        /*0fd8*/ 	.short	0x0100
        /*0fda*/ 	.byte	0x08
	.zero		1


	//   ....[17]....
        /*0fdc*/ 	.word	0x00000780
        /*0fe0*/ 	.word	0x000000ff
        /*0fe4*/ 	.word	0x0002d8a8
        /*0fe8*/ 	.short	0x0100
        /*0fea*/ 	.byte	0x08
	.zero		1


	//   ....[18]....
        /*0fec*/ 	.word	0x000008b0
        /*0ff0*/ 	.word	0x000000ff
        /*0ff4*/ 	.word	0x0002d8b0
        /*0ff8*/ 	.short	0x0100
        /*0ffa*/ 	.byte	0x08
	.zero		1


	//   ....[19]....
        /*0ffc*/ 	.word	0x000008c0
        /*1000*/ 	.word	0x000000ff
        /*1004*/ 	.word	0x0002d8c0
        /*1008*/ 	.short	0x0100
        /*100a*/ 	.byte	0x08
	.zero		1


	//   ....[20]....
        /*100c*/ 	.word	0x000008d0
        /*1010*/ 	.word	0x000000ff
        /*1014*/ 	.word	0x0002d8b8
        /*1018*/ 	.short	0x0100
        /*101a*/ 	.byte	0x08
	.zero		1


	//   ....[21]....
        /*101c*/ 	.word	0x000008e0
        /*1020*/ 	.word	0x000000ff
        /*1024*/ 	.word	0x0002d8c8
        /*1028*/ 	.short	0x0100
        /*102a*/ 	.byte	0x08
	.zero		1


	//   ....[22]....
        /*102c*/ 	.word	0x000034c0
        /*1030*/ 	.word	0x0000001f
        /*1034*/ 	.word	0x0002d890
        /*1038*/ 	.short	0x010a
        /*103a*/ 	.byte	0x3f
	.zero		1


	//   ....[23]....
        /*103c*/ 	.word	0x00005140
        /*1040*/ 	.word	0x0000001f
        /*1044*/ 	.word	0x0002d890
        /*1048*/ 	.short	0x010a
        /*104a*/ 	.byte	0x3f
	.zero		1


	//   ....[24]....
        /*104c*/ 	.word	0x00006a30
        /*1050*/ 	.word	0x0000001f
        /*1054*/ 	.word	0x0002d890
        /*1058*/ 	.short	0x010a
        /*105a*/ 	.byte	0x3f
	.zero		1


	//   ....[25]....
        /*105c*/ 	.word	0x00006f00
        /*1060*/ 	.word	0x0000000b
        /*1064*/ 	.word	0x00000000
        /*1068*/ 	.short	0x0101
        /*106a*/ 	.byte	0x3f
	.zero		1


	//   ....[26]....
        /*106c*/ 	.word	0x00006f40
        /*1070*/ 	.word	0x0000001f
        /*1074*/ 	.word	0x0002d8b0
        /*1078*/ 	.short	0x010a
        /*107a*/ 	.byte	0x3f
	.zero		1


	//   ....[27]....
        /*107c*/ 	.word	0x000073d0
        /*1080*/ 	.word	0x0000001f
        /*1084*/ 	.word	0x00000000
        /*1088*/ 	.short	0x0101
        /*108a*/ 	.byte	0x3f
	.zero		1


	//   ....[28]....
        /*108c*/ 	.word	0x00007b90
        /*1090*/ 	.word	0x00000002
        /*1094*/ 	.word	0x0002d800
        /*1098*/ 	.short	0x010a
        /*109a*/ 	.byte	0x3f
	.zero		1


	//   ....[29]....
        /*109c*/ 	.word	0x00007be0
        /*10a0*/ 	.word	0x00000002
        /*10a4*/ 	.word	0x0002d800
        /*10a8*/ 	.short	0x010a
        /*10aa*/ 	.byte	0x3f
	.zero		1


	//   ....[30]....
        /*10ac*/ 	.word	0x00008690
        /*10b0*/ 	.word	0x00000002
        /*10b4*/ 	.word	0x0002d800
        /*10b8*/ 	.short	0x010a
        /*10ba*/ 	.byte	0x3f
	.zero		1


	//   ....[31]....
        /*10bc*/ 	.word	0x0000a210
        /*10c0*/ 	.word	0x00000002
        /*10c4*/ 	.word	0x0002d800
        /*10c8*/ 	.short	0x010a
        /*10ca*/ 	.byte	0x3f
	.zero		1


	//   ....[32]....
        /*10cc*/ 	.word	0x0000ba90
        /*10d0*/ 	.word	0x00000008
        /*10d4*/ 	.word	0x0002d830
        /*10d8*/ 	.short	0x010a
        /*10da*/ 	.byte	0x3f
	.zero		1


	//   ....[33]....
        /*10dc*/ 	.word	0x0000bb60
        /*10e0*/ 	.word	0x00000008
        /*10e4*/ 	.word	0x0002d830
        /*10e8*/ 	.short	0x010a
        /*10ea*/ 	.byte	0x3f
	.zero		1


	//   ....[34]....
        /*10ec*/ 	.word	0x0000cd20
        /*10f0*/ 	.word	0x00000008
        /*10f4*/ 	.word	0x00000000
        /*10f8*/ 	.short	0x0101
        /*10fa*/ 	.byte	0x3f
	.zero		1


	//   ....[35]....
        /*10fc*/ 	.word	0x0000e030
        /*1100*/ 	.word	0x00000003
        /*1104*/ 	.word	0x0002d830
        /*1108*/ 	.short	0x010a
        /*110a*/ 	.byte	0x3f
	.zero		1


	//   ....[36]....
        /*110c*/ 	.word	0x0000e080
        /*1110*/ 	.word	0x00000003
        /*1114*/ 	.word	0x0002d830
        /*1118*/ 	.short	0x010a
        /*111a*/ 	.byte	0x3f
	.zero		1


	//   ....[37]....
        /*111c*/ 	.word	0x0000e510
        /*1120*/ 	.word	0x00000003
        /*1124*/ 	.word	0x0002d850
        /*1128*/ 	.short	0x010a
        /*112a*/ 	.byte	0x3f
	.zero		1


	//   ....[38]....
        /*112c*/ 	.word	0x0000e550
        /*1130*/ 	.word	0x00000003
        /*1134*/ 	.word	0x0002d850
        /*1138*/ 	.short	0x010a
        /*113a*/ 	.byte	0x3f
	.zero		1


	//   ....[39]....
        /*113c*/ 	.word	0x0000ebc0
        /*1140*/ 	.word	0x00000000
        /*1144*/ 	.word	0x00000000
        /*1148*/ 	.short	0x0101
        /*114a*/ 	.byte	0x3f
	.zero		1


	//   ....[40]....
        /*114c*/ 	.word	0x0000fd80
        /*1150*/ 	.word	0x00000004
        /*1154*/ 	.word	0x00000000
        /*1158*/ 	.short	0x0101
        /*115a*/ 	.byte	0x3f
	.zero		1


	//   ....[41]....
        /*115c*/ 	.word	0x00010460
        /*1160*/ 	.word	0x0000000c
        /*1164*/ 	.word	0x0002d850
        /*1168*/ 	.short	0x010a
        /*116a*/ 	.byte	0x3f
	.zero		1


	//   ....[42]....
        /*116c*/ 	.word	0x00010510
        /*1170*/ 	.word	0x0000000c
        /*1174*/ 	.word	0x0002d850
        /*1178*/ 	.short	0x010a
        /*117a*/ 	.byte	0x3f
	.zero		1


	//   ....[43]....
        /*117c*/ 	.word	0x00010d10
        /*1180*/ 	.word	0x0000000c
        /*1184*/ 	.word	0x00000000
        /*1188*/ 	.short	0x0101
        /*118a*/ 	.byte	0x3f
	.zero		1


	//   ....[44]....
        /*118c*/ 	.word	0x00012080
        /*1190*/ 	.word	0x00000000
        /*1194*/ 	.word	0x00000000
        /*1198*/ 	.short	0x0101
        /*119a*/ 	.byte	0x3f
	.zero		1


	//   ....[45]....
        /*119c*/ 	.word	0x00012600
        /*11a0*/ 	.word	0x00000008
        /*11a4*/ 	.word	0x00000000
        /*11a8*/ 	.short	0x0101
        /*11aa*/ 	.byte	0x3f
	.zero		1


	//   ....[46]....
        /*11ac*/ 	.word	0x00015430
        /*11b0*/ 	.word	0x00000010
        /*11b4*/ 	.word	0x0002d820
        /*11b8*/ 	.short	0x010a
        /*11ba*/ 	.byte	0x3f
	.zero		1


	//   ....[47]....
        /*11bc*/ 	.word	0x000154f0
        /*11c0*/ 	.word	0x00000009
        /*11c4*/ 	.word	0x0002d8a0
        /*11c8*/ 	.short	0x010a
        /*11ca*/ 	.byte	0x3f
	.zero		1


	//   ....[48]....
        /*11cc*/ 	.word	0x00015920
        /*11d0*/ 	.word	0x00000009
        /*11d4*/ 	.word	0x0002d8c0
        /*11d8*/ 	.short	0x010a
        /*11da*/ 	.byte	0x3f
	.zero		1


	//   ....[49]....
        /*11dc*/ 	.word	0x00015e80
        /*11e0*/ 	.word	0x00000009
        /*11e4*/ 	.word	0x0002d8a0
        /*11e8*/ 	.short	0x010a
        /*11ea*/ 	.byte	0x3f
	.zero		1


	//   ....[50]....
        /*11ec*/ 	.word	0x000162a0
        /*11f0*/ 	.word	0x00000009
        /*11f4*/ 	.word	0x0002d8c0
        /*11f8*/ 	.short	0x010a
        /*11fa*/ 	.byte	0x3f
	.zero		1


	//   ....[51]....
        /*11fc*/ 	.word	0x00017420
        /*1200*/ 	.word	0x00000000
        /*1204*/ 	.word	0x0002d840
        /*1208*/ 	.short	0x010a
        /*120a*/ 	.byte	0x3f
	.zero		1


	//   ....[52]....
        /*120c*/ 	.word	0x00017970
        /*1210*/ 	.word	0x00000000
        /*1214*/ 	.word	0x0002d830
        /*1218*/ 	.short	0x0107
        /*121a*/ 	.byte	0x3f
	.zero		1


	//   ....[53]....
        /*121c*/ 	.word	0x00017a40
        /*1220*/ 	.word	0x00000000
        /*1224*/ 	.word	0x0002d830
        /*1228*/ 	.short	0x0101
        /*122a*/ 	.byte	0x3f
	.zero		1


	//   ....[54]....
        /*122c*/ 	.word	0x00018660
        /*1230*/ 	.word	0x00000010
        /*1234*/ 	.word	0x0002d800
        /*1238*/ 	.short	0x0107
        /*123a*/ 	.byte	0x3f
	.zero		1


	//   ....[55]....
        /*123c*/ 	.word	0x00018750
        /*1240*/ 	.word	0x00000010
        /*1244*/ 	.word	0x0002d800
        /*1248*/ 	.short	0x0101
        /*124a*/ 	.byte	0x3f
	.zero		1


	//   ....[56]....
        /*124c*/ 	.word	0x00018770
        /*1250*/ 	.word	0x00000010
        /*1254*/ 	.word	0x0002d820
        /*1258*/ 	.short	0x010a
        /*125a*/ 	.byte	0x3f
	.zero		1


	//   ....[57]....
        /*125c*/ 	.word	0x00018b90
        /*1260*/ 	.word	0x00000005
        /*1264*/ 	.word	0x0002d840
        /*1268*/ 	.short	0x010a
        /*126a*/ 	.byte	0x3f
	.zero		1


	//   ....[58]....
        /*126c*/ 	.word	0x00018fa0
        /*1270*/ 	.word	0x00000005
        /*1274*/ 	.word	0x0002d830
        /*1278*/ 	.short	0x0107
        /*127a*/ 	.byte	0x3f
	.zero		1


	//   ....[59]....
        /*127c*/ 	.word	0x00019060
        /*1280*/ 	.word	0x00000005
        /*1284*/ 	.word	0x0002d830
        /*1288*/ 	.short	0x0101
        /*128a*/ 	.byte	0x3f
	.zero		1


	//   ....[60]....
        /*128c*/ 	.word	0x000190c0
        /*1290*/ 	.word	0x00000005
        /*1294*/ 	.word	0x0002d860
        /*1298*/ 	.short	0x010a
        /*129a*/ 	.byte	0x3f
	.zero		1


	//   ....[61]....
        /*129c*/ 	.word	0x00019570
        /*12a0*/ 	.word	0x00000005
        /*12a4*/ 	.word	0x0002d850
        /*12a8*/ 	.short	0x0107
        /*12aa*/ 	.byte	0x3f
	.zero		1


	//   ....[62]....
        /*12ac*/ 	.word	0x00019660
        /*12b0*/ 	.word	0x00000005
        /*12b4*/ 	.word	0x0002d850
        /*12b8*/ 	.short	0x0101
        /*12ba*/ 	.byte	0x3f
	.zero		1


	//   ....[63]....
        /*12bc*/ 	.word	0x00019890
        /*12c0*/ 	.word	0x00000000
        /*12c4*/ 	.word	0x0002d860
        /*12c8*/ 	.short	0x010a
        /*12ca*/ 	.byte	0x3f
	.zero		1


	//   ....[64]....
        /*12cc*/ 	.word	0x00019cc0
        /*12d0*/ 	.word	0x00000000
        /*12d4*/ 	.word	0x0002d850
        /*12d8*/ 	.short	0x0107
        /*12da*/ 	.byte	0x3f
	.zero		1


	//   ....[65]....
        /*12dc*/ 	.word	0x00019da0
        /*12e0*/ 	.word	0x00000000
        /*12e4*/ 	.word	0x0002d850
        /*12e8*/ 	.short	0x0101
        /*12ea*/ 	.byte	0x3f
	.zero		1


	//   ....[66]....
        /*12ec*/ 	.word	0x0001aae0
        /*12f0*/ 	.word	0x00000005
        /*12f4*/ 	.word	0x0002d820
        /*12f8*/ 	.short	0x010a
        /*12fa*/ 	.byte	0x3f
	.zero		1


	//   ....[67]....
        /*12fc*/ 	.word	0x0001ac80
        /*1300*/ 	.word	0x00000003
        /*1304*/ 	.word	0x0002d840
        /*1308*/ 	.short	0x010a
        /*130a*/ 	.byte	0x3f
	.zero		1


	//   ....[68]....
        /*130c*/ 	.word	0x0001ad10
        /*1310*/ 	.word	0x00000005
        /*1314*/ 	.word	0x0002d840
        /*1318*/ 	.short	0x010a
        /*131a*/ 	.byte	0x3f
	.zero		1


	//   ....[69]....
        /*131c*/ 	.word	0x0001ad50
        /*1320*/ 	.word	0x00000003
        /*1324*/ 	.word	0x0002d860
        /*1328*/ 	.short	0x010a
        /*132a*/ 	.byte	0x3f
	.zero		1


	//   ....[70]....
        /*132c*/ 	.word	0x0001ad90
        /*1330*/ 	.word	0x00000005
        /*1334*/ 	.word	0x0002d860
        /*1338*/ 	.short	0x010a
        /*133a*/ 	.byte	0x3f
	.zero		1


	//   ....[71]....
        /*133c*/ 	.word	0x0001adf0
        /*1340*/ 	.word	0x0000001f
        /*1344*/ 	.word	0x0002d890
        /*1348*/ 	.short	0x010a
        /*134a*/ 	.byte	0x3f
	.zero		1


	//   ....[72]....
        /*134c*/ 	.word	0x0001af70
        /*1350*/ 	.word	0x0000001f
        /*1354*/ 	.word	0x0002d890
        /*1358*/ 	.short	0x010a
        /*135a*/ 	.byte	0x3f
	.zero		1


	//   ....[73]....
        /*135c*/ 	.word	0x0001b0f0
        /*1360*/ 	.word	0x0000001f
        /*1364*/ 	.word	0x0002d890
        /*1368*/ 	.short	0x010a
        /*136a*/ 	.byte	0x3f
	.zero		1


	//   ....[74]....
        /*136c*/ 	.word	0x0001b260
        /*1370*/ 	.word	0x0000001f
        /*1374*/ 	.word	0x0002d8b0
        /*1378*/ 	.short	0x010a
        /*137a*/ 	.byte	0x3f
	.zero		1


	//   ....[75]....
        /*137c*/ 	.word	0x0001b520
        /*1380*/ 	.word	0x00000002
        /*1384*/ 	.word	0x0002d800
        /*1388*/ 	.short	0x010a
        /*138a*/ 	.byte	0x3f
	.zero		1


	//   ....[76]....
        /*138c*/ 	.word	0x0001b740
        /*1390*/ 	.word	0x00000002
        /*1394*/ 	.word	0x0002d800
        /*1398*/ 	.short	0x010a
        /*139a*/ 	.byte	0x3f
	.zero		1


	//   ....[77]....
        /*139c*/ 	.word	0x0001b790
        /*13a0*/ 	.word	0x00000008
        /*13a4*/ 	.word	0x0002d830
        /*13a8*/ 	.short	0x010a
        /*13aa*/ 	.byte	0x3f
	.zero		1


	//   ....[78]....
        /*13ac*/ 	.word	0x0001b7e0
        /*13b0*/ 	.word	0x00000003
        /*13b4*/ 	.word	0x0002d830
        /*13b8*/ 	.short	0x010a
        /*13ba*/ 	.byte	0x3f
	.zero		1


	//   ....[79]....
        /*13bc*/ 	.word	0x0001b830
        /*13c0*/ 	.word	0x00000003
        /*13c4*/ 	.word	0x0002d850
        /*13c8*/ 	.short	0x010a
        /*13ca*/ 	.byte	0x3f
	.zero		1


	//   ....[80]....
        /*13cc*/ 	.word	0x0001b880
        /*13d0*/ 	.word	0x0000000c
        /*13d4*/ 	.word	0x0002d850
        /*13d8*/ 	.short	0x010a
        /*13da*/ 	.byte	0x3f
	.zero		1


	//   ....[81]....
        /*13dc*/ 	.word	0x0001bff0
        /*13e0*/ 	.word	0x00000010
        /*13e4*/ 	.word	0x0002d820
        /*13e8*/ 	.short	0x010a
        /*13ea*/ 	.byte	0x3f
	.zero		1


	//   ....[82]....
        /*13ec*/ 	.word	0x0001c040
        /*13f0*/ 	.word	0x00000009
        /*13f4*/ 	.word	0x0002d8a0
        /*13f8*/ 	.short	0x010a
        /*13fa*/ 	.byte	0x3f
	.zero		1


	//   ....[83]....
        /*13fc*/ 	.word	0x0001c090
        /*1400*/ 	.word	0x00000009
        /*1404*/ 	.word	0x0002d8c0
        /*1408*/ 	.short	0x010a
        /*140a*/ 	.byte	0x3f
	.zero		1


	//   ....[84]....
        /*140c*/ 	.word	0x0001c0e0
        /*1410*/ 	.word	0x00000009
        /*1414*/ 	.word	0x0002d8a0
        /*1418*/ 	.short	0x010a
        /*141a*/ 	.byte	0x3f
	.zero		1


	//   ....[85]....
        /*141c*/ 	.word	0x0001c130
        /*1420*/ 	.word	0x00000009
        /*1424*/ 	.word	0x0002d8c0
        /*1428*/ 	.short	0x010a
        /*142a*/ 	.byte	0x3f
	.zero		1


	//   ....[86]....
        /*142c*/ 	.word	0x0001c250
        /*1430*/ 	.word	0x00000000
        /*1434*/ 	.word	0x0002d840
        /*1438*/ 	.short	0x010a
        /*143a*/ 	.byte	0x3f
	.zero		1


	//   ....[87]....
        /*143c*/ 	.word	0x0001d080
        /*1440*/ 	.word	0x00000010
        /*1444*/ 	.word	0x0002d820
        /*1448*/ 	.short	0x010a
        /*144a*/ 	.byte	0x3f
	.zero		1


	//   ....[88]....
        /*144c*/ 	.word	0x0001d0d0
        /*1450*/ 	.word	0x00000005
        /*1454*/ 	.word	0x0002d840
        /*1458*/ 	.short	0x010a
        /*145a*/ 	.byte	0x3f
	.zero		1


	//   ....[89]....
        /*145c*/ 	.word	0x0001d670
        /*1460*/ 	.word	0x00000005
        /*1464*/ 	.word	0x0002d860
        /*1468*/ 	.short	0x010a
        /*146a*/ 	.byte	0x3f
	.zero		1


	//   ....[90]....
        /*146c*/ 	.word	0x0001dc50
        /*1470*/ 	.word	0x00000000
        /*1474*/ 	.word	0x0002d860
        /*1478*/ 	.short	0x010a
        /*147a*/ 	.byte	0x3f
	.zero		1


	//   ....[91]....
        /*147c*/ 	.word	0x0001ec40
        /*1480*/ 	.word	0x00000005
        /*1484*/ 	.word	0x0002d820
        /*1488*/ 	.short	0x010a
        /*148a*/ 	.byte	0x3f
	.zero		1


	//   ....[92]....
        /*148c*/ 	.word	0x0001ede0
        /*1490*/ 	.word	0x00000003
        /*1494*/ 	.word	0x0002d840
        /*1498*/ 	.short	0x010a
        /*149a*/ 	.byte	0x3f
	.zero		1


	//   ....[93]....
        /*149c*/ 	.word	0x0001ee30
        /*14a0*/ 	.word	0x00000005
        /*14a4*/ 	.word	0x0002d840
        /*14a8*/ 	.short	0x010a
        /*14aa*/ 	.byte	0x3f
	.zero		1


	//   ....[94]....
        /*14ac*/ 	.word	0x0001ee80
        /*14b0*/ 	.word	0x00000003
        /*14b4*/ 	.word	0x0002d860
        /*14b8*/ 	.short	0x010a
        /*14ba*/ 	.byte	0x3f
	.zero		1


	//----- nvinfo : EIATTR_NUM_MBARRIERS
	.align		4
.L_149:
        /*14bc*/ 	.byte	0x03, 0x38
        /*14be*/ 	.short	0x0016


	//----- nvinfo : EIATTR_EXIT_INSTR_OFFSETS
	.align		4
        /*14c0*/ 	.byte	0x04, 0x1c
        /*14c2*/ 	.short	(.L_151 - .L_150)


	//   ....[0]....
.L_150:
        /*14c4*/ 	.word	0x0001ade0


	//----- nvinfo : EIATTR_MAX_THREADS
	.align		4
.L_151:
        /*14c8*/ 	.byte	0x04, 0x05
        /*14ca*/ 	.short	(.L_153 - .L_152)
.L_152:
        /*14cc*/ 	.word	0x00000200
        /*14d0*/ 	.word	0x00000001
        /*14d4*/ 	.word	0x00000001


	//----- nvinfo : EIATTR_CRS_STACK_SIZE
	.align		4
.L_153:
        /*14d8*/ 	.byte	0x04, 0x1e
        /*14da*/ 	.short	(.L_155 - .L_154)
.L_154:
        /*14dc*/ 	.word	0x00000000


	//----- nvinfo : EIATTR_CBANK_PARAM_SIZE
	.align		4
.L_155:
        /*14e0*/ 	.byte	0x03, 0x19
        /*14e2*/ 	.short	0x0af0


	//----- nvinfo : EIATTR_PARAM_CBANK
	.align		4
        /*14e4*/ 	.byte	0x04, 0x0a
        /*14e6*/ 	.short	(.L_157 - .L_156)
	.align		4
.L_156:
        /*14e8*/ 	.word	index@(.nv.constant0._ZN7cutlass13device_kernelIN5flash11enable_sm90INS1_16FlashAttnFwdSm90INS1_25CollectiveMainloopFwdSm90ILi2EN4cute5tupleIJNS5_1CILi1EEES8_S8_EEENS6_IJNS7_ILi192EEENS7_ILi128EEENS7_ILi96EEEEEELi96ENS_10bfloat16_tEfNS_4arch4Sm90ELb0ELb0ELb0ELb1ELb1ELb1ELb0ELb0ELb1ELb1ELb1ELb0EEENS1_21CollectiveEpilogueFwdINS6_IJSA_SC_SB_EEES9_SE_SG_Li384ELb1ELb1ELb1ELb0EEENS1_36VarlenDynamicPersistentTileSchedulerILi192ELi128ELi384ELi128ELb1ELb1ELb1ELb0ELb1ELb1EEEEEEEEEvNT_6ParamsE)
        /*14ec*/ 	.short	0x0210
        /*14ee*/ 	.short	0x0af0


	//----- nvinfo : EIATTR_SW_WAR
	.align		4
.L_157:
        /*14f0*/ 	.byte	0x04, 0x36
        /*14f2*/ 	.short	(.L_159 - .L_158)
.L_158:
        /*14f4*/ 	.word	0x00000008
.L_159:


//--------------------- .nv.info._ZN7cutlass13device_kernelIN5flash11enable_sm90INS1_16FlashAttnFwdSm90INS1_25CollectiveMainloopFwdSm90ILi2EN4cute5tupleIJNS5_1CILi1EEES8_S8_EEENS6_IJNS7_ILi192EEENS7_ILi128EEENS7_ILi96EEEEEELi96ENS_10bfloat16_tEfNS_4arch4Sm90ELb0ELb1ELb0ELb0ELb1ELb0ELb0ELb0ELb1ELb1ELb1ELb0EEENS1_21CollectiveEpilogueFwdINS6_IJSA_SC_SB_EEES9_SE_SG_Li384ELb0ELb1ELb1ELb0EEENS1_19SingleTileSchedulerILb0ELb1ELb1ELi192EEEEEEEEEvNT_6ParamsE --------------------------
	.section	.nv.info._ZN7cutlass13device_kernelIN5flash11enable_sm90INS1_16FlashAttnFwdSm90INS1_25CollectiveMainloopFwdSm90ILi2EN4cute5tupleIJNS5_1CILi1EEES8_S8_EEENS6_IJNS7_ILi192EEENS7_ILi128EEENS7_ILi96EEEEEELi96ENS_10bfloat16_tEfNS_4arch4Sm90ELb0ELb1ELb0ELb0ELb1ELb0ELb0ELb0ELb1ELb1ELb1ELb0EEENS1_21CollectiveEpilogueFwdINS6_IJSA_SC_SB_EEES9_SE_SG_Li384ELb0ELb1ELb1ELb0EEENS1_19SingleTileSchedulerILb0ELb1ELb1ELi192EEEEEEEEEvNT_6ParamsE,"",@"SHT_CUDA_INFO"
	.sectionflags	@""
	.align	4


	//----- nvinfo : EIATTR_CUDA_API_VERSION
	.align		4
        /*0000*/ 	.byte	0x04, 0x37
        /*0002*/ 	.short	(.L_161 - .L_160)
.L_160:
        /*0004*/ 	.word	0x00000082


	//----- nvinfo : EIATTR_KPARAM_INFO
	.align		4
.L_161:
        /*0008*/ 	.byte	0x04, 0x17
        /*000a*/ 	.short	(.L_163 - .L_162)
.L_162:
        /*000c*/ 	.word	0x00000000
        /*0010*/ 	.short	0x0000
        /*0012*/ 	.short	0x0070
        /*0014*/ 	.byte	0x00, 0xf0, 0x01, 0x28


	//----- nvinfo : EIATTR_SPARSE_MMA_MASK
	.align		4
.L_163:
        /*0018*/ 	.byte	0x03, 0x50
        /*001a*/ 	.short	0x0000


	//----- nvinfo : EIATTR_MAXREG_COUNT
	.align		4
        /*001c*/ 	.byte	0x03, 0x1b
        /*001e*/ 	.short	0x0080


	//----- nvinfo : EIATTR_NUM_BARRIERS
	.align		4
        /*0020*/ 	.byte	0x02, 0x4c
        /*0022*/ 	.byte	0x10
	.zero		1


	//----- nvinfo : EIATTR_EXTERNS
	.align		4
        /*0024*/ 	.byte	0x04, 0x0f
        /*0026*/ 	.short	(.L_165 - .L_164)


	//   ....[0]....
	.align		4
.L_164:
        /*0028*/ 	.word	index@(__assertfail)


	//----- nvinfo : EIATTR_ANNOTATIONS
	.align		4
.L_165:
        /*002c*/ 	.byte	0x04, 0x55
        /*002e*/ 	.short	(.L_167 - .L_166)


	//   ....[0]....
.L_166:
        /*0030*/ 	.word	0x00000001
        /*0034*/ 	.byte	0xb0, 0x08, 0x00, 0x00, 0x01, 0x00, 0x00, 0x00, 0x10, 0x0a, 0x00, 0x00, 0x01, 0x00, 0x00, 0x00
        /*0044*/ 	.byte	0xb0, 0x17, 0x00, 0x00, 0x01, 0x00, 0x00, 0x00, 0xc0, 0xe3, 0x00, 0x00, 0x01, 0x00, 0x00, 0x00
        /*0054*/ 	.byte	0xd0, 0xf6, 0x00, 0x00, 0x01, 0x00, 0x00, 0x00, 0x50, 0x0a, 0x01, 0x00, 0x01, 0x00, 0x00, 0x00
        /*0064*/ 	.byte	0x70, 0x0a, 0x01, 0x00, 0x01, 0x00, 0x00, 0x00, 0xd0, 0x0b, 0x01, 0x00, 0x01, 0x00, 0x00, 0x00
        /*0074*/ 	.byte	0x20, 0x22, 0x01, 0x00, 0x01, 0x00, 0x00, 0x00, 0x40, 0x22, 0x01, 0x00, 0x01, 0x00, 0x00, 0x00
        /*0084*/ 	.byte	0x60, 0x36, 0x01, 0x00


	//----- nvinfo : EIATTR_MERCURY_ISA_VERSION
	.align		4
.L_167:
        /*0088*/ 	.byte	0x03, 0x5f
        /*008a*/ 	.short	0x0101


	//----- nvinfo : EIATTR_INT_WARP_WIDE_INSTR_OFFSETS
	.align		4
        /*008c*/ 	.byte	0x04, 0x31
        /*008e*/ 	.short	(.L_169 - .L_168)


	//   ....[0]....
.L_168:
        /*0090*/ 	.word	0x000000c0


	//   ....[1]....
        /*0094*/ 	.word	0x000000d0


	//   ....[2]....
        /*0098*/ 	.word	0x00000170


	//----- nvinfo : EIATTR_COOP_GROUP_MASK_REGIDS
	.align		4
.L_169:
        /*009c*/ 	.byte	0x04, 0x29
        /*009e*/ 	.short	(.L_171 - .L_170)


	//   ....[0]....
.L_170:
        /*00a0*/ 	.word	0xffffffff


	//   ....[1]....
        /*00a4*/ 	.word	0xffffffff


	//   ....[2]....
        /*00a8*/ 	.word	0xffffffff


	//   ....[3]....
        /*00ac*/ 	.word	0xffffffff


	//   ....[4]....
        /*00b0*/ 	.word	0xffffffff


	//   ....[5]....
        /*00b4*/ 	.word	0xffffffff


	//   ....[6]....
        /*00b8*/ 	.word	0xffffffff


	//   ....[7]....
        /*00bc*/ 	.word	0xffffffff


	//   ....[8]....
        /*00c0*/ 	.word	0xffffffff


	//   ....[9]....
        /*00c4*/ 	.word	0xffffffff


	//   ....[10]....
        /*00c8*/ 	.word	0xffffffff


	//   ....[11]....
        /*00cc*/ 	.word	0xffffffff


	//   ....[12]....
        /*00d0*/ 	.word	0xffffffff


	//   ....[13]....
        /*00d4*/ 	.word	0xffffffff


	//   ....[14]....
        /*00d8*/ 	.word	0xffffffff


	//   ....[15]....
        /*00dc*/ 	.word	0xffffffff


	//   ....[16]....
        /*00e0*/ 	.word	0xffffffff


	//   ....[17]....
        /*00e4*/ 	.word	0xffffffff


	//   ....[18]....
        /*00e8*/ 	.word	0xffffffff


	//   ....[19]....
        /*00ec*/ 	.word	0xffffffff


	//   ....[20]....
        /*00f0*/ 	.word	0xffffffff


	//   ....[21]....
        /*00f4*/ 	.word	0xffffffff


	//   ....[22]....
        /*00f8*/ 	.word	0xffffffff


	//   ....[23]....
        /*00fc*/ 	.word	0xffffffff


	//   ....[24]....
        /*0100*/ 	.word	0xffffffff


	//   ....[25]....
        /*0104*/ 	.word	0xffffffff


	//   ....[26]....
        /*0108*/ 	.word	0xffffffff


	//   ....[27]....
        /*010c*/ 	.word	0xffffffff


	//   ....[28]....
        /*0110*/ 	.word	0xffffffff


	//   ....[29]....
        /*0114*/ 	.word	0xffffffff


	//   ....[30]....
        /*0118*/ 	.word	0xffffffff


	//   ....[31]....
        /*011c*/ 	.word	0xffffffff


	//   ....[32]....
        /*0120*/ 	.word	0xffffffff


	//   ....[33]....
        /*0124*/ 	.word	0xffffffff


	//   ....[34]....
        /*0128*/ 	.word	0xffffffff


	//   ....[35]....
        /*012c*/ 	.word	0xffffffff


	//   ....[36]....
        /*0130*/ 	.word	0xffffffff


	//   ....[37]....
        /*0134*/ 	.word	0xffffffff


	//   ....[38]....
        /*0138*/ 	.word	0xffffffff


	//   ....[39]....
        /*013c*/ 	.word	0xffffffff


	//   ....[40]....
        /*0140*/ 	.word	0xffffffff


	//   ....[41]....
        /*0144*/ 	.word	0xffffffff


	//   ....[42]....
        /*0148*/ 	.word	0xffffffff


	//   ....[43]....
        /*014c*/ 	.word	0xffffffff


	//   ....[44]....
        /*0150*/ 	.word	0xffffffff


	//   ....[45]....
        /*0154*/ 	.word	0xffffffff


	//   ....[46]....
        /*0158*/ 	.word	0xffffffff


	//   ....[47]....
        /*015c*/ 	.word	0xffffffff


	//   ....[48]....
        /*0160*/ 	.word	0xffffffff


	//   ....[49]....
        /*0164*/ 	.word	0xffffffff


	//   ....[50]....
        /*0168*/ 	.word	0xffffffff


	//   ....[51]....
        /*016c*/ 	.word	0xffffffff


	//   ....[52]....
        /*0170*/ 	.word	0xffffffff


	//   ....[53]....
        /*0174*/ 	.word	0xffffffff


	//   ....[54]....
        /*0178*/ 	.word	0xffffffff


	//   ....[55]....
        /*017c*/ 	.word	0xffffffff


	//   ....[56]....
        /*0180*/ 	.word	0xffffffff


	//   ....[57]....
        /*0184*/ 	.word	0xffffffff


	//   ....[58]....
        /*0188*/ 	.word	0xffffffff


	//   ....[59]....
        /*018c*/ 	.word	0xffffffff


	//   ....[60]....
        /*0190*/ 	.word	0xffffffff


	//   ....[61]....
        /*0194*/ 	.word	0xffffffff


	//   ....[62]....
        /*0198*/ 	.word	0xffffffff


	//   ....[63]....
        /*019c*/ 	.word	0xffffffff


	//   ....[64]....
        /*01a0*/ 	.word	0xffffffff


	//   ....[65]....
        /*01a4*/ 	.word	0xffffffff


	//   ....[66]....
        /*01a8*/ 	.word	0xffffffff


	//   ....[67]....
        /*01ac*/ 	.word	0xffffffff


	//   ....[68]....
        /*01b0*/ 	.word	0xffffffff


	//   ....[69]....
        /*01b4*/ 	.word	0xffffffff


	//   ....[70]....
        /*01b8*/ 	.word	0xffffffff


	//   ....[71]....
        /*01bc*/ 	.word	0xffffffff


	//   ....[72]....
        /*01c0*/ 	.word	0xffffffff


	//   ....[73]....
        /*01c4*/ 	.word	0xffffffff


	//   ....[74]....
        /*01c8*/ 	.word	0xffffffff


	//   ....[75]....
        /*01cc*/ 	.word	0xffffffff


	//   ....[76]....
        /*01d0*/ 	.word	0xffffffff


	//   ....[77]....
        /*01d4*/ 	.word	0xffffffff


	//   ....[78]....
        /*01d8*/ 	.word	0xffffffff


	//   ....[79]....
        /*01dc*/ 	.word	0xffffffff


	//   ....[80]....
        /*01e0*/ 	.word	0xffffffff


	//   ....[81]....
        /*01e4*/ 	.word	0xffffffff


	//   ....[82]....
        /*01e8*/ 	.word	0xffffffff


	//   ....[83]....
        /*01ec*/ 	.word	0xffffffff


	//   ....[84]....
        /*01f0*/ 	.word	0xffffffff


	//   ....[85]....
        /*01f4*/ 	.word	0xffffffff


	//   ....[86]....
        /*01f8*/ 	.word	0xffffffff


	//   ....[87]....
        /*01fc*/ 	.word	0xffffffff


	//   ....[88]....
        /*0200*/ 	.word	0xffffffff


	//   ....[89]....
        /*0204*/ 	.word	0xffffffff


	//   ....[90]....
        /*0208*/ 	.word	0xffffffff


	//   ....[91]....
        /*020c*/ 	.word	0x0500000f


	//   ....[92]....
        /*0210*/ 	.word	0x0500000f


	//   ....[93]....
        /*0214*/ 	.word	0x0500000f


	//   ....[94]....
        /*0218*/ 	.word	0x0500000f


	//   ....[95]....
        /*021c*/ 	.word	0x0500000f


	//   ....[96]....
        /*0220*/ 	.word	0x0500000f


	//   ....[97]....
        /*0224*/ 	.word	0x0500000f


	//   ....[98]....
        /*0228*/ 	.word	0x0500000f


	//   ....[99]....
        /*022c*/ 	.word	0x0500000f


	//   ....[100]....
        /*0230*/ 	.word	0x0500000f


	//   ....[101]....
        /*0234*/ 	.word	0x0500000f


	//   ....[102]....
        /*0238*/ 	.word	0x0500000f


	//   ....[103]....
        /*023c*/ 	.word	0x0500000f


	//   ....[104]....
        /*0240*/ 	.word	0x0500000f


	//   ....[105]....
        /*0244*/ 	.word	0x0500000f


	//   ....[106]....
        /*0248*/ 	.word	0x0500000f


	//   ....[107]....
        /*024c*/ 	.word	0x0500000f


	//   ....[108]....
        /*0250*/ 	.word	0x0500000f


	//   ....[109]....
        /*0254*/ 	.word	0x0500000f


	//   ....[110]....
        /*0258*/ 	.word	0x0500000f


	//   ....[111]....
        /*025c*/ 	.word	0x0500000f


	//   ....[112]....
        /*0260*/ 	.word	0x0500000f


	//   ....[113]....
        /*0264*/ 	.word	0x0500000f


	//   ....[114]....
        /*0268*/ 	.word	0x0500000f


	//   ....[115]....
        /*026c*/ 	.word	0x0500000f


	//   ....[116]....
        /*0270*/ 	.word	0x0500000f


	//   ....[117]....
        /*0274*/ 	.word	0x0500000f


	//   ....[118]....
        /*0278*/ 	.word	0x0500000f


	//   ....[119]....
        /*027c*/ 	.word	0x0500000f


	//   ....[120]....
        /*0280*/ 	.word	0x0500000f


	//   ....[121]....
        /*0284*/ 	.word	0x0500000f


	//   ....[122]....
        /*0288*/ 	.word	0x0500000f


	//   ....[123]....
        /*028c*/ 	.word	0x0500000f


	//   ....[124]....
        /*0290*/ 	.word	0x0500000f


	//   ....[125]....
        /*0294*/ 	.word	0x0500000f


	//   ....[126]....
        /*0298*/ 	.word	0x0500000f


	//   ....[127]....
        /*029c*/ 	.word	0x0500000f


	//   ....[128]....
        /*02a0*/ 	.word	0x0500000f


	//   ....[129]....
        /*02a4*/ 	.word	0x0500000f


	//   ....[130]....
        /*02a8*/ 	.word	0x0500000f


	//   ....[131]....
        /*02ac*/ 	.word	0x0500000f


	//   ....[132]....
        /*02b0*/ 	.word	0x0500000f


	//   ....[133]....
        /*02b4*/ 	.word	0x0500000f


	//   ....[134]....
        /*02b8*/ 	.word	0x0500000f


	//   ....[135]....
        /*02bc*/ 	.word	0x0500000f


	//   ....[136]....
        /*02c0*/ 	.word	0x0500000f


	//----- nvinfo : EIATTR_COOP_GROUP_INSTR_OFFSETS
	.align		4
.L_171:
        /*02c4*/ 	.byte	0x04, 0x28
        /*02c6*/ 	.short	(.L_173 - .L_172)


	//   ....[0]....
.L_172:
        /*02c8*/ 	.word	0x00000080


	//   ....[1]....
        /*02cc*/ 	.word	0x00000090


	//   ....[2]....
        /*02d0*/ 	.word	0x000002d0


	//   ....[3]....
        /*02d4*/ 	.word	0x00000430


	//   ....[4]....
        /*02d8*/ 	.word	0x00000550


	//   ....[5]....
        /*02dc*/ 	.word	0x000006b0


	//   ....[6]....
        /*02e0*/ 	.word	0x00001510


	//   ....[7]....
        /*02e4*/ 	.word	0x00001f80


	//   ....[8]....
        /*02e8*/ 	.word	0x00002df0


	//   ....[9]....
        /*02ec*/ 	.word	0x00003590


	//   ....[10]....
        /*02f0*/ 	.word	0x000036a0


	//   ....[11]....
        /*02f4*/ 	.word	0x00003f50


	//   ....[12]....
        /*02f8*/ 	.word	0x00003fc0


	//   ....[13]....
        /*02fc*/ 	.word	0x00004c10


	//   ....[14]....
        /*0300*/ 	.word	0x00005a10


	//   ....[15]....
        /*0304*/ 	.word	0x00005c30


	//   ....[16]....
        /*0308*/ 	.word	0x00006820


	//   ....[17]....
        /*030c*/ 	.word	0x00006920


	//   ....[18]....
        /*0310*/ 	.word	0x00007170


	//   ....[19]....
        /*0314*/ 	.word	0x000071f0


	//   ....[20]....
        /*0318*/ 	.word	0x00008220


	//   ....[21]....
        /*031c*/ 	.word	0x000092c0


	//   ....[22]....
        /*0320*/ 	.word	0x000092d0


	//   ....[23]....
        /*0324*/ 	.word	0x00009300


	//   ....[24]....
        /*0328*/ 	.word	0x00009310


	//   ....[25]....
        /*032c*/ 	.word	0x0000a670


	//   ....[26]....
        /*0330*/ 	.word	0x0000b120


	//   ....[27]....
        /*0334*/ 	.word	0x0000b380


	//   ....[28]....
        /*0338*/ 	.word	0x0000bfc0


	//   ....[29]....
        /*033c*/ 	.word	0x0000c0c0


	//   ....[30]....
        /*0340*/ 	.word	0x0000c920


	//   ....[31]....
        /*0344*/ 	.word	0x0000c9a0


	//   ....[32]....
        /*0348*/ 	.word	0x0000d9d0


	//   ....[33]....
        /*034c*/ 	.word	0x0000db00


	//   ....[34]....
        /*0350*/ 	.word	0x0000db40


	//   ....[35]....
        /*0354*/ 	.word	0x0000dc40


	//   ....[36]....
        /*0358*/ 	.word	0x0000dc50


	//   ....[37]....
        /*035c*/ 	.word	0x0000eb80


	//   ....[38]....
        /*0360*/ 	.word	0x0000ebc0


	//   ....[39]....
        /*0364*/ 	.word	0x0000ec00


	//   ....[40]....
        /*0368*/ 	.word	0x0000ec40


	//   ....[41]....
        /*036c*/ 	.word	0x0000ec60


	//   ....[42]....
        /*0370*/ 	.word	0x0000ec90


	//   ....[43]....
        /*0374*/ 	.word	0x0000f160


	//   ....[44]....
        /*0378*/ 	.word	0x0000f170


	//   ....[45]....
        /*037c*/ 	.word	0x0000fa40


	//   ....[46]....
        /*0380*/ 	.word	0x00011100


	//   ....[47]....
        /*0384*/ 	.word	0x00011110


	//   ....[48]....
        /*0388*/ 	.word	0x00011120


	//   ....[49]....
        /*038c*/ 	.word	0x00011130


	//   ....[50]....
        /*0390*/ 	.word	0x00011150


	//   ....[51]....
        /*0394*/ 	.word	0x00011180


	//   ....[52]....
        /*0398*/ 	.word	0x000111b0


	//   ....[53]....
        /*039c*/ 	.word	0x000111e0


	//   ....[54]....
        /*03a0*/ 	.word	0x00011af0


	//   ....[55]....
        /*03a4*/ 	.word	0x00011b10


	//   ....[56]....
        /*03a8*/ 	.word	0x00011b20


	//   ....[57]....
        /*03ac*/ 	.word	0x00011ba0


	//   ....[58]....
        /*03b0*/ 	.word	0x00011c40


	//   ....[59]....
        /*03b4*/ 	.word	0x00011c50


	//   ....[60]....
        /*03b8*/ 	.word	0x00011cf0


	//   ....[61]....
        /*03bc*/ 	.word	0x00011d20


	//   ....[62]....
        /*03c0*/ 	.word	0x00011d80


	//   ....[63]....
        /*03c4*/ 	.word	0x00011d90


	//   ....[64]....
        /*03c8*/ 	.word	0x00011dc0


	//   ....[65]....
        /*03cc*/ 	.word	0x00011e10


	//   ....[66]....
        /*03d0*/ 	.word	0x00012650


	//   ....[67]....
        /*03d4*/ 	.word	0x00012660


	//   ....[68]....
        /*03d8*/ 	.word	0x00012680


	//   ....[69]....
        /*03dc*/ 	.word	0x00012700


	//   ....[70]....
        /*03e0*/ 	.word	0x00012710


	//   ....[71]....
        /*03e4*/ 	.word	0x00012770


	//   ....[72]....
        /*03e8*/ 	.word	0x000127a0


	//   ....[73]....
        /*03ec*/ 	.word	0x000127e0


	//   ....[74]....
        /*03f0*/ 	.word	0x00012a00


	//   ....[75]....
        /*03f4*/ 	.word	0x00012a20


	//   ....[76]....
        /*03f8*/ 	.word	0x00012a40


	//   ....[77]....
        /*03fc*/ 	.word	0x00012ac0


	//   ....[78]....
        /*0400*/ 	.word	0x00012ae0


	//   ....[79]....
        /*0404*/ 	.word	0x00012b60


	//   ....[80]....
        /*0408*/ 	.word	0x00012b80


	//   ....[81]....
        /*040c*/ 	.word	0x00012b90


	//   ....[82]....
        /*0410*/ 	.word	0x000130c0


	//   ....[83]....
        /*0414*/ 	.word	0x000130f0


	//   ....[84]....
        /*0418*/ 	.word	0x00013120


	//   ....[85]....
        /*041c*/ 	.word	0x00013150


	//   ....[86]....
        /*0420*/ 	.word	0x00013180


	//   ....[87]....
        /*0424*/ 	.word	0x000131b0


	//   ....[88]....
        /*0428*/ 	.word	0x000131d0


	//   ....[89]....
        /*042c*/ 	.word	0x00013270


	//   ....[90]....
        /*0430*/ 	.word	0x000135f0


	//   ....[91]....
        /*0434*/ 	.word	0x00013c30


	//   ....[92]....
        /*0438*/ 	.word	0x00013d20


	//   ....[93]....
        /*043c*/ 	.word	0x00013dc0


	//   ....[94]....
        /*0440*/ 	.word	0x00013e50


	//   ....[95]....
        /*0444*/ 	.word	0x00013f30


	//   ....[96]....
        /*0448*/ 	.word	0x00013fa0


	//   ....[97]....
        /*044c*/ 	.word	0x00014080


	//   ....[98]....
        /*0450*/ 	.word	0x00014130


	//   ....[99]....
        /*0454*/ 	.word	0x00014230


	//   ....[100]....
        /*0458*/ 	.word	0x000142d0


	//   ....[101]....
        /*045c*/ 	.word	0x00014330


	//   ....[102]....
        /*0460*/ 	.word	0x000143e0


	//   ....[103]....
        /*0464*/ 	.word	0x000144b0


	//   ....[104]....
        /*0468*/ 	.word	0x00014540


	//   ....[105]....
        /*046c*/ 	.word	0x00014610


	//   ....[106]....
        /*0470*/ 	.word	0x00014690


	//   ....[107]....
        /*0474*/ 	.word	0x00014750


	//   ....[108]....
        /*0478*/ 	.word	0x000147f0


	//   ....[109]....
        /*047c*/ 	.word	0x000148c0


	//   ....[110]....
        /*0480*/ 	.word	0x00014930


	//   ....[111]....
        /*0484*/ 	.word	0x000149f0


	//   ....[112]....
        /*0488*/ 	.word	0x00014b30


	//   ....[113]....
        /*048c*/ 	.word	0x00014c10


	//   ....[114]....
        /*0490*/ 	.word	0x00014c90


	//   ....[115]....
        /*0494*/ 	.word	0x00014d70


	//   ....[116]....
        /*0498*/ 	.word	0x00014dd0


	//   ....[117]....
        /*049c*/ 	.word	0x00014ea0


	//   ....[118]....
        /*04a0*/ 	.word	0x00014f00


	//   ....[119]....
        /*04a4*/ 	.word	0x00014fe0


	//   ....[120]....
        /*04a8*/ 	.word	0x000150d0


	//   ....[121]....
        /*04ac*/ 	.word	0x00015170


	//   ....[122]....
        /*04b0*/ 	.word	0x000151d0


	//   ....[123]....
        /*04b4*/ 	.word	0x000152c0


	//   ....[124]....
        /*04b8*/ 	.word	0x00015320


	//   ....[125]....
        /*04bc*/ 	.word	0x00015410


	//   ....[126]....
        /*04c0*/ 	.word	0x00015470


	//   ....[127]....
        /*04c4*/ 	.word	0x00015530


	//   ....[128]....
        /*04c8*/ 	.word	0x00015670


	//   ....[129]....
        /*04cc*/ 	.word	0x00015720


	//   ....[130]....
        /*04d0*/ 	.word	0x00015810


	//   ....[131]....
        /*04d4*/ 	.word	0x00015920


	//   ....[132]....
        /*04d8*/ 	.word	0x000159a0


	//   ....[133]....
        /*04dc*/ 	.word	0x00015a90


	//   ....[134]....
        /*04e0*/ 	.word	0x00015b00


	//   ....[135]....
        /*04e4*/ 	.word	0x00015bd0


	//   ....[136]....
        /*04e8*/ 	.word	0x00015ce0


	//----- nvinfo : EIATTR_REG_RECONFIG
	.align		4
.L_173:
        /*04ec*/ 	.byte	0x01, 0x54
	.zero		2


	//----- nvinfo : EIATTR_SYSCALL_OFFSETS
	.align		4
        /*04f0*/ 	.byte	0x04, 0x46
        /*04f2*/ 	.short	(.L_175 - .L_174)


	//   ....[0]....
.L_174:
        /*04f4*/ 	.word	0x00001720


	//   ....[1]....
        /*04f8*/ 	.word	0x00010600


	//   ....[2]....
        /*04fc*/ 	.word	0x00010740


	//   ....[3]....
        /*0500*/ 	.word	0x00010830


	//   ....[4]....
        /*0504*/ 	.word	0x00011620


	//----- nvinfo : EIATTR_MBARRIER_INSTR_OFFSETS
	.align		4
.L_175:
        /*0508*/ 	.byte	0x04, 0x39
        /*050a*/ 	.short	(.L_177 - .L_176)


	//   ....[0]....
.L_176:
        /*050c*/ 	.word	0x00000180
        /*0510*/ 	.word	0x000000ff
        /*0514*/ 	.word	0x0002d800
        /*0518*/ 	.short	0x0100
        /*051a*/ 	.byte	0x08
	.zero		1


	//   ....[1]....
        /*051c*/ 	.word	0x00000190
        /*0520*/ 	.word	0x000000ff
        /*0524*/ 	.word	0x0002d820
        /*0528*/ 	.short	0x0100
        /*052a*/ 	.byte	0x08
	.zero		1


	//   ....[2]....
        /*052c*/ 	.word	0x00000280
        /*0530*/ 	.word	0x000000ff
        /*0534*/ 	.word	0x0002d830
        /*0538*/ 	.short	0x0100
        /*053a*/ 	.byte	0x08
	.zero		1


	//   ....[3]....
        /*053c*/ 	.word	0x00000290
        /*0540*/ 	.word	0x000000ff
        /*0544*/ 	.word	0x0002d840
        /*0548*/ 	.short	0x0100
        /*054a*/ 	.byte	0x08
	.zero		1


	//   ....[4]....
        /*054c*/ 	.word	0x000002a0
        /*0550*/ 	.word	0x000000ff
        /*0554*/ 	.word	0x0002d838
        /*0558*/ 	.short	0x0100
        /*055a*/ 	.byte	0x08
	.zero		1


	//   ....[5]....
        /*055c*/ 	.word	0x000002b0
        /*0560*/ 	.word	0x000000ff
        /*0564*/ 	.word	0x0002d848
        /*0568*/ 	.short	0x0100
        /*056a*/ 	.byte	0x08
	.zero		1


	//   ....[6]....
        /*056c*/ 	.word	0x000003e0
        /*0570*/ 	.word	0x000000ff
        /*0574*/ 	.word	0x0002d850
        /*0578*/ 	.short	0x0100
        /*057a*/ 	.byte	0x08
	.zero		1


	//   ....[7]....
        /*057c*/ 	.word	0x000003f0
        /*0580*/ 	.word	0x000000ff
        /*0584*/ 	.word	0x0002d860
        /*0588*/ 	.short	0x0100
        /*058a*/ 	.byte	0x08
	.zero		1


	//   ....[8]....
        /*058c*/ 	.word	0x00000400
        /*0590*/ 	.word	0x000000ff
        /*0594*/ 	.word	0x0002d858
        /*0598*/ 	.short	0x0100
        /*059a*/ 	.byte	0x08
	.zero		1


	//   ....[9]....
        /*059c*/ 	.word	0x00000410
        /*05a0*/ 	.word	0x000000ff
        /*05a4*/ 	.word	0x0002d868
        /*05a8*/ 	.short	0x0100
        /*05aa*/ 	.byte	0x08
	.zero		1


	//   ....[10]....
        /*05ac*/ 	.word	0x00000500
        /*05b0*/ 	.word	0x000000ff
        /*05b4*/ 	.word	0x0002d870
        /*05b8*/ 	.short	0x0100
        /*05ba*/ 	.byte	0x06
	.zero		1


	//   ....[11]....
        /*05bc*/ 	.word	0x00000510
        /*05c0*/ 	.word	0x000000ff
        /*05c4*/ 	.word	0x0002d880
        /*05c8*/ 	.short	0x0100
        /*05ca*/ 	.byte	0x06
	.zero		1


	//   ....[12]....
        /*05cc*/ 	.word	0x00000520
        /*05d0*/ 	.word	0x000000ff
        /*05d4*/ 	.word	0x0002d878
        /*05d8*/ 	.short	0x0100
        /*05da*/ 	.byte	0x06
	.zero		1


	//   ....[13]....
        /*05dc*/ 	.word	0x00000530
        /*05e0*/ 	.word	0x000000ff
        /*05e4*/ 	.word	0x0002d888
        /*05e8*/ 	.short	0x0100
        /*05ea*/ 	.byte	0x06
	.zero		1


	//   ....[14]....
        /*05ec*/ 	.word	0x00000660
        /*05f0*/ 	.word	0x000000ff
        /*05f4*/ 	.word	0x0002d890
        /*05f8*/ 	.short	0x0100
        /*05fa*/ 	.byte	0x08
	.zero		1


	//   ....[15]....
        /*05fc*/ 	.word	0x00000670
        /*0600*/ 	.word	0x000000ff
        /*0604*/ 	.word	0x0002d8a0
        /*0608*/ 	.short	0x0100
        /*060a*/ 	.byte	0x08
	.zero		1


	//   ....[16]....
        /*060c*/ 	.word	0x00000680
        /*0610*/ 	.word	0x000000ff
        /*0614*/ 	.word	0x0002d898
        /*0618*/ 	.short	0x0100
        /*061a*/ 	.byte	0x08
	.zero		1


	//   ....[17]....
        /*061c*/ 	.word	0x00000690
        /*0620*/ 	.word	0x000000ff
        /*0624*/ 	.word	0x0002d8a8
        /*0628*/ 	.short	0x0100
        /*062a*/ 	.byte	0x08
	.zero		1


	//   ....[18]....
        /*062c*/ 	.word	0x000007d0
        /*0630*/ 	.word	0x000000ff
        /*0634*/ 	.word	0x0002d8b0
        /*0638*/ 	.short	0x0100
        /*063a*/ 	.byte	0x08
	.zero		1


	//   ....[19]....
        /*063c*/ 	.word	0x000007e0
        /*0640*/ 	.word	0x000000ff
        /*0644*/ 	.word	0x0002d8c0
        /*0648*/ 	.short	0x0100
        /*064a*/ 	.byte	0x08
	.zero		1


	//   ....[20]....
        /*064c*/ 	.word	0x000007f0
        /*0650*/ 	.word	0x000000ff
        /*0654*/ 	.word	0x0002d8b8
        /*0658*/ 	.short	0x0100
        /*065a*/ 	.byte	0x08
	.zero		1


	//   ....[21]....
        /*065c*/ 	.word	0x00000800
        /*0660*/ 	.word	0x000000ff
        /*0664*/ 	.word	0x0002d8c8
        /*0668*/ 	.short	0x0100
        /*066a*/ 	.byte	0x08
	.zero		1


	//   ....[22]....
        /*066c*/ 	.word	0x00001750
        /*0670*/ 	.word	0x000000ff
        /*0674*/ 	.word	0x0002d800
        /*0678*/ 	.short	0x010a
        /*067a*/ 	.byte	0x26
	.zero		1


	//   ....[23]....
        /*067c*/ 	.word	0x00001870
        /*0680*/ 	.word	0x000000ff
        /*0684*/ 	.word	0x0002d830
        /*0688*/ 	.short	0x010a
        /*068a*/ 	.byte	0x26
	.zero		1


	//   ....[24]....
        /*068c*/ 	.word	0x000018d0
        /*0690*/ 	.word	0x000000ff
        /*0694*/ 	.word	0x0002d830
        /*0698*/ 	.short	0x010a
        /*069a*/ 	.byte	0x26
	.zero		1


	//   ....[25]....
        /*069c*/ 	.word	0x00002010
        /*06a0*/ 	.word	0x000000ff
        /*06a4*/ 	.word	0x00000000
        /*06a8*/ 	.short	0x0101
        /*06aa*/ 	.byte	0x04
	.zero		1


	//   ....[26]....
        /*06ac*/ 	.word	0x000050e0
        /*06b0*/ 	.word	0x000000ff
        /*06b4*/ 	.word	0x0002d830
        /*06b8*/ 	.short	0x010a
        /*06ba*/ 	.byte	0x04
	.zero		1


	//   ....[27]....
        /*06bc*/ 	.word	0x00005120
        /*06c0*/ 	.word	0x000000ff
        /*06c4*/ 	.word	0x0002d830
        /*06c8*/ 	.short	0x010a
        /*06ca*/ 	.byte	0x04
	.zero		1


	//   ....[28]....
        /*06cc*/ 	.word	0x00005410
        /*06d0*/ 	.word	0x000000ff
        /*06d4*/ 	.word	0x0002d850
        /*06d8*/ 	.short	0x010a
        /*06da*/ 	.byte	0x0a
	.zero		1


	//   ....[29]....
        /*06dc*/ 	.word	0x00005450
        /*06e0*/ 	.word	0x000000ff
        /*06e4*/ 	.word	0x0002d850
        /*06e8*/ 	.short	0x010a
        /*06ea*/ 	.byte	0x0a
	.zero		1


	//   ....[30]....
        /*06ec*/ 	.word	0x000059e0
        /*06f0*/ 	.word	0x000000ff
        /*06f4*/ 	.word	0x00000000
        /*06f8*/ 	.short	0x0101
        /*06fa*/ 	.byte	0x0a
	.zero		1


	//   ....[31]....
        /*06fc*/ 	.word	0x00007db0
        /*0700*/ 	.word	0x000000ff
        /*0704*/ 	.word	0x00000000
        /*0708*/ 	.short	0x0101
        /*070a*/ 	.byte	0x06
	.zero		1


	//   ....[32]....
        /*070c*/ 	.word	0x00008640
        /*0710*/ 	.word	0x000000ff
        /*0714*/ 	.word	0x0002d830
        /*0718*/ 	.short	0x010a
        /*071a*/ 	.byte	0x04
	.zero		1


	//   ....[33]....
        /*071c*/ 	.word	0x00008680
        /*0720*/ 	.word	0x000000ff
        /*0724*/ 	.word	0x0002d830
        /*0728*/ 	.short	0x010a
        /*072a*/ 	.byte	0x04
	.zero		1


	//   ....[34]....
        /*072c*/ 	.word	0x000089a0
        /*0730*/ 	.word	0x000000ff
        /*0734*/ 	.word	0x0002d850
        /*0738*/ 	.short	0x010a
        /*073a*/ 	.byte	0x0e
	.zero		1


	//   ....[35]....
        /*073c*/ 	.word	0x000089e0
        /*0740*/ 	.word	0x000000ff
        /*0744*/ 	.word	0x0002d850
        /*0748*/ 	.short	0x010a
        /*074a*/ 	.byte	0x0e
	.zero		1


	//   ....[36]....
        /*074c*/ 	.word	0x00008fd0
        /*0750*/ 	.word	0x000000ff
        /*0754*/ 	.word	0x00000000
        /*0758*/ 	.short	0x0101
        /*075a*/ 	.byte	0x0e
	.zero		1


	//   ....[37]....
        /*075c*/ 	.word	0x0000a1f0
        /*0760*/ 	.word	0x000000ff
        /*0764*/ 	.word	0x00000000
        /*0768*/ 	.short	0x0101
        /*076a*/ 	.byte	0x0a
	.zero		1


	//   ....[38]....
        /*076c*/ 	.word	0x0000a940
        /*0770*/ 	.word	0x000000ff
        /*0774*/ 	.word	0x0002d830
        /*0778*/ 	.short	0x010a
        /*077a*/ 	.byte	0x0a
	.zero		1


	//   ....[39]....
        /*077c*/ 	.word	0x0000a980
        /*0780*/ 	.word	0x000000ff
        /*0784*/ 	.word	0x0002d830
        /*0788*/ 	.short	0x010a
        /*078a*/ 	.byte	0x0a
	.zero		1


	//   ....[40]....
        /*078c*/ 	.word	0x0000ac20
        /*0790*/ 	.word	0x000000ff
        /*0794*/ 	.word	0x0002d850
        /*0798*/ 	.short	0x010a
        /*079a*/ 	.byte	0x0a
	.zero		1


	//   ....[41]....
        /*079c*/ 	.word	0x0000ac60
        /*07a0*/ 	.word	0x000000ff
        /*07a4*/ 	.word	0x0002d850
        /*07a8*/ 	.short	0x010a
        /*07aa*/ 	.byte	0x0a
	.zero		1


	//   ....[42]....
        /*07ac*/ 	.word	0x0000b0f0
        /*07b0*/ 	.word	0x000000ff
        /*07b4*/ 	.word	0x00000000
        /*07b8*/ 	.short	0x0101
        /*07ba*/ 	.byte	0x0a
	.zero		1


	//   ....[43]....
        /*07bc*/ 	.word	0x0000d540
        /*07c0*/ 	.word	0x000000ff
        /*07c4*/ 	.word	0x00000000
        /*07c8*/ 	.short	0x0101
        /*07ca*/ 	.byte	0x06
	.zero		1


	//   ....[44]....
        /*07cc*/ 	.word	0x0000da50
        /*07d0*/ 	.word	0x000000ff
        /*07d4*/ 	.word	0x0002d850
        /*07d8*/ 	.short	0x010a
        /*07da*/ 	.byte	0x06
	.zero		1


	//   ....[45]....
        /*07dc*/ 	.word	0x0000da90
        /*07e0*/ 	.word	0x000000ff
        /*07e4*/ 	.word	0x0002d850
        /*07e8*/ 	.short	0x010a
        /*07ea*/ 	.byte	0x06
	.zero		1


	//   ....[46]....
        /*07ec*/ 	.word	0x0000e270
        /*07f0*/ 	.word	0x000000ff
        /*07f4*/ 	.word	0x00000000
        /*07f8*/ 	.short	0x0101
        /*07fa*/ 	.byte	0x06
	.zero		1


	//   ....[47]....
        /*07fc*/ 	.word	0x0000ec80
        /*0800*/ 	.word	0x000000ff
        /*0804*/ 	.word	0x00000000
        /*0808*/ 	.short	0x0101
        /*080a*/ 	.byte	0x04
	.zero		1


	//   ....[48]....
        /*080c*/ 	.word	0x00010d20
        /*0810*/ 	.word	0x000000ff
        /*0814*/ 	.word	0x0002d840
        /*0818*/ 	.short	0x010a
        /*081a*/ 	.byte	0x2f
	.zero		1


	//   ....[49]....
        /*081c*/ 	.word	0x000113e0
        /*0820*/ 	.word	0x000000ff
        /*0824*/ 	.word	0x0002d830
        /*0828*/ 	.short	0x0107
        /*082a*/ 	.byte	0x2f
	.zero		1


	//   ....[50]....
        /*082c*/ 	.word	0x00011450
        /*0830*/ 	.word	0x000000ff
        /*0834*/ 	.word	0x0002d830
        /*0838*/ 	.short	0x0101
        /*083a*/ 	.byte	0x2f
	.zero		1


	//   ....[51]....
        /*083c*/ 	.word	0x00011f60
        /*0840*/ 	.word	0x000000ff
        /*0844*/ 	.word	0x0002d800
        /*0848*/ 	.short	0x0107
        /*084a*/ 	.byte	0x2f
	.zero		1


	//   ....[52]....
        /*084c*/ 	.word	0x00011fc0
        /*0850*/ 	.word	0x000000ff
        /*0854*/ 	.word	0x0002d800
        /*0858*/ 	.short	0x0101
        /*085a*/ 	.byte	0x2f
	.zero		1


	//   ....[53]....
        /*085c*/ 	.word	0x00011ff0
        /*0860*/ 	.word	0x000000ff
        /*0864*/ 	.word	0x0002d820
        /*0868*/ 	.short	0x010a
        /*086a*/ 	.byte	0x2f
	.zero		1


	//   ....[54]....
        /*086c*/ 	.word	0x00012420
        /*0870*/ 	.word	0x00000007
        /*0874*/ 	.word	0x0002d840
        /*0878*/ 	.short	0x010a
        /*087a*/ 	.byte	0x3f
	.zero		1


	//   ....[55]....
        /*087c*/ 	.word	0x00012890
        /*0880*/ 	.word	0x00000007
        /*0884*/ 	.word	0x0002d830
        /*0888*/ 	.short	0x0107
        /*088a*/ 	.byte	0x3f
	.zero		1


	//   ....[56]....
        /*088c*/ 	.word	0x00012940
        /*0890*/ 	.word	0x00000007
        /*0894*/ 	.word	0x0002d830
        /*0898*/ 	.short	0x0101
        /*089a*/ 	.byte	0x3f
	.zero		1


	//   ....[57]....
        /*089c*/ 	.word	0x000129a0
        /*08a0*/ 	.word	0x00000007
        /*08a4*/ 	.word	0x0002d860
        /*08a8*/ 	.short	0x010a
        /*08aa*/ 	.byte	0x3f
	.zero		1


	//   ....[58]....
        /*08ac*/ 	.word	0x00012d00
        /*08b0*/ 	.word	0x00000007
        /*08b4*/ 	.word	0x0002d850
        /*08b8*/ 	.short	0x0107
        /*08ba*/ 	.byte	0x3f
	.zero		1


	//   ....[59]....
        /*08bc*/ 	.word	0x00012e50
        /*08c0*/ 	.word	0x00000007
        /*08c4*/ 	.word	0x0002d850
        /*08c8*/ 	.short	0x0101
        /*08ca*/ 	.byte	0x3f
	.zero		1


	//   ....[60]....
        /*08cc*/ 	.word	0x00012ff0
        /*08d0*/ 	.word	0x00000000
        /*08d4*/ 	.word	0x0002d860
        /*08d8*/ 	.short	0x010a
        /*08da*/ 	.byte	0x3f
	.zero		1


	//   ....[61]....
        /*08dc*/ 	.word	0x00013430
        /*08e0*/ 	.word	0x00000000
        /*08e4*/ 	.word	0x0002d850
        /*08e8*/ 	.short	0x0107
        /*08ea*/ 	.byte	0x3f
	.zero		1


	//   ....[62]....
        /*08ec*/ 	.word	0x000134f0
        /*08f0*/ 	.word	0x00000000
        /*08f4*/ 	.word	0x0002d850
        /*08f8*/ 	.short	0x0101
        /*08fa*/ 	.byte	0x3f
	.zero		1


	//   ....[63]....
        /*08fc*/ 	.word	0x00013580
        /*0900*/ 	.word	0x00000007
        /*0904*/ 	.word	0x0002d820
        /*0908*/ 	.short	0x010a
        /*090a*/ 	.byte	0x3f
	.zero		1


	//   ....[64]....
        /*090c*/ 	.word	0x00013700
        /*0910*/ 	.word	0x00000005
        /*0914*/ 	.word	0x0002d840
        /*0918*/ 	.short	0x010a
        /*091a*/ 	.byte	0x3f
	.zero		1


	//   ....[65]....
        /*091c*/ 	.word	0x000137a0
        /*0920*/ 	.word	0x00000003
        /*0924*/ 	.word	0x0002d840
        /*0928*/ 	.short	0x010a
        /*092a*/ 	.byte	0x3f
	.zero		1


	//   ....[66]....
        /*092c*/ 	.word	0x000137e0
        /*0930*/ 	.word	0x00000005
        /*0934*/ 	.word	0x0002d860
        /*0938*/ 	.short	0x010a
        /*093a*/ 	.byte	0x3f
	.zero		1


	//   ....[67]....
        /*093c*/ 	.word	0x00013820
        /*0940*/ 	.word	0x00000003
        /*0944*/ 	.word	0x0002d860
        /*0948*/ 	.short	0x010a
        /*094a*/ 	.byte	0x3f
	.zero		1


	//   ....[68]....
        /*094c*/ 	.word	0x00013890
        /*0950*/ 	.word	0x00000004
        /*0954*/ 	.word	0x0002d800
        /*0958*/ 	.short	0x010a
        /*095a*/ 	.byte	0x3f
	.zero		1


	//   ....[69]....
        /*095c*/ 	.word	0x000138f0
        /*0960*/ 	.word	0x00000006
        /*0964*/ 	.word	0x0002d830
        /*0968*/ 	.short	0x010a
        /*096a*/ 	.byte	0x3f
	.zero		1


	//   ....[70]....
        /*096c*/ 	.word	0x00013950
        /*0970*/ 	.word	0x0000000f
        /*0974*/ 	.word	0x0002d830
        /*0978*/ 	.short	0x010a
        /*097a*/ 	.byte	0x3f
	.zero		1


	//   ....[71]....
        /*097c*/ 	.word	0x000139b0
        /*0980*/ 	.word	0x0000000f
        /*0984*/ 	.word	0x0002d850
        /*0988*/ 	.short	0x010a
        /*098a*/ 	.byte	0x3f
	.zero		1


	//   ....[72]....
        /*098c*/ 	.word	0x00013a10
        /*0990*/ 	.word	0x0000000f
        /*0994*/ 	.word	0x0002d830
        /*0998*/ 	.short	0x010a
        /*099a*/ 	.byte	0x3f
	.zero		1


	//   ....[73]....
        /*099c*/ 	.word	0x00013a70
        /*09a0*/ 	.word	0x0000000f
        /*09a4*/ 	.word	0x0002d850
        /*09a8*/ 	.short	0x010a
        /*09aa*/ 	.byte	0x3f
	.zero		1


	//   ....[74]....
        /*09ac*/ 	.word	0x00013ad0
        /*09b0*/ 	.word	0x0000000d
        /*09b4*/ 	.word	0x0002d830
        /*09b8*/ 	.short	0x010a
        /*09ba*/ 	.byte	0x3f
	.zero		1


	//   ....[75]....
        /*09bc*/ 	.word	0x00013b30
        /*09c0*/ 	.word	0x0000000d
        /*09c4*/ 	.word	0x0002d850
        /*09c8*/ 	.short	0x010a
        /*09ca*/ 	.byte	0x3f
	.zero		1


	//   ....[76]....
        /*09cc*/ 	.word	0x00013b90
        /*09d0*/ 	.word	0x00000005
        /*09d4*/ 	.word	0x0002d850
        /*09d8*/ 	.short	0x010a
        /*09da*/ 	.byte	0x3f
	.zero		1


	//   ....[77]....
        /*09dc*/ 	.word	0x00013c70
        /*09e0*/ 	.word	0x00000003
        /*09e4*/ 	.word	0x0002d840
        /*09e8*/ 	.short	0x010a
        /*09ea*/ 	.byte	0x3f
	.zero		1


	//   ....[78]....
        /*09ec*/ 	.word	0x00014a30
        /*09f0*/ 	.word	0x00000003
        /*09f4*/ 	.word	0x0002d820
        /*09f8*/ 	.short	0x010a
        /*09fa*/ 	.byte	0x3f
	.zero		1


	//   ....[79]....
        /*09fc*/ 	.word	0x00014a80
        /*0a00*/ 	.word	0x00000007
        /*0a04*/ 	.word	0x0002d840
        /*0a08*/ 	.short	0x010a
        /*0a0a*/ 	.byte	0x3f
	.zero		1


	//   ....[80]....
        /*0a0c*/ 	.word	0x00015020
        /*0a10*/ 	.word	0x00000007
        /*0a14*/ 	.word	0x0002d860
        /*0a18*/ 	.short	0x010a
        /*0a1a*/ 	.byte	0x3f
	.zero		1


	//   ....[81]....
        /*0a1c*/ 	.word	0x000155c0
        /*0a20*/ 	.word	0x00000000
        /*0a24*/ 	.word	0x0002d860
        /*0a28*/ 	.short	0x010a
        /*0a2a*/ 	.byte	0x3f
	.zero		1


	//   ....[82]....
        /*0a2c*/ 	.word	0x00015c00
        /*0a30*/ 	.word	0x00000007
        /*0a34*/ 	.word	0x0002d820
        /*0a38*/ 	.short	0x010a
        /*0a3a*/ 	.byte	0x3f
	.zero		1


	//   ....[83]....
        /*0a3c*/ 	.word	0x00015da0
        /*0a40*/ 	.word	0x00000005
        /*0a44*/ 	.word	0x0002d840
        /*0a48*/ 	.short	0x010a
        /*0a4a*/ 	.byte	0x3f
	.zero		1


	//   ....[84]....
        /*0a4c*/ 	.word	0x00015df0
        /*0a50*/ 	.word	0x00000003
        /*0a54*/ 	.word	0x0002d840
        /*0a58*/ 	.short	0x010a
        /*0a5a*/ 	.byte	0x3f
	.zero		1


	//   ....[85]....
        /*0a5c*/ 	.word	0x00015e40
        /*0a60*/ 	.word	0x00000005
        /*0a64*/ 	.word	0x0002d860
        /*0a68*/ 	.short	0x010a
        /*0a6a*/ 	.byte	0x3f
	.zero		1


	//----- nvinfo : EIATTR_NUM_MBARRIERS
	.align		4
.L_177:
        /*0a6c*/ 	.byte	0x03, 0x38
        /*0a6e*/ 	.short	0x0016


	//----- nvinfo : EIATTR_EXIT_INSTR_OFFSETS
	.align		4
        /*0a70*/ 	.byte	0x04, 0x1c
        /*0a72*/ 	.short	(.L_179 - .L_178)


	//   ....[0]....
.L_178:
        /*0a74*/ 	.word	0x00013870


	//----- nvinfo : EIATTR_MAX_THREADS
	.align		4
.L_179:
        /*0a78*/ 	.byte	0x04, 0x05
        /*0a7a*/ 	.short	(.L_181 - .L_180)
.L_180:
        /*0a7c*/ 	.word	0x00000200
        /*0a80*/ 	.word	0x00000001
        /*0a84*/ 	.word	0x00000001


	//----- nvinfo : EIATTR_CRS_STACK_SIZE
	.align		4
.L_181:
        /*0a88*/ 	.byte	0x04, 0x1e
        /*0a8a*/ 	.short	(.L_183 - .L_182)
.L_182:
        /*0a8c*/ 	.word	0x00000000


	//----- nvinfo : EIATTR_CBANK_PARAM_SIZE
	.align		4
.L_183:
        /*0a90*/ 	.byte	0x03, 0x19
        /*0a92*/ 	.short	0x0a70


	//----- nvinfo : EIATTR_PARAM_CBANK
	.align		4
        /*0a94*/ 	.byte	0x04, 0x0a
        /*0a96*/ 	.short	(.L_185 - .L_184)
	.align		4
.L_184:
        /*0a98*/ 	.word	index@(.nv.constant0._ZN7cutlass13device_kernelIN5flash11enable_sm90INS1_16FlashAttnFwdSm90INS1_25CollectiveMainloopFwdSm90ILi2EN4cute5tupleIJNS5_1CILi1EEES8_S8_EEENS6_IJNS7_ILi192EEENS7_ILi128EEENS7_ILi96EEEEEELi96ENS_10bfloat16_tEfNS_4arch4Sm90ELb0ELb1ELb0ELb0ELb1ELb0ELb0ELb0ELb1ELb1ELb1ELb0EEENS1_21CollectiveEpilogueFwdINS6_IJSA_SC_SB_EEES9_SE_SG_Li384ELb0ELb1ELb1ELb0EEENS1_19SingleTileSchedulerILb0ELb1ELb1ELi192EEEEEEEEEvNT_6ParamsE)
        /*0a9c*/ 	.short	0x0210
        /*0a9e*/ 	.short	0x0a70


	//----- nvinfo : EIATTR_SW_WAR
	.align		4
.L_185:
        /*0aa0*/ 	.byte	0x04, 0x36
        /*0aa2*/ 	.short	(.L_187 - .L_186)
.L_186:
        /*0aa4*/ 	.word	0x00000008
.L_187:


//--------------------- .nv.info._ZN7cutlass13device_kernelIN5flash11enable_sm90INS1_16FlashAttnFwdSm90INS1_25CollectiveMainloopFwdSm90ILi2EN4cute5tupleIJNS5_1CILi1EEES8_S8_EEENS6_IJNS7_ILi192EEENS7_ILi128EEENS7_ILi96EEEEEELi96ENS_10bfloat16_tEfNS_4arch4Sm90ELb0ELb1ELb0ELb1ELb1ELb0ELb0ELb0ELb1ELb1ELb1ELb0EEENS1_21CollectiveEpilogueFwdINS6_IJSA_SC_SB_EEES9_SE_SG_Li384ELb1ELb1ELb1ELb0EEENS1_36VarlenDynamicPersistentTileSchedulerILi192ELi128ELi384ELi128ELb1ELb1ELb1ELb1ELb0ELb1EEEEEEEEEvNT_6ParamsE --------------------------
	.section	.nv.info._ZN7cutlass13device_kernelIN5flash11enable_sm90INS1_16FlashAttnFwdSm90INS1_25CollectiveMainloopFwdSm90ILi2EN4cute5tupleIJNS5_1CILi1EEES8_S8_EEENS6_IJNS7_ILi192EEENS7_ILi128EEENS7_ILi96EEEEEELi96ENS_10bfloat16_tEfNS_4arch4Sm90ELb0ELb1ELb0ELb1ELb1ELb0ELb0ELb0ELb1ELb1ELb1ELb0EEENS1_21CollectiveEpilogueFwdINS6_IJSA_SC_SB_EEES9_SE_SG_Li384ELb1ELb1ELb1ELb0EEENS1_36VarlenDynamicPersistentTileSchedulerILi192ELi128ELi384ELi128ELb1ELb1ELb1ELb1ELb0ELb1EEEEEEEEEvNT_6ParamsE,"",@"SHT_CUDA_INFO"
	.sectionflags	@""
	.align	4


	//----- nvinfo : EIATTR_CUDA_API_VERSION
	.align		4
        /*0000*/ 	.byte	0x04, 0x37
        /*0002*/ 	.short	(.L_189 - .L_188)
.L_188:
        /*0004*/ 	.word	0x00000082


	//----- nvinfo : EIATTR_KPARAM_INFO
	.align		4
.L_189:
        /*0008*/ 	.byte	0x04, 0x17
        /*000a*/ 	.short	(.L_191 - .L_190)
.L_190:
        /*000c*/ 	.word	0x00000000
        /*0010*/ 	.short	0x0000
        /*0012*/ 	.short	0x0070
        /*0014*/ 	.byte	0x00, 0xf0, 0x01, 0x2a


	//----- nvinfo : EIATTR_SPARSE_MMA_MASK
	.align		4
.L_191:
        /*0018*/ 	.byte	0x03, 0x50
        /*001a*/ 	.short	0x0000


	//----- nvinfo : EIATTR_MAXREG_COUNT
	.align		4
        /*001c*/ 	.byte	0x03, 0x1b
        /*001e*/ 	.short	0x0080


	//----- nvinfo : EIATTR_NUM_BARRIERS
	.align		4
        /*0020*/ 	.byte	0x02, 0x4c
        /*0022*/ 	.byte	0x10
	.zero		1


	//----- nvinfo : EIATTR_EXTERNS
	.align		4
        /*0024*/ 	.byte	0x04, 0x0f
        /*0026*/ 	.short	(.L_193 - .L_192)


	//   ....[0]....
	.align		4
.L_192:
        /*0028*/ 	.word	index@(__assertfail)


	//----- nvinfo : EIATTR_ANNOTATIONS
	.align		4
.L_193:
        /*002c*/ 	.byte	0x04, 0x55
        /*002e*/ 	.short	(.L_195 - .L_194)


	//   ....[0]....
.L_194:
        /* <DEDUP_REMOVED lines=19> */
        /*0154*/ 	.byte	0x50, 0x75, 0x01, 0x00, 0x01, 0x00, 0x00, 0x00, 0x00, 0x83, 0x01, 0x00


	//----- nvinfo : EIATTR_MERCURY_ISA_VERSION
	.align		4
.L_195:
        /*0160*/ 	.byte	0x03, 0x5f
        /*0162*/ 	.short	0x0101


	//----- nvinfo : EIATTR_UNUSED_LOAD_BYTE_OFFSET
	.align		4
        /*0164*/ 	.byte	0x04, 0x44
        /*0166*/ 	.short	(.L_197 - .L_196)


	//   ....[0]....
.L_196:
        /*0168*/ 	.word	0x00000980
        /*016c*/ 	.word	0x0000fff0


	//   ....[1]....
        /*0170*/ 	.word	0x0000ebb0
        /*0174*/ 	.word	0x0000fff0


	//----- nvinfo : EIATTR_INT_WARP_WIDE_INSTR_OFFSETS
	.align		4
.L_197:
        /*0178*/ 	.byte	0x04, 0x31
        /*017a*/ 	.short	(.L_199 - .L_198)


	//   ....[0]....
.L_198:
        /*017c*/ 	.word	0x000000c0


	//   ....[1]....
        /*0180*/ 	.word	0x000000d0


	//   ....[2]....
        /*0184*/ 	.word	0x00000170


	//   ....[3]....
        /*0188*/ 	.word	0x000130e0


	//   ....[4]....
        /*018c*/ 	.word	0x00013170


	//   ....[5]....
        /*0190*/ 	.word	0x00015e10


	//   ....[6]....
        /*0194*/ 	.word	0x00015ea0


	//----- nvinfo : EIATTR_COOP_GROUP_MASK_REGIDS
	.align		4
.L_199:
        /*0198*/ 	.byte	0x04, 0x29
        /*019a*/ 	.short	(.L_201 - .L_200)


	//   ....[0]....
.L_200:
        /*019c*/ 	.word	0xffffffff


	//   ....[1]....
        /*01a0*/ 	.word	0xffffffff


	//   ....[2]....
        /*01a4*/ 	.word	0xffffffff


	//   ....[3]....
        /*01a8*/ 	.word	0xffffffff


	//   ....[4]....
        /*01ac*/ 	.word	0xffffffff


	//   ....[5]....
        /*01b0*/ 	.word	0xffffffff


	//   ....[6]....
        /*01b4*/ 	.word	0xffffffff


	//   ....[7]....
        /*01b8*/ 	.word	0xffffffff


	//   ....[8]....
        /*01bc*/ 	.word	0xffffffff


	//   ....[9]....
        /*01c0*/ 	.word	0xffffffff


	//   ....[10]....
        /*01c4*/ 	.word	0xffffffff


	//   ....[11]....
        /*01c8*/ 	.word	0xffffffff


	//   ....[12]....
        /*01cc*/ 	.word	0xffffffff


	//   ....[13]....
        /*01d0*/ 	.word	0xffffffff


	//   ....[14]....
        /*01d4*/ 	.word	0xffffffff


	//   ....[15]....
        /*01d8*/ 	.word	0xffffffff


	//   ....[16]....
        /*01dc*/ 	.word	0xffffffff


	//   ....[17]....
        /*01e0*/ 	.word	0xffffffff


	//   ....[18]....
        /*01e4*/ 	.word	0xffffffff


	//   ....[19]....
        /*01e8*/ 	.word	0xffffffff


	//   ....[20]....
        /*01ec*/ 	.word	0xffffffff


	//   ....[21]....
        /*01f0*/ 	.word	0xffffffff


	//   ....[22]....
        /*01f4*/ 	.word	0xffffffff


	//   ....[23]....
        /*01f8*/ 	.word	0xffffffff


	//   ....[24]....
        /*01fc*/ 	.word	0xffffffff


	//   ....[25]....
        /*0200*/ 	.word	0xffffffff


	//   ....[26]....
        /*0204*/ 	.word	0xffffffff


	//   ....[27]....
        /*0208*/ 	.word	0xffffffff


	//   ....[28]....
        /*020c*/ 	.word	0xffffffff


	//   ....[29]....
        /*0210*/ 	.word	0xffffffff


	//   ....[30]....
        /*0214*/ 	.word	0xffffffff


	//   ....[31]....
        /*0218*/ 	.word	0xffffffff


	//   ....[32]....
        /*021c*/ 	.word	0xffffffff


	//   ....[33]....
        /*0220*/ 	.word	0xffffffff


	//   ....[34]....
        /*0224*/ 	.word	0xffffffff


	//   ....[35]....
        /*0228*/ 	.word	0xffffffff


	//   ....[36]....
        /*022c*/ 	.word	0xffffffff


	//   ....[37]....
        /*0230*/ 	.word	0xffffffff


	//   ....[38]....
        /*0234*/ 	.word	0xffffffff


	//   ....[39]....
        /*0238*/ 	.word	0xffffffff


	//   ....[40]....
        /*023c*/ 	.word	0xffffffff


	//   ....[41]....
        /*0240*/ 	.word	0xffffffff


	//   ....[42]....
        /*0244*/ 	.word	0xffffffff


	//   ....[43]....
        /*0248*/ 	.word	0xffffffff


	//   ....[44]....
        /*024c*/ 	.word	0xffffffff


	//   ....[45]....
        /*0250*/ 	.word	0xffffffff


	//   ....[46]....
        /*0254*/ 	.word	0xffffffff


	//   ....[47]....
        /*0258*/ 	.word	0xffffffff


	//   ....[48]....
        /*025c*/ 	.word	0xffffffff


	//   ....[49]....
        /*0260*/ 	.word	0xffffffff


	//   ....[50]....
        /*0264*/ 	.word	0xffffffff


	//   ....[51]....
        /*0268*/ 	.word	0xffffffff


	//   ....[52]....
        /*026c*/ 	.word	0xffffffff


	//   ....[53]....
        /*0270*/ 	.word	0xffffffff


	//   ....[54]....
        /*0274*/ 	.word	0xffffffff


	//   ....[55]....
        /*0278*/ 	.word	0xffffffff


	//   ....[56]....
        /*027c*/ 	.word	0xffffffff


	//   ....[57]....
        /*0280*/ 	.word	0xffffffff


	//   ....[58]....
        /*0284*/ 	.word	0xffffffff


	//   ....[59]....
        /*0288*/ 	.word	0xffffffff


	//   ....[60]....
        /*028c*/ 	.word	0xffffffff


	//   ....[61]....
        /*0290*/ 	.word	0xffffffff


	//   ....[62]....
        /*0294*/ 	.word	0xffffffff


	//   ....[63]....
        /*0298*/ 	.word	0xffffffff


	//   ....[64]....
        /*029c*/ 	.word	0xffffffff


	//   ....[65]....
        /*02a0*/ 	.word	0xffffffff


	//   ....[66]....
        /*02a4*/ 	.word	0xffffffff


	//   ....[67]....
        /*02a8*/ 	.word	0xffffffff


	//   ....[68]....
        /*02ac*/ 	.word	0xffffffff


	//   ....[69]....
        /*02b0*/ 	.word	0xffffffff


	//   ....[70]....
        /*02b4*/ 	.word	0xffffffff


	//   ....[71]....
        /*02b8*/ 	.word	0xffffffff


	//   ....[72]....
        /*02bc*/ 	.word	0xffffffff


	//   ....[73]....
        /*02c0*/ 	.word	0xffffffff


	//   ....[74]....
        /*02c4*/ 	.word	0xffffffff


	//   ....[75]....
        /*02c8*/ 	.word	0xffffffff


	//   ....[76]....
        /*02cc*/ 	.word	0xffffffff


	//   ....[77]....
        /*02d0*/ 	.word	0xffffffff


	//   ....[78]....
        /*02d4*/ 	.word	0xffffffff


	//   ....[79]....
        /*02d8*/ 	.word	0xffffffff


	//   ....[80]....
        /*02dc*/ 	.word	0xffffffff


	//   ....[81]....
        /*02e0*/ 	.word	0xffffffff


	//   ....[82]....
        /*02e4*/ 	.word	0xffffffff


	//   ....[83]....
        /*02e8*/ 	.word	0xffffffff


	//   ....[84]....
        /*02ec*/ 	.word	0xffffffff


	//   ....[85]....
        /*02f0*/ 	.word	0xffffffff


	//   ....[86]....
        /*02f4*/ 	.word	0xffffffff


	//   ....[87]....
        /*02f8*/ 	.word	0xffffffff


	//   ....[88]....
        /*02fc*/ 	.word	0xffffffff


	//   ....[89]....
        /*0300*/ 	.word	0xffffffff


	//   ....[90]....
        /*0304*/ 	.word	0xffffffff


	//   ....[91]....
        /*0308*/ 	.word	0xffffffff


	//   ....[92]....
        /*030c*/ 	.word	0xffffffff


	//   ....[93]....
        /*0310*/ 	.word	0xffffffff


	//   ....[94]....
        /*0314*/ 	.word	0xffffffff


	//   ....[95]....
        /*0318*/ 	.word	0xffffffff


	//   ....[96]....
        /*031c*/ 	.word	0xffffffff


	//   ....[97]....
        /*0320*/ 	.word	0xffffffff


	//   ....[98]....
        /*0324*/ 	.word	0xffffffff


	//   ....[99]....
        /*0328*/ 	.word	0xffffffff


	//   ....[100]....
        /*032c*/ 	.word	0xffffffff


	//   ....[101]....
        /*0330*/ 	.word	0xffffffff


	//   ....[102]....
        /*0334*/ 	.word	0xffffffff


	//   ....[103]....
        /*0338*/ 	.word	0xffffffff


	//   ....[104]....
        /*033c*/ 	.word	0xffffffff


	//   ....[105]....
        /*0340*/ 	.word	0xffffffff


	//   ....[106]....
        /*0344*/ 	.word	0xffffffff


	//   ....[107]....
        /*0348*/ 	.word	0xffffffff


	//   ....[108]....
        /*034c*/ 	.word	0xffffffff


	//   ....[109]....
        /*0350*/ 	.word	0xffffffff


	//   ....[110]....
        /*0354*/ 	.word	0xffffffff


	//   ....[111]....
        /*0358*/ 	.word	0xffffffff


	//   ....[112]....
        /*035c*/ 	.word	0xffffffff


	//   ....[113]....
        /*0360*/ 	.word	0xffffffff


	//   ....[114]....
        /*0364*/ 	.word	0xffffffff


	//   ....[115]....
        /*0368*/ 	.word	0xffffffff


	//   ....[116]....
        /*036c*/ 	.word	0xffffffff


	//   ....[117]....
        /*0370*/ 	.word	0xffffffff


	//   ....[118]....
        /*0374*/ 	.word	0xffffffff


	//   ....[119]....
        /*0378*/ 	.word	0xffffffff


	//   ....[120]....
        /*037c*/ 	.word	0xffffffff


	//   ....[121]....
        /*0380*/ 	.word	0xffffffff


	//   ....[122]....
        /*0384*/ 	.word	0xffffffff


	//   ....[123]....
        /*0388*/ 	.word	0xffffffff


	//   ....[124]....
        /*038c*/ 	.word	0xffffffff


	//   ....[125]....
        /*0390*/ 	.word	0xffffffff


	//   ....[126]....
        /*0394*/ 	.word	0xffffffff


	//   ....[127]....
        /*0398*/ 	.word	0xffffffff


	//   ....[128]....
        /*039c*/ 	.word	0xffffffff


	//   ....[129]....
        /*03a0*/ 	.word	0xffffffff


	//   ....[130]....
        /*03a4*/ 	.word	0xffffffff


	//   ....[131]....
        /*03a8*/ 	.word	0xffffffff


	//   ....[132]....
        /*03ac*/ 	.word	0xffffffff


	//   ....[133]....
        /*03b0*/ 	.word	0x0500000f


	//   ....[134]....
        /*03b4*/ 	.word	0x0500000f


	//   ....[135]....
        /*03b8*/ 	.word	0x0500000f


	//   ....[136]....
        /*03bc*/ 	.word	0x0500000f


	//   ....[137]....
        /*03c0*/ 	.word	0x0500000f


	//   ....[138]....
        /*03c4*/ 	.word	0x0500000f


	//   ....[139]....
        /*03c8*/ 	.word	0x0500000f


	//   ....[140]....
        /*03cc*/ 	.word	0x0500000f


	//   ....[141]....
        /*03d0*/ 	.word	0x0500000f


	//   ....[142]....
        /*03d4*/ 	.word	0x0500000f


	//   ....[143]....
        /*03d8*/ 	.word	0x0500000f


	//   ....[144]....
        /*03dc*/ 	.word	0x0500000f


	//   ....[145]....
        /*03e0*/ 	.word	0x0500000f


	//   ....[146]....
        /*03e4*/ 	.word	0x0500000f


	//   ....[147]....
        /*03e8*/ 	.word	0x0500000f


	//   ....[148]....
        /*03ec*/ 	.word	0x0500000f


	//   ....[149]....
        /*03f0*/ 	.word	0x0500000f


	//   ....[150]....
        /*03f4*/ 	.word	0x0500000f


	//   ....[151]....
        /*03f8*/ 	.word	0x0500000f


	//   ....[152]....
        /*03fc*/ 	.word	0x0500000f


	//   ....[153]....
        /*0400*/ 	.word	0x0500000f


	//   ....[154]....
        /*0404*/ 	.word	0x0500000f


	//   ....[155]....
        /*0408*/ 	.word	0x0500000f


	//   ....[156]....
        /*040c*/ 	.word	0x0500000f


	//   ....[157]....
        /*0410*/ 	.word	0x0500000f


	//   ....[158]....
        /*0414*/ 	.word	0x0500000f


	//   ....[159]....
        /*0418*/ 	.word	0x0500000f


	//   ....[160]....
        /*041c*/ 	.word	0x0500000f


	//   ....[161]....
        /*0420*/ 	.word	0x0500000f


	//   ....[162]....
        /*0424*/ 	.word	0x0500000f


	//   ....[163]....
        /*0428*/ 	.word	0x0500000f


	//   ....[164]....
        /*042c*/ 	.word	0x0500000f


	//   ....[165]....
        /*0430*/ 	.word	0x0500000f


	//   ....[166]....
        /*0434*/ 	.word	0x0500000f


	//   ....[167]....
        /*0438*/ 	.word	0x0500000f


	//   ....[168]....
        /*043c*/ 	.word	0x0500000f


	//   ....[169]....
        /*0440*/ 	.word	0x0500000f


	//   ....[170]....
        /*0444*/ 	.word	0x0500000f


	//   ....[171]....
        /*0448*/ 	.word	0x0500000f


	//   ....[172]....
        /*044c*/ 	.word	0x0500000f


	//   ....[173]....
        /*0450*/ 	.word	0x0500000f


	//   ....[174]....
        /*0454*/ 	.word	0x0500000f


	//   ....[175]....
        /*0458*/ 	.word	0x0500000f


	//   ....[176]....
        /*045c*/ 	.word	0x0500000f


	//   ....[177]....
        /*0460*/ 	.word	0x0500000f


	//   ....[178]....
        /*0464*/ 	.word	0x0500000f


	//   ....[179]....
        /*0468*/ 	.word	0x0500000f


	//   ....[180]....
        /*046c*/ 	.word	0x0500000f


	//   ....[181]....
        /*0470*/ 	.word	0x0500000f


	//   ....[182]....
        /*0474*/ 	.word	0x0500000f


	//   ....[183]....
        /*0478*/ 	.word	0x0500000f


	//   ....[184]....
        /*047c*/ 	.word	0x0500000f


	//   ....[185]....
        /*0480*/ 	.word	0x0500000f


	//   ....[186]....
        /*0484*/ 	.word	0x0500000f


	//   ....[187]....
        /*0488*/ 	.word	0x0500000f


	//   ....[188]....
        /*048c*/ 	.word	0x0500000f


	//   ....[189]....
        /*0490*/ 	.word	0x0500000f


	//   ....[190]....
        /*0494*/ 	.word	0x0500000f


	//   ....[191]....
        /*0498*/ 	.word	0x0500000f


	//   ....[192]....
        /*049c*/ 	.word	0x0500000f


	//   ....[193]....
        /*04a0*/ 	.word	0x0500000f


	//   ....[194]....
        /*04a4*/ 	.word	0x0500000f


	//   ....[195]....
        /*04a8*/ 	.word	0x0500000f


	//   ....[196]....
        /*04ac*/ 	.word	0x0500000f


	//----- nvinfo : EIATTR_COOP_GROUP_INSTR_OFFSETS
	.align		4
.L_201:
        /*04b0*/ 	.byte	0x04, 0x28
        /*04b2*/ 	.short	(.L_203 - .L_202)


	//   ....[0]....
.L_202:
        /*04b4*/ 	.word	0x00000080


	//   ....[1]....
        /*04b8*/ 	.word	0x00000090


	//   ....[2]....
        /*04bc*/ 	.word	0x000002d0


	//   ....[3]....
        /*04c0*/ 	.word	0x00000430


	//   ....[4]....
        /*04c4*/ 	.word	0x00000550


	//   ....[5]....
        /*04c8*/ 	.word	0x000006b0


	//   ....[6]....
        /*04cc*/ 	.word	0x00001e90


	//   ....[7]....
        /*04d0*/ 	.word	0x00002630


	//   ....[8]....
        /*04d4*/ 	.word	0x00002870


	//   ....[9]....
        /*04d8*/ 	.word	0x00003be0


	//   ....[10]....
        /*04dc*/ 	.word	0x00003cf0


	//   ....[11]....
        /*04e0*/ 	.word	0x00004530


	//   ....[12]....
        /*04e4*/ 	.word	0x000045a0


	//   ....[13]....
        /*04e8*/ 	.word	0x00005160


	//   ....[14]....
        /*04ec*/ 	.word	0x00005ef0


	//   ....[15]....
        /*04f0*/ 	.word	0x00006120


	//   ....[16]....
        /*04f4*/ 	.word	0x00007070


	//   ....[17]....
        /*04f8*/ 	.word	0x00007160


	//   ....[18]....
        /*04fc*/ 	.word	0x000078d0


	//   ....[19]....
        /*0500*/ 	.word	0x00007930


	//   ....[20]....
        /*0504*/ 	.word	0x00008930


	//   ....[21]....
        /*0508*/ 	.word	0x00009710


	//   ....[22]....
        /*050c*/ 	.word	0x00009730


	//   ....[23]....
        /*0510*/ 	.word	0x00009950


	//   ....[24]....
        /*0514*/ 	.word	0x00009980


	//   ....[25]....
        /*0518*/ 	.word	0x0000acb0


	//   ....[26]....
        /*051c*/ 	.word	0x0000b700


	//   ....[27]....
        /*0520*/ 	.word	0x0000b930


	//   ....[28]....
        /*0524*/ 	.word	0x0000c880


	//   ....[29]....
        /*0528*/ 	.word	0x0000c970


	//   ....[30]....
        /*052c*/ 	.word	0x0000d0e0


	//   ....[31]....
        /*0530*/ 	.word	0x0000d140


	//   ....[32]....
        /*0534*/ 	.word	0x0000e140


	//   ....[33]....
        /*0538*/ 	.word	0x0000e250


	//   ....[34]....
        /*053c*/ 	.word	0x0000e2b0


	//   ....[35]....
        /*0540*/ 	.word	0x0000e370


	//   ....[36]....
        /*0544*/ 	.word	0x0000e3a0


	//   ....[37]....
        /*0548*/ 	.word	0x0000f5e0


	//   ....[38]....
        /*054c*/ 	.word	0x0000f600


	//   ....[39]....
        /*0550*/ 	.word	0x0000f610


	//   ....[40]....
        /*0554*/ 	.word	0x0000f620


	//   ....[41]....
        /*0558*/ 	.word	0x0000fc40


	//   ....[42]....
        /*055c*/ 	.word	0x0000fc60


	//   ....[43]....
        /*0560*/ 	.word	0x0000fd90


	//   ....[44]....
        /*0564*/ 	.word	0x0000fdb0


	//   ....[45]....
        /*0568*/ 	.word	0x00010220


	//   ....[46]....
        /*056c*/ 	.word	0x00010230


	//   ....[47]....
        /*0570*/ 	.word	0x00010570


	//   ....[48]....
        /*0574*/ 	.word	0x00010580


	//   ....[49]....
        /*0578*/ 	.word	0x000111c0


	//   ....[50]....
        /*057c*/ 	.word	0x000111d0


	//   ....[51]....
        /*0580*/ 	.word	0x000112d0


	//   ....[52]....
        /*0584*/ 	.word	0x000112f0


	//   ....[53]....
        /*0588*/ 	.word	0x00011480


	//   ....[54]....
        /*058c*/ 	.word	0x00011680


	//   ....[55]....
        /*0590*/ 	.word	0x000116b0


	//   ....[56]....
        /*0594*/ 	.word	0x000116e0


	//   ....[57]....
        /*0598*/ 	.word	0x00011710


	//   ....[58]....
        /*059c*/ 	.word	0x00011740


	//   ....[59]....
        /*05a0*/ 	.word	0x00011770


	//   ....[60]....
        /*05a4*/ 	.word	0x000118d0


	//   ....[61]....
        /*05a8*/ 	.word	0x00011900


	//   ....[62]....
        /*05ac*/ 	.word	0x00011930


	//   ....[63]....
        /*05b0*/ 	.word	0x00011960


	//   ....[64]....
        /*05b4*/ 	.word	0x00011990


	//   ....[65]....
        /*05b8*/ 	.word	0x000119c0


	//   ....[66]....
        /*05bc*/ 	.word	0x00011a50


	//   ....[67]....
        /*05c0*/ 	.word	0x00011a80


	//   ....[68]....
        /*05c4*/ 	.word	0x00011a90


	//   ....[69]....
        /*05c8*/ 	.word	0x00011ad0


	//   ....[70]....
        /*05cc*/ 	.word	0x00013d40


	//   ....[71]....
        /*05d0*/ 	.word	0x00013d60


	//   ....[72]....
        /*05d4*/ 	.word	0x00013e10


	//   ....[73]....
        /*05d8*/ 	.word	0x00013e30


	//   ....[74]....
        /*05dc*/ 	.word	0x00013ed0


	//   ....[75]....
        /*05e0*/ 	.word	0x00013ef0


	//   ....[76]....
        /*05e4*/ 	.word	0x00013f00


	//   ....[77]....
        /*05e8*/ 	.word	0x00013f10


	//   ....[78]....
        /*05ec*/ 	.word	0x00014890


	//   ....[79]....
        /*05f0*/ 	.word	0x000148a0


	//   ....[80]....
        /*05f4*/ 	.word	0x00014900


	//   ....[81]....
        /*05f8*/ 	.word	0x00014940


	//   ....[82]....
        /*05fc*/ 	.word	0x000149a0


	//   ....[83]....
        /*0600*/ 	.word	0x000149e0


	//   ....[84]....
        /*0604*/ 	.word	0x000149f0


	//   ....[85]....
        /*0608*/ 	.word	0x00014a10


	//   ....[86]....
        /*060c*/ 	.word	0x00014af0


	//   ....[87]....
        /*0610*/ 	.word	0x00014b30


	//   ....[88]....
        /*0614*/ 	.word	0x00014b40


	//   ....[89]....
        /*0618*/ 	.word	0x00014b60


	//   ....[90]....
        /*061c*/ 	.word	0x000153f0


	//   ....[91]....
        /*0620*/ 	.word	0x00015400


	//   ....[92]....
        /*0624*/ 	.word	0x00015420


	//   ....[93]....
        /*0628*/ 	.word	0x000154a0


	//   ....[94]....
        /*062c*/ 	.word	0x000154b0


	//   ....[95]....
        /*0630*/ 	.word	0x00015510


	//   ....[96]....
        /*0634*/ 	.word	0x00015540


	//   ....[97]....
        /*0638*/ 	.word	0x00015580


	//   ....[98]....
        /*063c*/ 	.word	0x00015870


	//   ....[99]....
        /*0640*/ 	.word	0x00015890


	//   ....[100]....
        /*0644*/ 	.word	0x00015930


	//   ....[101]....
        /*0648*/ 	.word	0x00015940


	//   ....[102]....
        /*064c*/ 	.word	0x000159d0


	//   ....[103]....
        /*0650*/ 	.word	0x000159e0


	//   ....[104]....
        /*0654*/ 	.word	0x000159f0


	//   ....[105]....
        /*0658*/ 	.word	0x00015a80


	//   ....[106]....
        /*065c*/ 	.word	0x00016090


	//   ....[107]....
        /*0660*/ 	.word	0x000160a0


	//   ....[108]....
        /*0664*/ 	.word	0x00016130


	//   ....[109]....
        /*0668*/ 	.word	0x000161d0


	//   ....[110]....
        /*066c*/ 	.word	0x000161f0


	//   ....[111]....
        /*0670*/ 	.word	0x00016270


	//   ....[112]....
        /*0674*/ 	.word	0x00016290


	//   ....[113]....
        /*0678*/ 	.word	0x000162a0


	//   ....[114]....
        /*067c*/ 	.word	0x000166d0


	//   ....[115]....
        /*0680*/ 	.word	0x00016700


	//   ....[116]....
        /*0684*/ 	.word	0x00016760


	//   ....[117]....
        /*0688*/ 	.word	0x00016790


	//   ....[118]....
        /*068c*/ 	.word	0x000167c0


	//   ....[119]....
        /*0690*/ 	.word	0x000167f0


	//   ....[120]....
        /*0694*/ 	.word	0x00016820


	//   ....[121]....
        /*0698*/ 	.word	0x00016850


	//   ....[122]....
        /*069c*/ 	.word	0x000169f0


	//   ....[123]....
        /*06a0*/ 	.word	0x00016a20


	//   ....[124]....
        /*06a4*/ 	.word	0x00016a50


	//   ....[125]....
        /*06a8*/ 	.word	0x00016a80


	//   ....[126]....
        /*06ac*/ 	.word	0x00016ab0


	//   ....[127]....
        /*06b0*/ 	.word	0x00016ae0


	//   ....[128]....
        /*06b4*/ 	.word	0x00016ba0


	//   ....[129]....
        /*06b8*/ 	.word	0x00016bc0


	//   ....[130]....
        /*06bc*/ 	.word	0x00016be0


	//   ....[131]....
        /*06c0*/ 	.word	0x00016c40


	//   ....[132]....
        /*06c4*/ 	.word	0x00017670


	//   ....[133]....
        /*06c8*/ 	.word	0x00017cd0


	//   ....[134]....
        /*06cc*/ 	.word	0x00017dc0


	//   ....[135]....
        /*06d0*/ 	.word	0x00017e60


	//   ....[136]....
        /*06d4*/ 	.word	0x00017ec0


	//   ....[137]....
        /*06d8*/ 	.word	0x00017fd0


	//   ....[138]....
        /*06dc*/ 	.word	0x00018040


	//   ....[139]....
        /*06e0*/ 	.word	0x00018150


	//   ....[140]....
        /*06e4*/ 	.word	0x000181c0


	//   ....[141]....
        /*06e8*/ 	.word	0x00018260


	//   ....[142]....
        /*06ec*/ 	.word	0x00018380


	//   ....[143]....
        /*06f0*/ 	.word	0x000183e0


	//   ....[144]....
        /*06f4*/ 	.word	0x00018440


	//   ....[145]....
        /*06f8*/ 	.word	0x00018550


	//   ....[146]....
        /*06fc*/ 	.word	0x000185b0


	//   ....[147]....
        /*0700*/ 	.word	0x000186b0


	//   ....[148]....
        /*0704*/ 	.word	0x00018710


	//   ....[149]....
        /*0708*/ 	.word	0x00018810


	//   ....[150]....
        /*070c*/ 	.word	0x00018870


	//   ....[151]....
        /*0710*/ 	.word	0x00018980


	//   ....[152]....
        /*0714*/ 	.word	0x000189e0


	//   ....[153]....
        /*0718*/ 	.word	0x00018ac0


	//   ....[154]....
        /*071c*/ 	.word	0x00018c00


	//   ....[155]....
        /*0720*/ 	.word	0x00018ce0


	//   ....[156]....
        /*0724*/ 	.word	0x00018d60


	//   ....[157]....
        /*0728*/ 	.word	0x00018e40


	//   ....[158]....
        /*072c*/ 	.word	0x00018ea0


	//   ....[159]....
        /*0730*/ 	.word	0x00018f70


	//   ....[160]....
        /*0734*/ 	.word	0x00018fd0


	//   ....[161]....
        /*0738*/ 	.word	0x000190b0


	//   ....[162]....
        /*073c*/ 	.word	0x000191a0


	//   ....[163]....
        /*0740*/ 	.word	0x00019240


	//   ....[164]....
        /*0744*/ 	.word	0x000192a0


	//   ....[165]....
        /*0748*/ 	.word	0x000193a0


	//   ....[166]....
        /*074c*/ 	.word	0x00019400


	//   ....[167]....
        /*0750*/ 	.word	0x00019500


	//   ....[168]....
        /*0754*/ 	.word	0x00019560


	//   ....[169]....
        /*0758*/ 	.word	0x00019630


	//   ....[170]....
        /*075c*/ 	.word	0x00019780


	//   ....[171]....
        /*0760*/ 	.word	0x00019830


	//   ....[172]....
        /*0764*/ 	.word	0x00019940


	//   ....[173]....
        /*0768*/ 	.word	0x00019a20


	//   ....[174]....
        /*076c*/ 	.word	0x00019a80


	//   ....[175]....
        /*0770*/ 	.word	0x00019b70


	//   ....[176]....
        /*0774*/ 	.word	0x00019bd0


	//   ....[177]....
        /*0778*/ 	.word	0x00019cb0


	//   ....[178]....
        /*077c*/ 	.word	0x00019d40


	//   ....[179]....
        /*0780*/ 	.word	0x00019de0


	//   ....[180]....
        /*0784*/ 	.word	0x00019f50


	//   ....[181]....
        /*0788*/ 	.word	0x00019fc0


	//   ....[182]....
        /*078c*/ 	.word	0x0001a030


	//   ....[183]....
        /*0790*/ 	.word	0x0001a0a0


	//   ....[184]....
        /*0794*/ 	.word	0x0001a110


	//   ....[185]....
        /*0798*/ 	.word	0x0001a190


	//   ....[186]....
        /*079c*/ 	.word	0x0001a210


	//   ....[187]....
        /*07a0*/ 	.word	0x0001a2a0


	//   ....[188]....
        /*07a4*/ 	.word	0x0001a310


	//   ....[189]....
        /*07a8*/ 	.word	0x0001a380


	//   ....[190]....
        /*07ac*/ 	.word	0x0001a3f0


	//   ....[191]....
        /*07b0*/ 	.word	0x0001a470


	//   ....[192]....
        /*07b4*/ 	.word	0x0001a4e0


	//   ....[193]....
        /*07b8*/ 	.word	0x0001a590


	//   ....[194]....
        /*07bc*/ 	.word	0x0001a5e0


	//   ....[195]....
        /*07c0*/ 	.word	0x0001a670


	//   ....[196]....
        /*07c4*/ 	.word	0x0001a7a0


	//----- nvinfo : EIATTR_REG_RECONFIG
	.align		4
.L_203:
        /*07c8*/ 	.byte	0x01, 0x54
	.zero		2


	//----- nvinfo : EIATTR_SYSCALL_OFFSETS
	.align		4
        /*07cc*/ 	.byte	0x04, 0x46
        /*07ce*/ 	.short	(.L_205 - .L_204)


	//   ....[0]....
.L_204:
        /*07d0*/ 	.word	0x00002080


	//   ....[1]....
        /*07d4*/ 	.word	0x000132d0


	//   ....[2]....
        /*07d8*/ 	.word	0x00013420


	//   ....[3]....
        /*07dc*/ 	.word	0x00013510


	//   ....[4]....
        /*07e0*/ 	.word	0x00014300


	//----- nvinfo : EIATTR_MBARRIER_INSTR_OFFSETS
	.align		4
.L_205:
        /*07e4*/ 	.byte	0x04, 0x39
        /*07e6*/ 	.short	(.L_207 - .L_206)


	//   ....[0]....
.L_206:
        /*07e8*/ 	.word	0x00000180
        /*07ec*/ 	.word	0x000000ff
        /*07f0*/ 	.word	0x0002d800
        /*07f4*/ 	.short	0x0100
        /*07f6*/ 	.byte	0x08
	.zero		1


	//   ....[1]....
        /*07f8*/ 	.word	0x00000190
        /*07fc*/ 	.word	0x000000ff
        /*0800*/ 	.word	0x0002d820
        /*0804*/ 	.short	0x0100
        /*0806*/ 	.byte	0x08
	.zero		1


	//   ....[2]....
        /*0808*/ 	.word	0x00000280
        /*080c*/ 	.word	0x000000ff
        /*0810*/ 	.word	0x0002d830
        /*0814*/ 	.short	0x0100
        /*0816*/ 	.byte	0x08
	.zero		1


	//   ....[3]....
        /*0818*/ 	.word	0x00000290
        /*081c*/ 	.word	0x000000ff
        /*0820*/ 	.word	0x0002d840
        /*0824*/ 	.short	0x0100
        /*0826*/ 	.byte	0x08
	.zero		1


	//   ....[4]....
        /*0828*/ 	.word	0x000002a0
        /*082c*/ 	.word	0x000000ff
        /*0830*/ 	.word	0x0002d838
        /*0834*/ 	.short	0x0100
        /*0836*/ 	.byte	0x08
	.zero		1


	//   ....[5]....
        /*0838*/ 	.word	0x000002b0
        /*083c*/ 	.word	0x000000ff
        /*0840*/ 	.word	0x0002d848
        /*0844*/ 	.short	0x0100
        /*0846*/ 	.byte	0x08
	.zero		1


	//   ....[6]....
        /*0848*/ 	.word	0x000003e0
        /*084c*/ 	.word	0x000000ff
        /*0850*/ 	.word	0x0002d850
        /*0854*/ 	.short	0x0100
        /*0856*/ 	.byte	0x08
	.zero		1


	//   ....[7]....
        /*0858*/ 	.word	0x000003f0
        /*085c*/ 	.word	0x000000ff
        /*0860*/ 	.word	0x0002d860
        /*0864*/ 	.short	0x0100
        /*0866*/ 	.byte	0x08
	.zero		1


	//   ....[8]....
        /*0868*/ 	.word	0x00000400
        /*086c*/ 	.word	0x000000ff
        /*0870*/ 	.word	0x0002d858
        /*0874*/ 	.short	0x0100
        /*0876*/ 	.byte	0x08
	.zero		1


	//   ....[9]....
        /*0878*/ 	.word	0x00000410
        /*087c*/ 	.word	0x000000ff
        /*0880*/ 	.word	0x0002d868
        /*0884*/ 	.short	0x0100
        /*0886*/ 	.byte	0x08
	.zero		1


	//   ....[10]....
        /*0888*/ 	.word	0x00000500
        /*088c*/ 	.word	0x000000ff
        /*0890*/ 	.word	0x0002d870
        /*0894*/ 	.short	0x0100
        /*0896*/ 	.byte	0x06
	.zero		1


	//   ....[11]....
        /*0898*/ 	.word	0x00000510
        /*089c*/ 	.word	0x000000ff
        /*08a0*/ 	.word	0x0002d880
        /*08a4*/ 	.short	0x0100
        /*08a6*/ 	.byte	0x06
	.zero		1


	//   ....[12]....
        /*08a8*/ 	.word	0x00000520
        /*08ac*/ 	.word	0x000000ff
        /*08b0*/ 	.word	0x0002d878
        /*08b4*/ 	.short	0x0100
        /*08b6*/ 	.byte	0x06
	.zero		1


	//   ....[13]....
        /*08b8*/ 	.word	0x00000530
        /*08bc*/ 	.word	0x000000ff
        /*08c0*/ 	.word	0x0002d888
        /*08c4*/ 	.short	0x0100
        /*08c6*/ 	.byte	0x06
	.zero		1


	//   ....[14]....
        /*08c8*/ 	.word	0x00000660
        /*08cc*/ 	.word	0x000000ff
        /*08d0*/ 	.word	0x0002d890
        /*08d4*/ 	.short	0x0100
        /*08d6*/ 	.byte	0x08
	.zero		1


	//   ....[15]....
        /*08d8*/ 	.word	0x00000670
        /*08dc*/ 	.word	0x000000ff
        /*08e0*/ 	.word	0x0002d8a0
        /*08e4*/ 	.short	0x0100
        /*08e6*/ 	.byte	0x08
	.zero		1


	//   ....[16]....
        /*08e8*/ 	.word	0x00000680
        /*08ec*/ 	.word	0x000000ff
        /*08f0*/ 	.word	0x0002d898
        /*08f4*/ 	.short	0x0100
        /*08f6*/ 	.byte	0x08
	.zero		1


	//   ....[17]....
        /*08f8*/ 	.word	0x00000690
        /*08fc*/ 	.word	0x000000ff
        /*0900*/ 	.word	0x0002d8a8
        /*0904*/ 	.short	0x0100
        /*0906*/ 	.byte	0x08
	.zero		1


	//   ....[18]....
        /*0908*/ 	.word	0x000007d0
        /*090c*/ 	.word	0x000000ff
        /*0910*/ 	.word	0x0002d8b0
        /*0914*/ 	.short	0x0100
        /*0916*/ 	.byte	0x08
	.zero		1


	//   ....[19]....
        /*0918*/ 	.word	0x000007e0
        /*091c*/ 	.word	0x000000ff
        /*0920*/ 	.word	0x0002d8c0
        /*0924*/ 	.short	0x0100
        /*0926*/ 	.byte	0x08
	.zero		1


	//   ....[20]....
        /*0928*/ 	.word	0x000007f0
        /*092c*/ 	.word	0x000000ff
        /*0930*/ 	.word	0x0002d8b8
        /*0934*/ 	.short	0x0100
        /*0936*/ 	.byte	0x08
	.zero		1


	//   ....[21]....
        /*0938*/ 	.word	0x00000800
        /*093c*/ 	.word	0x000000ff
        /*0940*/ 	.word	0x0002d8c8
        /*0944*/ 	.short	0x0100
        /*0946*/ 	.byte	0x08
	.zero		1


	//   ....[22]....
        /*0948*/ 	.word	0x00002100
        /*094c*/ 	.word	0x000000ff
        /*0950*/ 	.word	0x0002d800
        /*0954*/ 	.short	0x010a
        /*0956*/ 	.byte	0x29
	.zero		1


	//   ....[23]....
        /*0958*/ 	.word	0x00002180
        /*095c*/ 	.word	0x00000003
        /*0960*/ 	.word	0x0002d830
        /*0964*/ 	.short	0x010a
        /*0966*/ 	.byte	0x3f
	.zero		1


	//   ....[24]....
        /*0968*/ 	.word	0x000021c0
        /*096c*/ 	.word	0x00000003
        /*0970*/ 	.word	0x0002d830
        /*0974*/ 	.short	0x010a
        /*0976*/ 	.byte	0x3f
	.zero		1


	//   ....[25]....
        /*0978*/ 	.word	0x00002620
        /*097c*/ 	.word	0x000000ff
        /*0980*/ 	.word	0x00000000
        /*0984*/ 	.short	0x0101
        /*0986*/ 	.byte	0x06
	.zero		1


	//   ....[26]....
        /*0988*/ 	.word	0x00005600
        /*098c*/ 	.word	0x000000ff
        /*0990*/ 	.word	0x0002d830
        /*0994*/ 	.short	0x010a
        /*0996*/ 	.byte	0x06
	.zero		1


	//   ....[27]....
        /*0998*/ 	.word	0x00005640
        /*099c*/ 	.word	0x000000ff
        /*09a0*/ 	.word	0x0002d830
        /*09a4*/ 	.short	0x010a
        /*09a6*/ 	.byte	0x06
	.zero		1


	//   ....[28]....
        /*09a8*/ 	.word	0x00005910
        /*09ac*/ 	.word	0x000000ff
        /*09b0*/ 	.word	0x0002d850
        /*09b4*/ 	.short	0x010a
        /*09b6*/ 	.byte	0x06
	.zero		1


	//   ....[29]....
        /*09b8*/ 	.word	0x00005950
        /*09bc*/ 	.word	0x000000ff
        /*09c0*/ 	.word	0x0002d850
        /*09c4*/ 	.short	0x010a
        /*09c6*/ 	.byte	0x06
	.zero		1


	//   ....[30]....
        /*09c8*/ 	.word	0x00005f40
        /*09cc*/ 	.word	0x000000ff
        /*09d0*/ 	.word	0x00000000
        /*09d4*/ 	.short	0x0101
        /*09d6*/ 	.byte	0x06
	.zero		1


	//   ....[31]....
        /*09d8*/ 	.word	0x000083d0
        /*09dc*/ 	.word	0x000000ff
        /*09e0*/ 	.word	0x00000000
        /*09e4*/ 	.short	0x0101
        /*09e6*/ 	.byte	0x06
	.zero		1


	//   ....[32]....
        /*09e8*/ 	.word	0x00008d00
        /*09ec*/ 	.word	0x000000ff
        /*09f0*/ 	.word	0x0002d830
        /*09f4*/ 	.short	0x010a
        /*09f6*/ 	.byte	0x06
	.zero		1


	//   ....[33]....
        /*09f8*/ 	.word	0x00008d40
        /*09fc*/ 	.word	0x000000ff
        /*0a00*/ 	.word	0x0002d830
        /*0a04*/ 	.short	0x010a
        /*0a06*/ 	.byte	0x06
	.zero		1


	//   ....[34]....
        /*0a08*/ 	.word	0x00009010
        /*0a0c*/ 	.word	0x000000ff
        /*0a10*/ 	.word	0x0002d850
        /*0a14*/ 	.short	0x010a
        /*0a16*/ 	.byte	0x06
	.zero		1


	//   ....[35]....
        /*0a18*/ 	.word	0x00009050
        /*0a1c*/ 	.word	0x000000ff
        /*0a20*/ 	.word	0x0002d850
        /*0a24*/ 	.short	0x010a
        /*0a26*/ 	.byte	0x06
	.zero		1


	//   ....[36]....
        /*0a28*/ 	.word	0x00009550
        /*0a2c*/ 	.word	0x000000ff
        /*0a30*/ 	.word	0x00000000
        /*0a34*/ 	.short	0x0101
        /*0a36*/ 	.byte	0x06
	.zero		1


	//   ....[37]....
        /*0a38*/ 	.word	0x0000a750
        /*0a3c*/ 	.word	0x000000ff
        /*0a40*/ 	.word	0x00000000
        /*0a44*/ 	.short	0x0101
        /*0a46*/ 	.byte	0x06
	.zero		1


	//   ....[38]....
        /*0a48*/ 	.word	0x0000ae50
        /*0a4c*/ 	.word	0x000000ff
        /*0a50*/ 	.word	0x0002d830
        /*0a54*/ 	.short	0x010a
        /*0a56*/ 	.byte	0x06
	.zero		1


	//   ....[39]....
        /*0a58*/ 	.word	0x0000ae90
        /*0a5c*/ 	.word	0x000000ff
        /*0a60*/ 	.word	0x0002d830
        /*0a64*/ 	.short	0x010a
        /*0a66*/ 	.byte	0x06
	.zero		1


	//   ....[40]....
        /*0a68*/ 	.word	0x0000b160
        /*0a6c*/ 	.word	0x000000ff
        /*0a70*/ 	.word	0x0002d850
        /*0a74*/ 	.short	0x010a
        /*0a76*/ 	.byte	0x06
	.zero		1


	//   ....[41]....
        /*0a78*/ 	.word	0x0000b1a0
        /*0a7c*/ 	.word	0x000000ff
        /*0a80*/ 	.word	0x0002d850
        /*0a84*/ 	.short	0x010a
        /*0a86*/ 	.byte	0x06
	.zero		1


	//   ....[42]....
        /*0a88*/ 	.word	0x0000b750
        /*0a8c*/ 	.word	0x000000ff
        /*0a90*/ 	.word	0x00000000
        /*0a94*/ 	.short	0x0101
        /*0a96*/ 	.byte	0x06
	.zero		1


	//   ....[43]....
        /*0a98*/ 	.word	0x0000dbe0
        /*0a9c*/ 	.word	0x000000ff
        /*0aa0*/ 	.word	0x00000000
        /*0aa4*/ 	.short	0x0101
        /*0aa6*/ 	.byte	0x06
	.zero		1


	//   ....[44]....
        /*0aa8*/ 	.word	0x0000e1c0
        /*0aac*/ 	.word	0x000000ff
        /*0ab0*/ 	.word	0x0002d850
        /*0ab4*/ 	.short	0x010a
        /*0ab6*/ 	.byte	0x08
	.zero		1


	//   ....[45]....
        /*0ab8*/ 	.word	0x0000e200
        /*0abc*/ 	.word	0x000000ff
        /*0ac0*/ 	.word	0x0002d850
        /*0ac4*/ 	.short	0x010a
        /*0ac6*/ 	.byte	0x08
	.zero		1


	//   ....[46]....
        /*0ac8*/ 	.word	0x0000e890
        /*0acc*/ 	.word	0x000000ff
        /*0ad0*/ 	.word	0x00000000
        /*0ad4*/ 	.short	0x0101
        /*0ad6*/ 	.byte	0x08
	.zero		1


	//   ....[47]....
        /*0ad8*/ 	.word	0x0000fc70
        /*0adc*/ 	.word	0x000000ff
        /*0ae0*/ 	.word	0x00000000
        /*0ae4*/ 	.short	0x0101
        /*0ae6*/ 	.byte	0x04
	.zero		1


	//   ....[48]....
        /*0ae8*/ 	.word	0x00010130
        /*0aec*/ 	.word	0x000000ff
        /*0af0*/ 	.word	0x00000000
        /*0af4*/ 	.short	0x0101
        /*0af6*/ 	.byte	0x04
	.zero		1


	//   ....[49]....
        /*0af8*/ 	.word	0x00013ac0
        /*0afc*/ 	.word	0x00000004
        /*0b00*/ 	.word	0x0002d840
        /*0b04*/ 	.short	0x010a
        /*0b06*/ 	.byte	0x3f
	.zero		1


	//   ....[50]....
        /*0b08*/ 	.word	0x00014050
        /*0b0c*/ 	.word	0x00000004
        /*0b10*/ 	.word	0x0002d830
        /*0b14*/ 	.short	0x0107
        /*0b16*/ 	.byte	0x3f
	.zero		1


	//   ....[51]....
        /*0b18*/ 	.word	0x00014120
        /*0b1c*/ 	.word	0x00000004
        /*0b20*/ 	.word	0x0002d830
        /*0b24*/ 	.short	0x0101
        /*0b26*/ 	.byte	0x3f
	.zero		1


	//   ....[52]....
        /*0b28*/ 	.word	0x00014ca0
        /*0b2c*/ 	.word	0x00000011
        /*0b30*/ 	.word	0x0002d800
        /*0b34*/ 	.short	0x0107
        /*0b36*/ 	.byte	0x3f
	.zero		1


	//   ....[53]....
        /*0b38*/ 	.word	0x00014d90
        /*0b3c*/ 	.word	0x00000011
        /*0b40*/ 	.word	0x0002d800
        /*0b44*/ 	.short	0x0101
        /*0b46*/ 	.byte	0x3f
	.zero		1


	//   ....[54]....
        /*0b48*/ 	.word	0x00014db0
        /*0b4c*/ 	.word	0x00000011
        /*0b50*/ 	.word	0x0002d820
        /*0b54*/ 	.short	0x010a
        /*0b56*/ 	.byte	0x3f
	.zero		1


	//   ....[55]....
        /*0b58*/ 	.word	0x000151d0
        /*0b5c*/ 	.word	0x00000005
        /*0b60*/ 	.word	0x0002d840
        /*0b64*/ 	.short	0x010a
        /*0b66*/ 	.byte	0x3f
	.zero		1


	//   ....[56]....
        /*0b68*/ 	.word	0x00015630
        /*0b6c*/ 	.word	0x00000005
        /*0b70*/ 	.word	0x0002d830
        /*0b74*/ 	.short	0x0107
        /*0b76*/ 	.byte	0x3f
	.zero		1


	//   ....[57]....
        /*0b78*/ 	.word	0x000156f0
        /*0b7c*/ 	.word	0x00000005
        /*0b80*/ 	.word	0x0002d830
        /*0b84*/ 	.short	0x0101
        /*0b86*/ 	.byte	0x3f
	.zero		1


	//   ....[58]....
        /*0b88*/ 	.word	0x00015750
        /*0b8c*/ 	.word	0x00000005
        /*0b90*/ 	.word	0x0002d860
        /*0b94*/ 	.short	0x010a
        /*0b96*/ 	.byte	0x3f
	.zero		1


	//   ....[59]....
        /*0b98*/ 	.word	0x00015c40
        /*0b9c*/ 	.word	0x00000005
        /*0ba0*/ 	.word	0x0002d850
        /*0ba4*/ 	.short	0x0107
        /*0ba6*/ 	.byte	0x3f
	.zero		1


	//   ....[60]....
        /*0ba8*/ 	.word	0x00015d30
        /*0bac*/ 	.word	0x00000005
        /*0bb0*/ 	.word	0x0002d850
        /*0bb4*/ 	.short	0x0101
        /*0bb6*/ 	.byte	0x3f
	.zero		1


	//   ....[61]....
        /*0bb8*/ 	.word	0x00015f50
        /*0bbc*/ 	.word	0x00000000
        /*0bc0*/ 	.word	0x0002d860
        /*0bc4*/ 	.short	0x010a
        /*0bc6*/ 	.byte	0x3f
	.zero		1


	//   ....[62]....
        /*0bc8*/ 	.word	0x000163d0
        /*0bcc*/ 	.word	0x00000000
        /*0bd0*/ 	.word	0x0002d850
        /*0bd4*/ 	.short	0x0107
        /*0bd6*/ 	.byte	0x3f
	.zero		1


	//   ....[63]....
        /*0bd8*/ 	.word	0x000164a0
        /*0bdc*/ 	.word	0x00000000
        /*0be0*/ 	.word	0x0002d850
        /*0be4*/ 	.short	0x0101
        /*0be6*/ 	.byte	0x3f
	.zero		1


	//   ....[64]....
        /*0be8*/ 	.word	0x000175f0
        /*0bec*/ 	.word	0x00000005
        /*0bf0*/ 	.word	0x0002d820
        /*0bf4*/ 	.short	0x010a
        /*0bf6*/ 	.byte	0x3f
	.zero		1


	//   ....[65]....
        /*0bf8*/ 	.word	0x00017770
        /*0bfc*/ 	.word	0x00000003
        /*0c00*/ 	.word	0x0002d840
        /*0c04*/ 	.short	0x010a
        /*0c06*/ 	.byte	0x3f
	.zero		1


	//   ....[66]....
        /*0c08*/ 	.word	0x00017810
        /*0c0c*/ 	.word	0x00000017
        /*0c10*/ 	.word	0x0002d840
        /*0c14*/ 	.short	0x010a
        /*0c16*/ 	.byte	0x3f
	.zero		1


	//   ....[67]....
        /*0c18*/ 	.word	0x00017850
        /*0c1c*/ 	.word	0x00000003
        /*0c20*/ 	.word	0x0002d860
        /*0c24*/ 	.short	0x010a
        /*0c26*/ 	.byte	0x3f
	.zero		1


	//   ....[68]....
        /*0c28*/ 	.word	0x00017890
        /*0c2c*/ 	.word	0x00000017
        /*0c30*/ 	.word	0x0002d860
        /*0c34*/ 	.short	0x010a
        /*0c36*/ 	.byte	0x3f
	.zero		1


	//   ....[69]....
        /*0c38*/ 	.word	0x00017900
        /*0c3c*/ 	.word	0x00000003
        /*0c40*/ 	.word	0x0002d800
        /*0c44*/ 	.short	0x010a
        /*0c46*/ 	.byte	0x3f
	.zero		1


	//   ....[70]....
        /*0c48*/ 	.word	0x00017950
        /*0c4c*/ 	.word	0x00000003
        /*0c50*/ 	.word	0x0002d830
        /*0c54*/ 	.short	0x010a
        /*0c56*/ 	.byte	0x3f
	.zero		1


	//   ....[71]....
        /*0c58*/ 	.word	0x000179b0
        /*0c5c*/ 	.word	0x00000008
        /*0c60*/ 	.word	0x0002d830
        /*0c64*/ 	.short	0x010a
        /*0c66*/ 	.byte	0x3f
	.zero		1


	//   ....[72]....
        /*0c68*/ 	.word	0x00017a10
        /*0c6c*/ 	.word	0x00000007
        /*0c70*/ 	.word	0x0002d850
        /*0c74*/ 	.short	0x010a
        /*0c76*/ 	.byte	0x3f
	.zero		1


	//   ....[73]....
        /*0c78*/ 	.word	0x00017a70
        /*0c7c*/ 	.word	0x00000006
        /*0c80*/ 	.word	0x0002d830
        /*0c84*/ 	.short	0x010a
        /*0c86*/ 	.byte	0x3f
	.zero		1


	//   ....[74]....
        /*0c88*/ 	.word	0x00017ad0
        /*0c8c*/ 	.word	0x00000005
        /*0c90*/ 	.word	0x0002d850
        /*0c94*/ 	.short	0x010a
        /*0c96*/ 	.byte	0x3f
	.zero		1


	//   ....[75]....
        /*0c98*/ 	.word	0x00017b30
        /*0c9c*/ 	.word	0x00000008
        /*0ca0*/ 	.word	0x0002d830
        /*0ca4*/ 	.short	0x010a
        /*0ca6*/ 	.byte	0x3f
	.zero		1


	//   ....[76]....
        /*0ca8*/ 	.word	0x00017b90
        /*0cac*/ 	.word	0x00000007
        /*0cb0*/ 	.word	0x0002d850
        /*0cb4*/ 	.short	0x010a
        /*0cb6*/ 	.byte	0x3f
	.zero		1


	//   ....[77]....
        /*0cb8*/ 	.word	0x00017bf0
        /*0cbc*/ 	.word	0x00000005
        /*0cc0*/ 	.word	0x0002d850
        /*0cc4*/ 	.short	0x010a
        /*0cc6*/ 	.byte	0x3f
	.zero		1


	//   ....[78]....
        /*0cc8*/ 	.word	0x00017d10
        /*0ccc*/ 	.word	0x00000004
        /*0cd0*/ 	.word	0x0002d840
        /*0cd4*/ 	.short	0x010a
        /*0cd6*/ 	.byte	0x3f
	.zero		1


	//   ....[79]....
        /*0cd8*/ 	.word	0x00018b00
        /*0cdc*/ 	.word	0x00000011
        /*0ce0*/ 	.word	0x0002d820
        /*0ce4*/ 	.short	0x010a
        /*0ce6*/ 	.byte	0x3f
	.zero		1


	//   ....[80]....
        /*0ce8*/ 	.word	0x00018b50
        /*0cec*/ 	.word	0x00000005
        /*0cf0*/ 	.word	0x0002d840
        /*0cf4*/ 	.short	0x010a
        /*0cf6*/ 	.byte	0x3f
	.zero		1


	//   ....[81]....
        /*0cf8*/ 	.word	0x000190f0
        /*0cfc*/ 	.word	0x00000005
        /*0d00*/ 	.word	0x0002d860
        /*0d04*/ 	.short	0x010a
        /*0d06*/ 	.byte	0x3f
	.zero		1


	//   ....[82]....
        /*0d08*/ 	.word	0x000196d0
        /*0d0c*/ 	.word	0x00000000
        /*0d10*/ 	.word	0x0002d860
        /*0d14*/ 	.short	0x010a
        /*0d16*/ 	.byte	0x3f
	.zero		1


	//   ....[83]....
        /*0d18*/ 	.word	0x0001a6c0
        /*0d1c*/ 	.word	0x00000005
        /*0d20*/ 	.word	0x0002d820
        /*0d24*/ 	.short	0x010a
        /*0d26*/ 	.byte	0x3f
	.zero		1


	//   ....[84]....
        /*0d28*/ 	.word	0x0001a860
        /*0d2c*/ 	.word	0x00000003
        /*0d30*/ 	.word	0x0002d840
        /*0d34*/ 	.short	0x010a
        /*0d36*/ 	.byte	0x3f
	.zero		1


	//   ....[85]....
        /*0d38*/ 	.word	0x0001a8b0
        /*0d3c*/ 	.word	0x00000017
        /*0d40*/ 	.word	0x0002d840
        /*0d44*/ 	.short	0x010a
        /*0d46*/ 	.byte	0x3f
	.zero		1


	//   ....[86]....
        /*0d48*/ 	.word	0x0001a900
        /*0d4c*/ 	.word	0x00000003
        /*0d50*/ 	.word	0x0002d860
        /*0d54*/ 	.short	0x010a
        /*0d56*/ 	.byte	0x3f
	.zero		1


	//----- nvinfo : EIATTR_NUM_MBARRIERS
	.align		4
.L_207:
        /*0d58*/ 	.byte	0x03, 0x38
        /*0d5a*/ 	.short	0x0016


	//----- nvinfo : EIATTR_EXIT_INSTR_OFFSETS
	.align		4
        /*0d5c*/ 	.byte	0x04, 0x1c
        /*0d5e*/ 	.short	(.L_209 - .L_208)


	//   ....[0]....
.L_208:
        /*0d60*/ 	.word	0x000009b0


	//   ....[1]....
        /*0d64*/ 	.word	0x00011420


	//   ....[2]....
        /*0d68*/ 	.word	0x000178e0


	//----- nvinfo : EIATTR_MAX_THREADS
	.align		4
.L_209:
        /*0d6c*/ 	.byte	0x04, 0x05
        /*0d6e*/ 	.short	(.L_211 - .L_210)
.L_210:
        /*0d70*/ 	.word	0x00000200
        /*0d74*/ 	.word	0x00000001
        /*0d78*/ 	.word	0x00000001


	//----- nvinfo : EIATTR_CRS_STACK_SIZE
	.align		4
.L_211:
        /*0d7c*/ 	.byte	0x04, 0x1e
        /*0d7e*/ 	.short	(.L_213 - .L_212)
.L_212:
        /*0d80*/ 	.word	0x00000000


	//----- nvinfo : EIATTR_CBANK_PARAM_SIZE
	.align		4
.L_213:
        /*0d84*/ 	.byte	0x03, 0x19
        /*0d86*/ 	.short	0x0af0


	//----- nvinfo : EIATTR_PARAM_CBANK
	.align		4
        /*0d88*/ 	.byte	0x04, 0x0a
        /*0d8a*/ 	.short	(.L_215 - .L_214)
	.align		4
.L_214:
        /*0d8c*/ 	.word	index@(.nv.constant0._ZN7cutlass13device_kernelIN5flash11enable_sm90INS1_16FlashAttnFwdSm90INS1_25CollectiveMainloopFwdSm90ILi2EN4cute5tupleIJNS5_1CILi1EEES8_S8_EEENS6_IJNS7_ILi192EEENS7_ILi128EEENS7_ILi96EEEEEELi96ENS_10bfloat16_tEfNS_4arch4Sm90ELb0ELb1ELb0ELb1ELb1ELb0ELb0ELb0ELb1ELb1ELb1ELb0EEENS1_21CollectiveEpilogueFwdINS6_IJSA_SC_SB_EEES9_SE_SG_Li384ELb1ELb1ELb1ELb0EEENS1_36VarlenDynamicPersistentTileSchedulerILi192ELi128ELi384ELi128ELb1ELb1ELb1ELb1ELb0ELb1EEEEEEEEEvNT_6ParamsE)
        /*0d90*/ 	.short	0x0210
        /*0d92*/ 	.short	0x0af0


	//----- nvinfo : EIATTR_SW_WAR
	.align		4
.L_215:
        /*0d94*/ 	.byte	0x04, 0x36
        /*0d96*/ 	.short	(.L_217 - .L_216)
.L_216:
        /*0d98*/ 	.word	0x00000008
.L_217:


//--------------------- .nv.info._ZN7cutlass13device_kernelIN5flash11enable_sm90INS1_16FlashAttnFwdSm90INS1_25CollectiveMainloopFwdSm90ILi2EN4cute5tupleIJNS5_1CILi1EEES8_S8_EEENS6_IJNS7_ILi192EEENS7_ILi128EEENS7_ILi96EEEEEELi96ENS_10bfloat16_tEfNS_4arch4Sm90ELb0ELb1ELb0ELb1ELb1ELb1ELb0ELb0ELb1ELb1ELb1ELb0EEENS1_21CollectiveEpilogueFwdINS6_IJSA_SC_SB_EEES9_SE_SG_Li384ELb1ELb1ELb1ELb0EEENS1_36VarlenDynamicPersistentTileSchedulerILi192ELi128ELi384ELi128ELb1ELb1ELb1ELb1ELb0ELb1EEEEEEEEEvNT_6ParamsE --------------------------
	.section	.nv.info._ZN7cutlass13device_kernelIN5flash11enable_sm90INS1_16FlashAttnFwdSm90INS1_25CollectiveMainloopFwdSm90ILi2EN4cute5tupleIJNS5_1CILi1EEES8_S8_EEENS6_IJNS7_ILi192EEENS7_ILi128EEENS7_ILi96EEEEEELi96ENS_10bfloat16_tEfNS_4arch4Sm90ELb0ELb1ELb0ELb1ELb1ELb1ELb0ELb0ELb1ELb1ELb1ELb0EEENS1_21CollectiveEpilogueFwdINS6_IJSA_SC_SB_EEES9_SE_SG_Li384ELb1ELb1ELb1ELb0EEENS1_36VarlenDynamicPersistentTileSchedulerILi192ELi128ELi384ELi128ELb1ELb1ELb1ELb1ELb0ELb1EEEEEEEEEvNT_6ParamsE,"",@"SHT_CUDA_INFO"
	.sectionflags	@""
	.align	4


	//----- nvinfo : EIATTR_CUDA_API_VERSION
	.align		4
        /*0000*/ 	.byte	0x04, 0x37
        /*0002*/ 	.short	(.L_219 - .L_218)
.L_218:
        /*0004*/ 	.word	0x00000082


	//----- nvinfo : EIATTR_KPARAM_INFO
	.align		4
.L_219:
        /*0008*/ 	.byte	0x04, 0x17
        /*000a*/ 	.short	(.L_221 - .L_220)
.L_220:
        /*000c*/ 	.word	0x00000000
        /*0010*/ 	.short	0x0000
        /*0012*/ 	.short	0x0070
        /*0014*/ 	.byte	0x00, 0xf0, 0x01, 0x2a


	//----- nvinfo : EIATTR_SPARSE_MMA_MASK
	.align		4
.L_221:
        /*0018*/ 	.byte	0x03, 0x50
        /*001a*/ 	.short	0x0000


	//----- nvinfo : EIATTR_MAXREG_COUNT
	.align		4
        /*001c*/ 	.byte	0x03, 0x1b
        /*001e*/ 	.short	0x0080


	//----- nvinfo : EIATTR_NUM_BARRIERS
	.align		4
        /*0020*/ 	.byte	0x02, 0x4c
        /*0022*/ 	.byte	0x10
	.zero		1


	//----- nvinfo : EIATTR_EXTERNS
	.align		4
        /*0024*/ 	.byte	0x04, 0x0f
        /*0026*/ 	.short	(.L_223 - .L_222)


	//   ....[0]....
	.align		4
.L_222:
        /*0028*/ 	.word	index@(__assertfail)


	//----- nvinfo : EIATTR_ANNOTATIONS
	.align		4
.L_223:
        /*002c*/ 	.byte	0x04, 0x55
        /*002e*/ 	.short	(.L_225 - .L_224)


	//   ....[0]....
.L_224:
        /* <DEDUP_REMOVED lines=114> */


	//----- nvinfo : EIATTR_MERCURY_ISA_VERSION
	.align		4
.L_225:
        /*0738*/ 	.byte	0x03, 0x5f
        /*073a*/ 	.short	0x0101


	//----- nvinfo : EIATTR_UNUSED_LOAD_BYTE_OFFSET
	.align		4
        /*073c*/ 	.byte	0x04, 0x44
        /*073e*/ 	.short	(.L_227 - .L_226)


	//   ....[0]....
.L_226:
        /*0740*/ 	.word	0x00000a90
        /*0744*/ 	.word	0x0000fff0


	//   ....[1]....
        /*0748*/ 	.word	0x00019f80
        /*074c*/ 	.word	0x0000fff0


	//----- nvinfo : EIATTR_INT_WARP_WIDE_INSTR_OFFSETS
	.align		4
.L_227:
        /*0750*/ 	.byte	0x04, 0x31
        /*0752*/ 	.short	(.L_229 - .L_228)


	//   ....[0]....
.L_228:
        /*0754*/ 	.word	0x00000130


	//   ....[1]....
        /*0758*/ 	.word	0x00000170


	//   ....[2]....
        /*075c*/ 	.word	0x000001e0


	//   ....[3]....
        /*0760*/ 	.word	0x00020640


	//   ....[4]....
        /*0764*/ 	.word	0x000206d0


	//   ....[5]....
        /*0768*/ 	.word	0x00023310


	//   ....[6]....
        /*076c*/ 	.word	0x000233a0


	//----- nvinfo : EIATTR_COOP_GROUP_MASK_REGIDS
	.align		4
.L_229:
        /*0770*/ 	.byte	0x04, 0x29
        /*0772*/ 	.short	(.L_231 - .L_230)


	//   ....[0]....
.L_230:
        /*0774*/ 	.word	0xffffffff


	//   ....[1]....
        /*0778*/ 	.word	0xffffffff


	//   ....[2]....
        /*077c*/ 	.word	0xffffffff


	//   ....[3]....
        /*0780*/ 	.word	0xffffffff


	//   ....[4]....
        /*0784*/ 	.word	0xffffffff


	//   ....[5]....
        /*0788*/ 	.word	0xffffffff


	//   ....[6]....
        /*078c*/ 	.word	0xffffffff


	//   ....[7]....
        /*0790*/ 	.word	0xffffffff


	//   ....[8]....
        /*0794*/ 	.word	0xffffffff


	//   ....[9]....
        /*0798*/ 	.word	0xffffffff


	//   ....[10]....
        /*079c*/ 	.word	0xffffffff


	//   ....[11]....
        /*07a0*/ 	.word	0xffffffff


	//   ....[12]....
        /*07a4*/ 	.word	0xffffffff


	//   ....[13]....
        /*07a8*/ 	.word	0xffffffff


	//   ....[14]....
        /*07ac*/ 	.word	0xffffffff


	//   ....[15]....
        /*07b0*/ 	.word	0xffffffff


	//   ....[16]....
        /*07b4*/ 	.word	0xffffffff


	//   ....[17]....
        /*07b8*/ 	.word	0xffffffff


	//   ....[18]....
        /*07bc*/ 	.word	0xffffffff


	//   ....[19]....
        /*07c0*/ 	.word	0xffffffff


	//   ....[20]....
        /*07c4*/ 	.word	0xffffffff


	//   ....[21]....
        /*07c8*/ 	.word	0xffffffff


	//   ....[22]....
        /*07cc*/ 	.word	0xffffffff


	//   ....[23]....
        /*07d0*/ 	.word	0xffffffff


	//   ....[24]....
        /*07d4*/ 	.word	0xffffffff


	//   ....[25]....
        /*07d8*/ 	.word	0xffffffff


	//   ....[26]....
        /*07dc*/ 	.word	0xffffffff


	//   ....[27]....
        /*07e0*/ 	.word	0xffffffff


	//   ....[28]....
        /*07e4*/ 	.word	0xffffffff


	//   ....[29]....
        /*07e8*/ 	.word	0xffffffff


	//   ....[30]....
        /*07ec*/ 	.word	0xffffffff


	//   ....[31]....
        /*07f0*/ 	.word	0xffffffff


	//   ....[32]....
        /*07f4*/ 	.word	0xffffffff


	//   ....[33]....
        /*07f8*/ 	.word	0xffffffff


	//   ....[34]....
        /*07fc*/ 	.word	0xffffffff


	//   ....[35]....
        /*0800*/ 	.word	0xffffffff


	//   ....[36]....
        /*0804*/ 	.word	0xffffffff


	//   ....[37]....
        /*0808*/ 	.word	0xffffffff


	//   ....[38]....
        /*080c*/ 	.word	0xffffffff


	//   ....[39]....
        /*0810*/ 	.word	0xffffffff


	//   ....[40]....
        /*0814*/ 	.word	0xffffffff


	//   ....[41]....
        /*0818*/ 	.word	0xffffffff


	//   ....[42]....
        /*081c*/ 	.word	0xffffffff


	//   ....[43]....
        /*0820*/ 	.word	0xffffffff


	//   ....[44]....
        /*0824*/ 	.word	0xffffffff


	//   ....[45]....
        /*0828*/ 	.word	0xffffffff


	//   ....[46]....
        /*082c*/ 	.word	0xffffffff


	//   ....[47]....
        /*0830*/ 	.word	0xffffffff


	//   ....[48]....
        /*0834*/ 	.word	0xffffffff


	//   ....[49]....
        /*0838*/ 	.word	0xffffffff


	//   ....[50]....
        /*083c*/ 	.word	0xffffffff


	//   ....[51]....
        /*0840*/ 	.word	0xffffffff


	//   ....[52]....
        /*0844*/ 	.word	0xffffffff


	//   ....[53]....
        /*0848*/ 	.word	0xffffffff


	//   ....[54]....
        /*084c*/ 	.word	0xffffffff


	//   ....[55]....
        /*0850*/ 	.word	0xffffffff


	//   ....[56]....
        /*0854*/ 	.word	0xffffffff


	//   ....[57]....
        /*0858*/ 	.word	0xffffffff


	//   ....[58]....
        /*085c*/ 	.word	0xffffffff


	//   ....[59]....
        /*0860*/ 	.word	0xffffffff


	//   ....[60]....
        /*0864*/ 	.word	0xffffffff


	//   ....[61]....
        /*0868*/ 	.word	0xffffffff


	//   ....[62]....
        /*086c*/ 	.word	0xffffffff


	//   ....[63]....
        /*0870*/ 	.word	0xffffffff


	//   ....[64]....
        /*0874*/ 	.word	0xffffffff


	//   ....[65]....
        /*0878*/ 	.word	0xffffffff


	//   ....[66]....
        /*087c*/ 	.word	0xffffffff


	//   ....[67]....
        /*0880*/ 	.word	0xffffffff


	//   ....[68]....
        /*0884*/ 	.word	0xffffffff


	//   ....[69]....
        /*0888*/ 	.word	0xffffffff


	//   ....[70]....
        /*088c*/ 	.word	0xffffffff


	//   ....[71]....
        /*0890*/ 	.word	0xffffffff


	//   ....[72]....
        /*0894*/ 	.word	0xffffffff


	//   ....[73]....
        /*0898*/ 	.word	0xffffffff


	//   ....[74]....
        /*089c*/ 	.word	0xffffffff


	//   ....[75]....
        /*08a0*/ 	.word	0xffffffff


	//   ....[76]....
        /*08a4*/ 	.word	0xffffffff


	//   ....[77]....
        /*08a8*/ 	.word	0xffffffff


	//   ....[78]....
        /*08ac*/ 	.word	0xffffffff


	//   ....[79]....
        /*08b0*/ 	.word	0xffffffff


	//   ....[80]....
        /*08b4*/ 	.word	0xffffffff


	//   ....[81]....
        /*08b8*/ 	.word	0xffffffff


	//   ....[82]....
        /*08bc*/ 	.word	0xffffffff


	//   ....[83]....
        /*08c0*/ 	.word	0xffffffff


	//   ....[84]....
        /*08c4*/ 	.word	0xffffffff


	//   ....[85]....
        /*08c8*/ 	.word	0xffffffff


	//   ....[86]....
        /*08cc*/ 	.word	0xffffffff


	//   ....[87]....
        /*08d0*/ 	.word	0xffffffff


	//   ....[88]....
        /*08d4*/ 	.word	0xffffffff


	//   ....[89]....
        /*08d8*/ 	.word	0xffffffff


	//   ....[90]....
        /*08dc*/ 	.word	0xffffffff


	//   ....[91]....
        /*08e0*/ 	.word	0xffffffff


	//   ....[92]....
        /*08e4*/ 	.word	0xffffffff


	//   ....[93]....
        /*08e8*/ 	.word	0xffffffff


	//   ....[94]....
        /*08ec*/ 	.word	0xffffffff


	//   ....[95]....
        /*08f0*/ 	.word	0xffffffff


	//   ....[96]....
        /*08f4*/ 	.word	0xffffffff


	//   ....[97]....
        /*08f8*/ 	.word	0xffffffff


	//   ....[98]....
        /*08fc*/ 	.word	0xffffffff


	//   ....[99]....
        /*0900*/ 	.word	0xffffffff


	//   ....[100]....
        /*0904*/ 	.word	0xffffffff


	//   ....[101]....
        /*0908*/ 	.word	0xffffffff


	//   ....[102]....
        /*090c*/ 	.word	0xffffffff


	//   ....[103]....
        /*0910*/ 	.word	0xffffffff


	//   ....[104]....
        /*0914*/ 	.word	0xffffffff


	//   ....[105]....
        /*0918*/ 	.word	0xffffffff


	//   ....[106]....
        /*091c*/ 	.word	0xffffffff


	//   ....[107]....
        /*0920*/ 	.word	0xffffffff


	//   ....[108]....
        /*0924*/ 	.word	0xffffffff


	//   ....[109]....
        /*0928*/ 	.word	0xffffffff


	//   ....[110]....
        /*092c*/ 	.word	0xffffffff


	//   ....[111]....
        /*0930*/ 	.word	0xffffffff


	//   ....[112]....
        /*0934*/ 	.word	0xffffffff


	//   ....[113]....
        /*0938*/ 	.word	0xffffffff


	//   ....[114]....
        /*093c*/ 	.word	0xffffffff


	//   ....[115]....
        /*0940*/ 	.word	0xffffffff


	//   ....[116]....
        /*0944*/ 	.word	0xffffffff


	//   ....[117]....
        /*0948*/ 	.word	0xffffffff


	//   ....[118]....
        /*094c*/ 	.word	0xffffffff


	//   ....[119]....
        /*0950*/ 	.word	0xffffffff


	//   ....[120]....
        /*0954*/ 	.word	0xffffffff


	//   ....[121]....
        /*0958*/ 	.word	0xffffffff


	//   ....[122]....
        /*095c*/ 	.word	0xffffffff


	//   ....[123]....
        /*0960*/ 	.word	0xffffffff


	//   ....[124]....
        /*0964*/ 	.word	0xffffffff


	//   ....[125]....
        /*0968*/ 	.word	0xffffffff


	//   ....[126]....
        /*096c*/ 	.word	0xffffffff


	//   ....[127]....
        /*0970*/ 	.word	0xffffffff


	//   ....[128]....
        /*0974*/ 	.word	0xffffffff


	//   ....[129]....
        /*0978*/ 	.word	0xffffffff


	//   ....[130]....
        /*097c*/ 	.word	0xffffffff


	//   ....[131]....
        /*0980*/ 	.word	0xffffffff


	//   ....[132]....
        /*0984*/ 	.word	0xffffffff


	//   ....[133]....
        /*0988*/ 	.word	0xffffffff


	//   ....[134]....
        /*098c*/ 	.word	0xffffffff


	//   ....[135]....
        /*0990*/ 	.word	0xffffffff


	//   ....[136]....
        /*0994*/ 	.word	0xffffffff


	//   ....[137]....
        /*0998*/ 	.word	0xffffffff


	//   ....[138]....
        /*099c*/ 	.word	0xffffffff


	//   ....[139]....
        /*09a0*/ 	.word	0xffffffff


	//   ....[140]....
        /*09a4*/ 	.word	0xffffffff


	//   ....[141]....
        /*09a8*/ 	.word	0xffffffff


	//   ....[142]....
        /*09ac*/ 	.word	0xffffffff


	//   ....[143]....
        /*09b0*/ 	.word	0xffffffff


	//   ....[144]....
        /*09b4*/ 	.word	0xffffffff


	//   ....[145]....
        /*09b8*/ 	.word	0xffffffff


	//   ....[146]....
        /*09bc*/ 	.word	0xffffffff


	//   ....[147]....
        /*09c0*/ 	.word	0xffffffff


	//   ....[148]....
        /*09c4*/ 	.word	0xffffffff


	//   ....[149]....
        /*09c8*/ 	.word	0xffffffff


	//   ....[150]....
        /*09cc*/ 	.word	0xffffffff


	//   ....[151]....
        /*09d0*/ 	.word	0x0500000f


	//   ....[152]....
        /*09d4*/ 	.word	0x0500000f


	//   ....[153]....
        /*09d8*/ 	.word	0x0500000f


	//   ....[154]....
        /*09dc*/ 	.word	0x0500000f


	//   ....[155]....
        /*09e0*/ 	.word	0x0500000f


	//   ....[156]....
        /*09e4*/ 	.word	0x0500000f


	//   ....[157]....
        /*09e8*/ 	.word	0x0500000f


	//   ....[158]....
        /*09ec*/ 	.word	0x0500000f


	//   ....[159]....
        /*09f0*/ 	.word	0x0500000f


	//   ....[160]....
        /*09f4*/ 	.word	0x0500000f


	//   ....[161]....
        /*09f8*/ 	.word	0x0500000f


	//   ....[162]....
        /*09fc*/ 	.word	0x0500000f


	//   ....[163]....
        /*0a00*/ 	.word	0x0500000f


	//   ....[164]....
        /*0a04*/ 	.word	0x0500000f


	//   ....[165]....
        /*0a08*/ 	.word	0x0500000f


	//   ....[166]....
        /*0a0c*/ 	.word	0x0500000f


	//   ....[167]....
        /*0a10*/ 	.word	0x0500000f


	//   ....[168]....
        /*0a14*/ 	.word	0x0500000f


	//   ....[169]....
        /*0a18*/ 	.word	0x0500000f


	//   ....[170]....
        /*0a1c*/ 	.word	0x0500000f


	//   ....[171]....
        /*0a20*/ 	.word	0x0500000f


	//   ....[172]....
        /*0a24*/ 	.word	0x0500000f


	//   ....[173]....
        /*0a28*/ 	.word	0x0500000f


	//   ....[174]....
        /*0a2c*/ 	.word	0x0500000f


	//   ....[175]....
        /*0a30*/ 	.word	0x0500000f


	//   ....[176]....
        /*0a34*/ 	.word	0x0500000f


	//   ....[177]....
        /*0a38*/ 	.word	0x0500000f


	//   ....[178]....
        /*0a3c*/ 	.word	0x0500000f


	//   ....[179]....
        /*0a40*/ 	.word	0x0500000f


	//   ....[180]....
        /*0a44*/ 	.word	0x0500000f


	//   ....[181]....
        /*0a48*/ 	.word	0x0500000f


	//   ....[182]....
        /*0a4c*/ 	.word	0x0500000f


	//   ....[183]....
        /*0a50*/ 	.word	0x0500000f


	//   ....[184]....
        /*0a54*/ 	.word	0x0500000f


	//   ....[185]....
        /*0a58*/ 	.word	0x0500000f


	//   ....[186]....
        /*0a5c*/ 	.word	0x0500000f


	//   ....[187]....
        /*0a60*/ 	.word	0x0500000f


	//   ....[188]....
        /*0a64*/ 	.word	0x0500000f


	//   ....[189]....
        /*0a68*/ 	.word	0x0500000f


	//   ....[190]....
        /*0a6c*/ 	.word	0x0500000f


	//   ....[191]....
        /*0a70*/ 	.word	0x0500000f


	//   ....[192]....
        /*0a74*/ 	.word	0x0500000f


	//   ....[193]....
        /*0a78*/ 	.word	0x0500000f


	//   ....[194]....
        /*0a7c*/ 	.word	0x0500000f


	//   ....[195]....
        /*0a80*/ 	.word	0x0500000f


	//   ....[196]....
        /*0a84*/ 	.word	0x0500000f


	//   ....[197]....
        /*0a88*/ 	.word	0x0500000f


	//   ....[198]....
        /*0a8c*/ 	.word	0x0500000f


	//   ....[199]....
        /*0a90*/ 	.word	0x0500000f


	//   ....[200]....
        /*0a94*/ 	.word	0x0500000f


	//   ....[201]....
        /*0a98*/ 	.word	0x0500000f


	//   ....[202]....
        /*0a9c*/ 	.word	0x0500000f


	//   ....[203]....
        /*0aa0*/ 	.word	0x0500000f


	//   ....[204]....
        /*0aa4*/ 	.word	0x0500000f


	//   ....[205]....
        /*0aa8*/ 	.word	0x0500000f


	//   ....[206]....
        /*0aac*/ 	.word	0x0500000f


	//   ....[207]....
        /*0ab0*/ 	.word	0x0500000f


	//   ....[208]....
        /*0ab4*/ 	.word	0x0500000f


	//   ....[209]....
        /*0ab8*/ 	.word	0x0500000f


	//   ....[210]....
        /*0abc*/ 	.word	0x0500000f


	//   ....[211]....
        /*0ac0*/ 	.word	0x0500000f


	//   ....[212]....
        /*0ac4*/ 	.word	0x0500000f


	//   ....[213]....
        /*0ac8*/ 	.word	0x0500000f


	//   ....[214]....
        /*0acc*/ 	.word	0x0500000f


	//   ....[215]....
        /*0ad0*/ 	.word	0x0500000f


	//   ....[216]....
        /*0ad4*/ 	.word	0x0500000f


	//   ....[217]....
        /*0ad8*/ 	.word	0x0500000f


	//   ....[218]....
        /*0adc*/ 	.word	0x0500000f


	//   ....[219]....
        /*0ae0*/ 	.word	0x0500000f


	//   ....[220]....
        /*0ae4*/ 	.word	0x0500000f


	//   ....[221]....
        /*0ae8*/ 	.word	0x0500000f


	//   ....[222]....
        /*0aec*/ 	.word	0x0500000f


	//   ....[223]....
        /*0af0*/ 	.word	0x0500000f


	//   ....[224]....
        /*0af4*/ 	.word	0x0500000f


	//   ....[225]....
        /*0af8*/ 	.word	0x0500000f


	//   ....[226]....
        /*0afc*/ 	.word	0x0500000f


	//   ....[227]....
        /*0b00*/ 	.word	0x0500000f


	//   ....[228]....
        /*0b04*/ 	.word	0x0500000f


	//   ....[229]....
        /*0b08*/ 	.word	0x0500000f


	//   ....[230]....
        /*0b0c*/ 	.word	0x0500000f


	//   ....[231]....
        /*0b10*/ 	.word	0x0500000f


	//   ....[232]....
        /*0b14*/ 	.word	0x0500000f


	//   ....[233]....
        /*0b18*/ 	.word	0x0500000f


	//   ....[234]....
        /*0b1c*/ 	.word	0x0500000f


	//   ....[235]....
        /*0b20*/ 	.word	0x0500000f


	//   ....[236]....
        /*0b24*/ 	.word	0x0500000f


	//   ....[237]....
        /*0b28*/ 	.word	0x0500000f


	//   ....[238]....
        /*0b2c*/ 	.word	0x0500000f


	//   ....[239]....
        /*0b30*/ 	.word	0x0500000f


	//   ....[240]....
        /*0b34*/ 	.word	0x0500000f


	//   ....[241]....
        /*0b38*/ 	.word	0x0500000f


	//   ....[242]....
        /*0b3c*/ 	.word	0x0500000f


	//----- nvinfo : EIATTR_COOP_GROUP_INSTR_OFFSETS
	.align		4
.L_231:
        /*0b40*/ 	.byte	0x04, 0x28
        /*0b42*/ 	.short	(.L_233 - .L_232)


	//   ....[0]....
.L_232:
        /*0b44*/ 	.word	0x00000070


	//   ....[1]....
        /*0b48*/ 	.word	0x00000140


	//   ....[2]....
        /*0b4c*/ 	.word	0x00000190


	//   ....[3]....
        /*0b50*/ 	.word	0x000003c0


	//   ....[4]....
        /*0b54*/ 	.word	0x00000520


	//   ....[5]....
        /*0b58*/ 	.word	0x00000640


	//   ....[6]....
        /*0b5c*/ 	.word	0x000007a0


	//   ....[7]....
        /*0b60*/ 	.word	0x00003950


	//   ....[8]....
        /*0b64*/ 	.word	0x00003960


	//   ....[9]....
        /*0b68*/ 	.word	0x00005660


	//   ....[10]....
        /*0b6c*/ 	.word	0x00005670


	//   ....[11]....
        /*0b70*/ 	.word	0x00007180


	//   ....[12]....
        /*0b74*/ 	.word	0x00007190


	//   ....[13]....
        /*0b78*/ 	.word	0x000076d0


	//   ....[14]....
        /*0b7c*/ 	.word	0x000076f0


	//   ....[15]....
        /*0b80*/ 	.word	0x00008430


	//   ....[16]....
        /*0b84*/ 	.word	0x00008bf0


	//   ....[17]....
        /*0b88*/ 	.word	0x00008c00


	//   ....[18]....
        /*0b8c*/ 	.word	0x00008c10


	//   ....[19]....
        /*0b90*/ 	.word	0x00008c20


	//   ....[20]....
        /*0b94*/ 	.word	0x0000ab80


	//   ....[21]....
        /*0b98*/ 	.word	0x0000ab90


	//   ....[22]....
        /*0b9c*/ 	.word	0x0000aba0


	//   ....[23]....
        /*0ba0*/ 	.word	0x0000abb0


	//   ....[24]....
        /*0ba4*/ 	.word	0x0000d130


	//   ....[25]....
        /*0ba8*/ 	.word	0x0000d300


	//   ....[26]....
        /*0bac*/ 	.word	0x0000e530


	//   ....[27]....
        /*0bb0*/ 	.word	0x0000e640


	//   ....[28]....
        /*0bb4*/ 	.word	0x0000f060


	//   ....[29]....
        /*0bb8*/ 	.word	0x0000f100


	//   ....[30]....
        /*0bbc*/ 	.word	0x0000fbf0


	//   ....[31]....
        /*0bc0*/ 	.word	0x00010be0


	//   ....[32]....
        /*0bc4*/ 	.word	0x00010e10


	//   ....[33]....
        /*0bc8*/ 	.word	0x00011e00


	//   ....[34]....
        /*0bcc*/ 	.word	0x00011f00


	//   ....[35]....
        /*0bd0*/ 	.word	0x000122e0


	//   ....[36]....
        /*0bd4*/ 	.word	0x00012460


	//   ....[37]....
        /*0bd8*/ 	.word	0x00013560


	//   ....[38]....
        /*0bdc*/ 	.word	0x00014720


	//   ....[39]....
        /*0be0*/ 	.word	0x00014740


	//   ....[40]....
        /*0be4*/ 	.word	0x00014970


	//   ....[41]....
        /*0be8*/ 	.word	0x00014990


	//   ....[42]....
        /*0bec*/ 	.word	0x00015d00


	//   ....[43]....
        /*0bf0*/ 	.word	0x00016a60


	//   ....[44]....
        /*0bf4*/ 	.word	0x00016c90


	//   ....[45]....
        /*0bf8*/ 	.word	0x00017c10


	//   ....[46]....
        /*0bfc*/ 	.word	0x00017ca0


	//   ....[47]....
        /*0c00*/ 	.word	0x00018240


	//   ....[48]....
        /*0c04*/ 	.word	0x000182a0


	//   ....[49]....
        /*0c08*/ 	.word	0x000192e0


	//   ....[50]....
        /*0c0c*/ 	.word	0x000194e0


	//   ....[51]....
        /*0c10*/ 	.word	0x00019990


	//   ....[52]....
        /*0c14*/ 	.word	0x000199d0


	//   ....[53]....
        /*0c18*/ 	.word	0x00019a10


	//   ....[54]....
        /*0c1c*/ 	.word	0x0001a930


	//   ....[55]....
        /*0c20*/ 	.word	0x0001a950


	//   ....[56]....
        /*0c24*/ 	.word	0x0001a960


	//   ....[57]....
        /*0c28*/ 	.word	0x0001a970


	//   ....[58]....
        /*0c2c*/ 	.word	0x0001b000


	//   ....[59]....
        /*0c30*/ 	.word	0x0001b010


	//   ....[60]....
        /*0c34*/ 	.word	0x0001b170


	//   ....[61]....
        /*0c38*/ 	.word	0x0001b180


	//   ....[62]....
        /*0c3c*/ 	.word	0x0001b570


	//   ....[63]....
        /*0c40*/ 	.word	0x0001b580


	//   ....[64]....
        /*0c44*/ 	.word	0x0001bb10


	//   ....[65]....
        /*0c48*/ 	.word	0x0001bb20


	//   ....[66]....
        /*0c4c*/ 	.word	0x0001c940


	//   ....[67]....
        /*0c50*/ 	.word	0x0001c950


	//   ....[68]....
        /*0c54*/ 	.word	0x0001cab0


	//   ....[69]....
        /*0c58*/ 	.word	0x0001cac0


	//   ....[70]....
        /*0c5c*/ 	.word	0x0001cc70


	//   ....[71]....
        /*0c60*/ 	.word	0x0001ce70


	//   ....[72]....
        /*0c64*/ 	.word	0x0001cea0


	//   ....[73]....
        /*0c68*/ 	.word	0x0001ced0


	//   ....[74]....
        /*0c6c*/ 	.word	0x0001cf00


	//   ....[75]....
        /*0c70*/ 	.word	0x0001cf30


	//   ....[76]....
        /*0c74*/ 	.word	0x0001cf60


	//   ....[77]....
        /*0c78*/ 	.word	0x0001d0f0


	//   ....[78]....
        /*0c7c*/ 	.word	0x0001d120


	//   ....[79]....
        /*0c80*/ 	.word	0x0001d150


	//   ....[80]....
        /*0c84*/ 	.word	0x0001d180


	//   ....[81]....
        /*0c88*/ 	.word	0x0001d1b0


	//   ....[82]....
        /*0c8c*/ 	.word	0x0001d1e0


	//   ....[83]....
        /*0c90*/ 	.word	0x0001d270


	//   ....[84]....
        /*0c94*/ 	.word	0x0001d2a0


	//   ....[85]....
        /*0c98*/ 	.word	0x0001d2b0


	//   ....[86]....
        /*0c9c*/ 	.word	0x0001d2f0


	//   ....[87]....
        /*0ca0*/ 	.word	0x0001eb20


	//   ....[88]....
        /*0ca4*/ 	.word	0x00021240


	//   ....[89]....
        /*0ca8*/ 	.word	0x00021260


	//   ....[90]....
        /*0cac*/ 	.word	0x00021310


	//   ....[91]....
        /*0cb0*/ 	.word	0x00021330


	//   ....[92]....
        /*0cb4*/ 	.word	0x000213d0


	//   ....[93]....
        /*0cb8*/ 	.word	0x000213f0


	//   ....[94]....
        /*0cbc*/ 	.word	0x00021400


	//   ....[95]....
        /*0cc0*/ 	.word	0x00021410


	//   ....[96]....
        /*0cc4*/ 	.word	0x00021db0


	//   ....[97]....
        /*0cc8*/ 	.word	0x00021de0


	//   ....[98]....
        /*0ccc*/ 	.word	0x00021ea0


	//   ....[99]....
        /*0cd0*/ 	.word	0x00021ec0


	//   ....[100]....
        /*0cd4*/ 	.word	0x00021f60


	//   ....[101]....
        /*0cd8*/ 	.word	0x00021f80


	//   ....[102]....
        /*0cdc*/ 	.word	0x00021f90


	//   ....[103]....
        /*0ce0*/ 	.word	0x00021fa0


	//   ....[104]....
        /*0ce4*/ 	.word	0x000220c0


	//   ....[105]....
        /*0ce8*/ 	.word	0x000220d0


	//   ....[106]....
        /*0cec*/ 	.word	0x000220e0


	//   ....[107]....
        /*0cf0*/ 	.word	0x00022170


	//   ....[108]....
        /*0cf4*/ 	.word	0x00022930


	//   ....[109]....
        /*0cf8*/ 	.word	0x00022940


	//   ....[110]....
        /*0cfc*/ 	.word	0x00022960


	//   ....[111]....
        /*0d00*/ 	.word	0x000229e0


	//   ....[112]....
        /*0d04*/ 	.word	0x000229f0


	//   ....[113]....
        /*0d08*/ 	.word	0x00022a50


	//   ....[114]....
        /*0d0c*/ 	.word	0x00022a80


	//   ....[115]....
        /*0d10*/ 	.word	0x00022ac0


	//   ....[116]....
        /*0d14*/ 	.word	0x00022d70


	//   ....[117]....
        /*0d18*/ 	.word	0x00022d90


	//   ....[118]....
        /*0d1c*/ 	.word	0x00022e30


	//   ....[119]....
        /*0d20*/ 	.word	0x00022e40


	//   ....[120]....
        /*0d24*/ 	.word	0x00022ed0


	//   ....[121]....
        /*0d28*/ 	.word	0x00022ee0


	//   ....[122]....
        /*0d2c*/ 	.word	0x00022ef0


	//   ....[123]....
        /*0d30*/ 	.word	0x00022f80


	//   ....[124]....
        /*0d34*/ 	.word	0x00023550


	//   ....[125]....
        /*0d38*/ 	.word	0x00023560


	//   ....[126]....
        /*0d3c*/ 	.word	0x000235f0


	//   ....[127]....
        /*0d40*/ 	.word	0x00023690


	//   ....[128]....
        /*0d44*/ 	.word	0x000236b0


	//   ....[129]....
        /*0d48*/ 	.word	0x00023730


	//   ....[130]....
        /*0d4c*/ 	.word	0x00023750


	//   ....[131]....
        /*0d50*/ 	.word	0x00023760


	//   ....[132]....
        /*0d54*/ 	.word	0x00023bb0


	//   ....[133]....
        /*0d58*/ 	.word	0x00023be0


	//   ....[134]....
        /*0d5c*/ 	.word	0x00023c40


	//   ....[135]....
        /*0d60*/ 	.word	0x00023c70


	//   ....[136]....
        /*0d64*/ 	.word	0x00023ca0


	//   ....[137]....
        /*0d68*/ 	.word	0x00023cd0


	//   ....[138]....
        /*0d6c*/ 	.word	0x00023d00


	//   ....[139]....
        /*0d70*/ 	.word	0x00023d30


	//   ....[140]....
        /*0d74*/ 	.word	0x00023ed0


	//   ....[141]....
        /*0d78*/ 	.word	0x00023f00


	//   ....[142]....
        /*0d7c*/ 	.word	0x00023f30


	//   ....[143]....
        /*0d80*/ 	.word	0x00023f60


	//   ....[144]....
        /*0d84*/ 	.word	0x00023f90


	//   ....[145]....
        /*0d88*/ 	.word	0x00023fc0


	//   ....[146]....
        /*0d8c*/ 	.word	0x00024080


	//   ....[147]....
        /*0d90*/ 	.word	0x000240a0


	//   ....[148]....
        /*0d94*/ 	.word	0x000240c0


	//   ....[149]....
        /*0d98*/ 	.word	0x00024120


	//   ....[150]....
        /*0d9c*/ 	.word	0x00024b50


	//   ....[151]....
        /*0da0*/ 	.word	0x00024e90


	//   ....[152]....
        /*0da4*/ 	.word	0x00024f20


	//   ....[153]....
        /*0da8*/ 	.word	0x00025010


	//   ....[154]....
        /*0dac*/ 	.word	0x000250a0


	//   ....[155]....
        /*0db0*/ 	.word	0x00025180


	//   ....[156]....
        /*0db4*/ 	.word	0x00025210


	//   ....[157]....
        /*0db8*/ 	.word	0x000252f0


	//   ....[158]....
        /*0dbc*/ 	.word	0x00025390


	//   ....[159]....
        /*0dc0*/ 	.word	0x00025420


	//   ....[160]....
        /*0dc4*/ 	.word	0x00025470


	//   ....[161]....
        /*0dc8*/ 	.word	0x000254c0


	//   ....[162]....
        /*0dcc*/ 	.word	0x000255a0


	//   ....[163]....
        /*0dd0*/ 	.word	0x00025630


	//   ....[164]....
        /*0dd4*/ 	.word	0x00025680


	//   ....[165]....
        /*0dd8*/ 	.word	0x000256d0


	//   ....[166]....
        /*0ddc*/ 	.word	0x00025a30


	//   ....[167]....
        /*0de0*/ 	.word	0x00025a80


	//   ....[168]....
        /*0de4*/ 	.word	0x00025b10


	//   ....[169]....
        /*0de8*/ 	.word	0x00025ba0


	//   ....[170]....
        /*0dec*/ 	.word	0x00025c20


	//   ....[171]....
        /*0df0*/ 	.word	0x00025c70


	//   ....[172]....
        /*0df4*/ 	.word	0x00025d00


	//   ....[173]....
        /*0df8*/ 	.word	0x00025d90


	//   ....[174]....
        /*0dfc*/ 	.word	0x00025e10


	//   ....[175]....
        /*0e00*/ 	.word	0x00025e60


	//   ....[176]....
        /*0e04*/ 	.word	0x00025ef0


	//   ....[177]....
        /*0e08*/ 	.word	0x00025f80


	//   ....[178]....
        /*0e0c*/ 	.word	0x00026040


	//   ....[179]....
        /*0e10*/ 	.word	0x00026320


	//   ....[180]....
        /*0e14*/ 	.word	0x00026410


	//   ....[181]....
        /*0e18*/ 	.word	0x000264b0


	//   ....[182]....
        /*0e1c*/ 	.word	0x00026510


	//   ....[183]....
        /*0e20*/ 	.word	0x00026620


	//   ....[184]....
        /*0e24*/ 	.word	0x00026690


	//   ....[185]....
        /*0e28*/ 	.word	0x000267a0


	//   ....[186]....
        /*0e2c*/ 	.word	0x00026810


	//   ....[187]....
        /*0e30*/ 	.word	0x000268b0


	//   ....[188]....
        /*0e34*/ 	.word	0x000269c0


	//   ....[189]....
        /*0e38*/ 	.word	0x00026a30


	//   ....[190]....
        /*0e3c*/ 	.word	0x00026a90


	//   ....[191]....
        /*0e40*/ 	.word	0x00026ba0


	//   ....[192]....
        /*0e44*/ 	.word	0x00026c00


	//   ....[193]....
        /*0e48*/ 	.word	0x00026d20


	//   ....[194]....
        /*0e4c*/ 	.word	0x00026d80


	//   ....[195]....
        /*0e50*/ 	.word	0x00026e20


	//   ....[196]....
        /*0e54*/ 	.word	0x00026ef0


	//   ....[197]....
        /*0e58*/ 	.word	0x00026ff0


	//   ....[198]....
        /*0e5c*/ 	.word	0x00027050


	//   ....[199]....
        /*0e60*/ 	.word	0x000270f0


	//   ....[200]....
        /*0e64*/ 	.word	0x00027290


	//   ....[201]....
        /*0e68*/ 	.word	0x00027370


	//   ....[202]....
        /*0e6c*/ 	.word	0x000273f0


	//   ....[203]....
        /*0e70*/ 	.word	0x000274d0


	//   ....[204]....
        /*0e74*/ 	.word	0x00027530


	//   ....[205]....
        /*0e78*/ 	.word	0x00027600


	//   ....[206]....
        /*0e7c*/ 	.word	0x00027660


	//   ....[207]....
        /*0e80*/ 	.word	0x00027740


	//   ....[208]....
        /*0e84*/ 	.word	0x00027830


	//   ....[209]....
        /*0e88*/ 	.word	0x000278d0


	//   ....[210]....
        /*0e8c*/ 	.word	0x00027930


	//   ....[211]....
        /*0e90*/ 	.word	0x00027a30


	//   ....[212]....
        /*0e94*/ 	.word	0x00027a90


	//   ....[213]....
        /*0e98*/ 	.word	0x00027b90


	//   ....[214]....
        /*0e9c*/ 	.word	0x00027bf0


	//   ....[215]....
        /*0ea0*/ 	.word	0x00027cc0


	//   ....[216]....
        /*0ea4*/ 	.word	0x00027e10


	//   ....[217]....
        /*0ea8*/ 	.word	0x00027ec0


	//   ....[218]....
        /*0eac*/ 	.word	0x00027fd0


	//   ....[219]....
        /*0eb0*/ 	.word	0x000280b0


	//   ....[220]....
        /*0eb4*/ 	.word	0x00028110


	//   ....[221]....
        /*0eb8*/ 	.word	0x00028200


	//   ....[222]....
        /*0ebc*/ 	.word	0x00028260


	//   ....[223]....
        /*0ec0*/ 	.word	0x00028340


	//   ....[224]....
        /*0ec4*/ 	.word	0x000283d0


	//   ....[225]....
        /*0ec8*/ 	.word	0x00028470


	//   ....[226]....
        /*0ecc*/ 	.word	0x000285e0


	//   ....[227]....
        /*0ed0*/ 	.word	0x00028650


	//   ....[228]....
        /*0ed4*/ 	.word	0x000286c0


	//   ....[229]....
        /*0ed8*/ 	.word	0x00028730


	//   ....[230]....
        /*0edc*/ 	.word	0x000287a0


	//   ....[231]....
        /*0ee0*/ 	.word	0x00028820


	//   ....[232]....
        /*0ee4*/ 	.word	0x000288a0


	//   ....[233]....
        /*0ee8*/ 	.word	0x00028930


	//   ....[234]....
        /*0eec*/ 	.word	0x000289a0


	//   ....[235]....
        /*0ef0*/ 	.word	0x00028a10


	//   ....[236]....
        /*0ef4*/ 	.word	0x00028a80


	//   ....[237]....
        /*0ef8*/ 	.word	0x00028b00


	//   ....[238]....
        /*0efc*/ 	.word	0x00028b70


	//   ....[239]....
        /*0f00*/ 	.word	0x00028c20


	//   ....[240]....
        /*0f04*/ 	.word	0x00028c70


	//   ....[241]....
        /*0f08*/ 	.word	0x00028d00


	//   ....[242]....
        /*0f0c*/ 	.word	0x00028e30


	//----- nvinfo : EIATTR_REG_RECONFIG
	.align		4
.L_233:
        /*0f10*/ 	.byte	0x01, 0x54
	.zero		2


	//----- nvinfo : EIATTR_SYSCALL_OFFSETS
	.align		4
        /*0f14*/ 	.byte	0x04, 0x46
        /*0f16*/ 	.short	(.L_235 - .L_234)


	//   ....[0]....
.L_234:
        /*0f18*/ 	.word	0x00002350


	//   ....[1]....
        /*0f1c*/ 	.word	0x000024a0


	//   ....[2]....
        /*0f20*/ 	.word	0x00008650


	//   ....[3]....
        /*0f24*/ 	.word	0x00008970


	//   ....[4]....
        /*0f28*/ 	.word	0x00020830


	//   ....[5]....
        /*0f2c*/ 	.word	0x00020980


	//   ....[6]....
        /*0f30*/ 	.word	0x00020a70


	//   ....[7]....
        /*0f34*/ 	.word	0x00021870


	//----- nvinfo : EIATTR_MBARRIER_INSTR_OFFSETS
	.align		4
.L_235:
        /*0f38*/ 	.byte	0x04, 0x39
        /*0f3a*/ 	.short	(.L_237 - .L_236)


	//   ....[0]....
.L_236:
        /*0f3c*/ 	.word	0x00000270
        /*0f40*/ 	.word	0x000000ff
        /*0f44*/ 	.word	0x0002d800
        /*0f48*/ 	.short	0x0100
        /*0f4a*/ 	.byte	0x08
	.zero		1


	//   ....[1]....
        /*0f4c*/ 	.word	0x00000280
        /*0f50*/ 	.word	0x000000ff
        /*0f54*/ 	.word	0x0002d820
        /*0f58*/ 	.short	0x0100
        /*0f5a*/ 	.byte	0x08
	.zero		1


	//   ....[2]....
        /*0f5c*/ 	.word	0x00000370
        /*0f60*/ 	.word	0x000000ff
        /*0f64*/ 	.word	0x0002d830
        /*0f68*/ 	.short	0x0100
        /*0f6a*/ 	.byte	0x08
	.zero		1


	//   ....[3]....
        /*0f6c*/ 	.word	0x00000380
        /*0f70*/ 	.word	0x000000ff
        /*0f74*/ 	.word	0x0002d840
        /*0f78*/ 	.short	0x0100
        /*0f7a*/ 	.byte	0x08
	.zero		1


	//   ....[4]....
        /*0f7c*/ 	.word	0x00000390
        /*0f80*/ 	.word	0x000000ff
        /*0f84*/ 	.word	0x0002d838
        /*0f88*/ 	.short	0x0100
        /*0f8a*/ 	.byte	0x08
	.zero		1


	//   ....[5]....
        /*0f8c*/ 	.word	0x000003a0
        /*0f90*/ 	.word	0x000000ff
        /*0f94*/ 	.word	0x0002d848
        /*0f98*/ 	.short	0x0100
        /*0f9a*/ 	.byte	0x08
	.zero		1


	//   ....[6]....
        /*0f9c*/ 	.word	0x000004d0
        /*0fa0*/ 	.word	0x000000ff
        /*0fa4*/ 	.word	0x0002d850
        /*0fa8*/ 	.short	0x0100
        /*0faa*/ 	.byte	0x08
	.zero		1


	//   ....[7]....
        /*0fac*/ 	.word	0x000004e0
        /*0fb0*/ 	.word	0x000000ff
        /*0fb4*/ 	.word	0x0002d860
        /*0fb8*/ 	.short	0x0100
        /*0fba*/ 	.byte	0x08
	.zero		1


	//   ....[8]....
        /*0fbc*/ 	.word	0x000004f0
        /*0fc0*/ 	.word	0x000000ff
        /*0fc4*/ 	.word	0x0002d858
        /*0fc8*/ 	.short	0x0100
        /*0fca*/ 	.byte	0x08
	.zero		1


	//   ....[9]....
        /*0fcc*/ 	.word	0x00000500
        /*0fd0*/ 	.word	0x000000ff
        /*0fd4*/ 	.word	0x0002d868
        /*0fd8*/ 	.short	0x0100
        /*0fda*/ 	.byte	0x08
	.zero		1


	//   ....[10]....
        /*0fdc*/ 	.word	0x000005f0
        /*0fe0*/ 	.word	0x000000ff
        /*0fe4*/ 	.word	0x0002d870
        /*0fe8*/ 	.short	0x0100
        /*0fea*/ 	.byte	0x06
	.zero		1


	//   ....[11]....
        /*0fec*/ 	.word	0x00000600
        /*0ff0*/ 	.word	0x000000ff
        /*0ff4*/ 	.word	0x0002d880
        /*0ff8*/ 	.short	0x0100
        /*0ffa*/ 	.byte	0x06
	.zero		1


	//   ....[12]....
        /*0ffc*/ 	.word	0x00000610
        /*1000*/ 	.word	0x000000ff
        /*1004*/ 	.word	0x0002d878
        /*1008*/ 	.short	0x0100
        /*100a*/ 	.byte	0x06
	.zero		1


	//   ....[13]....
        /*100c*/ 	.word	0x00000620
        /*1010*/ 	.word	0x000000ff
        /*1014*/ 	.word	0x0002d888
        /*1018*/ 	.short	0x0100
        /*101a*/ 	.byte	0x06
	.zero		1


	//   ....[14]....
        /*101c*/ 	.word	0x00000750
        /*1020*/ 	.word	0x000000ff
        /*1024*/ 	.word	0x0002d890
        /*1028*/ 	.short	0x0100
        /*102a*/ 	.byte	0x08
	.zero		1


	//   ....[15]....
        /*102c*/ 	.word	0x00000760
        /*1030*/ 	.word	0x000000ff
        /*1034*/ 	.word	0x0002d8a0
        /*1038*/ 	.short	0x0100
        /*103a*/ 	.byte	0x08
	.zero		1


	//   ....[16]....
        /*103c*/ 	.word	0x00000770
        /*1040*/ 	.word	0x000000ff
        /*1044*/ 	.word	0x0002d898
        /*1048*/ 	.short	0x0100
        /*104a*/ 	.byte	0x08
	.zero		1


	//   ....[17]....
        /*104c*/ 	.word	0x00000780
        /*1050*/ 	.word	0x000000ff
        /*1054*/ 	.word	0x0002d8a8
        /*1058*/ 	.short	0x0100
        /*105a*/ 	.byte	0x08
	.zero		1


	//   ....[18]....
        /*105c*/ 	.word	0x000008b0
        /*1060*/ 	.word	0x000000ff
        /*1064*/ 	.word	0x0002d8b0
        /*1068*/ 	.short	0x0100
        /*106a*/ 	.byte	0x08
	.zero		1


	//   ....[19]....
        /*106c*/ 	.word	0x000008c0
        /*1070*/ 	.word	0x000000ff
        /*1074*/ 	.word	0x0002d8c0
        /*1078*/ 	.short	0x0100
        /*107a*/ 	.byte	0x08
	.zero		1


	//   ....[20]....
        /*107c*/ 	.word	0x000008d0
        /*1080*/ 	.word	0x000000ff
        /*1084*/ 	.word	0x0002d8b8
        /*1088*/ 	.short	0x0100
        /*108a*/ 	.byte	0x08
	.zero		1


	//   ....[21]....
        /*108c*/ 	.word	0x000008e0
        /*1090*/ 	.word	0x000000ff
        /*1094*/ 	.word	0x0002d8c8
        /*1098*/ 	.short	0x0100
        /*109a*/ 	.byte	0x08
	.zero		1


	//   ....[22]....
        /*109c*/ 	.word	0x00003900
        /*10a0*/ 	.word	0x00000022
        /*10a4*/ 	.word	0x0002d890
        /*10a8*/ 	.short	0x010a
        /*10aa*/ 	.byte	0x3f
	.zero		1


	//   ....[23]....
        /*10ac*/ 	.word	0x00005610
        /*10b0*/ 	.word	0x00000022
        /*10b4*/ 	.word	0x0002d890
        /*10b8*/ 	.short	0x010a
        /*10ba*/ 	.byte	0x3f
	.zero		1


	//   ....[24]....
        /*10bc*/ 	.word	0x00006fa0
        /*10c0*/ 	.word	0x00000022
        /*10c4*/ 	.word	0x0002d890
        /*10c8*/ 	.short	0x010a
        /*10ca*/ 	.byte	0x3f
	.zero		1


	//   ....[25]....
        /*10cc*/ 	.word	0x00007510
        /*10d0*/ 	.word	0x0000000b
        /*10d4*/ 	.word	0x00000000
        /*10d8*/ 	.short	0x0101
        /*10da*/ 	.byte	0x3f
	.zero		1


	//   ....[26]....
        /*10dc*/ 	.word	0x00007550
        /*10e0*/ 	.word	0x00000022
        /*10e4*/ 	.word	0x0002d8b0
        /*10e8*/ 	.short	0x010a
        /*10ea*/ 	.byte	0x3f
	.zero		1


	//   ....[27]....
        /*10ec*/ 	.word	0x00007a80
        /*10f0*/ 	.word	0x00000022
        /*10f4*/ 	.word	0x00000000
        /*10f8*/ 	.short	0x0101
        /*10fa*/ 	.byte	0x3f
	.zero		1


	//   ....[28]....
        /*10fc*/ 	.word	0x000086f0
        /*1100*/ 	.word	0x00000002
        /*1104*/ 	.word	0x0002d800
        /*1108*/ 	.short	0x010a
        /*110a*/ 	.byte	0x3f
	.zero		1


	//   ....[29]....
        /*110c*/ 	.word	0x00008740
        /*1110*/ 	.word	0x00000002
        /*1114*/ 	.word	0x0002d800
        /*1118*/ 	.short	0x010a
        /*111a*/ 	.byte	0x3f
	.zero		1


	//   ....[30]....
        /*111c*/ 	.word	0x000093a0
        /*1120*/ 	.word	0x00000002
        /*1124*/ 	.word	0x0002d800
        /*1128*/ 	.short	0x010a
        /*112a*/ 	.byte	0x3f
	.zero		1


	//   ....[31]....
        /*112c*/ 	.word	0x0000b200
        /*1130*/ 	.word	0x00000002
        /*1134*/ 	.word	0x0002d800
        /*1138*/ 	.short	0x010a
        /*113a*/ 	.byte	0x3f
	.zero		1


	//   ....[32]....
        /*113c*/ 	.word	0x0000ca70
        /*1140*/ 	.word	0x00000000
        /*1144*/ 	.word	0x0002d830
        /*1148*/ 	.short	0x010a
        /*114a*/ 	.byte	0x3f
	.zero		1


	//   ....[33]....
        /*114c*/ 	.word	0x0000cb20
        /*1150*/ 	.word	0x00000000
        /*1154*/ 	.word	0x0002d830
        /*1158*/ 	.short	0x010a
        /*115a*/ 	.byte	0x3f
	.zero		1


	//   ....[34]....
        /*115c*/ 	.word	0x0000d150
        /*1160*/ 	.word	0x00000000
        /*1164*/ 	.word	0x00000000
        /*1168*/ 	.short	0x0101
        /*116a*/ 	.byte	0x3f
	.zero		1


	//   ....[35]....
        /*116c*/ 	.word	0x000100d0
        /*1170*/ 	.word	0x00000009
        /*1174*/ 	.word	0x0002d830
        /*1178*/ 	.short	0x010a
        /*117a*/ 	.byte	0x3f
	.zero		1


	//   ....[36]....
        /*117c*/ 	.word	0x00010120
        /*1180*/ 	.word	0x00000009
        /*1184*/ 	.word	0x0002d830
        /*1188*/ 	.short	0x010a
        /*118a*/ 	.byte	0x3f
	.zero		1


	//   ....[37]....
        /*118c*/ 	.word	0x00010550
        /*1190*/ 	.word	0x00000009
        /*1194*/ 	.word	0x0002d850
        /*1198*/ 	.short	0x010a
        /*119a*/ 	.byte	0x3f
	.zero		1


	//   ....[38]....
        /*119c*/ 	.word	0x00010590
        /*11a0*/ 	.word	0x00000009
        /*11a4*/ 	.word	0x0002d850
        /*11a8*/ 	.short	0x010a
        /*11aa*/ 	.byte	0x3f
	.zero		1


	//   ....[39]....
        /*11ac*/ 	.word	0x00010c00
        /*11b0*/ 	.word	0x00000008
        /*11b4*/ 	.word	0x00000000
        /*11b8*/ 	.short	0x0101
        /*11ba*/ 	.byte	0x3f
	.zero		1


	//   ....[40]....
        /*11bc*/ 	.word	0x00012f90
        /*11c0*/ 	.word	0x00000011
        /*11c4*/ 	.word	0x00000000
        /*11c8*/ 	.short	0x0101
        /*11ca*/ 	.byte	0x3f
	.zero		1


	//   ....[41]....
        /*11cc*/ 	.word	0x000139b0
        /*11d0*/ 	.word	0x00000003
        /*11d4*/ 	.word	0x0002d830
        /*11d8*/ 	.short	0x010a
        /*11da*/ 	.byte	0x3f
	.zero		1


	//   ....[42]....
        /*11dc*/ 	.word	0x00013a00
        /*11e0*/ 	.word	0x00000003
        /*11e4*/ 	.word	0x0002d830
        /*11e8*/ 	.short	0x010a
        /*11ea*/ 	.byte	0x3f
	.zero		1


	//   ....[43]....
        /*11ec*/ 	.word	0x00013e60
        /*11f0*/ 	.word	0x00000003
        /*11f4*/ 	.word	0x0002d850
        /*11f8*/ 	.short	0x010a
        /*11fa*/ 	.byte	0x3f
	.zero		1


	//   ....[44]....
        /*11fc*/ 	.word	0x00013ea0
        /*1200*/ 	.word	0x00000003
        /*1204*/ 	.word	0x0002d850
        /*1208*/ 	.short	0x010a
        /*120a*/ 	.byte	0x3f
	.zero		1


	//   ....[45]....
        /*120c*/ 	.word	0x00014510
        /*1210*/ 	.word	0x00000000
        /*1214*/ 	.word	0x00000000
        /*1218*/ 	.short	0x0101
        /*121a*/ 	.byte	0x3f
	.zero		1


	//   ....[46]....
        /*121c*/ 	.word	0x000156e0
        /*1220*/ 	.word	0x00000006
        /*1224*/ 	.word	0x00000000
        /*1228*/ 	.short	0x0101
        /*122a*/ 	.byte	0x3f
	.zero		1


	//   ....[47]....
        /*122c*/ 	.word	0x00015e70
        /*1230*/ 	.word	0x00000003
        /*1234*/ 	.word	0x0002d830
        /*1238*/ 	.short	0x010a
        /*123a*/ 	.byte	0x3f
	.zero		1


	//   ....[48]....
        /*123c*/ 	.word	0x00015ec0
        /*1240*/ 	.word	0x00000003
        /*1244*/ 	.word	0x0002d830
        /*1248*/ 	.short	0x010a
        /*124a*/ 	.byte	0x3f
	.zero		1


	//   ....[49]....
        /*124c*/ 	.word	0x00016320
        /*1250*/ 	.word	0x00000003
        /*1254*/ 	.word	0x0002d850
        /*1258*/ 	.short	0x010a
        /*125a*/ 	.byte	0x3f
	.zero		1


	//   ....[50]....
        /*125c*/ 	.word	0x00016360
        /*1260*/ 	.word	0x00000003
        /*1264*/ 	.word	0x0002d850
        /*1268*/ 	.short	0x010a
        /*126a*/ 	.byte	0x3f
	.zero		1


	//   ....[51]....
        /*126c*/ 	.word	0x00016a80
        /*1270*/ 	.word	0x00000000
        /*1274*/ 	.word	0x00000000
        /*1278*/ 	.short	0x0101
        /*127a*/ 	.byte	0x3f
	.zero		1


	//   ....[52]....
        /*127c*/ 	.word	0x00018cc0
        /*1280*/ 	.word	0x00000008
        /*1284*/ 	.word	0x00000000
        /*1288*/ 	.short	0x0101
        /*128a*/ 	.byte	0x3f
	.zero		1


	//   ....[53]....
        /*128c*/ 	.word	0x00019360
        /*1290*/ 	.word	0x0000000e
        /*1294*/ 	.word	0x0002d850
        /*1298*/ 	.short	0x010a
        /*129a*/ 	.byte	0x3f
	.zero		1


	//   ....[54]....
        /*129c*/ 	.word	0x00019410
        /*12a0*/ 	.word	0x0000000e
        /*12a4*/ 	.word	0x0002d850
        /*12a8*/ 	.short	0x010a
        /*12aa*/ 	.byte	0x3f
	.zero		1


	//   ....[55]....
        /*12ac*/ 	.word	0x00019c10
        /*12b0*/ 	.word	0x0000000e
        /*12b4*/ 	.word	0x00000000
        /*12b8*/ 	.short	0x0101
        /*12ba*/ 	.byte	0x3f
	.zero		1


	//   ....[56]....
        /*12bc*/ 	.word	0x0001afb0
        /*12c0*/ 	.word	0x00000000
        /*12c4*/ 	.word	0x00000000
        /*12c8*/ 	.short	0x0101
        /*12ca*/ 	.byte	0x3f
	.zero		1


	//   ....[57]....
        /*12cc*/ 	.word	0x0001b370
        /*12d0*/ 	.word	0x0000000a
        /*12d4*/ 	.word	0x00000000
        /*12d8*/ 	.short	0x0101
        /*12da*/ 	.byte	0x3f
	.zero		1


	//   ....[58]....
        /*12dc*/ 	.word	0x0001ec00
        /*12e0*/ 	.word	0x00000012
        /*12e4*/ 	.word	0x0002d820
        /*12e8*/ 	.short	0x010a
        /*12ea*/ 	.byte	0x3f
	.zero		1


	//   ....[59]....
        /*12ec*/ 	.word	0x0001ecc0
        /*12f0*/ 	.word	0x0000000a
        /*12f4*/ 	.word	0x0002d8a0
        /*12f8*/ 	.short	0x010a
        /*12fa*/ 	.byte	0x3f
	.zero		1


	//   ....[60]....
        /*12fc*/ 	.word	0x0001f0f0
        /*1300*/ 	.word	0x0000000a
        /*1304*/ 	.word	0x0002d8c0
        /*1308*/ 	.short	0x010a
        /*130a*/ 	.byte	0x3f
	.zero		1


	//   ....[61]....
        /*130c*/ 	.word	0x0001f650
        /*1310*/ 	.word	0x00000009
        /*1314*/ 	.word	0x0002d8a0
        /*1318*/ 	.short	0x010a
        /*131a*/ 	.byte	0x3f
	.zero		1


	//   ....[62]....
        /*131c*/ 	.word	0x0001fa70
        /*1320*/ 	.word	0x00000009
        /*1324*/ 	.word	0x0002d8c0
        /*1328*/ 	.short	0x010a
        /*132a*/ 	.byte	0x3f
	.zero		1


	//   ....[63]....
        /*132c*/ 	.word	0x00021010
        /*1330*/ 	.word	0x00000002
        /*1334*/ 	.word	0x0002d840
        /*1338*/ 	.short	0x010a
        /*133a*/ 	.byte	0x3f
	.zero		1


	//   ....[64]....
        /*133c*/ 	.word	0x00021550
        /*1340*/ 	.word	0x00000002
        /*1344*/ 	.word	0x0002d830
        /*1348*/ 	.short	0x0107
        /*134a*/ 	.byte	0x3f
	.zero		1


	//   ....[65]....
        /*134c*/ 	.word	0x00021620
        /*1350*/ 	.word	0x00000002
        /*1354*/ 	.word	0x0002d830
        /*1358*/ 	.short	0x0101
        /*135a*/ 	.byte	0x3f
	.zero		1


	//   ....[66]....
        /*135c*/ 	.word	0x00022230
        /*1360*/ 	.word	0x00000012
        /*1364*/ 	.word	0x0002d800
        /*1368*/ 	.short	0x0107
        /*136a*/ 	.byte	0x3f
	.zero		1


	//   ....[67]....
        /*136c*/ 	.word	0x00022320
        /*1370*/ 	.word	0x00000012
        /*1374*/ 	.word	0x0002d800
        /*1378*/ 	.short	0x0101
        /*137a*/ 	.byte	0x3f
	.zero		1


	//   ....[68]....
        /*137c*/ 	.word	0x00022340
        /*1380*/ 	.word	0x00000012
        /*1384*/ 	.word	0x0002d820
        /*1388*/ 	.short	0x010a
        /*138a*/ 	.byte	0x3f
	.zero		1


	//   ....[69]....
        /*138c*/ 	.word	0x00022760
        /*1390*/ 	.word	0x00000005
        /*1394*/ 	.word	0x0002d840
        /*1398*/ 	.short	0x010a
        /*139a*/ 	.byte	0x3f
	.zero		1


	//   ....[70]....
        /*139c*/ 	.word	0x00022b70
        /*13a0*/ 	.word	0x00000005
        /*13a4*/ 	.word	0x0002d830
        /*13a8*/ 	.short	0x0107
        /*13aa*/ 	.byte	0x3f
	.zero		1


	//   ....[71]....
        /*13ac*/ 	.word	0x00022c30
        /*13b0*/ 	.word	0x00000005
        /*13b4*/ 	.word	0x0002d830
        /*13b8*/ 	.short	0x0101
        /*13ba*/ 	.byte	0x3f
	.zero		1


	//   ....[72]....
        /*13bc*/ 	.word	0x00022c90
        /*13c0*/ 	.word	0x00000005
        /*13c4*/ 	.word	0x0002d860
        /*13c8*/ 	.short	0x010a
        /*13ca*/ 	.byte	0x3f
	.zero		1


	//   ....[73]....
        /*13cc*/ 	.word	0x00023140
        /*13d0*/ 	.word	0x00000005
        /*13d4*/ 	.word	0x0002d850
        /*13d8*/ 	.short	0x0107
        /*13da*/ 	.byte	0x3f
	.zero		1


	//   ....[74]....
        /*13dc*/ 	.word	0x00023230
        /*13e0*/ 	.word	0x00000005
        /*13e4*/ 	.word	0x0002d850
        /*13e8*/ 	.short	0x0101
        /*13ea*/ 	.byte	0x3f
	.zero		1


	//   ....[75]....
        /*13ec*/ 	.word	0x00023460
        /*13f0*/ 	.word	0x00000000
        /*13f4*/ 	.word	0x0002d860
        /*13f8*/ 	.short	0x010a
        /*13fa*/ 	.byte	0x3f
	.zero		1


	//   ....[76]....
        /*13fc*/ 	.word	0x00023890
        /*1400*/ 	.word	0x00000000
        /*1404*/ 	.word	0x0002d850
        /*1408*/ 	.short	0x0107
        /*140a*/ 	.byte	0x3f
	.zero		1


	//   ....[77]....
        /*140c*/ 	.word	0x00023970
        /*1410*/ 	.word	0x00000000
        /*1414*/ 	.word	0x0002d850
        /*1418*/ 	.short	0x0101
        /*141a*/ 	.byte	0x3f
	.zero		1


	//   ....[78]....
        /*141c*/ 	.word	0x00024ad0
        /*1420*/ 	.word	0x00000005
        /*1424*/ 	.word	0x0002d820
        /*1428*/ 	.short	0x010a
        /*142a*/ 	.byte	0x3f
	.zero		1


	//   ....[79]....
        /*142c*/ 	.word	0x00024c70
        /*1430*/ 	.word	0x00000003
        /*1434*/ 	.word	0x0002d840
        /*1438*/ 	.short	0x010a
        /*143a*/ 	.byte	0x3f
	.zero		1


	//   ....[80]....
        /*143c*/ 	.word	0x00024d00
        /*1440*/ 	.word	0x00000005
        /*1444*/ 	.word	0x0002d840
        /*1448*/ 	.short	0x010a
        /*144a*/ 	.byte	0x3f
	.zero		1


	//   ....[81]....
        /*144c*/ 	.word	0x00024d40
        /*1450*/ 	.word	0x00000003
        /*1454*/ 	.word	0x0002d860
        /*1458*/ 	.short	0x010a
        /*145a*/ 	.byte	0x3f
	.zero		1


	//   ....[82]....
        /*145c*/ 	.word	0x00024d80
        /*1460*/ 	.word	0x00000005
        /*1464*/ 	.word	0x0002d860
        /*1468*/ 	.short	0x010a
        /*146a*/ 	.byte	0x3f
	.zero		1


	//   ....[83]....
        /*146c*/ 	.word	0x00024de0
        /*1470*/ 	.word	0x00000022
        /*1474*/ 	.word	0x0002d890
        /*1478*/ 	.short	0x010a
        /*147a*/ 	.byte	0x3f
	.zero		1


	//   ....[84]....
        /*147c*/ 	.word	0x00024f60
        /*1480*/ 	.word	0x00000022
        /*1484*/ 	.word	0x0002d890
        /*1488*/ 	.short	0x010a
        /*148a*/ 	.byte	0x3f
	.zero		1


	//   ....[85]....
        /*148c*/ 	.word	0x000250e0
        /*1490*/ 	.word	0x00000022
        /*1494*/ 	.word	0x0002d890
        /*1498*/ 	.short	0x010a
        /*149a*/ 	.byte	0x3f
	.zero		1


	//   ....[86]....
        /*149c*/ 	.word	0x00025250
        /*14a0*/ 	.word	0x00000022
        /*14a4*/ 	.word	0x0002d8b0
        /*14a8*/ 	.short	0x010a
        /*14aa*/ 	.byte	0x3f
	.zero		1


	//   ....[87]....
        /*14ac*/ 	.word	0x00025500
        /*14b0*/ 	.word	0x00000002
        /*14b4*/ 	.word	0x0002d800
        /*14b8*/ 	.short	0x010a
        /*14ba*/ 	.byte	0x3f
	.zero		1


	//   ....[88]....
        /*14bc*/ 	.word	0x00025710
        /*14c0*/ 	.word	0x00000002
        /*14c4*/ 	.word	0x0002d800
        /*14c8*/ 	.short	0x010a
        /*14ca*/ 	.byte	0x3f
	.zero		1


	//   ....[89]....
        /*14cc*/ 	.word	0x00025760
        /*14d0*/ 	.word	0x00000000
        /*14d4*/ 	.word	0x0002d830
        /*14d8*/ 	.short	0x010a
        /*14da*/ 	.byte	0x3f
	.zero		1


	//   ....[90]....
        /*14dc*/ 	.word	0x000257b0
        /*14e0*/ 	.word	0x00000009
        /*14e4*/ 	.word	0x0002d830
        /*14e8*/ 	.short	0x010a
        /*14ea*/ 	.byte	0x3f
	.zero		1


	//   ....[91]....
        /*14ec*/ 	.word	0x00025800
        /*14f0*/ 	.word	0x00000009
        /*14f4*/ 	.word	0x0002d850
        /*14f8*/ 	.short	0x010a
        /*14fa*/ 	.byte	0x3f
	.zero		1


	//   ....[92]....
        /*14fc*/ 	.word	0x00025850
        /*1500*/ 	.word	0x00000003
        /*1504*/ 	.word	0x0002d830
        /*1508*/ 	.short	0x010a
        /*150a*/ 	.byte	0x3f
	.zero		1


	//   ....[93]....
        /*150c*/ 	.word	0x000258a0
        /*1510*/ 	.word	0x00000003
        /*1514*/ 	.word	0x0002d850
        /*1518*/ 	.short	0x010a
        /*151a*/ 	.byte	0x3f
	.zero		1


	//   ....[94]....
        /*151c*/ 	.word	0x000258f0
        /*1520*/ 	.word	0x00000003
        /*1524*/ 	.word	0x0002d830
        /*1528*/ 	.short	0x010a
        /*152a*/ 	.byte	0x3f
	.zero		1


	//   ....[95]....
        /*152c*/ 	.word	0x00025940
        /*1530*/ 	.word	0x00000003
        /*1534*/ 	.word	0x0002d850
        /*1538*/ 	.short	0x010a
        /*153a*/ 	.byte	0x3f
	.zero		1


	//   ....[96]....
        /*153c*/ 	.word	0x00025990
        /*1540*/ 	.word	0x0000000e
        /*1544*/ 	.word	0x0002d850
        /*1548*/ 	.short	0x010a
        /*154a*/ 	.byte	0x3f
	.zero		1


	//   ....[97]....
        /*154c*/ 	.word	0x00026100
        /*1550*/ 	.word	0x00000012
        /*1554*/ 	.word	0x0002d820
        /*1558*/ 	.short	0x010a
        /*155a*/ 	.byte	0x3f
	.zero		1


	//   ....[98]....
        /*155c*/ 	.word	0x00026150
        /*1560*/ 	.word	0x0000000a
        /*1564*/ 	.word	0x0002d8a0
        /*1568*/ 	.short	0x010a
        /*156a*/ 	.byte	0x3f
	.zero		1


	//   ....[99]....
        /*156c*/ 	.word	0x000261a0
        /*1570*/ 	.word	0x0000000a
        /*1574*/ 	.word	0x0002d8c0
        /*1578*/ 	.short	0x010a
        /*157a*/ 	.byte	0x3f
	.zero		1


	//   ....[100]....
        /*157c*/ 	.word	0x000261f0
        /*1580*/ 	.word	0x00000009
        /*1584*/ 	.word	0x0002d8a0
        /*1588*/ 	.short	0x010a
        /*158a*/ 	.byte	0x3f
	.zero		1


	//   ....[101]....
        /*158c*/ 	.word	0x00026240
        /*1590*/ 	.word	0x00000009
        /*1594*/ 	.word	0x0002d8c0
        /*1598*/ 	.short	0x010a
        /*159a*/ 	.byte	0x3f
	.zero		1


	//   ....[102]....
        /*159c*/ 	.word	0x00026360
        /*15a0*/ 	.word	0x00000002
        /*15a4*/ 	.word	0x0002d840
        /*15a8*/ 	.short	0x010a
        /*15aa*/ 	.byte	0x3f
	.zero		1


	//   ....[103]....
        /*15ac*/ 	.word	0x00027190
        /*15b0*/ 	.word	0x00000012
        /*15b4*/ 	.word	0x0002d820
        /*15b8*/ 	.short	0x010a
        /*15ba*/ 	.byte	0x3f
	.zero		1


	//   ....[104]....
        /*15bc*/ 	.word	0x000271e0
        /*15c0*/ 	.word	0x00000005
        /*15c4*/ 	.word	0x0002d840
        /*15c8*/ 	.short	0x010a
        /*15ca*/ 	.byte	0x3f
	.zero		1


	//   ....[105]....
        /*15cc*/ 	.word	0x00027780
        /*15d0*/ 	.word	0x00000005
        /*15d4*/ 	.word	0x0002d860
        /*15d8*/ 	.short	0x010a
        /*15da*/ 	.byte	0x3f
	.zero		1


	//   ....[106]....
        /*15dc*/ 	.word	0x00027d60
        /*15e0*/ 	.word	0x00000000
        /*15e4*/ 	.word	0x0002d860
        /*15e8*/ 	.short	0x010a
        /*15ea*/ 	.byte	0x3f
	.zero		1


	//   ....[107]....
        /*15ec*/ 	.word	0x00028d50
        /*15f0*/ 	.word	0x00000005
        /*15f4*/ 	.word	0x0002d820
        /*15f8*/ 	.short	0x010a
        /*15fa*/ 	.byte	0x3f
	.zero		1


	//   ....[108]....
        /*15fc*/ 	.word	0x00028ef0
        /*1600*/ 	.word	0x00000003
        /*1604*/ 	.word	0x0002d840
        /*1608*/ 	.short	0x010a
        /*160a*/ 	.byte	0x3f
	.zero		1


	//   ....[109]....
        /*160c*/ 	.word	0x00028f40
        /*1610*/ 	.word	0x00000005
        /*1614*/ 	.word	0x0002d840
        /*1618*/ 	.short	0x010a
        /*161a*/ 	.byte	0x3f
	.zero		1


	//   ....[110]....
        /*161c*/ 	.word	0x00028f90
        /*1620*/ 	.word	0x00000003
        /*1624*/ 	.word	0x0002d860
        /*1628*/ 	.short	0x010a
        /*162a*/ 	.byte	0x3f
	.zero		1


	//----- nvinfo : EIATTR_NUM_MBARRIERS
	.align		4
.L_237:
        /*162c*/ 	.byte	0x03, 0x38
        /*162e*/ 	.short	0x0016


	//----- nvinfo : EIATTR_EXIT_INSTR_OFFSETS
	.align		4
        /*1630*/ 	.byte	0x04, 0x1c
        /*1632*/ 	.short	(.L_239 - .L_238)


	//   ....[0]....
.L_238:
        /*1634*/ 	.word	0x00024dd0


	//----- nvinfo : EIATTR_MAX_THREADS
	.align		4
.L_239:
        /*1638*/ 	.byte	0x04, 0x05
        /*163a*/ 	.short	(.L_241 - .L_240)
.L_240:
        /*163c*/ 	.word	0x00000200
        /*1640*/ 	.word	0x00000001
        /*1644*/ 	.word	0x00000001


	//----- nvinfo : EIATTR_CRS_STACK_SIZE
	.align		4
.L_241:
        /*1648*/ 	.byte	0x04, 0x1e
        /*164a*/ 	.short	(.L_243 - .L_242)
.L_242:
        /*164c*/ 	.word	0x00000000


	//----- nvinfo : EIATTR_CBANK_PARAM_SIZE
	.align		4
.L_243:
        /*1650*/ 	.byte	0x03, 0x19
        /*1652*/ 	.short	0x0af0


	//----- nvinfo : EIATTR_PARAM_CBANK
	.align		4
        /*1654*/ 	.byte	0x04, 0x0a
        /*1656*/ 	.short	(.L_245 - .L_244)
	.align		4
.L_244:
        /*1658*/ 	.word	index@(.nv.constant0._ZN7cutlass13device_kernelIN5flash11enable_sm90INS1_16FlashAttnFwdSm90INS1_25CollectiveMainloopFwdSm90ILi2EN4cute5tupleIJNS5_1CILi1EEES8_S8_EEENS6_IJNS7_ILi192EEENS7_ILi128EEENS7_ILi96EEEEEELi96ENS_10bfloat16_tEfNS_4arch4Sm90ELb0ELb1ELb0ELb1ELb1ELb1ELb0ELb0ELb1ELb1ELb1ELb0EEENS1_21CollectiveEpilogueFwdINS6_IJSA_SC_SB_EEES9_SE_SG_Li384ELb1ELb1ELb1ELb0EEENS1_36VarlenDynamicPersistentTileSchedulerILi192ELi128ELi384ELi128ELb1ELb1ELb1ELb1ELb0ELb1EEEEEEEEEvNT_6ParamsE)
        /*165c*/ 	.short	0x0210
        /*165e*/ 	.short	0x0af0


	//----- nvinfo : EIATTR_SW_WAR
	.align		4
.L_245:
        /*1660*/ 	.byte	0x04, 0x36
        /*1662*/ 	.short	(.L_247 - .L_246)
.L_246:
        /*1664*/ 	.word	0x00000008
.L_247:


//--------------------- .nv.info._ZN7cutlass13device_kernelIN5flash11enable_sm90INS1_16FlashAttnFwdSm90INS1_25CollectiveMainloopFwdSm90ILi2EN4cute5tupleIJNS5_1CILi1EEES8_S8_EEENS6_IJNS7_ILi192EEENS7_ILi128EEENS7_ILi96EEEEEELi96ENS_10bfloat16_tEfNS_4arch4Sm90ELb1ELb0ELb0ELb0ELb1ELb0ELb0ELb0ELb1ELb1ELb1ELb0EEENS1_21CollectiveEpilogueFwdINS6_IJSA_SC_SB_EEES9_SE_SG_Li384ELb0ELb1ELb1ELb0EEENS1_19SingleTileSchedulerILb0ELb1ELb1ELi192EEEEEEEEEvNT_6ParamsE --------------------------
	.section	.nv.info._ZN7cutlass13device_kernelIN5flash11enable_sm90INS1_16FlashAttnFwdSm90INS1_25CollectiveMainloopFwdSm90ILi2EN4cute5tupleIJNS5_1CILi1EEES8_S8_EEENS6_IJNS7_ILi192EEENS7_ILi128EEENS7_ILi96EEEEEELi96ENS_10bfloat16_tEfNS_4arch4Sm90ELb1ELb0ELb0ELb0ELb1ELb0ELb0ELb0ELb1ELb1ELb1ELb0EEENS1_21CollectiveEpilogueFwdINS6_IJSA_SC_SB_EEES9_SE_SG_Li384ELb0ELb1ELb1ELb0EEENS1_19SingleTileSchedulerILb0ELb1ELb1ELi192EEEEEEEEEvNT_6ParamsE,"",@"SHT_CUDA_INFO"
	.sectionflags	@""
	.align	4


	//----- nvinfo : EIATTR_CUDA_API_VERSION
	.align		4
        /*0000*/ 	.byte	0x04, 0x37
        /*0002*/ 	.short	(.L_249 - .L_248)
.L_248:
        /*0004*/ 	.word	0x00000082


	//----- nvinfo : EIATTR_KPARAM_INFO
	.align		4
.L_249:
        /*0008*/ 	.byte	0x04, 0x17
        /*000a*/ 	.short	(.L_251 - .L_250)
.L_250:
        /*000c*/ 	.word	0x00000000
        /*0010*/ 	.short	0x0000
        /*0012*/ 	.short	0x0070
        /*0014*/ 	.byte	0x00, 0xf0, 0x01, 0x28


	//----- nvinfo : EIATTR_SPARSE_MMA_MASK
	.align		4
.L_251:
        /*0018*/ 	.byte	0x03, 0x50
        /*001a*/ 	.short	0x0000


	//----- nvinfo : EIATTR_MAXREG_COUNT
	.align		4
        /*001c*/ 	.byte	0x03, 0x1b
        /*001e*/ 	.short	0x0080


	//----- nvinfo : EIATTR_NUM_BARRIERS
	.align		4
        /*0020*/ 	.byte	0x02, 0x4c
        /*0022*/ 	.byte	0x10
	.zero		1


	//----- nvinfo : EIATTR_EXTERNS
	.align		4
        /*0024*/ 	.byte	0x04, 0x0f
        /*0026*/ 	.short	(.L_253 - .L_252)


	//   ....[0]....
	.align		4
.L_252:
        /*0028*/ 	.word	index@(__assertfail)


	//----- nvinfo : EIATTR_ANNOTATIONS
	.align		4
.L_253:
        /*002c*/ 	.byte	0x04, 0x55
        /*002e*/ 	.short	(.L_255 - .L_254)


	//   ....[0]....
.L_254:
        /*0030*/ 	.word	0x00000001
        /*0034*/ 	.byte	0xb0, 0x08, 0x00, 0x00, 0x01, 0x00, 0x00, 0x00, 0x10, 0x0a, 0x00, 0x00, 0x01, 0x00, 0x00, 0x00
        /*0044*/ 	.byte	0x20, 0x14, 0x00, 0x00, 0x01, 0x00, 0x00, 0x00, 0x70, 0x93, 0x00, 0x00, 0x01, 0x00, 0x00, 0x00
        /*0054*/ 	.byte	0x80, 0xa6, 0x00, 0x00, 0x01, 0x00, 0x00, 0x00, 0x70, 0xb6, 0x00, 0x00, 0x01, 0x00, 0x00, 0x00
        /*0064*/ 	.byte	0x90, 0xb6, 0x00, 0x00, 0x01, 0x00, 0x00, 0x00, 0xf0, 0xb7, 0x00, 0x00, 0x01, 0x00, 0x00, 0x00
        /*0074*/ 	.byte	0x60, 0xce, 0x00, 0x00, 0x01, 0x00, 0x00, 0x00, 0x80, 0xce, 0x00, 0x00, 0x01, 0x00, 0x00, 0x00
        /*0084*/ 	.byte	0xa0, 0xe2, 0x00, 0x00


	//----- nvinfo : EIATTR_MERCURY_ISA_VERSION
	.align		4
.L_255:
        /*0088*/ 	.byte	0x03, 0x5f
        /*008a*/ 	.short	0x0101


	//----- nvinfo : EIATTR_INT_WARP_WIDE_INSTR_OFFSETS
	.align		4
        /*008c*/ 	.byte	0x04, 0x31
        /*008e*/ 	.short	(.L_257 - .L_256)


	//   ....[0]....
.L_256:
        /*0090*/ 	.word	0x000000c0


	//   ....[1]....
        /*0094*/ 	.word	0x000000d0


	//   ....[2]....
        /*0098*/ 	.word	0x00000170


	//----- nvinfo : EIATTR_COOP_GROUP_MASK_REGIDS
	.align		4
.L_257:
        /*009c*/ 	.byte	0x04, 0x29
        /*009e*/ 	.short	(.L_259 - .L_258)


	//   ....[0]....
.L_258:
        /*00a0*/ 	.word	0xffffffff


	//   ....[1]....
        /*00a4*/ 	.word	0xffffffff


	//   ....[2]....
        /*00a8*/ 	.word	0xffffffff


	//   ....[3]....
        /*00ac*/ 	.word	0xffffffff


	//   ....[4]....
        /*00b0*/ 	.word	0xffffffff


	//   ....[5]....
        /*00b4*/ 	.word	0xffffffff


	//   ....[6]....
        /*00b8*/ 	.word	0xffffffff


	//   ....[7]....
        /*00bc*/ 	.word	0xffffffff


	//   ....[8]....
        /*00c0*/ 	.word	0xffffffff


	//   ....[9]....
        /*00c4*/ 	.word	0xffffffff


	//   ....[10]....
        /*00c8*/ 	.word	0xffffffff


	//   ....[11]....
        /*00cc*/ 	.word	0xffffffff


	//   ....[12]....
        /*00d0*/ 	.word	0xffffffff


	//   ....[13]....
        /*00d4*/ 	.word	0xffffffff


	//   ....[14]....
        /*00d8*/ 	.word	0xffffffff


	//   ....[15]....
        /*00dc*/ 	.word	0xffffffff


	//   ....[16]....
        /*00e0*/ 	.word	0xffffffff


	//   ....[17]....
        /*00e4*/ 	.word	0xffffffff


	//   ....[18]....
        /*00e8*/ 	.word	0xffffffff


	//   ....[19]....
        /*00ec*/ 	.word	0xffffffff


	//   ....[20]....
        /*00f0*/ 	.word	0xffffffff


	//   ....[21]....
        /*00f4*/ 	.word	0xffffffff


	//   ....[22]....
        /*00f8*/ 	.word	0xffffffff


	//   ....[23]....
        /*00fc*/ 	.word	0xffffffff


	//   ....[24]....
        /*0100*/ 	.word	0xffffffff


	//   ....[25]....
        /*0104*/ 	.word	0xffffffff


	//   ....[26]....
        /*0108*/ 	.word	0xffffffff


	//   ....[27]....
        /*010c*/ 	.word	0xffffffff


	//   ....[28]....
        /*0110*/ 	.word	0xffffffff


	//   ....[29]....
        /*0114*/ 	.word	0xffffffff


	//   ....[30]....
        /*0118*/ 	.word	0xffffffff


	//   ....[31]....
        /*011c*/ 	.word	0xffffffff


	//   ....[32]....
        /*0120*/ 	.word	0xffffffff


	//   ....[33]....
        /*0124*/ 	.word	0xffffffff


	//   ....[34]....
        /*0128*/ 	.word	0xffffffff


	//   ....[35]....
        /*012c*/ 	.word	0xffffffff


	//   ....[36]....
        /*0130*/ 	.word	0xffffffff


	//   ....[37]....
        /*0134*/ 	.word	0xffffffff


	//   ....[38]....
        /*0138*/ 	.word	0xffffffff


	//   ....[39]....
        /*013c*/ 	.word	0xffffffff


	//   ....[40]....
        /*0140*/ 	.word	0xffffffff


	//   ....[41]....
        /*0144*/ 	.word	0xffffffff


	//   ....[42]....
        /*0148*/ 	.word	0xffffffff


	//   ....[43]....
        /*014c*/ 	.word	0xffffffff


	//   ....[44]....
        /*0150*/ 	.word	0xffffffff


	//   ....[45]....
        /*0154*/ 	.word	0xffffffff


	//   ....[46]....
        /*0158*/ 	.word	0xffffffff


	//   ....[47]....
        /*015c*/ 	.word	0xffffffff


	//   ....[48]....
        /*0160*/ 	.word	0xffffffff


	//   ....[49]....
        /*0164*/ 	.word	0xffffffff


	//   ....[50]....
        /*0168*/ 	.word	0xffffffff


	//   ....[51]....
        /*016c*/ 	.word	0xffffffff


	//   ....[52]....
        /*0170*/ 	.word	0xffffffff


	//   ....[53]....
        /*0174*/ 	.word	0xffffffff


	//   ....[54]....
        /*0178*/ 	.word	0xffffffff


	//   ....[55]....
        /*017c*/ 	.word	0xffffffff


	//   ....[56]....
        /*0180*/ 	.word	0xffffffff


	//   ....[57]....
        /*0184*/ 	.word	0xffffffff


	//   ....[58]....
        /*0188*/ 	.word	0xffffffff


	//   ....[59]....
        /*018c*/ 	.word	0xffffffff


	//   ....[60]....
        /*0190*/ 	.word	0xffffffff


	//   ....[61]....
        /*0194*/ 	.word	0xffffffff


	//   ....[62]....
        /*0198*/ 	.word	0xffffffff


	//   ....[63]....
        /*019c*/ 	.word	0xffffffff


	//   ....[64]....
        /*01a0*/ 	.word	0xffffffff


	//   ....[65]....
        /*01a4*/ 	.word	0xffffffff


	//   ....[66]....
        /*01a8*/ 	.word	0xffffffff


	//   ....[67]....
        /*01ac*/ 	.word	0xffffffff


	//   ....[68]....
        /*01b0*/ 	.word	0xffffffff


	//   ....[69]....
        /*01b4*/ 	.word	0xffffffff


	//   ....[70]....
        /*01b8*/ 	.word	0xffffffff


	//   ....[71]....
        /*01bc*/ 	.word	0xffffffff


	//   ....[72]....
        /*01c0*/ 	.word	0xffffffff


	//   ....[73]....
        /*01c4*/ 	.word	0xffffffff


	//   ....[74]....
        /*01c8*/ 	.word	0xffffffff


	//   ....[75]....
        /*01cc*/ 	.word	0xffffffff


	//   ....[76]....
        /*01d0*/ 	.word	0xffffffff


	//   ....[77]....
        /*01d4*/ 	.word	0xffffffff


	//   ....[78]....
        /*01d8*/ 	.word	0xffffffff


	//   ....[79]....
        /*01dc*/ 	.word	0xffffffff


	//   ....[80]....
        /*01e0*/ 	.word	0xffffffff


	//   ....[81]....
        /*01e4*/ 	.word	0xffffffff


	//   ....[82]....
        /*01e8*/ 	.word	0xffffffff


	//   ....[83]....
        /*01ec*/ 	.word	0xffffffff


	//   ....[84]....
        /*01f0*/ 	.word	0x0500000f


	//   ....[85]....
        /*01f4*/ 	.word	0x0500000f


	//   ....[86]....
        /*01f8*/ 	.word	0x0500000f


	//   ....[87]....
        /*01fc*/ 	.word	0x0500000f


	//   ....[88]....
        /*0200*/ 	.word	0x0500000f


	//   ....[89]....
        /*0204*/ 	.word	0x0500000f


	//   ....[90]....
        /*0208*/ 	.word	0x0500000f


	//   ....[91]....
        /*020c*/ 	.word	0x0500000f


	//   ....[92]....
        /*0210*/ 	.word	0x0500000f


	//   ....[93]....
        /*0214*/ 	.word	0x0500000f


	//   ....[94]....
        /*0218*/ 	.word	0x0500000f


	//   ....[95]....
        /*021c*/ 	.word	0x0500000f


	//   ....[96]....
        /*0220*/ 	.word	0x0500000f


	//   ....[97]....
        /*0224*/ 	.word	0x0500000f


	//   ....[98]....
        /*0228*/ 	.word	0x0500000f


	//   ....[99]....
        /*022c*/ 	.word	0x0500000f


	//   ....[100]....
        /*0230*/ 	.word	0x0500000f


	//   ....[101]....
        /*0234*/ 	.word	0x0500000f


	//   ....[102]....
        /*0238*/ 	.word	0x0500000f


	//   ....[103]....
        /*023c*/ 	.word	0x0500000f


	//   ....[104]....
        /*0240*/ 	.word	0x0500000f


	//   ....[105]....
        /*0244*/ 	.word	0x0500000f


	//   ....[106]....
        /*0248*/ 	.word	0x0500000f


	//   ....[107]....
        /*024c*/ 	.word	0x0500000f


	//   ....[108]....
        /*0250*/ 	.word	0x0500000f


	//   ....[109]....
        /*0254*/ 	.word	0x0500000f


	//   ....[110]....
        /*0258*/ 	.word	0x0500000f


	//   ....[111]....
        /*025c*/ 	.word	0x0500000f


	//   ....[112]....
        /*0260*/ 	.word	0x0500000f


	//   ....[113]....
        /*0264*/ 	.word	0x0500000f


	//   ....[114]....
        /*0268*/ 	.word	0x0500000f


	//   ....[115]....
        /*026c*/ 	.word	0x0500000f


	//   ....[116]....
        /*0270*/ 	.word	0x0500000f


	//   ....[117]....
        /*0274*/ 	.word	0x0500000f


	//   ....[118]....
        /*0278*/ 	.word	0x0500000f


	//   ....[119]....
        /*027c*/ 	.word	0x0500000f


	//   ....[120]....
        /*0280*/ 	.word	0x0500000f


	//   ....[121]....
        /*0284*/ 	.word	0x0500000f


	//   ....[122]....
        /*0288*/ 	.word	0x0500000f


	//   ....[123]....
        /*028c*/ 	.word	0x0500000f


	//   ....[124]....
        /*0290*/ 	.word	0x0500000f


	//   ....[125]....
        /*0294*/ 	.word	0x0500000f


	//   ....[126]....
        /*0298*/ 	.word	0x0500000f


	//   ....[127]....
        /*029c*/ 	.word	0x0500000f


	//   ....[128]....
        /*02a0*/ 	.word	0x0500000f


	//   ....[129]....
        /*02a4*/ 	.word	0x0500000f


	//----- nvinfo : EIATTR_COOP_GROUP_INSTR_OFFSETS
	.align		4
.L_259:
        /*02a8*/ 	.byte	0x04, 0x28
        /*02aa*/ 	.short	(.L_261 - .L_260)


	//   ....[0]....
.L_260:
        /*02ac*/ 	.word	0x00000080


	//   ....[1]....
        /*02b0*/ 	.word	0x00000090


	//   ....[2]....
        /*02b4*/ 	.word	0x000002d0


	//   ....[3]....
        /*02b8*/ 	.word	0x00000430


	//   ....[4]....
        /*02bc*/ 	.word	0x00000550


	//   ....[5]....
        /*02c0*/ 	.word	0x000006b0


	//   ....[6]....
        /*02c4*/ 	.word	0x00001150


	//   ....[7]....
        /*02c8*/ 	.word	0x00001cc0


	//   ....[8]....
        /*02cc*/ 	.word	0x00001d00


	//   ....[9]....
        /*02d0*/ 	.word	0x000024a0


	//   ....[10]....
        /*02d4*/ 	.word	0x000024c0


	//   ....[11]....
        /*02d8*/ 	.word	0x00002ed0


	//   ....[12]....
        /*02dc*/ 	.word	0x00002f30


	//   ....[13]....
        /*02e0*/ 	.word	0x00003be0


	//   ....[14]....
        /*02e4*/ 	.word	0x00004670


	//   ....[15]....
        /*02e8*/ 	.word	0x000046d0


	//   ....[16]....
        /*02ec*/ 	.word	0x00004d40


	//   ....[17]....
        /*02f0*/ 	.word	0x00004e40


	//   ....[18]....
        /*02f4*/ 	.word	0x00005650


	//   ....[19]....
        /*02f8*/ 	.word	0x000056b0


	//   ....[20]....
        /*02fc*/ 	.word	0x00006760


	//   ....[21]....
        /*0300*/ 	.word	0x00007530


	//   ....[22]....
        /*0304*/ 	.word	0x00007540


	//   ....[23]....
        /*0308*/ 	.word	0x000075a0


	//   ....[24]....
        /*030c*/ 	.word	0x000075c0


	//   ....[25]....
        /*0310*/ 	.word	0x00008960


	//   ....[26]....
        /*0314*/ 	.word	0x00008aa0


	//   ....[27]....
        /*0318*/ 	.word	0x00008ad0


	//   ....[28]....
        /*031c*/ 	.word	0x00008b80


	//   ....[29]....
        /*0320*/ 	.word	0x00008bc0


	//   ....[30]....
        /*0324*/ 	.word	0x00009b30


	//   ....[31]....
        /*0328*/ 	.word	0x00009b70


	//   ....[32]....
        /*032c*/ 	.word	0x00009bb0


	//   ....[33]....
        /*0330*/ 	.word	0x00009bf0


	//   ....[34]....
        /*0334*/ 	.word	0x00009c10


	//   ....[35]....
        /*0338*/ 	.word	0x00009c40


	//   ....[36]....
        /*033c*/ 	.word	0x0000a110


	//   ....[37]....
        /*0340*/ 	.word	0x0000a120


	//   ....[38]....
        /*0344*/ 	.word	0x0000a9f0


	//   ....[39]....
        /*0348*/ 	.word	0x0000bd20


	//   ....[40]....
        /*034c*/ 	.word	0x0000bd30


	//   ....[41]....
        /*0350*/ 	.word	0x0000bd40


	//   ....[42]....
        /*0354*/ 	.word	0x0000bd50


	//   ....[43]....
        /*0358*/ 	.word	0x0000bd70


	//   ....[44]....
        /*035c*/ 	.word	0x0000bda0


	//   ....[45]....
        /*0360*/ 	.word	0x0000bdd0


	//   ....[46]....
        /*0364*/ 	.word	0x0000be00


	//   ....[47]....
        /*0368*/ 	.word	0x0000c740


	//   ....[48]....
        /*036c*/ 	.word	0x0000c760


	//   ....[49]....
        /*0370*/ 	.word	0x0000c770


	//   ....[50]....
        /*0374*/ 	.word	0x0000c7f0


	//   ....[51]....
        /*0378*/ 	.word	0x0000c890


	//   ....[52]....
        /*037c*/ 	.word	0x0000c8a0


	//   ....[53]....
        /*0380*/ 	.word	0x0000c940


	//   ....[54]....
        /*0384*/ 	.word	0x0000c970


	//   ....[55]....
        /*0388*/ 	.word	0x0000c9d0


	//   ....[56]....
        /*038c*/ 	.word	0x0000c9e0


	//   ....[57]....
        /*0390*/ 	.word	0x0000ca10


	//   ....[58]....
        /*0394*/ 	.word	0x0000ca60


	//   ....[59]....
        /*0398*/ 	.word	0x0000d290


	//   ....[60]....
        /*039c*/ 	.word	0x0000d2a0


	//   ....[61]....
        /*03a0*/ 	.word	0x0000d2c0


	//   ....[62]....
        /*03a4*/ 	.word	0x0000d340


	//   ....[63]....
        /*03a8*/ 	.word	0x0000d350


	//   ....[64]....
        /*03ac*/ 	.word	0x0000d3b0


	//   ....[65]....
        /*03b0*/ 	.word	0x0000d3e0


	//   ....[66]....
        /*03b4*/ 	.word	0x0000d420


	//   ....[67]....
        /*03b8*/ 	.word	0x0000d640


	//   ....[68]....
        /*03bc*/ 	.word	0x0000d660


	//   ....[69]....
        /*03c0*/ 	.word	0x0000d680


	//   ....[70]....
        /*03c4*/ 	.word	0x0000d700


	//   ....[71]....
        /*03c8*/ 	.word	0x0000d720


	//   ....[72]....
        /*03cc*/ 	.word	0x0000d7a0


	//   ....[73]....
        /*03d0*/ 	.word	0x0000d7c0


	//   ....[74]....
        /*03d4*/ 	.word	0x0000d7d0


	//   ....[75]....
        /*03d8*/ 	.word	0x0000dd00


	//   ....[76]....
        /*03dc*/ 	.word	0x0000dd30


	//   ....[77]....
        /*03e0*/ 	.word	0x0000dd60


	//   ....[78]....
        /*03e4*/ 	.word	0x0000dd90


	//   ....[79]....
        /*03e8*/ 	.word	0x0000ddc0


	//   ....[80]....
        /*03ec*/ 	.word	0x0000ddf0


	//   ....[81]....
        /*03f0*/ 	.word	0x0000de10


	//   ....[82]....
        /*03f4*/ 	.word	0x0000deb0


	//   ....[83]....
        /*03f8*/ 	.word	0x0000e230


	//   ....[84]....
        /*03fc*/ 	.word	0x0000e7d0


	//   ....[85]....
        /*0400*/ 	.word	0x0000e8c0


	//   ....[86]....
        /*0404*/ 	.word	0x0000e960


	//   ....[87]....
        /*0408*/ 	.word	0x0000e9f0


	//   ....[88]....
        /*040c*/ 	.word	0x0000ead0


	//   ....[89]....
        /*0410*/ 	.word	0x0000eb40


	//   ....[90]....
        /*0414*/ 	.word	0x0000ec20


	//   ....[91]....
        /*0418*/ 	.word	0x0000ecd0


	//   ....[92]....
        /*041c*/ 	.word	0x0000edd0


	//   ....[93]....
        /*0420*/ 	.word	0x0000ee70


	//   ....[94]....
        /*0424*/ 	.word	0x0000eee0


	//   ....[95]....
        /*0428*/ 	.word	0x0000ef90


	//   ....[96]....
        /*042c*/ 	.word	0x0000f060


	//   ....[97]....
        /*0430*/ 	.word	0x0000f0f0


	//   ....[98]....
        /*0434*/ 	.word	0x0000f1c0


	//   ....[99]....
        /*0438*/ 	.word	0x0000f240


	//   ....[100]....
        /*043c*/ 	.word	0x0000f300


	//   ....[101]....
        /*0440*/ 	.word	0x0000f3a0


	//   ....[102]....
        /*0444*/ 	.word	0x0000f470


	//   ....[103]....
        /*0448*/ 	.word	0x0000f4e0


	//   ....[104]....
        /*044c*/ 	.word	0x0000f5a0


	//   ....[105]....
        /*0450*/ 	.word	0x0000f6e0


	//   ....[106]....
        /*0454*/ 	.word	0x0000f7c0


	//   ....[107]....
        /*0458*/ 	.word	0x0000f840


	//   ....[108]....
        /*045c*/ 	.word	0x0000f920


	//   ....[109]....
        /*0460*/ 	.word	0x0000f980


	//   ....[110]....
        /*0464*/ 	.word	0x0000fa50


	//   ....[111]....
        /*0468*/ 	.word	0x0000fab0


	//   ....[112]....
        /*046c*/ 	.word	0x0000fb90


	//   ....[113]....
        /*0470*/ 	.word	0x0000fc80


	//   ....[114]....
        /*0474*/ 	.word	0x0000fd20


	//   ....[115]....
        /*0478*/ 	.word	0x0000fd80


	//   ....[116]....
        /*047c*/ 	.word	0x0000fe70


	//   ....[117]....
        /*0480*/ 	.word	0x0000fed0


	//   ....[118]....
        /*0484*/ 	.word	0x0000ffc0


	//   ....[119]....
        /*0488*/ 	.word	0x00010020


	//   ....[120]....
        /*048c*/ 	.word	0x000100e0


	//   ....[121]....
        /*0490*/ 	.word	0x00010220


	//   ....[122]....
        /*0494*/ 	.word	0x000102d0


	//   ....[123]....
        /*0498*/ 	.word	0x000103c0


	//   ....[124]....
        /*049c*/ 	.word	0x000104d0


	//   ....[125]....
        /*04a0*/ 	.word	0x00010550


	//   ....[126]....
        /*04a4*/ 	.word	0x00010640


	//   ....[127]....
        /*04a8*/ 	.word	0x000106b0


	//   ....[128]....
        /*04ac*/ 	.word	0x00010780


	//   ....[129]....
        /*04b0*/ 	.word	0x00010890


	//----- nvinfo : EIATTR_REG_RECONFIG
	.align		4
.L_261:
        /*04b4*/ 	.byte	0x01, 0x54
	.zero		2


	//----- nvinfo : EIATTR_SYSCALL_OFFSETS
	.align		4
        /*04b8*/ 	.byte	0x04, 0x46
        /*04ba*/ 	.short	(.L_263 - .L_262)


	//   ....[0]....
.L_262:
        /*04bc*/ 	.word	0x00001380


	//   ....[1]....
        /*04c0*/ 	.word	0x0000b220


	//   ....[2]....
        /*04c4*/ 	.word	0x0000b360


	//   ....[3]....
        /*04c8*/ 	.word	0x0000b450


	//   ....[4]....
        /*04cc*/ 	.word	0x0000c240


	//----- nvinfo : EIATTR_MBARRIER_INSTR_OFFSETS
	.align		4
.L_263:
        /*04d0*/ 	.byte	0x04, 0x39
        /*04d2*/ 	.short	(.L_265 - .L_264)


	//   ....[0]....
.L_264:
        /*04d4*/ 	.word	0x00000180
        /*04d8*/ 	.word	0x000000ff
        /*04dc*/ 	.word	0x0002d800
        /*04e0*/ 	.short	0x0100
        /*04e2*/ 	.byte	0x08
	.zero		1


	//   ....[1]....
        /*04e4*/ 	.word	0x00000190
        /*04e8*/ 	.word	0x000000ff
        /*04ec*/ 	.word	0x0002d820
        /*04f0*/ 	.short	0x0100
        /*04f2*/ 	.byte	0x08
	.zero		1


	//   ....[2]....
        /*04f4*/ 	.word	0x00000280
        /*04f8*/ 	.word	0x000000ff
        /*04fc*/ 	.word	0x0002d830
        /*0500*/ 	.short	0x0100
        /*0502*/ 	.byte	0x08
	.zero		1


	//   ....[3]....
        /*0504*/ 	.word	0x00000290
        /*0508*/ 	.word	0x000000ff
        /*050c*/ 	.word	0x0002d840
        /*0510*/ 	.short	0x0100
        /*0512*/ 	.byte	0x08
	.zero		1


	//   ....[4]....
        /*0514*/ 	.word	0x000002a0
        /*0518*/ 	.word	0x000000ff
        /*051c*/ 	.word	0x0002d838
        /*0520*/ 	.short	0x0100
        /*0522*/ 	.byte	0x08
	.zero		1


	//   ....[5]....
        /*0524*/ 	.word	0x000002b0
        /*0528*/ 	.word	0x000000ff
        /*052c*/ 	.word	0x0002d848
        /*0530*/ 	.short	0x0100
        /*0532*/ 	.byte	0x08
	.zero		1


	//   ....[6]....
        /*0534*/ 	.word	0x000003e0
        /*0538*/ 	.word	0x000000ff
        /*053c*/ 	.word	0x0002d850
        /*0540*/ 	.short	0x0100
        /*0542*/ 	.byte	0x08
	.zero		1


	//   ....[7]....
        /*0544*/ 	.word	0x000003f0
        /*0548*/ 	.word	0x000000ff
        /*054c*/ 	.word	0x0002d860
        /*0550*/ 	.short	0x0100
        /*0552*/ 	.byte	0x08
	.zero		1


	//   ....[8]....
        /*0554*/ 	.word	0x00000400
        /*0558*/ 	.word	0x000000ff
        /*055c*/ 	.word	0x0002d858
        /*0560*/ 	.short	0x0100
        /*0562*/ 	.byte	0x08
	.zero		1


	//   ....[9]....
        /*0564*/ 	.word	0x00000410
        /*0568*/ 	.word	0x000000ff
        /*056c*/ 	.word	0x0002d868
        /*0570*/ 	.short	0x0100
        /*0572*/ 	.byte	0x08
	.zero		1


	//   ....[10]....
        /*0574*/ 	.word	0x00000500
        /*0578*/ 	.word	0x000000ff
        /*057c*/ 	.word	0x0002d870
        /*0580*/ 	.short	0x0100
        /*0582*/ 	.byte	0x06
	.zero		1


	//   ....[11]....
        /*0584*/ 	.word	0x00000510
        /*0588*/ 	.word	0x000000ff
        /*058c*/ 	.word	0x0002d880
        /*0590*/ 	.short	0x0100
        /*0592*/ 	.byte	0x06
	.zero		1


	//   ....[12]....
        /*0594*/ 	.word	0x00000520
        /*0598*/ 	.word	0x000000ff
        /*059c*/ 	.word	0x0002d878
        /*05a0*/ 	.short	0x0100
        /*05a2*/ 	.byte	0x06
	.zero		1


	//   ....[13]....
        /*05a4*/ 	.word	0x00000530
        /*05a8*/ 	.word	0x000000ff
        /*05ac*/ 	.word	0x0002d888
        /*05b0*/ 	.short	0x0100
        /*05b2*/ 	.byte	0x06
	.zero		1


	//   ....[14]....
        /*05b4*/ 	.word	0x00000660
        /*05b8*/ 	.word	0x000000ff
        /*05bc*/ 	.word	0x0002d890
        /*05c0*/ 	.short	0x0100
        /*05c2*/ 	.byte	0x08
	.zero		1


	//   ....[15]....
        /*05c4*/ 	.word	0x00000670
        /*05c8*/ 	.word	0x000000ff
        /*05cc*/ 	.word	0x0002d8a0
        /*05d0*/ 	.short	0x0100
        /*05d2*/ 	.byte	0x08
	.zero		1


	//   ....[16]....
        /*05d4*/ 	.word	0x00000680
        /*05d8*/ 	.word	0x000000ff
        /*05dc*/ 	.word	0x0002d898
        /*05e0*/ 	.short	0x0100
        /*05e2*/ 	.byte	0x08
	.zero		1


	//   ....[17]....
        /*05e4*/ 	.word	0x00000690
        /*05e8*/ 	.word	0x000000ff
        /*05ec*/ 	.word	0x0002d8a8
        /*05f0*/ 	.short	0x0100
        /*05f2*/ 	.byte	0x08
	.zero		1


	//   ....[18]....
        /*05f4*/ 	.word	0x000007d0
        /*05f8*/ 	.word	0x000000ff
        /*05fc*/ 	.word	0x0002d8b0
        /*0600*/ 	.short	0x0100
        /*0602*/ 	.byte	0x08
	.zero		1


	//   ....[19]....
        /*0604*/ 	.word	0x000007e0
        /*0608*/ 	.word	0x000000ff
        /*060c*/ 	.word	0x0002d8c0
        /*0610*/ 	.short	0x0100
        /*0612*/ 	.byte	0x08
	.zero		1


	//   ....[20]....
        /*0614*/ 	.word	0x000007f0
        /*0618*/ 	.word	0x000000ff
        /*061c*/ 	.word	0x0002d8b8
        /*0620*/ 	.short	0x0100
        /*0622*/ 	.byte	0x08
	.zero		1


	//   ....[21]....
        /*0624*/ 	.word	0x00000800
        /*0628*/ 	.word	0x000000ff
        /*062c*/ 	.word	0x0002d8c8
        /*0630*/ 	.short	0x0100
        /*0632*/ 	.byte	0x08
	.zero		1


	//   ....[22]....
        /*0634*/ 	.word	0x000013d0
        /*0638*/ 	.word	0x000000ff
        /*063c*/ 	.word	0x0002d800
        /*0640*/ 	.short	0x010a
        /*0642*/ 	.byte	0x04
	.zero		1


	//   ....[23]....
        /*0644*/ 	.word	0x000014f0
        /*0648*/ 	.word	0x000000ff
        /*064c*/ 	.word	0x0002d830
        /*0650*/ 	.short	0x010a
        /*0652*/ 	.byte	0x04
	.zero		1


	//   ....[24]....
        /*0654*/ 	.word	0x00001560
        /*0658*/ 	.word	0x000000ff
        /*065c*/ 	.word	0x0002d830
        /*0660*/ 	.short	0x010a
        /*0662*/ 	.byte	0x04
	.zero		1


	//   ....[25]....
        /*0664*/ 	.word	0x00001df0
        /*0668*/ 	.word	0x000000ff
        /*066c*/ 	.word	0x00000000
        /*0670*/ 	.short	0x0101
        /*0672*/ 	.byte	0x04
	.zero		1


	//   ....[26]....
        /*0674*/ 	.word	0x00003d70
        /*0678*/ 	.word	0x000000ff
        /*067c*/ 	.word	0x0002d830
        /*0680*/ 	.short	0x010a
        /*0682*/ 	.byte	0x04
	.zero		1


	//   ....[27]....
        /*0684*/ 	.word	0x00003db0
        /*0688*/ 	.word	0x000000ff
        /*068c*/ 	.word	0x0002d830
        /*0690*/ 	.short	0x010a
        /*0692*/ 	.byte	0x04
	.zero		1


	//   ....[28]....
        /*0694*/ 	.word	0x000040c0
        /*0698*/ 	.word	0x000000ff
        /*069c*/ 	.word	0x0002d850
        /*06a0*/ 	.short	0x010a
        /*06a2*/ 	.byte	0x0a
	.zero		1


	//   ....[29]....
        /*06a4*/ 	.word	0x00004100
        /*06a8*/ 	.word	0x000000ff
        /*06ac*/ 	.word	0x0002d850
        /*06b0*/ 	.short	0x010a
        /*06b2*/ 	.byte	0x0a
	.zero		1


	//   ....[30]....
        /*06b4*/ 	.word	0x00004770
        /*06b8*/ 	.word	0x000000ff
        /*06bc*/ 	.word	0x00000000
        /*06c0*/ 	.short	0x0101
        /*06c2*/ 	.byte	0x0a
	.zero		1


	//   ....[31]....
        /*06c4*/ 	.word	0x000062c0
        /*06c8*/ 	.word	0x000000ff
        /*06cc*/ 	.word	0x00000000
        /*06d0*/ 	.short	0x0101
        /*06d2*/ 	.byte	0x06
	.zero		1


	//   ....[32]....
        /*06d4*/ 	.word	0x00006a60
        /*06d8*/ 	.word	0x000000ff
        /*06dc*/ 	.word	0x0002d830
        /*06e0*/ 	.short	0x010a
        /*06e2*/ 	.byte	0x0a
	.zero		1


	//   ....[33]....
        /*06e4*/ 	.word	0x00006aa0
        /*06e8*/ 	.word	0x000000ff
        /*06ec*/ 	.word	0x0002d830
        /*06f0*/ 	.short	0x010a
        /*06f2*/ 	.byte	0x0a
	.zero		1


	//   ....[34]....
        /*06f4*/ 	.word	0x00006d60
        /*06f8*/ 	.word	0x000000ff
        /*06fc*/ 	.word	0x0002d850
        /*0700*/ 	.short	0x010a
        /*0702*/ 	.byte	0x0a
	.zero		1


	//   ....[35]....
        /*0704*/ 	.word	0x00006da0
        /*0708*/ 	.word	0x000000ff
        /*070c*/ 	.word	0x0002d850
        /*0710*/ 	.short	0x010a
        /*0712*/ 	.byte	0x0a
	.zero		1


	//   ....[36]....
        /*0714*/ 	.word	0x000075b0
        /*0718*/ 	.word	0x000000ff
        /*071c*/ 	.word	0x00000000
        /*0720*/ 	.short	0x0101
        /*0722*/ 	.byte	0x0a
	.zero		1


	//   ....[37]....
        /*0724*/ 	.word	0x000084b0
        /*0728*/ 	.word	0x000000ff
        /*072c*/ 	.word	0x00000000
        /*0730*/ 	.short	0x0101
        /*0732*/ 	.byte	0x06
	.zero		1


	//   ....[38]....
        /*0734*/ 	.word	0x000089f0
        /*0738*/ 	.word	0x000000ff
        /*073c*/ 	.word	0x0002d850
        /*0740*/ 	.short	0x010a
        /*0742*/ 	.byte	0x06
	.zero		1


	//   ....[39]....
        /*0744*/ 	.word	0x00008a30
        /*0748*/ 	.word	0x000000ff
        /*074c*/ 	.word	0x0002d850
        /*0750*/ 	.short	0x010a
        /*0752*/ 	.byte	0x06
	.zero		1


	//   ....[40]....
        /*0754*/ 	.word	0x00009220
        /*0758*/ 	.word	0x000000ff
        /*075c*/ 	.word	0x00000000
        /*0760*/ 	.short	0x0101
        /*0762*/ 	.byte	0x06
	.zero		1


	//   ....[41]....
        /*0764*/ 	.word	0x00009c30
        /*0768*/ 	.word	0x000000ff
        /*076c*/ 	.word	0x00000000
        /*0770*/ 	.short	0x0101
        /*0772*/ 	.byte	0x04
	.zero		1


	//   ....[42]....
        /*0774*/ 	.word	0x0000b940
        /*0778*/ 	.word	0x000000ff
        /*077c*/ 	.word	0x0002d840
        /*0780*/ 	.short	0x010a
        /*0782*/ 	.byte	0x2c
	.zero		1


	//   ....[43]....
        /*0784*/ 	.word	0x0000c000
        /*0788*/ 	.word	0x000000ff
        /*078c*/ 	.word	0x0002d830
        /*0790*/ 	.short	0x0107
        /*0792*/ 	.byte	0x2c
	.zero		1


	//   ....[44]....
        /*0794*/ 	.word	0x0000c070
        /*0798*/ 	.word	0x000000ff
        /*079c*/ 	.word	0x0002d830
        /*07a0*/ 	.short	0x0101
        /*07a2*/ 	.byte	0x2c
	.zero		1


	//   ....[45]....
        /*07a4*/ 	.word	0x0000cbb0
        /*07a8*/ 	.word	0x000000ff
        /*07ac*/ 	.word	0x0002d800
        /*07b0*/ 	.short	0x0107
        /*07b2*/ 	.byte	0x2c
	.zero		1


	//   ....[46]....
        /*07b4*/ 	.word	0x0000cc10
        /*07b8*/ 	.word	0x000000ff
        /*07bc*/ 	.word	0x0002d800
        /*07c0*/ 	.short	0x0101
        /*07c2*/ 	.byte	0x2c
	.zero		1


	//   ....[47]....
        /*07c4*/ 	.word	0x0000cc40
        /*07c8*/ 	.word	0x000000ff
        /*07cc*/ 	.word	0x0002d820
        /*07d0*/ 	.short	0x010a
        /*07d2*/ 	.byte	0x2c
	.zero		1


	//   ....[48]....
        /*07d4*/ 	.word	0x0000d060
        /*07d8*/ 	.word	0x00000007
        /*07dc*/ 	.word	0x0002d840
        /*07e0*/ 	.short	0x010a
        /*07e2*/ 	.byte	0x3f
	.zero		1


	//   ....[49]....
        /*07e4*/ 	.word	0x0000d4d0
        /*07e8*/ 	.word	0x00000007
        /*07ec*/ 	.word	0x0002d830
        /*07f0*/ 	.short	0x0107
        /*07f2*/ 	.byte	0x3f
	.zero		1


	//   ....[50]....
        /*07f4*/ 	.word	0x0000d580
        /*07f8*/ 	.word	0x00000007
        /*07fc*/ 	.word	0x0002d830
        /*0800*/ 	.short	0x0101
        /*0802*/ 	.byte	0x3f
	.zero		1


	//   ....[51]....
        /*0804*/ 	.word	0x0000d5e0
        /*0808*/ 	.word	0x00000007
        /*080c*/ 	.word	0x0002d860
        /*0810*/ 	.short	0x010a
        /*0812*/ 	.byte	0x3f
	.zero		1


	//   ....[52]....
        /*0814*/ 	.word	0x0000d940
        /*0818*/ 	.word	0x00000007
        /*081c*/ 	.word	0x0002d850
        /*0820*/ 	.short	0x0107
        /*0822*/ 	.byte	0x3f
	.zero		1


	//   ....[53]....
        /*0824*/ 	.word	0x0000da90
        /*0828*/ 	.word	0x00000007
        /*082c*/ 	.word	0x0002d850
        /*0830*/ 	.short	0x0101
        /*0832*/ 	.byte	0x3f
	.zero		1


	//   ....[54]....
        /*0834*/ 	.word	0x0000dc30
        /*0838*/ 	.word	0x00000000
        /*083c*/ 	.word	0x0002d860
        /*0840*/ 	.short	0x010a
        /*0842*/ 	.byte	0x3f
	.zero		1


	//   ....[55]....
        /*0844*/ 	.word	0x0000e070
        /*0848*/ 	.word	0x00000000
        /*084c*/ 	.word	0x0002d850
        /*0850*/ 	.short	0x0107
        /*0852*/ 	.byte	0x3f
	.zero		1


	//   ....[56]....
        /*0854*/ 	.word	0x0000e130
        /*0858*/ 	.word	0x00000000
        /*085c*/ 	.word	0x0002d850
        /*0860*/ 	.short	0x0101
        /*0862*/ 	.byte	0x3f
	.zero		1


	//   ....[57]....
        /*0864*/ 	.word	0x0000e1c0
        /*0868*/ 	.word	0x00000007
        /*086c*/ 	.word	0x0002d820
        /*0870*/ 	.short	0x010a
        /*0872*/ 	.byte	0x3f
	.zero		1


	//   ....[58]....
        /*0874*/ 	.word	0x0000e340
        /*0878*/ 	.word	0x00000005
        /*087c*/ 	.word	0x0002d840
        /*0880*/ 	.short	0x010a
        /*0882*/ 	.byte	0x3f
	.zero		1


	//   ....[59]....
        /*0884*/ 	.word	0x0000e3e0
        /*0888*/ 	.word	0x00000003
        /*088c*/ 	.word	0x0002d840
        /*0890*/ 	.short	0x010a
        /*0892*/ 	.byte	0x3f
	.zero		1


	//   ....[60]....
        /*0894*/ 	.word	0x0000e420
        /*0898*/ 	.word	0x00000005
        /*089c*/ 	.word	0x0002d860
        /*08a0*/ 	.short	0x010a
        /*08a2*/ 	.byte	0x3f
	.zero		1


	//   ....[61]....
        /*08a4*/ 	.word	0x0000e460
        /*08a8*/ 	.word	0x00000003
        /*08ac*/ 	.word	0x0002d860
        /*08b0*/ 	.short	0x010a
        /*08b2*/ 	.byte	0x3f
	.zero		1


	//   ....[62]....
        /*08b4*/ 	.word	0x0000e4e0
        /*08b8*/ 	.word	0x00000005
        /*08bc*/ 	.word	0x0002d800
        /*08c0*/ 	.short	0x010a
        /*08c2*/ 	.byte	0x3f
	.zero		1


	//   ....[63]....
        /*08c4*/ 	.word	0x0000e550
        /*08c8*/ 	.word	0x00000009
        /*08cc*/ 	.word	0x0002d830
        /*08d0*/ 	.short	0x010a
        /*08d2*/ 	.byte	0x3f
	.zero		1


	//   ....[64]....
        /*08d4*/ 	.word	0x0000e5b0
        /*08d8*/ 	.word	0x0000000d
        /*08dc*/ 	.word	0x0002d830
        /*08e0*/ 	.short	0x010a
        /*08e2*/ 	.byte	0x3f
	.zero		1


	//   ....[65]....
        /*08e4*/ 	.word	0x0000e610
        /*08e8*/ 	.word	0x0000000d
        /*08ec*/ 	.word	0x0002d850
        /*08f0*/ 	.short	0x010a
        /*08f2*/ 	.byte	0x3f
	.zero		1


	//   ....[66]....
        /*08f4*/ 	.word	0x0000e670
        /*08f8*/ 	.word	0x0000000d
        /*08fc*/ 	.word	0x0002d830
        /*0900*/ 	.short	0x010a
        /*0902*/ 	.byte	0x3f
	.zero		1


	//   ....[67]....
        /*0904*/ 	.word	0x0000e6d0
        /*0908*/ 	.word	0x0000000d
        /*090c*/ 	.word	0x0002d850
        /*0910*/ 	.short	0x010a
        /*0912*/ 	.byte	0x3f
	.zero		1


	//   ....[68]....
        /*0914*/ 	.word	0x0000e730
        /*0918*/ 	.word	0x00000004
        /*091c*/ 	.word	0x0002d850
        /*0920*/ 	.short	0x010a
        /*0922*/ 	.byte	0x3f
	.zero		1


	//   ....[69]....
        /*0924*/ 	.word	0x0000e810
        /*0928*/ 	.word	0x00000003
        /*092c*/ 	.word	0x0002d840
        /*0930*/ 	.short	0x010a
        /*0932*/ 	.byte	0x3f
	.zero		1


	//   ....[70]....
        /*0934*/ 	.word	0x0000f5e0
        /*0938*/ 	.word	0x00000003
        /*093c*/ 	.word	0x0002d820
        /*0940*/ 	.short	0x010a
        /*0942*/ 	.byte	0x3f
	.zero		1


	//   ....[71]....
        /*0944*/ 	.word	0x0000f630
        /*0948*/ 	.word	0x00000007
        /*094c*/ 	.word	0x0002d840
        /*0950*/ 	.short	0x010a
        /*0952*/ 	.byte	0x3f
	.zero		1


	//   ....[72]....
        /*0954*/ 	.word	0x0000fbd0
        /*0958*/ 	.word	0x00000007
        /*095c*/ 	.word	0x0002d860
        /*0960*/ 	.short	0x010a
        /*0962*/ 	.byte	0x3f
	.zero		1


	//   ....[73]....
        /*0964*/ 	.word	0x00010170
        /*0968*/ 	.word	0x00000000
        /*096c*/ 	.word	0x0002d860
        /*0970*/ 	.short	0x010a
        /*0972*/ 	.byte	0x3f
	.zero		1


	//   ....[74]....
        /*0974*/ 	.word	0x000107b0
        /*0978*/ 	.word	0x00000007
        /*097c*/ 	.word	0x0002d820
        /*0980*/ 	.short	0x010a
        /*0982*/ 	.byte	0x3f
	.zero		1


	//   ....[75]....
        /*0984*/ 	.word	0x00010950
        /*0988*/ 	.word	0x00000005
        /*098c*/ 	.word	0x0002d840
        /*0990*/ 	.short	0x010a
        /*0992*/ 	.byte	0x3f
	.zero		1


	//   ....[76]....
        /*0994*/ 	.word	0x000109a0
        /*0998*/ 	.word	0x00000003
        /*099c*/ 	.word	0x0002d840
        /*09a0*/ 	.short	0x010a
        /*09a2*/ 	.byte	0x3f
	.zero		1


	//   ....[77]....
        /*09a4*/ 	.word	0x000109f0
        /*09a8*/ 	.word	0x00000005
        /*09ac*/ 	.word	0x0002d860
        /*09b0*/ 	.short	0x010a
        /*09b2*/ 	.byte	0x3f
	.zero		1


	//----- nvinfo : EIATTR_NUM_MBARRIERS
	.align		4
.L_265:
        /*09b4*/ 	.byte	0x03, 0x38
        /*09b6*/ 	.short	0x0016


	//----- nvinfo : EIATTR_EXIT_INSTR_OFFSETS
	.align		4
        /*09b8*/ 	.byte	0x04, 0x1c
        /*09ba*/ 	.short	(.L_267 - .L_266)


	//   ....[0]....
.L_266:
        /*09bc*/ 	.word	0x0000e4b0


	//----- nvinfo : EIATTR_MAX_THREADS
	.align		4
.L_267:
        /*09c0*/ 	.byte	0x04, 0x05
        /*09c2*/ 	.short	(.L_269 - .L_268)
.L_268:
        /*09c4*/ 	.word	0x00000200
        /*09c8*/ 	.word	0x00000001
        /*09cc*/ 	.word	0x00000001


	//----- nvinfo : EIATTR_CRS_STACK_SIZE
	.align		4
.L_269:
        /*09d0*/ 	.byte	0x04, 0x1e
        /*09d2*/ 	.short	(.L_271 - .L_270)
.L_270:
        /*09d4*/ 	.word	0x00000000


	//----- nvinfo : EIATTR_CBANK_PARAM_SIZE
	.align		4
.L_271:
        /*09d8*/ 	.byte	0x03, 0x19
        /*09da*/ 	.short	0x0a70


	//----- nvinfo : EIATTR_PARAM_CBANK
	.align		4
        /*09dc*/ 	.byte	0x04, 0x0a
        /*09de*/ 	.short	(.L_273 - .L_272)
	.align		4
.L_272:
        /*09e0*/ 	.word	index@(.nv.constant0._ZN7cutlass13device_kernelIN5flash11enable_sm90INS1_16FlashAttnFwdSm90INS1_25CollectiveMainloopFwdSm90ILi2EN4cute5tupleIJNS5_1CILi1EEES8_S8_EEENS6_IJNS7_ILi192EEENS7_ILi128EEENS7_ILi96EEEEEELi96ENS_10bfloat16_tEfNS_4arch4Sm90ELb1ELb0ELb0ELb0ELb1ELb0ELb0ELb0ELb1ELb1ELb1ELb0EEENS1_21CollectiveEpilogueFwdINS6_IJSA_SC_SB_EEES9_SE_SG_Li384ELb0ELb1ELb1ELb0EEENS1_19SingleTileSchedulerILb0ELb1ELb1ELi192EEEEEEEEEvNT_6ParamsE)
        /*09e4*/ 	.short	0x0210
        /*09e6*/ 	.short	0x0a70


	//----- nvinfo : EIATTR_SW_WAR
	.align		4
.L_273:
        /*09e8*/ 	.byte	0x04, 0x36
        /*09ea*/ 	.short	(.L_275 - .L_274)
.L_274:
        /*09ec*/ 	.word	0x00000008
.L_275:


//--------------------- .nv.info._ZN7cutlass13device_kernelIN5flash11enable_sm90INS1_16FlashAttnFwdSm90INS1_25CollectiveMainloopFwdSm90ILi2EN4cute5tupleIJNS5_1CILi1EEES8_S8_EEENS6_IJNS7_ILi192EEENS7_ILi128EEENS7_ILi96EEEEEELi96ENS_10bfloat16_tEfNS_4arch4Sm90ELb1ELb0ELb0ELb1ELb1ELb0ELb0ELb0ELb1ELb1ELb1ELb0EEENS1_21CollectiveEpilogueFwdINS6_IJSA_SC_SB_EEES9_SE_SG_Li384ELb1ELb1ELb1ELb0EEENS1_36VarlenDynamicPersistentTileSchedulerILi192ELi128ELi384ELi128ELb1ELb1ELb1ELb1ELb1ELb1EEEEEEEEEvNT_6ParamsE --------------------------
	.section	.nv.info._ZN7cutlass13device_kernelIN5flash11enable_sm90INS1_16FlashAttnFwdSm90INS1_25CollectiveMainloopFwdSm90ILi2EN4cute5tupleIJNS5_1CILi1EEES8_S8_EEENS6_IJNS7_ILi192EEENS7_ILi128EEENS7_ILi96EEEEEELi96ENS_10bfloat16_tEfNS_4arch4Sm90ELb1ELb0ELb0ELb1ELb1ELb0ELb0ELb0ELb1ELb1ELb1ELb0EEENS1_21CollectiveEpilogueFwdINS6_IJSA_SC_SB_EEES9_SE_SG_Li384ELb1ELb1ELb1ELb0EEENS1_36VarlenDynamicPersistentTileSchedulerILi192ELi128ELi384ELi128ELb1ELb1ELb1ELb1ELb1ELb1EEEEEEEEEvNT_6ParamsE,"",@"SHT_CUDA_INFO"
	.sectionflags	@""
	.align	4


	//----- nvinfo : EIATTR_CUDA_API_VERSION
	.align		4
        /*0000*/ 	.byte	0x04, 0x37
        /*0002*/ 	.short	(.L_277 - .L_276)
.L_276:
        /*0004*/ 	.word	0x00000082


	//----- nvinfo : EIATTR_KPARAM_INFO
	.align		4
.L_277:
        /*0008*/ 	.byte	0x04, 0x17
        /*000a*/ 	.short	(.L_279 - .L_278)
.L_278:
        /*000c*/ 	.word	0x00000000
        /*0010*/ 	.short	0x0000
        /*0012*/ 	.short	0x0070
        /*0014*/ 	.byte	0x00, 0xf0, 0x01, 0x2a


	//----- nvinfo : EIATTR_SPARSE_MMA_MASK
	.align		4
.L_279:
        /*0018*/ 	.byte	0x03, 0x50
        /*001a*/ 	.short	0x0000


	//----- nvinfo : EIATTR_MAXREG_COUNT
	.align		4
        /*001c*/ 	.byte	0x03, 0x1b
        /*001e*/ 	.short	0x0080


	//----- nvinfo : EIATTR_NUM_BARRIERS
	.align		4
        /*0020*/ 	.byte	0x02, 0x4c
        /*0022*/ 	.byte	0x10
	.zero		1


	//----- nvinfo : EIATTR_EXTERNS
	.align		4
        /*0024*/ 	.byte	0x04, 0x0f
        /*0026*/ 	.short	(.L_281 - .L_280)


	//   ....[0]....
	.align		4
.L_280:
        /*0028*/ 	.word	index@(__assertfail)


	//----- nvinfo : EIATTR_ANNOTATIONS
	.align		4
.L_281:
        /*002c*/ 	.byte	0x04, 0x55
        /*002e*/ 	.short	(.L_283 - .L_282)


	//   ....[0]....
.L_282:
        /* <DEDUP_REMOVED lines=37> */


	//----- nvinfo : EIATTR_MERCURY_ISA_VERSION
	.align		4
.L_283:
        /*0268*/ 	.byte	0x03, 0x5f
        /*026a*/ 	.short	0x0101


	//----- nvinfo : EIATTR_UNUSED_LOAD_BYTE_OFFSET
	.align		4
        /*026c*/ 	.byte	0x04, 0x44
        /*026e*/ 	.short	(.L_285 - .L_284)


	//   ....[0]....
.L_284:
        /*0270*/ 	.word	0x00000970
        /*0274*/ 	.word	0x0000fff0


	//   ....[1]....
        /*0278*/ 	.word	0x000094d0
        /*027c*/ 	.word	0x0000fff0


	//----- nvinfo : EIATTR_INT_WARP_WIDE_INSTR_OFFSETS
	.align		4
.L_285:
        /*0280*/ 	.byte	0x04, 0x31
        /*0282*/ 	.short	(.L_287 - .L_286)


	//   ....[0]....
.L_286:
        /*0284*/ 	.word	0x000000c0


	//   ....[1]....
        /*0288*/ 	.word	0x000000d0


	//   ....[2]....
        /*028c*/ 	.word	0x00000170


	//   ....[3]....
        /*0290*/ 	.word	0x0000d760


	//   ....[4]....
        /*0294*/ 	.word	0x0000d7f0


	//   ....[5]....
        /*0298*/ 	.word	0x000104a0


	//   ....[6]....
        /*029c*/ 	.word	0x00010530


	//----- nvinfo : EIATTR_COOP_GROUP_MASK_REGIDS
	.align		4
.L_287:
        /*02a0*/ 	.byte	0x04, 0x29
        /*02a2*/ 	.short	(.L_289 - .L_288)


	//   ....[0]....
.L_288:
        /*02a4*/ 	.word	0xffffffff


	//   ....[1]....
        /*02a8*/ 	.word	0xffffffff


	//   ....[2]....
        /*02ac*/ 	.word	0xffffffff


	//   ....[3]....
        /*02b0*/ 	.word	0xffffffff


	//   ....[4]....
        /*02b4*/ 	.word	0xffffffff


	//   ....[5]....
        /*02b8*/ 	.word	0xffffffff


	//   ....[6]....
        /*02bc*/ 	.word	0xffffffff


	//   ....[7]....
        /*02c0*/ 	.word	0xffffffff


	//   ....[8]....
        /*02c4*/ 	.word	0xffffffff


	//   ....[9]....
        /*02c8*/ 	.word	0xffffffff


	//   ....[10]....
        /*02cc*/ 	.word	0xffffffff


	//   ....[11]....
        /*02d0*/ 	.word	0xffffffff


	//   ....[12]....
        /*02d4*/ 	.word	0xffffffff


	//   ....[13]....
        /*02d8*/ 	.word	0xffffffff


	//   ....[14]....
        /*02dc*/ 	.word	0xffffffff


	//   ....[15]....
        /*02e0*/ 	.word	0xffffffff


	//   ....[16]....
        /*02e4*/ 	.word	0xffffffff


	//   ....[17]....
        /*02e8*/ 	.word	0xffffffff


	//   ....[18]....
        /*02ec*/ 	.word	0xffffffff


	//   ....[19]....
        /*02f0*/ 	.word	0xffffffff


	//   ....[20]....
        /*02f4*/ 	.word	0xffffffff


	//   ....[21]....
        /*02f8*/ 	.word	0xffffffff


	//   ....[22]....
        /*02fc*/ 	.word	0xffffffff


	//   ....[23]....
        /*0300*/ 	.word	0xffffffff


	//   ....[24]....
        /*0304*/ 	.word	0xffffffff


	//   ....[25]....
        /*0308*/ 	.word	0xffffffff


	//   ....[26]....
        /*030c*/ 	.word	0xffffffff


	//   ....[27]....
        /*0310*/ 	.word	0xffffffff


	//   ....[28]....
        /*0314*/ 	.word	0xffffffff


	//   ....[29]....
        /*0318*/ 	.word	0xffffffff


	//   ....[30]....
        /*031c*/ 	.word	0xffffffff


	//   ....[31]....
        /*0320*/ 	.word	0xffffffff


	//   ....[32]....
        /*0324*/ 	.word	0xffffffff


	//   ....[33]....
        /*0328*/ 	.word	0xffffffff


	//   ....[34]....
        /*032c*/ 	.word	0xffffffff


	//   ....[35]....
        /*0330*/ 	.word	0xffffffff


	//   ....[36]....
        /*0334*/ 	.word	0xffffffff


	//   ....[37]....
        /*0338*/ 	.word	0xffffffff


	//   ....[38]....
        /*033c*/ 	.word	0xffffffff


	//   ....[39]....
        /*0340*/ 	.word	0xffffffff


	//   ....[40]....
        /*0344*/ 	.word	0xffffffff


	//   ....[41]....
        /*0348*/ 	.word	0xffffffff


	//   ....[42]....
        /*034c*/ 	.word	0xffffffff


	//   ....[43]....
        /*0350*/ 	.word	0xffffffff


	//   ....[44]....
        /*0354*/ 	.word	0xffffffff


	//   ....[45]....
        /*0358*/ 	.word	0xffffffff


	//   ....[46]....
        /*035c*/ 	.word	0xffffffff


	//   ....[47]....
        /*0360*/ 	.word	0xffffffff


	//   ....[48]....
        /*0364*/ 	.word	0xffffffff


	//   ....[49]....
        /*0368*/ 	.word	0xffffffff


	//   ....[50]....
        /*036c*/ 	.word	0xffffffff


	//   ....[51]....
        /*0370*/ 	.word	0xffffffff


	//   ....[52]....
        /*0374*/ 	.word	0xffffffff


	//   ....[53]....
        /*0378*/ 	.word	0xffffffff


	//   ....[54]....
        /*037c*/ 	.word	0xffffffff


	//   ....[55]....
        /*0380*/ 	.word	0xffffffff


	//   ....[56]....
        /*0384*/ 	.word	0xffffffff


	//   ....[57]....
        /*0388*/ 	.word	0xffffffff


	//   ....[58]....
        /*038c*/ 	.word	0xffffffff


	//   ....[59]....
        /*0390*/ 	.word	0xffffffff


	//   ....[60]....
        /*0394*/ 	.word	0xffffffff


	//   ....[61]....
        /*0398*/ 	.word	0xffffffff


	//   ....[62]....
        /*039c*/ 	.word	0xffffffff


	//   ....[63]....
        /*03a0*/ 	.word	0xffffffff


	//   ....[64]....
        /*03a4*/ 	.word	0xffffffff


	//   ....[65]....
        /*03a8*/ 	.word	0xffffffff


	//   ....[66]....
        /*03ac*/ 	.word	0xffffffff


	//   ....[67]....
        /*03b0*/ 	.word	0xffffffff


	//   ....[68]....
        /*03b4*/ 	.word	0xffffffff


	//   ....[69]....
        /*03b8*/ 	.word	0xffffffff


	//   ....[70]....
        /*03bc*/ 	.word	0xffffffff


	//   ....[71]....
        /*03c0*/ 	.word	0xffffffff


	//   ....[72]....
        /*03c4*/ 	.word	0xffffffff


	//   ....[73]....
        /*03c8*/ 	.word	0xffffffff


	//   ....[74]....
        /*03cc*/ 	.word	0xffffffff


	//   ....[75]....
        /*03d0*/ 	.word	0xffffffff


	//   ....[76]....
        /*03d4*/ 	.word	0xffffffff


	//   ....[77]....
        /*03d8*/ 	.word	0xffffffff


	//   ....[78]....
        /*03dc*/ 	.word	0xffffffff


	//   ....[79]....
        /*03e0*/ 	.word	0xffffffff


	//   ....[80]....
        /*03e4*/ 	.word	0xffffffff


	//   ....[81]....
        /*03e8*/ 	.word	0xffffffff


	//   ....[82]....
        /*03ec*/ 	.word	0xffffffff


	//   ....[83]....
        /*03f0*/ 	.word	0xffffffff


	//   ....[84]....
        /*03f4*/ 	.word	0xffffffff


	//   ....[85]....
        /*03f8*/ 	.word	0xffffffff


	//   ....[86]....
        /*03fc*/ 	.word	0xffffffff


	//   ....[87]....
        /*0400*/ 	.word	0xffffffff


	//   ....[88]....
        /*0404*/ 	.word	0xffffffff


	//   ....[89]....
        /*0408*/ 	.word	0xffffffff


	//   ....[90]....
        /*040c*/ 	.word	0xffffffff


	//   ....[91]....
        /*0410*/ 	.word	0xffffffff


	//   ....[92]....
        /*0414*/ 	.word	0xffffffff


	//   ....[93]....
        /*0418*/ 	.word	0xffffffff


	//   ....[94]....
        /*041c*/ 	.word	0xffffffff


	//   ....[95]....
        /*0420*/ 	.word	0xffffffff


	//   ....[96]....
        /*0424*/ 	.word	0xffffffff


	//   ....[97]....
        /*0428*/ 	.word	0xffffffff


	//   ....[98]....
        /*042c*/ 	.word	0xffffffff


	//   ....[99]....
        /*0430*/ 	.word	0xffffffff


	//   ....[100]....
        /*0434*/ 	.word	0xffffffff


	//   ....[101]....
        /*0438*/ 	.word	0xffffffff


	//   ....[102]....
        /*043c*/ 	.word	0xffffffff


	//   ....[103]....
        /*0440*/ 	.word	0xffffffff


	//   ....[104]....
        /*0444*/ 	.word	0xffffffff


	//   ....[105]....
        /*0448*/ 	.word	0xffffffff


	//   ....[106]....
        /*044c*/ 	.word	0xffffffff


	//   ....[107]....
        /*0450*/ 	.word	0xffffffff


	//   ....[108]....
        /*0454*/ 	.word	0xffffffff


	//   ....[109]....
        /*0458*/ 	.word	0xffffffff


	//   ....[110]....
        /*045c*/ 	.word	0xffffffff


	//   ....[111]....
        /*0460*/ 	.word	0xffffffff


	//   ....[112]....
        /*0464*/ 	.word	0xffffffff


	//   ....[113]....
        /*0468*/ 	.word	0xffffffff


	//   ....[114]....
        /*046c*/ 	.word	0xffffffff


	//   ....[115]....
        /*0470*/ 	.word	0xffffffff


	//   ....[116]....
        /*0474*/ 	.word	0xffffffff


	//   ....[117]....
        /*0478*/ 	.word	0xffffffff


	//   ....[118]....
        /*047c*/ 	.word	0xffffffff


	//   ....[119]....
        /*0480*/ 	.word	0xffffffff


	//   ....[120]....
        /*0484*/ 	.word	0xffffffff


	//   ....[121]....
        /*0488*/ 	.word	0xffffffff


	//   ....[122]....
        /*048c*/ 	.word	0xffffffff


	//   ....[123]....
        /*0490*/ 	.word	0xffffffff


	//   ....[124]....
        /*0494*/ 	.word	0xffffffff


	//   ....[125]....
        /*0498*/ 	.word	0xffffffff


	//   ....[126]....
        /*049c*/ 	.word	0x0500000f


	//   ....[127]....
        /*04a0*/ 	.word	0x0500000f


	//   ....[128]....
        /*04a4*/ 	.word	0x0500000f


	//   ....[129]....
        /*04a8*/ 	.word	0x0500000f


	//   ....[130]....
        /*04ac*/ 	.word	0x0500000f


	//   ....[131]....
        /*04b0*/ 	.word	0x0500000f


	//   ....[132]....
        /*04b4*/ 	.word	0x0500000f


	//   ....[133]....
        /*04b8*/ 	.word	0x0500000f


	//   ....[134]....
        /*04bc*/ 	.word	0x0500000f


	//   ....[135]....
        /*04c0*/ 	.word	0x0500000f


	//   ....[136]....
        /*04c4*/ 	.word	0x0500000f


	//   ....[137]....
        /*04c8*/ 	.word	0x0500000f


	//   ....[138]....
        /*04cc*/ 	.word	0x0500000f


	//   ....[139]....
        /*04d0*/ 	.word	0x0500000f


	//   ....[140]....
        /*04d4*/ 	.word	0x0500000f


	//   ....[141]....
        /*04d8*/ 	.word	0x0500000f


	//   ....[142]....
        /*04dc*/ 	.word	0x0500000f


	//   ....[143]....
        /*04e0*/ 	.word	0x0500000f


	//   ....[144]....
        /*04e4*/ 	.word	0x0500000f


	//   ....[145]....
        /*04e8*/ 	.word	0x0500000f


	//   ....[146]....
        /*04ec*/ 	.word	0x0500000f


	//   ....[147]....
        /*04f0*/ 	.word	0x0500000f


	//   ....[148]....
        /*04f4*/ 	.word	0x0500000f


	//   ....[149]....
        /*04f8*/ 	.word	0x0500000f


	//   ....[150]....
        /*04fc*/ 	.word	0x0500000f


	//   ....[151]....
        /*0500*/ 	.word	0x0500000f


	//   ....[152]....
        /*0504*/ 	.word	0x0500000f


	//   ....[153]....
        /*0508*/ 	.word	0x0500000f


	//   ....[154]....
        /*050c*/ 	.word	0x0500000f


	//   ....[155]....
        /*0510*/ 	.word	0x0500000f


	//   ....[156]....
        /*0514*/ 	.word	0x0500000f


	//   ....[157]....
        /*0518*/ 	.word	0x0500000f


	//   ....[158]....
        /*051c*/ 	.word	0x0500000f


	//   ....[159]....
        /*0520*/ 	.word	0x0500000f


	//   ....[160]....
        /*0524*/ 	.word	0x0500000f


	//   ....[161]....
        /*0528*/ 	.word	0x0500000f


	//   ....[162]....
        /*052c*/ 	.word	0x0500000f


	//   ....[163]....
        /*0530*/ 	.word	0x0500000f


	//   ....[164]....
        /*0534*/ 	.word	0x0500000f


	//   ....[165]....
        /*0538*/ 	.word	0x0500000f


	//   ....[166]....
        /*053c*/ 	.word	0x0500000f


	//   ....[167]....
        /*0540*/ 	.word	0x0500000f


	//   ....[168]....
        /*0544*/ 	.word	0x0500000f


	//   ....[169]....
        /*0548*/ 	.word	0x0500000f


	//   ....[170]....
        /*054c*/ 	.word	0x0500000f


	//   ....[171]....
        /*0550*/ 	.word	0x0500000f


	//   ....[172]....
        /*0554*/ 	.word	0x0500000f


	//   ....[173]....
        /*0558*/ 	.word	0x0500000f


	//   ....[174]....
        /*055c*/ 	.word	0x0500000f


	//   ....[175]....
        /*0560*/ 	.word	0x0500000f


	//   ....[176]....
        /*0564*/ 	.word	0x0500000f


	//   ....[177]....
        /*0568*/ 	.word	0x0500000f


	//   ....[178]....
        /*056c*/ 	.word	0x0500000f


	//   ....[179]....
        /*0570*/ 	.word	0x0500000f


	//   ....[180]....
        /*0574*/ 	.word	0x0500000f


	//   ....[181]....
        /*0578*/ 	.word	0x0500000f


	//   ....[182]....
        /*057c*/ 	.word	0x0500000f


	//   ....[183]....
        /*0580*/ 	.word	0x0500000f


	//   ....[184]....
        /*0584*/ 	.word	0x0500000f


	//   ....[185]....
        /*0588*/ 	.word	0x0500000f


	//   ....[186]....
        /*058c*/ 	.word	0x0500000f


	//   ....[187]....
        /*0590*/ 	.word	0x0500000f


	//   ....[188]....
        /*0594*/ 	.word	0x0500000f


	//   ....[189]....
        /*0598*/ 	.word	0x0500000f


	//----- nvinfo : EIATTR_COOP_GROUP_INSTR_OFFSETS
	.align		4
.L_289:
        /*059c*/ 	.byte	0x04, 0x28
        /*059e*/ 	.short	(.L_291 - .L_290)


	//   ....[0]....
.L_290:
        /*05a0*/ 	.word	0x00000080


	//   ....[1]....
        /*05a4*/ 	.word	0x000000b0


	//   ....[2]....
        /*05a8*/ 	.word	0x000002d0


	//   ....[3]....
        /*05ac*/ 	.word	0x00000430


	//   ....[4]....
        /*05b0*/ 	.word	0x00000550


	//   ....[5]....
        /*05b4*/ 	.word	0x000006b0


	//   ....[6]....
        /*05b8*/ 	.word	0x00001990


	//   ....[7]....
        /*05bc*/ 	.word	0x00002040


	//   ....[8]....
        /*05c0*/ 	.word	0x00002060


	//   ....[9]....
        /*05c4*/ 	.word	0x000026e0


	//   ....[10]....
        /*05c8*/ 	.word	0x000027e0


	//   ....[11]....
        /*05cc*/ 	.word	0x000030a0


	//   ....[12]....
        /*05d0*/ 	.word	0x00003120


	//   ....[13]....
        /*05d4*/ 	.word	0x00003e80


	//   ....[14]....
        /*05d8*/ 	.word	0x00004880


	//   ....[15]....
        /*05dc*/ 	.word	0x000048a0


	//   ....[16]....
        /*05e0*/ 	.word	0x000050b0


	//   ....[17]....
        /*05e4*/ 	.word	0x000051b0


	//   ....[18]....
        /*05e8*/ 	.word	0x00005930


	//   ....[19]....
        /*05ec*/ 	.word	0x00005980


	//   ....[20]....
        /*05f0*/ 	.word	0x00006960


	//   ....[21]....
        /*05f4*/ 	.word	0x000074c0


	//   ....[22]....
        /*05f8*/ 	.word	0x000074f0


	//   ....[23]....
        /*05fc*/ 	.word	0x00007710


	//   ....[24]....
        /*0600*/ 	.word	0x00007730


	//   ....[25]....
        /*0604*/ 	.word	0x00008a70


	//   ....[26]....
        /*0608*/ 	.word	0x00008b70


	//   ....[27]....
        /*060c*/ 	.word	0x00008bd0


	//   ....[28]....
        /*0610*/ 	.word	0x00008c90


	//   ....[29]....
        /*0614*/ 	.word	0x00008cc0


	//   ....[30]....
        /*0618*/ 	.word	0x00009e50


	//   ....[31]....
        /*061c*/ 	.word	0x00009e60


	//   ....[32]....
        /*0620*/ 	.word	0x00009e70


	//   ....[33]....
        /*0624*/ 	.word	0x00009eb0


	//   ....[34]....
        /*0628*/ 	.word	0x0000a570


	//   ....[35]....
        /*062c*/ 	.word	0x0000a5a0


	//   ....[36]....
        /*0630*/ 	.word	0x0000a6c0


	//   ....[37]....
        /*0634*/ 	.word	0x0000a6e0


	//   ....[38]....
        /*0638*/ 	.word	0x0000abb0


	//   ....[39]....
        /*063c*/ 	.word	0x0000abd0


	//   ....[40]....
        /*0640*/ 	.word	0x0000af00


	//   ....[41]....
        /*0644*/ 	.word	0x0000af10


	//   ....[42]....
        /*0648*/ 	.word	0x0000bab0


	//   ....[43]....
        /*064c*/ 	.word	0x0000bac0


	//   ....[44]....
        /*0650*/ 	.word	0x0000bbc0


	//   ....[45]....
        /*0654*/ 	.word	0x0000bbe0


	//   ....[46]....
        /*0658*/ 	.word	0x0000bd60


	//   ....[47]....
        /*065c*/ 	.word	0x0000bf60


	//   ....[48]....
        /*0660*/ 	.word	0x0000bf90


	//   ....[49]....
        /*0664*/ 	.word	0x0000bfc0


	//   ....[50]....
        /*0668*/ 	.word	0x0000bff0


	//   ....[51]....
        /*066c*/ 	.word	0x0000c020


	//   ....[52]....
        /*0670*/ 	.word	0x0000c050


	//   ....[53]....
        /*0674*/ 	.word	0x0000c1c0


	//   ....[54]....
        /*0678*/ 	.word	0x0000c1f0


	//   ....[55]....
        /*067c*/ 	.word	0x0000c220


	//   ....[56]....
        /*0680*/ 	.word	0x0000c250


	//   ....[57]....
        /*0684*/ 	.word	0x0000c280


	//   ....[58]....
        /*0688*/ 	.word	0x0000c2b0


	//   ....[59]....
        /*068c*/ 	.word	0x0000c340


	//   ....[60]....
        /*0690*/ 	.word	0x0000c370


	//   ....[61]....
        /*0694*/ 	.word	0x0000c380


	//   ....[62]....
        /*0698*/ 	.word	0x0000c3c0


	//   ....[63]....
        /*069c*/ 	.word	0x0000e3c0


	//   ....[64]....
        /*06a0*/ 	.word	0x0000e3e0


	//   ....[65]....
        /*06a4*/ 	.word	0x0000e490


	//   ....[66]....
        /*06a8*/ 	.word	0x0000e4b0


	//   ....[67]....
        /*06ac*/ 	.word	0x0000e550


	//   ....[68]....
        /*06b0*/ 	.word	0x0000e570


	//   ....[69]....
        /*06b4*/ 	.word	0x0000e580


	//   ....[70]....
        /*06b8*/ 	.word	0x0000e590


	//   ....[71]....
        /*06bc*/ 	.word	0x0000ef20


	//   ....[72]....
        /*06c0*/ 	.word	0x0000ef40


	//   ....[73]....
        /*06c4*/ 	.word	0x0000efa0


	//   ....[74]....
        /*06c8*/ 	.word	0x0000efe0


	//   ....[75]....
        /*06cc*/ 	.word	0x0000f040


	//   ....[76]....
        /*06d0*/ 	.word	0x0000f080


	//   ....[77]....
        /*06d4*/ 	.word	0x0000f090


	//   ....[78]....
        /*06d8*/ 	.word	0x0000f0b0


	//   ....[79]....
        /*06dc*/ 	.word	0x0000f180


	//   ....[80]....
        /*06e0*/ 	.word	0x0000f1c0


	//   ....[81]....
        /*06e4*/ 	.word	0x0000f1d0


	//   ....[82]....
        /*06e8*/ 	.word	0x0000f1f0


	//   ....[83]....
        /*06ec*/ 	.word	0x0000fa80


	//   ....[84]....
        /*06f0*/ 	.word	0x0000fa90


	//   ....[85]....
        /*06f4*/ 	.word	0x0000fab0


	//   ....[86]....
        /*06f8*/ 	.word	0x0000fb30


	//   ....[87]....
        /*06fc*/ 	.word	0x0000fb40


	//   ....[88]....
        /*0700*/ 	.word	0x0000fba0


	//   ....[89]....
        /*0704*/ 	.word	0x0000fbd0


	//   ....[90]....
        /*0708*/ 	.word	0x0000fc10


	//   ....[91]....
        /*070c*/ 	.word	0x0000ff00


	//   ....[92]....
        /*0710*/ 	.word	0x0000ff20


	//   ....[93]....
        /*0714*/ 	.word	0x0000ffc0


	//   ....[94]....
        /*0718*/ 	.word	0x0000ffd0


	//   ....[95]....
        /*071c*/ 	.word	0x00010060


	//   ....[96]....
        /*0720*/ 	.word	0x00010070


	//   ....[97]....
        /*0724*/ 	.word	0x00010080


	//   ....[98]....
        /*0728*/ 	.word	0x00010110


	//   ....[99]....
        /*072c*/ 	.word	0x00010720


	//   ....[100]....
        /*0730*/ 	.word	0x00010730


	//   ....[101]....
        /*0734*/ 	.word	0x000107c0


	//   ....[102]....
        /*0738*/ 	.word	0x00010860


	//   ....[103]....
        /*073c*/ 	.word	0x00010880


	//   ....[104]....
        /*0740*/ 	.word	0x00010900


	//   ....[105]....
        /*0744*/ 	.word	0x00010920


	//   ....[106]....
        /*0748*/ 	.word	0x00010930


	//   ....[107]....
        /*074c*/ 	.word	0x00010d60


	//   ....[108]....
        /*0750*/ 	.word	0x00010d90


	//   ....[109]....
        /*0754*/ 	.word	0x00010df0


	//   ....[110]....
        /*0758*/ 	.word	0x00010e20


	//   ....[111]....
        /*075c*/ 	.word	0x00010e50


	//   ....[112]....
        /*0760*/ 	.word	0x00010e80


	//   ....[113]....
        /*0764*/ 	.word	0x00010eb0


	//   ....[114]....
        /*0768*/ 	.word	0x00010ee0


	//   ....[115]....
        /*076c*/ 	.word	0x00011080


	//   ....[116]....
        /*0770*/ 	.word	0x000110b0


	//   ....[117]....
        /*0774*/ 	.word	0x000110e0


	//   ....[118]....
        /*0778*/ 	.word	0x00011110


	//   ....[119]....
        /*077c*/ 	.word	0x00011140


	//   ....[120]....
        /*0780*/ 	.word	0x00011170


	//   ....[121]....
        /*0784*/ 	.word	0x00011230


	//   ....[122]....
        /*0788*/ 	.word	0x00011250


	//   ....[123]....
        /*078c*/ 	.word	0x00011270


	//   ....[124]....
        /*0790*/ 	.word	0x000112d0


	//   ....[125]....
        /*0794*/ 	.word	0x00011d00


	//   ....[126]....
        /*0798*/ 	.word	0x000122a0


	//   ....[127]....
        /*079c*/ 	.word	0x00012390


	//   ....[128]....
        /*07a0*/ 	.word	0x00012430


	//   ....[129]....
        /*07a4*/ 	.word	0x00012490


	//   ....[130]....
        /*07a8*/ 	.word	0x000125a0


	//   ....[131]....
        /*07ac*/ 	.word	0x00012610


	//   ....[132]....
        /*07b0*/ 	.word	0x00012720


	//   ....[133]....
        /*07b4*/ 	.word	0x00012790


	//   ....[134]....
        /*07b8*/ 	.word	0x00012830


	//   ....[135]....
        /*07bc*/ 	.word	0x00012960


	//   ....[136]....
        /*07c0*/ 	.word	0x000129b0


	//   ....[137]....
        /*07c4*/ 	.word	0x00012a20


	//   ....[138]....
        /*07c8*/ 	.word	0x00012b10


	//   ....[139]....
        /*07cc*/ 	.word	0x00012b90


	//   ....[140]....
        /*07d0*/ 	.word	0x00012c70


	//   ....[141]....
        /*07d4*/ 	.word	0x00012cf0


	//   ....[142]....
        /*07d8*/ 	.word	0x00012d50


	//   ....[143]....
        /*07dc*/ 	.word	0x00012e50


	//   ....[144]....
        /*07e0*/ 	.word	0x00012f50


	//   ....[145]....
        /*07e4*/ 	.word	0x00012fb0


	//   ....[146]....
        /*07e8*/ 	.word	0x00013090


	//   ....[147]....
        /*07ec*/ 	.word	0x000131d0


	//   ....[148]....
        /*07f0*/ 	.word	0x000132b0


	//   ....[149]....
        /*07f4*/ 	.word	0x00013330


	//   ....[150]....
        /*07f8*/ 	.word	0x00013410


	//   ....[151]....
        /*07fc*/ 	.word	0x00013470


	//   ....[152]....
        /*0800*/ 	.word	0x00013540


	//   ....[153]....
        /*0804*/ 	.word	0x000135a0


	//   ....[154]....
        /*0808*/ 	.word	0x00013680


	//   ....[155]....
        /*080c*/ 	.word	0x00013770


	//   ....[156]....
        /*0810*/ 	.word	0x00013810


	//   ....[157]....
        /*0814*/ 	.word	0x00013870


	//   ....[158]....
        /*0818*/ 	.word	0x00013970


	//   ....[159]....
        /*081c*/ 	.word	0x000139d0


	//   ....[160]....
        /*0820*/ 	.word	0x00013ad0


	//   ....[161]....
        /*0824*/ 	.word	0x00013b30


	//   ....[162]....
        /*0828*/ 	.word	0x00013c00


	//   ....[163]....
        /*082c*/ 	.word	0x00013d50


	//   ....[164]....
        /*0830*/ 	.word	0x00013e00


	//   ....[165]....
        /*0834*/ 	.word	0x00013f10


	//   ....[166]....
        /*0838*/ 	.word	0x00013ff0


	//   ....[167]....
        /*083c*/ 	.word	0x00014050


	//   ....[168]....
        /*0840*/ 	.word	0x00014140


	//   ....[169]....
        /*0844*/ 	.word	0x000141a0


	//   ....[170]....
        /*0848*/ 	.word	0x00014280


	//   ....[171]....
        /*084c*/ 	.word	0x00014310


	//   ....[172]....
        /*0850*/ 	.word	0x000143b0


	//   ....[173]....
        /*0854*/ 	.word	0x00014520


	//   ....[174]....
        /*0858*/ 	.word	0x00014590


	//   ....[175]....
        /*085c*/ 	.word	0x00014600


	//   ....[176]....
        /*0860*/ 	.word	0x00014670


	//   ....[177]....
        /*0864*/ 	.word	0x000146e0


	//   ....[178]....
        /*0868*/ 	.word	0x00014760


	//   ....[179]....
        /*086c*/ 	.word	0x000147e0


	//   ....[180]....
        /*0870*/ 	.word	0x00014870


	//   ....[181]....
        /*0874*/ 	.word	0x000148e0


	//   ....[182]....
        /*0878*/ 	.word	0x00014950


	//   ....[183]....
        /*087c*/ 	.word	0x000149c0


	//   ....[184]....
        /*0880*/ 	.word	0x00014a40


	//   ....[185]....
        /*0884*/ 	.word	0x00014ab0


	//   ....[186]....
        /*0888*/ 	.word	0x00014b60


	//   ....[187]....
        /*088c*/ 	.word	0x00014bb0


	//   ....[188]....
        /*0890*/ 	.word	0x00014c40


	//   ....[189]....
        /*0894*/ 	.word	0x00014d70


	//----- nvinfo : EIATTR_REG_RECONFIG
	.align		4
.L_291:
        /*0898*/ 	.byte	0x01, 0x54
	.zero		2


	//----- nvinfo : EIATTR_SYSCALL_OFFSETS
	.align		4
        /*089c*/ 	.byte	0x04, 0x46
        /*089e*/ 	.short	(.L_293 - .L_292)


	//   ....[0]....
.L_292:
        /*08a0*/ 	.word	0x00001b50


	//   ....[1]....
        /*08a4*/ 	.word	0x0000d950


	//   ....[2]....
        /*08a8*/ 	.word	0x0000daa0


	//   ....[3]....
        /*08ac*/ 	.word	0x0000db90


	//   ....[4]....
        /*08b0*/ 	.word	0x0000e9d0


	//----- nvinfo : EIATTR_MBARRIER_INSTR_OFFSETS
	.align		4
.L_293:
        /*08b4*/ 	.byte	0x04, 0x39
        /*08b6*/ 	.short	(.L_295 - .L_294)


	//   ....[0]....
.L_294:
        /*08b8*/ 	.word	0x00000180
        /*08bc*/ 	.word	0x000000ff
        /*08c0*/ 	.word	0x0002d800
        /*08c4*/ 	.short	0x0100
        /*08c6*/ 	.byte	0x08
	.zero		1


	//   ....[1]....
        /*08c8*/ 	.word	0x00000190
        /*08cc*/ 	.word	0x000000ff
        /*08d0*/ 	.word	0x0002d820
        /*08d4*/ 	.short	0x0100
        /*08d6*/ 	.byte	0x08
	.zero		1


	//   ....[2]....
        /*08d8*/ 	.word	0x00000280
        /*08dc*/ 	.word	0x000000ff
        /*08e0*/ 	.word	0x0002d830
        /*08e4*/ 	.short	0x0100
        /*08e6*/ 	.byte	0x08
	.zero		1


	//   ....[3]....
        /*08e8*/ 	.word	0x00000290
        /*08ec*/ 	.word	0x000000ff
        /*08f0*/ 	.word	0x0002d840
        /*08f4*/ 	.short	0x0100
        /*08f6*/ 	.byte	0x08
	.zero		1


	//   ....[4]....
        /*08f8*/ 	.word	0x000002a0
        /*08fc*/ 	.word	0x000000ff
        /*0900*/ 	.word	0x0002d838
        /*0904*/ 	.short	0x0100
        /*0906*/ 	.byte	0x08
	.zero		1


	//   ....[5]....
        /*0908*/ 	.word	0x000002b0
        /*090c*/ 	.word	0x000000ff
        /*0910*/ 	.word	0x0002d848
        /*0914*/ 	.short	0x0100
        /*0916*/ 	.byte	0x08
	.zero		1


	//   ....[6]....
        /*0918*/ 	.word	0x000003e0
        /*091c*/ 	.word	0x000000ff
        /*0920*/ 	.word	0x0002d850
        /*0924*/ 	.short	0x0100
        /*0926*/ 	.byte	0x08
	.zero		1


	//   ....[7]....
        /*0928*/ 	.word	0x000003f0
        /*092c*/ 	.word	0x000000ff
        /*0930*/ 	.word	0x0002d860
        /*0934*/ 	.short	0x0100
        /*0936*/ 	.byte	0x08
	.zero		1


	//   ....[8]....
        /*0938*/ 	.word	0x00000400
        /*093c*/ 	.word	0x000000ff
        /*0940*/ 	.word	0x0002d858
        /*0944*/ 	.short	0x0100
        /*0946*/ 	.byte	0x08
	.zero		1


	//   ....[9]....
        /*0948*/ 	.word	0x00000410
        /*094c*/ 	.word	0x000000ff
        /*0950*/ 	.word	0x0002d868
        /*0954*/ 	.short	0x0100
        /*0956*/ 	.byte	0x08
	.zero		1


	//   ....[10]....
        /*0958*/ 	.word	0x00000500
        /*095c*/ 	.word	0x000000ff
        /*0960*/ 	.word	0x0002d870
        /*0964*/ 	.short	0x0100
        /*0966*/ 	.byte	0x06
	.zero		1


	//   ....[11]....
        /*0968*/ 	.word	0x00000510
        /*096c*/ 	.word	0x000000ff
        /*0970*/ 	.word	0x0002d880
        /*0974*/ 	.short	0x0100
        /*0976*/ 	.byte	0x06
	.zero		1


	//   ....[12]....
        /*0978*/ 	.word	0x00000520
        /*097c*/ 	.word	0x000000ff
        /*0980*/ 	.word	0x0002d878
        /*0984*/ 	.short	0x0100
        /*0986*/ 	.byte	0x06
	.zero		1


	//   ....[13]....
        /*0988*/ 	.word	0x00000530
        /*098c*/ 	.word	0x000000ff
        /*0990*/ 	.word	0x0002d888
        /*0994*/ 	.short	0x0100
        /*0996*/ 	.byte	0x06
	.zero		1


	//   ....[14]....
        /*0998*/ 	.word	0x00000660
        /*099c*/ 	.word	0x000000ff
        /*09a0*/ 	.word	0x0002d890
        /*09a4*/ 	.short	0x0100
        /*09a6*/ 	.byte	0x08
	.zero		1


	//   ....[15]....
        /*09a8*/ 	.word	0x00000670
        /*09ac*/ 	.word	0x000000ff
        /*09b0*/ 	.word	0x0002d8a0
        /*09b4*/ 	.short	0x0100
        /*09b6*/ 	.byte	0x08
	.zero		1


	//   ....[16]....
        /*09b8*/ 	.word	0x00000680
        /*09bc*/ 	.word	0x000000ff
        /*09c0*/ 	.word	0x0002d898
        /*09c4*/ 	.short	0x0100
        /*09c6*/ 	.byte	0x08
	.zero		1


	//   ....[17]....
        /*09c8*/ 	.word	0x00000690
        /*09cc*/ 	.word	0x000000ff
        /*09d0*/ 	.word	0x0002d8a8
        /*09d4*/ 	.short	0x0100
        /*09d6*/ 	.byte	0x08
	.zero		1


	//   ....[18]....
        /*09d8*/ 	.word	0x000007c0
        /*09dc*/ 	.word	0x000000ff
        /*09e0*/ 	.word	0x0002d8b0
        /*09e4*/ 	.short	0x0100
        /*09e6*/ 	.byte	0x08
	.zero		1


	//   ....[19]....
        /*09e8*/ 	.word	0x000007d0
        /*09ec*/ 	.word	0x000000ff
        /*09f0*/ 	.word	0x0002d8c0
        /*09f4*/ 	.short	0x0100
        /*09f6*/ 	.byte	0x08
	.zero		1


	//   ....[20]....
        /*09f8*/ 	.word	0x000007e0
        /*09fc*/ 	.word	0x000000ff
        /*0a00*/ 	.word	0x0002d8b8
        /*0a04*/ 	.short	0x0100
        /*0a06*/ 	.byte	0x08
	.zero		1


	//   ....[21]....
        /*0a08*/ 	.word	0x000007f0
        /*0a0c*/ 	.word	0x000000ff
        /*0a10*/ 	.word	0x0002d8c8
        /*0a14*/ 	.short	0x0100
        /*0a16*/ 	.byte	0x08
	.zero		1


	//   ....[22]....
        /*0a18*/ 	.word	0x00001bc0
        /*0a1c*/ 	.word	0x000000ff
        /*0a20*/ 	.word	0x0002d800
        /*0a24*/ 	.short	0x010a
        /*0a26*/ 	.byte	0x28
	.zero		1


	//   ....[23]....
        /*0a28*/ 	.word	0x00001c30
        /*0a2c*/ 	.word	0x00000000
        /*0a30*/ 	.word	0x0002d830
        /*0a34*/ 	.short	0x010a
        /*0a36*/ 	.byte	0x3f
	.zero		1


	//   ....[24]....
        /*0a38*/ 	.word	0x00001c70
        /*0a3c*/ 	.word	0x00000000
        /*0a40*/ 	.word	0x0002d830
        /*0a44*/ 	.short	0x010a
        /*0a46*/ 	.byte	0x3f
	.zero		1


	//   ....[25]....
        /*0a48*/ 	.word	0x00002800
        /*0a4c*/ 	.word	0x000000ff
        /*0a50*/ 	.word	0x00000000
        /*0a54*/ 	.short	0x0101
        /*0a56*/ 	.byte	0x06
	.zero		1


	//   ....[26]....
        /*0a58*/ 	.word	0x00003fb0
        /*0a5c*/ 	.word	0x000000ff
        /*0a60*/ 	.word	0x0002d830
        /*0a64*/ 	.short	0x010a
        /*0a66*/ 	.byte	0x07
	.zero		1


	//   ....[27]....
        /*0a68*/ 	.word	0x00003ff0
        /*0a6c*/ 	.word	0x000000ff
        /*0a70*/ 	.word	0x0002d830
        /*0a74*/ 	.short	0x010a
        /*0a76*/ 	.byte	0x07
	.zero		1


	//   ....[28]....
        /*0a78*/ 	.word	0x000042d0
        /*0a7c*/ 	.word	0x000000ff
        /*0a80*/ 	.word	0x0002d850
        /*0a84*/ 	.short	0x010a
        /*0a86*/ 	.byte	0x07
	.zero		1


	//   ....[29]....
        /*0a88*/ 	.word	0x00004310
        /*0a8c*/ 	.word	0x000000ff
        /*0a90*/ 	.word	0x0002d850
        /*0a94*/ 	.short	0x010a
        /*0a96*/ 	.byte	0x07
	.zero		1


	//   ....[30]....
        /*0a98*/ 	.word	0x00004810
        /*0a9c*/ 	.word	0x000000ff
        /*0aa0*/ 	.word	0x00000000
        /*0aa4*/ 	.short	0x0101
        /*0aa6*/ 	.byte	0x07
	.zero		1


	//   ....[31]....
        /*0aa8*/ 	.word	0x00006400
        /*0aac*/ 	.word	0x000000ff
        /*0ab0*/ 	.word	0x00000000
        /*0ab4*/ 	.short	0x0101
        /*0ab6*/ 	.byte	0x06
	.zero		1


	//   ....[32]....
        /*0ab8*/ 	.word	0x00006aa0
        /*0abc*/ 	.word	0x000000ff
        /*0ac0*/ 	.word	0x0002d830
        /*0ac4*/ 	.short	0x010a
        /*0ac6*/ 	.byte	0x07
	.zero		1


	//   ....[33]....
        /*0ac8*/ 	.word	0x00006ae0
        /*0acc*/ 	.word	0x000000ff
        /*0ad0*/ 	.word	0x0002d830
        /*0ad4*/ 	.short	0x010a
        /*0ad6*/ 	.byte	0x07
	.zero		1


	//   ....[34]....
        /*0ad8*/ 	.word	0x00006dc0
        /*0adc*/ 	.word	0x000000ff
        /*0ae0*/ 	.word	0x0002d850
        /*0ae4*/ 	.short	0x010a
        /*0ae6*/ 	.byte	0x07
	.zero		1


	//   ....[35]....
        /*0ae8*/ 	.word	0x00006e00
        /*0aec*/ 	.word	0x000000ff
        /*0af0*/ 	.word	0x0002d850
        /*0af4*/ 	.short	0x010a
        /*0af6*/ 	.byte	0x07
	.zero		1


	//   ....[36]....
        /*0af8*/ 	.word	0x00007300
        /*0afc*/ 	.word	0x000000ff
        /*0b00*/ 	.word	0x00000000
        /*0b04*/ 	.short	0x0101
        /*0b06*/ 	.byte	0x07
	.zero		1


	//   ....[37]....
        /*0b08*/ 	.word	0x00008510
        /*0b0c*/ 	.word	0x000000ff
        /*0b10*/ 	.word	0x00000000
        /*0b14*/ 	.short	0x0101
        /*0b16*/ 	.byte	0x06
	.zero		1


	//   ....[38]....
        /*0b18*/ 	.word	0x00008ae0
        /*0b1c*/ 	.word	0x000000ff
        /*0b20*/ 	.word	0x0002d850
        /*0b24*/ 	.short	0x010a
        /*0b26*/ 	.byte	0x04
	.zero		1


	//   ....[39]....
        /*0b28*/ 	.word	0x00008b20
        /*0b2c*/ 	.word	0x000000ff
        /*0b30*/ 	.word	0x0002d850
        /*0b34*/ 	.short	0x010a
        /*0b36*/ 	.byte	0x04
	.zero		1


	//   ....[40]....
        /*0b38*/ 	.word	0x000091a0
        /*0b3c*/ 	.word	0x000000ff
        /*0b40*/ 	.word	0x00000000
        /*0b44*/ 	.short	0x0101
        /*0b46*/ 	.byte	0x04
	.zero		1


	//   ....[41]....
        /*0b48*/ 	.word	0x0000a590
        /*0b4c*/ 	.word	0x000000ff
        /*0b50*/ 	.word	0x00000000
        /*0b54*/ 	.short	0x0101
        /*0b56*/ 	.byte	0x04
	.zero		1


	//   ....[42]....
        /*0b58*/ 	.word	0x0000aaf0
        /*0b5c*/ 	.word	0x000000ff
        /*0b60*/ 	.word	0x00000000
        /*0b64*/ 	.short	0x0101
        /*0b66*/ 	.byte	0x04
	.zero		1


	//   ....[43]....
        /*0b68*/ 	.word	0x0000e150
        /*0b6c*/ 	.word	0x00000002
        /*0b70*/ 	.word	0x0002d840
        /*0b74*/ 	.short	0x010a
        /*0b76*/ 	.byte	0x3f
	.zero		1


	//   ....[44]....
        /*0b78*/ 	.word	0x0000e6d0
        /*0b7c*/ 	.word	0x00000002
        /*0b80*/ 	.word	0x0002d830
        /*0b84*/ 	.short	0x0107
        /*0b86*/ 	.byte	0x3f
	.zero		1


	//   ....[45]....
        /*0b88*/ 	.word	0x0000e7b0
        /*0b8c*/ 	.word	0x00000002
        /*0b90*/ 	.word	0x0002d830
        /*0b94*/ 	.short	0x0101
        /*0b96*/ 	.byte	0x3f
	.zero		1


	//   ....[46]....
        /*0b98*/ 	.word	0x0000f330
        /*0b9c*/ 	.word	0x00000011
        /*0ba0*/ 	.word	0x0002d800
        /*0ba4*/ 	.short	0x0107
        /*0ba6*/ 	.byte	0x3f
	.zero		1


	//   ....[47]....
        /*0ba8*/ 	.word	0x0000f420
        /*0bac*/ 	.word	0x00000011
        /*0bb0*/ 	.word	0x0002d800
        /*0bb4*/ 	.short	0x0101
        /*0bb6*/ 	.byte	0x3f
	.zero		1


	//   ....[48]....
        /*0bb8*/ 	.word	0x0000f440
        /*0bbc*/ 	.word	0x00000011
        /*0bc0*/ 	.word	0x0002d820
        /*0bc4*/ 	.short	0x010a
        /*0bc6*/ 	.byte	0x3f
	.zero		1


	//   ....[49]....
        /*0bc8*/ 	.word	0x0000f860
        /*0bcc*/ 	.word	0x00000005
        /*0bd0*/ 	.word	0x0002d840
        /*0bd4*/ 	.short	0x010a
        /*0bd6*/ 	.byte	0x3f
	.zero		1


	//   ....[50]....
        /*0bd8*/ 	.word	0x0000fcc0
        /*0bdc*/ 	.word	0x00000005
        /*0be0*/ 	.word	0x0002d830
        /*0be4*/ 	.short	0x0107
        /*0be6*/ 	.byte	0x3f
	.zero		1


	//   ....[51]....
        /*0be8*/ 	.word	0x0000fd80
        /*0bec*/ 	.word	0x00000005
        /*0bf0*/ 	.word	0x0002d830
        /*0bf4*/ 	.short	0x0101
        /*0bf6*/ 	.byte	0x3f
	.zero		1


	//   ....[52]....
        /*0bf8*/ 	.word	0x0000fde0
        /*0bfc*/ 	.word	0x00000005
        /*0c00*/ 	.word	0x0002d860
        /*0c04*/ 	.short	0x010a
        /*0c06*/ 	.byte	0x3f
	.zero		1


	//   ....[53]....
        /*0c08*/ 	.word	0x000102d0
        /*0c0c*/ 	.word	0x00000005
        /*0c10*/ 	.word	0x0002d850
        /*0c14*/ 	.short	0x0107
        /*0c16*/ 	.byte	0x3f
	.zero		1


	//   ....[54]....
        /*0c18*/ 	.word	0x000103c0
        /*0c1c*/ 	.word	0x00000005
        /*0c20*/ 	.word	0x0002d850
        /*0c24*/ 	.short	0x0101
        /*0c26*/ 	.byte	0x3f
	.zero		1


	//   ....[55]....
        /*0c28*/ 	.word	0x000105e0
        /*0c2c*/ 	.word	0x00000000
        /*0c30*/ 	.word	0x0002d860
        /*0c34*/ 	.short	0x010a
        /*0c36*/ 	.byte	0x3f
	.zero		1


	//   ....[56]....
        /*0c38*/ 	.word	0x00010a60
        /*0c3c*/ 	.word	0x00000000
        /*0c40*/ 	.word	0x0002d850
        /*0c44*/ 	.short	0x0107
        /*0c46*/ 	.byte	0x3f
	.zero		1


	//   ....[57]....
        /*0c48*/ 	.word	0x00010b30
        /*0c4c*/ 	.word	0x00000000
        /*0c50*/ 	.word	0x0002d850
        /*0c54*/ 	.short	0x0101
        /*0c56*/ 	.byte	0x3f
	.zero		1


	//   ....[58]....
        /*0c58*/ 	.word	0x00011c80
        /*0c5c*/ 	.word	0x00000005
        /*0c60*/ 	.word	0x0002d820
        /*0c64*/ 	.short	0x010a
        /*0c66*/ 	.byte	0x3f
	.zero		1


	//   ....[59]....
        /*0c68*/ 	.word	0x00011e00
        /*0c6c*/ 	.word	0x00000003
        /*0c70*/ 	.word	0x0002d840
        /*0c74*/ 	.short	0x010a
        /*0c76*/ 	.byte	0x3f
	.zero		1


	//   ....[60]....
        /*0c78*/ 	.word	0x00011ea0
        /*0c7c*/ 	.word	0x00000005
        /*0c80*/ 	.word	0x0002d840
        /*0c84*/ 	.short	0x010a
        /*0c86*/ 	.byte	0x3f
	.zero		1


	//   ....[61]....
        /*0c88*/ 	.word	0x00011ee0
        /*0c8c*/ 	.word	0x00000003
        /*0c90*/ 	.word	0x0002d860
        /*0c94*/ 	.short	0x010a
        /*0c96*/ 	.byte	0x3f
	.zero		1


	//   ....[62]....
        /*0c98*/ 	.word	0x00011f20
        /*0c9c*/ 	.word	0x00000005
        /*0ca0*/ 	.word	0x0002d860
        /*0ca4*/ 	.short	0x010a
        /*0ca6*/ 	.byte	0x3f
	.zero		1


	//   ....[63]....
        /*0ca8*/ 	.word	0x00011f90
        /*0cac*/ 	.word	0x00000003
        /*0cb0*/ 	.word	0x0002d800
        /*0cb4*/ 	.short	0x010a
        /*0cb6*/ 	.byte	0x3f
	.zero		1


	//   ....[64]....
        /*0cb8*/ 	.word	0x00011fe0
        /*0cbc*/ 	.word	0x00000000
        /*0cc0*/ 	.word	0x0002d830
        /*0cc4*/ 	.short	0x010a
        /*0cc6*/ 	.byte	0x3f
	.zero		1


	//   ....[65]....
        /*0cc8*/ 	.word	0x00012040
        /*0ccc*/ 	.word	0x00000006
        /*0cd0*/ 	.word	0x0002d830
        /*0cd4*/ 	.short	0x010a
        /*0cd6*/ 	.byte	0x3f
	.zero		1


	//   ....[66]....
        /*0cd8*/ 	.word	0x000120a0
        /*0cdc*/ 	.word	0x00000005
        /*0ce0*/ 	.word	0x0002d850
        /*0ce4*/ 	.short	0x010a
        /*0ce6*/ 	.byte	0x3f
	.zero		1


	//   ....[67]....
        /*0ce8*/ 	.word	0x00012100
        /*0cec*/ 	.word	0x00000006
        /*0cf0*/ 	.word	0x0002d830
        /*0cf4*/ 	.short	0x010a
        /*0cf6*/ 	.byte	0x3f
	.zero		1


	//   ....[68]....
        /*0cf8*/ 	.word	0x00012160
        /*0cfc*/ 	.word	0x00000005
        /*0d00*/ 	.word	0x0002d850
        /*0d04*/ 	.short	0x010a
        /*0d06*/ 	.byte	0x3f
	.zero		1


	//   ....[69]....
        /*0d08*/ 	.word	0x000121c0
        /*0d0c*/ 	.word	0x00000008
        /*0d10*/ 	.word	0x0002d850
        /*0d14*/ 	.short	0x010a
        /*0d16*/ 	.byte	0x3f
	.zero		1


	//   ....[70]....
        /*0d18*/ 	.word	0x000122e0
        /*0d1c*/ 	.word	0x00000002
        /*0d20*/ 	.word	0x0002d840
        /*0d24*/ 	.short	0x010a
        /*0d26*/ 	.byte	0x3f
	.zero		1


	//   ....[71]....
        /*0d28*/ 	.word	0x000130d0
        /*0d2c*/ 	.word	0x00000011
        /*0d30*/ 	.word	0x0002d820
        /*0d34*/ 	.short	0x010a
        /*0d36*/ 	.byte	0x3f
	.zero		1


	//   ....[72]....
        /*0d38*/ 	.word	0x00013120
        /*0d3c*/ 	.word	0x00000005
        /*0d40*/ 	.word	0x0002d840
        /*0d44*/ 	.short	0x010a
        /*0d46*/ 	.byte	0x3f
	.zero		1


	//   ....[73]....
        /*0d48*/ 	.word	0x000136c0
        /*0d4c*/ 	.word	0x00000005
        /*0d50*/ 	.word	0x0002d860
        /*0d54*/ 	.short	0x010a
        /*0d56*/ 	.byte	0x3f
	.zero		1


	//   ....[74]....
        /*0d58*/ 	.word	0x00013ca0
        /*0d5c*/ 	.word	0x00000000
        /*0d60*/ 	.word	0x0002d860
        /*0d64*/ 	.short	0x010a
        /*0d66*/ 	.byte	0x3f
	.zero		1


	//   ....[75]....
        /*0d68*/ 	.word	0x00014c90
        /*0d6c*/ 	.word	0x00000005
        /*0d70*/ 	.word	0x0002d820
        /*0d74*/ 	.short	0x010a
        /*0d76*/ 	.byte	0x3f
	.zero		1


	//   ....[76]....
        /*0d78*/ 	.word	0x00014e30
        /*0d7c*/ 	.word	0x00000003
        /*0d80*/ 	.word	0x0002d840
        /*0d84*/ 	.short	0x010a
        /*0d86*/ 	.byte	0x3f
	.zero		1


	//   ....[77]....
        /*0d88*/ 	.word	0x00014e80
        /*0d8c*/ 	.word	0x00000005
        /*0d90*/ 	.word	0x0002d840
        /*0d94*/ 	.short	0x010a
        /*0d96*/ 	.byte	0x3f
	.zero		1


	//   ....[78]....
        /*0d98*/ 	.word	0x00014ed0
        /*0d9c*/ 	.word	0x00000003
        /*0da0*/ 	.word	0x0002d860
        /*0da4*/ 	.short	0x010a
        /*0da6*/ 	.byte	0x3f
	.zero		1


	//----- nvinfo : EIATTR_NUM_MBARRIERS
	.align		4
.L_295:
        /*0da8*/ 	.byte	0x03, 0x38
        /*0daa*/ 	.short	0x0016


	//----- nvinfo : EIATTR_EXIT_INSTR_OFFSETS
	.align		4
        /*0dac*/ 	.byte	0x04, 0x1c
        /*0dae*/ 	.short	(.L_297 - .L_296)


	//   ....[0]....
.L_296:
        /*0db0*/ 	.word	0x000009a0


	//   ....[1]....
        /*0db4*/ 	.word	0x0000bd00


	//   ....[2]....
        /*0db8*/ 	.word	0x00011f70


	//----- nvinfo : EIATTR_MAX_THREADS
	.align		4
.L_297:
        /*0dbc*/ 	.byte	0x04, 0x05
        /*0dbe*/ 	.short	(.L_299 - .L_298)
.L_298:
        /*0dc0*/ 	.word	0x00000200
        /*0dc4*/ 	.word	0x00000001
        /*0dc8*/ 	.word	0x00000001


	//----- nvinfo : EIATTR_CRS_STACK_SIZE
	.align		4
.L_299:
        /*0dcc*/ 	.byte	0x04, 0x1e
        /*0dce*/ 	.short	(.L_301 - .L_300)
.L_300:
        /*0dd0*/ 	.word	0x00000000


	//----- nvinfo : EIATTR_CBANK_PARAM_SIZE
	.align		4
.L_301:
        /*0dd4*/ 	.byte	0x03, 0x19
        /*0dd6*/ 	.short	0x0af0


	//----- nvinfo : EIATTR_PARAM_CBANK
	.align		4
        /*0dd8*/ 	.byte	0x04, 0x0a
        /*0dda*/ 	.short	(.L_303 - .L_302)
	.align		4
.L_302:
        /*0ddc*/ 	.word	index@(.nv.constant0._ZN7cutlass13device_kernelIN5flash11enable_sm90INS1_16FlashAttnFwdSm90INS1_25CollectiveMainloopFwdSm90ILi2EN4cute5tupleIJNS5_1CILi1EEES8_S8_EEENS6_IJNS7_ILi192EEENS7_ILi128EEENS7_ILi96EEEEEELi96ENS_10bfloat16_tEfNS_4arch4Sm90ELb1ELb0ELb0ELb1ELb1ELb0ELb0ELb0ELb1ELb1ELb1ELb0EEENS1_21CollectiveEpilogueFwdINS6_IJSA_SC_SB_EEES9_SE_SG_Li384ELb1ELb1ELb1ELb0EEENS1_36VarlenDynamicPersistentTileSchedulerILi192ELi128ELi384ELi128ELb1ELb1ELb1ELb1ELb1ELb1EEEEEEEEEvNT_6ParamsE)
        /*0de0*/ 	.short	0x0210
        /*0de2*/ 	.short	0x0af0


	//----- nvinfo : EIATTR_SW_WAR
	.align		4
.L_303:
        /*0de4*/ 	.byte	0x04, 0x36
        /*0de6*/ 	.short	(.L_305 - .L_304)
.L_304:
        /*0de8*/ 	.word	0x00000008
.L_305:


//--------------------- .nv.info._ZN7cutlass13device_kernelIN5flash11enable_sm90INS1_16FlashAttnFwdSm90INS1_25CollectiveMainloopFwdSm90ILi2EN4cute5tupleIJNS5_1CILi1EEES8_S8_EEENS6_IJNS7_ILi192EEENS7_ILi128EEENS7_ILi96EEEEEELi96ENS_10bfloat16_tEfNS_4arch4Sm90ELb1ELb0ELb0ELb1ELb1ELb1ELb0ELb0ELb1ELb1ELb1ELb0EEENS1_21CollectiveEpilogueFwdINS6_IJSA_SC_SB_EEES9_SE_SG_Li384ELb1ELb1ELb1ELb0EEENS1_36VarlenDynamicPersistentTileSchedulerILi192ELi128ELi384ELi128ELb1ELb1ELb1ELb1ELb1ELb1EEEEEEEEEvNT_6ParamsE --------------------------
	.section	.nv.info._ZN7cutlass13device_kernelIN5flash11enable_sm90INS1_16FlashAttnFwdSm90INS1_25CollectiveMainloopFwdSm90ILi2EN4cute5tupleIJNS5_1CILi1EEES8_S8_EEENS6_IJNS7_ILi192EEENS7_ILi128EEENS7_ILi96EEEEEELi96ENS_10bfloat16_tEfNS_4arch4Sm90ELb1ELb0ELb0ELb1ELb1ELb1ELb0ELb0ELb1ELb1ELb1ELb0EEENS1_21CollectiveEpilogueFwdINS6_IJSA_SC_SB_EEES9_SE_SG_Li384ELb1ELb1ELb1ELb0EEENS1_36VarlenDynamicPersistentTileSchedulerILi192ELi128ELi384ELi128ELb1ELb1ELb1ELb1ELb1ELb1EEEEEEEEEvNT_6ParamsE,"",@"SHT_CUDA_INFO"
	.sectionflags	@""
	.align	4


	//----- nvinfo : EIATTR_CUDA_API_VERSION
	.align		4
        /*0000*/ 	.byte	0x04, 0x37
        /*0002*/ 	.short	(.L_307 - .L_306)
.L_306:
        /*0004*/ 	.word	0x00000082


	//----- nvinfo : EIATTR_KPARAM_INFO
	.align		4
.L_307:
        /*0008*/ 	.byte	0x04, 0x17
        /*000a*/ 	.short	(.L_309 - .L_308)
.L_308:
        /*000c*/ 	.word	0x00000000
        /*0010*/ 	.short	0x0000
        /*0012*/ 	.short	0x0070
        /*0014*/ 	.byte	0x00, 0xf0, 0x01, 0x2a


	//----- nvinfo : EIATTR_SPARSE_MMA_MASK
	.align		4
.L_309:
        /*0018*/ 	.byte	0x03, 0x50
        /*001a*/ 	.short	0x0000


	//----- nvinfo : EIATTR_MAXREG_COUNT
	.align		4
        /*001c*/ 	.byte	0x03, 0x1b
        /*001e*/ 	.short	0x0080


	//----- nvinfo : EIATTR_NUM_BARRIERS
	.align		4
        /*0020*/ 	.byte	0x02, 0x4c
        /*0022*/ 	.byte	0x10
	.zero		1


	//----- nvinfo : EIATTR_EXTERNS
	.align		4
        /*0024*/ 	.byte	0x04, 0x0f
        /*0026*/ 	.short	(.L_311 - .L_310)


	//   ....[0]....
	.align		4
.L_310:
        /*0028*/ 	.word	index@(__assertfail)


	//----- nvinfo : EIATTR_ANNOTATIONS
	.align		4
.L_311:
        /*002c*/ 	.byte	0x04, 0x55
        /*002e*/ 	.short	(.L_313 - .L_312)


	//   ....[0]....
.L_312:
        /* <DEDUP_REMOVED lines=147> */


	//----- nvinfo : EIATTR_MERCURY_ISA_VERSION
	.align		4
.L_313:
        /*0950*/ 	.byte	0x03, 0x5f
        /*0952*/ 	.short	0x0101


	//----- nvinfo : EIATTR_UNUSED_LOAD_BYTE_OFFSET
	.align		4
        /*0954*/ 	.byte	0x04, 0x44
        /*0956*/ 	.short	(.L_315 - .L_314)


	//   ....[0]....
.L_314:
        /*0958*/ 	.word	0x00000a90
        /*095c*/ 	.word	0x0000fff0


	//   ....[1]....
        /*0960*/ 	.word	0x000147e0
        /*0964*/ 	.word	0x0000fff0


	//----- nvinfo : EIATTR_INT_WARP_WIDE_INSTR_OFFSETS
	.align		4
.L_315:
        /*0968*/ 	.byte	0x04, 0x31
        /*096a*/ 	.short	(.L_317 - .L_316)


	//   ....[0]....
.L_316:
        /*096c*/ 	.word	0x00000130


	//   ....[1]....
        /*0970*/ 	.word	0x00000170


	//   ....[2]....
        /*0974*/ 	.word	0x000001e0


	//   ....[3]....
        /*0978*/ 	.word	0x0001a780


	//   ....[4]....
        /*097c*/ 	.word	0x0001a810


	//   ....[5]....
        /*0980*/ 	.word	0x0001d480


	//   ....[6]....
        /*0984*/ 	.word	0x0001d510


	//----- nvinfo : EIATTR_COOP_GROUP_MASK_REGIDS
	.align		4
.L_317:
        /*0988*/ 	.byte	0x04, 0x29
        /*098a*/ 	.short	(.L_319 - .L_318)


	//   ....[0]....
.L_318:
        /*098c*/ 	.word	0xffffffff


	//   ....[1]....
        /*0990*/ 	.word	0xffffffff


	//   ....[2]....
        /*0994*/ 	.word	0xffffffff


	//   ....[3]....
        /*0998*/ 	.word	0xffffffff


	//   ....[4]....
        /*099c*/ 	.word	0xffffffff


	//   ....[5]....
        /*09a0*/ 	.word	0xffffffff


	//   ....[6]....
        /*09a4*/ 	.word	0xffffffff


	//   ....[7]....
        /*09a8*/ 	.word	0xffffffff


	//   ....[8]....
        /*09ac*/ 	.word	0xffffffff


	//   ....[9]....
        /*09b0*/ 	.word	0xffffffff


	//   ....[10]....
        /*09b4*/ 	.word	0xffffffff


	//   ....[11]....
        /*09b8*/ 	.word	0xffffffff


	//   ....[12]....
        /*09bc*/ 	.word	0xffffffff


	//   ....[13]....
        /*09c0*/ 	.word	0xffffffff


	//   ....[14]....
        /*09c4*/ 	.word	0xffffffff


	//   ....[15]....
        /*09c8*/ 	.word	0xffffffff


	//   ....[16]....
        /*09cc*/ 	.word	0xffffffff


	//   ....[17]....
        /*09d0*/ 	.word	0xffffffff


	//   ....[18]....
        /*09d4*/ 	.word	0xffffffff


	//   ....[19]....
        /*09d8*/ 	.word	0xffffffff


	//   ....[20]....
        /*09dc*/ 	.word	0xffffffff


	//   ....[21]....
        /*09e0*/ 	.word	0xffffffff


	//   ....[22]....
        /*09e4*/ 	.word	0xffffffff


	//   ....[23]....
        /*09e8*/ 	.word	0xffffffff


	//   ....[24]....
        /*09ec*/ 	.word	0xffffffff


	//   ....[25]....
        /*09f0*/ 	.word	0xffffffff


	//   ....[26]....
        /*09f4*/ 	.word	0xffffffff


	//   ....[27]....
        /*09f8*/ 	.word	0xffffffff


	//   ....[28]....
        /*09fc*/ 	.word	0xffffffff


	//   ....[29]....
        /*0a00*/ 	.word	0xffffffff


	//   ....[30]....
        /*0a04*/ 	.word	0xffffffff


	//   ....[31]....
        /*0a08*/ 	.word	0xffffffff


	//   ....[32]....
        /*0a0c*/ 	.word	0xffffffff


	//   ....[33]....
        /*0a10*/ 	.word	0xffffffff


	//   ....[34]....
        /*0a14*/ 	.word	0xffffffff


	//   ....[35]....
        /*0a18*/ 	.word	0xffffffff


	//   ....[36]....
        /*0a1c*/ 	.word	0xffffffff


	//   ....[37]....
        /*0a20*/ 	.word	0xffffffff


	//   ....[38]....
        /*0a24*/ 	.word	0xffffffff


	//   ....[39]....
        /*0a28*/ 	.word	0xffffffff


	//   ....[40]....
        /*0a2c*/ 	.word	0xffffffff


	//   ....[41]....
        /*0a30*/ 	.word	0xffffffff


	//   ....[42]....
        /*0a34*/ 	.word	0xffffffff


	//   ....[43]....
        /*0a38*/ 	.word	0xffffffff


	//   ....[44]....
        /*0a3c*/ 	.word	0xffffffff


	//   ....[45]....
        /*0a40*/ 	.word	0xffffffff


	//   ....[46]....
        /*0a44*/ 	.word	0xffffffff


	//   ....[47]....
        /*0a48*/ 	.word	0xffffffff


	//   ....[48]....
        /*0a4c*/ 	.word	0xffffffff


	//   ....[49]....
        /*0a50*/ 	.word	0xffffffff


	//   ....[50]....
        /*0a54*/ 	.word	0xffffffff


	//   ....[51]....
        /*0a58*/ 	.word	0xffffffff


	//   ....[52]....
        /*0a5c*/ 	.word	0xffffffff


	//   ....[53]....
        /*0a60*/ 	.word	0xffffffff


	//   ....[54]....
        /*0a64*/ 	.word	0xffffffff


	//   ....[55]....
        /*0a68*/ 	.word	0xffffffff


	//   ....[56]....
        /*0a6c*/ 	.word	0xffffffff


	//   ....[57]....
        /*0a70*/ 	.word	0xffffffff


	//   ....[58]....
        /*0a74*/ 	.word	0xffffffff


	//   ....[59]....
        /*0a78*/ 	.word	0xffffffff


	//   ....[60]....
        /*0a7c*/ 	.word	0xffffffff


	//   ....[61]....
        /*0a80*/ 	.word	0xffffffff


	//   ....[62]....
        /*0a84*/ 	.word	0xffffffff


	//   ....[63]....
        /*0a88*/ 	.word	0xffffffff


	//   ....[64]....
        /*0a8c*/ 	.word	0xffffffff


	//   ....[65]....
        /*0a90*/ 	.word	0xffffffff


	//   ....[66]....
        /*0a94*/ 	.word	0xffffffff


	//   ....[67]....
        /*0a98*/ 	.word	0xffffffff


	//   ....[68]....
        /*0a9c*/ 	.word	0xffffffff


	//   ....[69]....
        /*0aa0*/ 	.word	0xffffffff


	//   ....[70]....
        /*0aa4*/ 	.word	0xffffffff


	//   ....[71]....
        /*0aa8*/ 	.word	0xffffffff


	//   ....[72]....
        /*0aac*/ 	.word	0xffffffff


	//   ....[73]....
        /*0ab0*/ 	.word	0xffffffff


	//   ....[74]....
        /*0ab4*/ 	.word	0xffffffff


	//   ....[75]....
        /*0ab8*/ 	.word	0xffffffff


	//   ....[76]....
        /*0abc*/ 	.word	0xffffffff


	//   ....[77]....
        /*0ac0*/ 	.word	0xffffffff


	//   ....[78]....
        /*0ac4*/ 	.word	0xffffffff


	//   ....[79]....
        /*0ac8*/ 	.word	0xffffffff


	//   ....[80]....
        /*0acc*/ 	.word	0xffffffff


	//   ....[81]....
        /*0ad0*/ 	.word	0xffffffff


	//   ....[82]....
        /*0ad4*/ 	.word	0xffffffff


	//   ....[83]....
        /*0ad8*/ 	.word	0xffffffff


	//   ....[84]....
        /*0adc*/ 	.word	0xffffffff


	//   ....[85]....
        /*0ae0*/ 	.word	0xffffffff


	//   ....[86]....
        /*0ae4*/ 	.word	0xffffffff


	//   ....[87]....
        /*0ae8*/ 	.word	0xffffffff


	//   ....[88]....
        /*0aec*/ 	.word	0xffffffff


	//   ....[89]....
        /*0af0*/ 	.word	0xffffffff


	//   ....[90]....
        /*0af4*/ 	.word	0xffffffff


	//   ....[91]....
        /*0af8*/ 	.word	0xffffffff


	//   ....[92]....
        /*0afc*/ 	.word	0xffffffff


	//   ....[93]....
        /*0b00*/ 	.word	0xffffffff


	//   ....[94]....
        /*0b04*/ 	.word	0xffffffff


	//   ....[95]....
        /*0b08*/ 	.word	0xffffffff


	//   ....[96]....
        /*0b0c*/ 	.word	0xffffffff


	//   ....[97]....
        /*0b10*/ 	.word	0xffffffff


	//   ....[98]....
        /*0b14*/ 	.word	0xffffffff


	//   ....[99]....
        /*0b18*/ 	.word	0xffffffff


	//   ....[100]....
        /*0b1c*/ 	.word	0xffffffff


	//   ....[101]....
        /*0b20*/ 	.word	0xffffffff


	//   ....[102]....
        /*0b24*/ 	.word	0xffffffff


	//   ....[103]....
        /*0b28*/ 	.word	0xffffffff


	//   ....[104]....
        /*0b2c*/ 	.word	0xffffffff


	//   ....[105]....
        /*0b30*/ 	.word	0xffffffff


	//   ....[106]....
        /*0b34*/ 	.word	0xffffffff


	//   ....[107]....
        /*0b38*/ 	.word	0xffffffff


	//   ....[108]....
        /*0b3c*/ 	.word	0xffffffff


	//   ....[109]....
        /*0b40*/ 	.word	0xffffffff


	//   ....[110]....
        /*0b44*/ 	.word	0xffffffff


	//   ....[111]....
        /*0b48*/ 	.word	0xffffffff


	//   ....[112]....
        /*0b4c*/ 	.word	0xffffffff


	//   ....[113]....
        /*0b50*/ 	.word	0xffffffff


	//   ....[114]....
        /*0b54*/ 	.word	0xffffffff


	//   ....[115]....
        /*0b58*/ 	.word	0xffffffff


	//   ....[116]....
        /*0b5c*/ 	.word	0xffffffff


	//   ....[117]....
        /*0b60*/ 	.word	0xffffffff


	//   ....[118]....
        /*0b64*/ 	.word	0xffffffff


	//   ....[119]....
        /*0b68*/ 	.word	0xffffffff


	//   ....[120]....
        /*0b6c*/ 	.word	0xffffffff


	//   ....[121]....
        /*0b70*/ 	.word	0xffffffff


	//   ....[122]....
        /*0b74*/ 	.word	0xffffffff


	//   ....[123]....
        /*0b78*/ 	.word	0xffffffff


	//   ....[124]....
        /*0b7c*/ 	.word	0xffffffff


	//   ....[125]....
        /*0b80*/ 	.word	0xffffffff


	//   ....[126]....
        /*0b84*/ 	.word	0xffffffff


	//   ....[127]....
        /*0b88*/ 	.word	0xffffffff


	//   ....[128]....
        /*0b8c*/ 	.word	0xffffffff


	//   ....[129]....
        /*0b90*/ 	.word	0xffffffff


	//   ....[130]....
        /*0b94*/ 	.word	0xffffffff


	//   ....[131]....
        /*0b98*/ 	.word	0xffffffff


	//   ....[132]....
        /*0b9c*/ 	.word	0xffffffff


	//   ....[133]....
        /*0ba0*/ 	.word	0xffffffff


	//   ....[134]....
        /*0ba4*/ 	.word	0xffffffff


	//   ....[135]....
        /*0ba8*/ 	.word	0xffffffff


	//   ....[136]....
        /*0bac*/ 	.word	0xffffffff


	//   ....[137]....
        /*0bb0*/ 	.word	0xffffffff


	//   ....[138]....
        /*0bb4*/ 	.word	0xffffffff


	//   ....[139]....
        /*0bb8*/ 	.word	0xffffffff


	//   ....[140]....
        /*0bbc*/ 	.word	0xffffffff


	//   ....[141]....
        /*0bc0*/ 	.word	0xffffffff


	//   ....[142]....
        /*0bc4*/ 	.word	0xffffffff


	//   ....[143]....
        /*0bc8*/ 	.word	0xffffffff


	//   ....[144]....
        /*0bcc*/ 	.word	0x0500000f


	//   ....[145]....
        /*0bd0*/ 	.word	0x0500000f


	//   ....[146]....
        /*0bd4*/ 	.word	0x0500000f


	//   ....[147]....
        /*0bd8*/ 	.word	0x0500000f


	//   ....[148]....
        /*0bdc*/ 	.word	0x0500000f


	//   ....[149]....
        /*0be0*/ 	.word	0x0500000f


	//   ....[150]....
        /*0be4*/ 	.word	0x0500000f


	//   ....[151]....
        /*0be8*/ 	.word	0x0500000f


	//   ....[152]....
        /*0bec*/ 	.word	0x0500000f


	//   ....[153]....
        /*0bf0*/ 	.word	0x0500000f


	//   ....[154]....
        /*0bf4*/ 	.word	0x0500000f


	//   ....[155]....
        /*0bf8*/ 	.word	0x0500000f


	//   ....[156]....
        /*0bfc*/ 	.word	0x0500000f


	//   ....[157]....
        /*0c00*/ 	.word	0x0500000f


	//   ....[158]....
        /*0c04*/ 	.word	0x0500000f


	//   ....[159]....
        /*0c08*/ 	.word	0x0500000f


	//   ....[160]....
        /*0c0c*/ 	.word	0x0500000f


	//   ....[161]....
        /*0c10*/ 	.word	0x0500000f


	//   ....[162]....
        /*0c14*/ 	.word	0x0500000f


	//   ....[163]....
        /*0c18*/ 	.word	0x0500000f


	//   ....[164]....
        /*0c1c*/ 	.word	0x0500000f


	//   ....[165]....
        /*0c20*/ 	.word	0x0500000f


	//   ....[166]....
        /*0c24*/ 	.word	0x0500000f


	//   ....[167]....
        /*0c28*/ 	.word	0x0500000f


	//   ....[168]....
        /*0c2c*/ 	.word	0x0500000f


	//   ....[169]....
        /*0c30*/ 	.word	0x0500000f


	//   ....[170]....
        /*0c34*/ 	.word	0x0500000f


	//   ....[171]....
        /*0c38*/ 	.word	0x0500000f


	//   ....[172]....
        /*0c3c*/ 	.word	0x0500000f


	//   ....[173]....
        /*0c40*/ 	.word	0x0500000f


	//   ....[174]....
        /*0c44*/ 	.word	0x0500000f


	//   ....[175]....
        /*0c48*/ 	.word	0x0500000f


	//   ....[176]....
        /*0c4c*/ 	.word	0x0500000f


	//   ....[177]....
        /*0c50*/ 	.word	0x0500000f


	//   ....[178]....
        /*0c54*/ 	.word	0x0500000f


	//   ....[179]....
        /*0c58*/ 	.word	0x0500000f


	//   ....[180]....
        /*0c5c*/ 	.word	0x0500000f


	//   ....[181]....
        /*0c60*/ 	.word	0x0500000f


	//   ....[182]....
        /*0c64*/ 	.word	0x0500000f


	//   ....[183]....
        /*0c68*/ 	.word	0x0500000f


	//   ....[184]....
        /*0c6c*/ 	.word	0x0500000f


	//   ....[185]....
        /*0c70*/ 	.word	0x0500000f


	//   ....[186]....
        /*0c74*/ 	.word	0x0500000f


	//   ....[187]....
        /*0c78*/ 	.word	0x0500000f


	//   ....[188]....
        /*0c7c*/ 	.word	0x0500000f


	//   ....[189]....
        /*0c80*/ 	.word	0x0500000f


	//   ....[190]....
        /*0c84*/ 	.word	0x0500000f


	//   ....[191]....
        /*0c88*/ 	.word	0x0500000f


	//   ....[192]....
        /*0c8c*/ 	.word	0x0500000f


	//   ....[193]....
        /*0c90*/ 	.word	0x0500000f


	//   ....[194]....
        /*0c94*/ 	.word	0x0500000f


	//   ....[195]....
        /*0c98*/ 	.word	0x0500000f


	//   ....[196]....
        /*0c9c*/ 	.word	0x0500000f


	//   ....[197]....
        /*0ca0*/ 	.word	0x0500000f


	//   ....[198]....
        /*0ca4*/ 	.word	0x0500000f


	//   ....[199]....
        /*0ca8*/ 	.word	0x0500000f


	//   ....[200]....
        /*0cac*/ 	.word	0x0500000f


	//   ....[201]....
        /*0cb0*/ 	.word	0x0500000f


	//   ....[202]....
        /*0cb4*/ 	.word	0x0500000f


	//   ....[203]....
        /*0cb8*/ 	.word	0x0500000f


	//   ....[204]....
        /*0cbc*/ 	.word	0x0500000f


	//   ....[205]....
        /*0cc0*/ 	.word	0x0500000f


	//   ....[206]....
        /*0cc4*/ 	.word	0x0500000f


	//   ....[207]....
        /*0cc8*/ 	.word	0x0500000f


	//   ....[208]....
        /*0ccc*/ 	.word	0x0500000f


	//   ....[209]....
        /*0cd0*/ 	.word	0x0500000f


	//   ....[210]....
        /*0cd4*/ 	.word	0x0500000f


	//   ....[211]....
        /*0cd8*/ 	.word	0x0500000f


	//   ....[212]....
        /*0cdc*/ 	.word	0x0500000f


	//   ....[213]....
        /*0ce0*/ 	.word	0x0500000f


	//   ....[214]....
        /*0ce4*/ 	.word	0x0500000f


	//   ....[215]....
        /*0ce8*/ 	.word	0x0500000f


	//   ....[216]....
        /*0cec*/ 	.word	0x0500000f


	//   ....[217]....
        /*0cf0*/ 	.word	0x0500000f


	//   ....[218]....
        /*0cf4*/ 	.word	0x0500000f


	//   ....[219]....
        /*0cf8*/ 	.word	0x0500000f


	//   ....[220]....
        /*0cfc*/ 	.word	0x0500000f


	//   ....[221]....
        /*0d00*/ 	.word	0x0500000f


	//   ....[222]....
        /*0d04*/ 	.word	0x0500000f


	//   ....[223]....
        /*0d08*/ 	.word	0x0500000f


	//   ....[224]....
        /*0d0c*/ 	.word	0x0500000f


	//   ....[225]....
        /*0d10*/ 	.word	0x0500000f


	//   ....[226]....
        /*0d14*/ 	.word	0x0500000f


	//   ....[227]....
        /*0d18*/ 	.word	0x0500000f


	//   ....[228]....
        /*0d1c*/ 	.word	0x0500000f


	//   ....[229]....
        /*0d20*/ 	.word	0x0500000f


	//   ....[230]....
        /*0d24*/ 	.word	0x0500000f


	//   ....[231]....
        /*0d28*/ 	.word	0x0500000f


	//   ....[232]....
        /*0d2c*/ 	.word	0x0500000f


	//   ....[233]....
        /*0d30*/ 	.word	0x0500000f


	//   ....[234]....
        /*0d34*/ 	.word	0x0500000f


	//   ....[235]....
        /*0d38*/ 	.word	0x0500000f


	//----- nvinfo : EIATTR_COOP_GROUP_INSTR_OFFSETS
	.align		4
.L_319:
        /*0d3c*/ 	.byte	0x04, 0x28
        /*0d3e*/ 	.short	(.L_321 - .L_320)


	//   ....[0]....
.L_320:
        /*0d40*/ 	.word	0x00000070


	//   ....[1]....
        /*0d44*/ 	.word	0x00000140


	//   ....[2]....
        /*0d48*/ 	.word	0x00000190


	//   ....[3]....
        /*0d4c*/ 	.word	0x000003c0


	//   ....[4]....
        /*0d50*/ 	.word	0x00000520


	//   ....[5]....
        /*0d54*/ 	.word	0x00000640


	//   ....[6]....
        /*0d58*/ 	.word	0x000007a0


	//   ....[7]....
        /*0d5c*/ 	.word	0x00003710


	//   ....[8]....
        /*0d60*/ 	.word	0x00003720


	//   ....[9]....
        /*0d64*/ 	.word	0x000053d0


	//   ....[10]....
        /*0d68*/ 	.word	0x000053e0


	//   ....[11]....
        /*0d6c*/ 	.word	0x00006ea0


	//   ....[12]....
        /*0d70*/ 	.word	0x00006eb0


	//   ....[13]....
        /*0d74*/ 	.word	0x000073c0


	//   ....[14]....
        /*0d78*/ 	.word	0x000073e0


	//   ....[15]....
        /*0d7c*/ 	.word	0x00007d80


	//   ....[16]....
        /*0d80*/ 	.word	0x000084e0


	//   ....[17]....
        /*0d84*/ 	.word	0x000084f0


	//   ....[18]....
        /*0d88*/ 	.word	0x00008500


	//   ....[19]....
        /*0d8c*/ 	.word	0x00008510


	//   ....[20]....
        /*0d90*/ 	.word	0x0000a490


	//   ....[21]....
        /*0d94*/ 	.word	0x0000a4a0


	//   ....[22]....
        /*0d98*/ 	.word	0x0000a4b0


	//   ....[23]....
        /*0d9c*/ 	.word	0x0000a4c0


	//   ....[24]....
        /*0da0*/ 	.word	0x0000c980


	//   ....[25]....
        /*0da4*/ 	.word	0x0000ca70


	//   ....[26]....
        /*0da8*/ 	.word	0x0000d560


	//   ....[27]....
        /*0dac*/ 	.word	0x0000d610


	//   ....[28]....
        /*0db0*/ 	.word	0x0000d620


	//   ....[29]....
        /*0db4*/ 	.word	0x0000d640


	//   ....[30]....
        /*0db8*/ 	.word	0x0000e800


	//   ....[31]....
        /*0dbc*/ 	.word	0x0000f5b0


	//   ....[32]....
        /*0dc0*/ 	.word	0x0000f5d0


	//   ....[33]....
        /*0dc4*/ 	.word	0x0000fdf0


	//   ....[34]....
        /*0dc8*/ 	.word	0x0000fef0


	//   ....[35]....
        /*0dcc*/ 	.word	0x000106c0


	//   ....[36]....
        /*0dd0*/ 	.word	0x00010730


	//   ....[37]....
        /*0dd4*/ 	.word	0x00011690


	//   ....[38]....
        /*0dd8*/ 	.word	0x00012560


	//   ....[39]....
        /*0ddc*/ 	.word	0x00012580


	//   ....[40]....
        /*0de0*/ 	.word	0x000127b0


	//   ....[41]....
        /*0de4*/ 	.word	0x000127d0


	//   ....[42]....
        /*0de8*/ 	.word	0x00013b40


	//   ....[43]....
        /*0dec*/ 	.word	0x000141c0


	//   ....[44]....
        /*0df0*/ 	.word	0x000141f0


	//   ....[45]....
        /*0df4*/ 	.word	0x00014220


	//   ....[46]....
        /*0df8*/ 	.word	0x00014230


	//   ....[47]....
        /*0dfc*/ 	.word	0x000151b0


	//   ....[48]....
        /*0e00*/ 	.word	0x000151d0


	//   ....[49]....
        /*0e04*/ 	.word	0x000151e0


	//   ....[50]....
        /*0e08*/ 	.word	0x000151f0


	//   ....[51]....
        /*0e0c*/ 	.word	0x00015890


	//   ....[52]....
        /*0e10*/ 	.word	0x000158a0


	//   ....[53]....
        /*0e14*/ 	.word	0x000159f0


	//   ....[54]....
        /*0e18*/ 	.word	0x00015a00


	//   ....[55]....
        /*0e1c*/ 	.word	0x00015df0


	//   ....[56]....
        /*0e20*/ 	.word	0x00015e00


	//   ....[57]....
        /*0e24*/ 	.word	0x00016300


	//   ....[58]....
        /*0e28*/ 	.word	0x00016310


	//   ....[59]....
        /*0e2c*/ 	.word	0x000170b0


	//   ....[60]....
        /*0e30*/ 	.word	0x000170c0


	//   ....[61]....
        /*0e34*/ 	.word	0x00017220


	//   ....[62]....
        /*0e38*/ 	.word	0x00017230


	//   ....[63]....
        /*0e3c*/ 	.word	0x000173e0


	//   ....[64]....
        /*0e40*/ 	.word	0x000175e0


	//   ....[65]....
        /*0e44*/ 	.word	0x00017610


	//   ....[66]....
        /*0e48*/ 	.word	0x00017640


	//   ....[67]....
        /*0e4c*/ 	.word	0x00017670


	//   ....[68]....
        /*0e50*/ 	.word	0x000176a0


	//   ....[69]....
        /*0e54*/ 	.word	0x000176d0


	//   ....[70]....
        /*0e58*/ 	.word	0x00017860


	//   ....[71]....
        /*0e5c*/ 	.word	0x00017890


	//   ....[72]....
        /*0e60*/ 	.word	0x000178c0


	//   ....[73]....
        /*0e64*/ 	.word	0x000178f0


	//   ....[74]....
        /*0e68*/ 	.word	0x00017920


	//   ....[75]....
        /*0e6c*/ 	.word	0x00017950


	//   ....[76]....
        /*0e70*/ 	.word	0x000179e0


	//   ....[77]....
        /*0e74*/ 	.word	0x00017a10


	//   ....[78]....
        /*0e78*/ 	.word	0x00017a20


	//   ....[79]....
        /*0e7c*/ 	.word	0x00017a60


	//   ....[80]....
        /*0e80*/ 	.word	0x00018fb0


	//   ....[81]....
        /*0e84*/ 	.word	0x0001b3a0


	//   ....[82]....
        /*0e88*/ 	.word	0x0001b3b0


	//   ....[83]....
        /*0e8c*/ 	.word	0x0001b470


	//   ....[84]....
        /*0e90*/ 	.word	0x0001b480


	//   ....[85]....
        /*0e94*/ 	.word	0x0001b530


	//   ....[86]....
        /*0e98*/ 	.word	0x0001b540


	//   ....[87]....
        /*0e9c*/ 	.word	0x0001b550


	//   ....[88]....
        /*0ea0*/ 	.word	0x0001b560


	//   ....[89]....
        /*0ea4*/ 	.word	0x0001bf20


	//   ....[90]....
        /*0ea8*/ 	.word	0x0001bf50


	//   ....[91]....
        /*0eac*/ 	.word	0x0001c010


	//   ....[92]....
        /*0eb0*/ 	.word	0x0001c030


	//   ....[93]....
        /*0eb4*/ 	.word	0x0001c0d0


	//   ....[94]....
        /*0eb8*/ 	.word	0x0001c0f0


	//   ....[95]....
        /*0ebc*/ 	.word	0x0001c100


	//   ....[96]....
        /*0ec0*/ 	.word	0x0001c110


	//   ....[97]....
        /*0ec4*/ 	.word	0x0001c230


	//   ....[98]....
        /*0ec8*/ 	.word	0x0001c240


	//   ....[99]....
        /*0ecc*/ 	.word	0x0001c250


	//   ....[100]....
        /*0ed0*/ 	.word	0x0001c2e0


	//   ....[101]....
        /*0ed4*/ 	.word	0x0001caa0


	//   ....[102]....
        /*0ed8*/ 	.word	0x0001cab0


	//   ....[103]....
        /*0edc*/ 	.word	0x0001cad0


	//   ....[104]....
        /*0ee0*/ 	.word	0x0001cb50


	//   ....[105]....
        /*0ee4*/ 	.word	0x0001cb60


	//   ....[106]....
        /*0ee8*/ 	.word	0x0001cbc0


	//   ....[107]....
        /*0eec*/ 	.word	0x0001cbf0


	//   ....[108]....
        /*0ef0*/ 	.word	0x0001cc30


	//   ....[109]....
        /*0ef4*/ 	.word	0x0001cee0


	//   ....[110]....
        /*0ef8*/ 	.word	0x0001cf00


	//   ....[111]....
        /*0efc*/ 	.word	0x0001cfa0


	//   ....[112]....
        /*0f00*/ 	.word	0x0001cfb0


	//   ....[113]....
        /*0f04*/ 	.word	0x0001d040


	//   ....[114]....
        /*0f08*/ 	.word	0x0001d050


	//   ....[115]....
        /*0f0c*/ 	.word	0x0001d060


	//   ....[116]....
        /*0f10*/ 	.word	0x0001d0f0


	//   ....[117]....
        /*0f14*/ 	.word	0x0001d6c0


	//   ....[118]....
        /*0f18*/ 	.word	0x0001d6d0


	//   ....[119]....
        /*0f1c*/ 	.word	0x0001d760


	//   ....[120]....
        /*0f20*/ 	.word	0x0001d800


	//   ....[121]....
        /*0f24*/ 	.word	0x0001d820


	//   ....[122]....
        /*0f28*/ 	.word	0x0001d8a0


	//   ....[123]....
        /*0f2c*/ 	.word	0x0001d8c0


	//   ....[124]....
        /*0f30*/ 	.word	0x0001d8d0


	//   ....[125]....
        /*0f34*/ 	.word	0x0001dd20


	//   ....[126]....
        /*0f38*/ 	.word	0x0001dd50


	//   ....[127]....
        /*0f3c*/ 	.word	0x0001ddb0


	//   ....[128]....
        /*0f40*/ 	.word	0x0001dde0


	//   ....[129]....
        /*0f44*/ 	.word	0x0001de10


	//   ....[130]....
        /*0f48*/ 	.word	0x0001de40


	//   ....[131]....
        /*0f4c*/ 	.word	0x0001de70


	//   ....[132]....
        /*0f50*/ 	.word	0x0001dea0


	//   ....[133]....
        /*0f54*/ 	.word	0x0001e040


	//   ....[134]....
        /*0f58*/ 	.word	0x0001e070


	//   ....[135]....
        /*0f5c*/ 	.word	0x0001e0a0


	//   ....[136]....
        /*0f60*/ 	.word	0x0001e0d0


	//   ....[137]....
        /*0f64*/ 	.word	0x0001e100


	//   ....[138]....
        /*0f68*/ 	.word	0x0001e130


	//   ....[139]....
        /*0f6c*/ 	.word	0x0001e1f0


	//   ....[140]....
        /*0f70*/ 	.word	0x0001e210


	//   ....[141]....
        /*0f74*/ 	.word	0x0001e230


	//   ....[142]....
        /*0f78*/ 	.word	0x0001e290


	//   ....[143]....
        /*0f7c*/ 	.word	0x0001ecc0


	//   ....[144]....
        /*0f80*/ 	.word	0x0001f000


	//   ....[145]....
        /*0f84*/ 	.word	0x0001f090


	//   ....[146]....
        /*0f88*/ 	.word	0x0001f180


	//   ....[147]....
        /*0f8c*/ 	.word	0x0001f210


	//   ....[148]....
        /*0f90*/ 	.word	0x0001f2f0


	//   ....[149]....
        /*0f94*/ 	.word	0x0001f380


	//   ....[150]....
        /*0f98*/ 	.word	0x0001f460


	//   ....[151]....
        /*0f9c*/ 	.word	0x0001f500


	//   ....[152]....
        /*0fa0*/ 	.word	0x0001f590


	//   ....[153]....
        /*0fa4*/ 	.word	0x0001f5e0


	//   ....[154]....
        /*0fa8*/ 	.word	0x0001f630


	//   ....[155]....
        /*0fac*/ 	.word	0x0001f710


	//   ....[156]....
        /*0fb0*/ 	.word	0x0001f7a0


	//   ....[157]....
        /*0fb4*/ 	.word	0x0001f7f0


	//   ....[158]....
        /*0fb8*/ 	.word	0x0001f840


	//   ....[159]....
        /*0fbc*/ 	.word	0x0001fb00


	//   ....[160]....
        /*0fc0*/ 	.word	0x0001fb50


	//   ....[161]....
        /*0fc4*/ 	.word	0x0001fbe0


	//   ....[162]....
        /*0fc8*/ 	.word	0x0001fc70


	//   ....[163]....
        /*0fcc*/ 	.word	0x0001fcf0


	//   ....[164]....
        /*0fd0*/ 	.word	0x0001fd40


	//   ....[165]....
        /*0fd4*/ 	.word	0x0001fdd0


	//   ....[166]....
        /*0fd8*/ 	.word	0x0001fe60


	//   ....[167]....
        /*0fdc*/ 	.word	0x0001fee0


	//   ....[168]....
        /*0fe0*/ 	.word	0x0001ff30


	//   ....[169]....
        /*0fe4*/ 	.word	0x0001ffc0


	//   ....[170]....
        /*0fe8*/ 	.word	0x00020050


	//   ....[171]....
        /*0fec*/ 	.word	0x00020110


	//   ....[172]....
        /*0ff0*/ 	.word	0x000203f0


	//   ....[173]....
        /*0ff4*/ 	.word	0x000204e0


	//   ....[174]....
        /*0ff8*/ 	.word	0x00020570


	//   ....[175]....
        /*0ffc*/ 	.word	0x000205d0


	//   ....[176]....
        /*1000*/ 	.word	0x000206f0


	//   ....[177]....
        /*1004*/ 	.word	0x00020750


	//   ....[178]....
        /*1008*/ 	.word	0x00020870


	//   ....[179]....
        /*100c*/ 	.word	0x000208d0


	//   ....[180]....
        /*1010*/ 	.word	0x00020980


	//   ....[181]....
        /*1014*/ 	.word	0x00020a90


	//   ....[182]....
        /*1018*/ 	.word	0x00020b00


	//   ....[183]....
        /*101c*/ 	.word	0x00020b60


	//   ....[184]....
        /*1020*/ 	.word	0x00020c70


	//   ....[185]....
        /*1024*/ 	.word	0x00020cd0


	//   ....[186]....
        /*1028*/ 	.word	0x00020df0


	//   ....[187]....
        /*102c*/ 	.word	0x00020e50


	//   ....[188]....
        /*1030*/ 	.word	0x00020ef0


	//   ....[189]....
        /*1034*/ 	.word	0x00020fc0


	//   ....[190]....
        /*1038*/ 	.word	0x000210c0


	//   ....[191]....
        /*103c*/ 	.word	0x00021120


	//   ....[192]....
        /*1040*/ 	.word	0x000211c0


	//   ....[193]....
        /*1044*/ 	.word	0x00021360


	//   ....[194]....
        /*1048*/ 	.word	0x00021440


	//   ....[195]....
        /*104c*/ 	.word	0x000214c0


	//   ....[196]....
        /*1050*/ 	.word	0x000215a0


	//   ....[197]....
        /*1054*/ 	.word	0x00021600


	//   ....[198]....
        /*1058*/ 	.word	0x000216d0


	//   ....[199]....
        /*105c*/ 	.word	0x00021730


	//   ....[200]....
        /*1060*/ 	.word	0x00021810


	//   ....[201]....
        /*1064*/ 	.word	0x00021900


	//   ....[202]....
        /*1068*/ 	.word	0x000219a0


	//   ....[203]....
        /*106c*/ 	.word	0x00021a00


	//   ....[204]....
        /*1070*/ 	.word	0x00021b00


	//   ....[205]....
        /*1074*/ 	.word	0x00021b60


	//   ....[206]....
        /*1078*/ 	.word	0x00021c60


	//   ....[207]....
        /*107c*/ 	.word	0x00021cc0


	//   ....[208]....
        /*1080*/ 	.word	0x00021d90


	//   ....[209]....
        /*1084*/ 	.word	0x00021ee0


	//   ....[210]....
        /*1088*/ 	.word	0x00021f90


	//   ....[211]....
        /*108c*/ 	.word	0x000220a0


	//   ....[212]....
        /*1090*/ 	.word	0x00022180


	//   ....[213]....
        /*1094*/ 	.word	0x000221e0


	//   ....[214]....
        /*1098*/ 	.word	0x000222d0


	//   ....[215]....
        /*109c*/ 	.word	0x00022330


	//   ....[216]....
        /*10a0*/ 	.word	0x00022410


	//   ....[217]....
        /*10a4*/ 	.word	0x000224a0


	//   ....[218]....
        /*10a8*/ 	.word	0x00022540


	//   ....[219]....
        /*10ac*/ 	.word	0x000226b0


	//   ....[220]....
        /*10b0*/ 	.word	0x00022720


	//   ....[221]....
        /*10b4*/ 	.word	0x00022790


	//   ....[222]....
        /*10b8*/ 	.word	0x00022800


	//   ....[223]....
        /*10bc*/ 	.word	0x00022870


	//   ....[224]....
        /*10c0*/ 	.word	0x000228f0


	//   ....[225]....
        /*10c4*/ 	.word	0x00022970


	//   ....[226]....
        /*10c8*/ 	.word	0x00022a00


	//   ....[227]....
        /*10cc*/ 	.word	0x00022a70


	//   ....[228]....
        /*10d0*/ 	.word	0x00022ae0


	//   ....[229]....
        /*10d4*/ 	.word	0x00022b50


	//   ....[230]....
        /*10d8*/ 	.word	0x00022bd0


	//   ....[231]....
        /*10dc*/ 	.word	0x00022c40


	//   ....[232]....
        /*10e0*/ 	.word	0x00022cf0


	//   ....[233]....
        /*10e4*/ 	.word	0x00022d40


	//   ....[234]....
        /*10e8*/ 	.word	0x00022dd0


	//   ....[235]....
        /*10ec*/ 	.word	0x00022f00


	//----- nvinfo : EIATTR_REG_RECONFIG
	.align		4
.L_321:
        /*10f0*/ 	.byte	0x01, 0x54
	.zero		2


	//----- nvinfo : EIATTR_SYSCALL_OFFSETS
	.align		4
        /*10f4*/ 	.byte	0x04, 0x46
        /*10f6*/ 	.short	(.L_323 - .L_322)


	//   ....[0]....
.L_322:
        /*10f8*/ 	.word	0x000021a0


	//   ....[1]....
        /*10fc*/ 	.word	0x000022f0


	//   ....[2]....
        /*1100*/ 	.word	0x00007f90


	//   ....[3]....
        /*1104*/ 	.word	0x000082b0


	//   ....[4]....
        /*1108*/ 	.word	0x0001a970


	//   ....[5]....
        /*110c*/ 	.word	0x0001aac0


	//   ....[6]....
        /*1110*/ 	.word	0x0001abb0


	//   ....[7]....
        /*1114*/ 	.word	0x0001b9e0


	//----- nvinfo : EIATTR_MBARRIER_INSTR_OFFSETS
	.align		4
.L_323:
        /*1118*/ 	.byte	0x04, 0x39
        /*111a*/ 	.short	(.L_325 - .L_324)


	//   ....[0]....
.L_324:
        /*111c*/ 	.word	0x00000270
        /*1120*/ 	.word	0x000000ff
        /*1124*/ 	.word	0x0002d800
        /*1128*/ 	.short	0x0100
        /*112a*/ 	.byte	0x08
	.zero		1


	//   ....[1]....
        /*112c*/ 	.word	0x00000280
        /*1130*/ 	.word	0x000000ff
        /*1134*/ 	.word	0x0002d820
        /*1138*/ 	.short	0x0100
        /*113a*/ 	.byte	0x08
	.zero		1


	//   ....[2]....
        /*113c*/ 	.word	0x00000370
        /*1140*/ 	.word	0x000000ff
        /*1144*/ 	.word	0x0002d830
        /*1148*/ 	.short	0x0100
        /*114a*/ 	.byte	0x08
	.zero		1


	//   ....[3]....
        /*114c*/ 	.word	0x00000380
        /*1150*/ 	.word	0x000000ff
        /*1154*/ 	.word	0x0002d840
        /*1158*/ 	.short	0x0100
        /*115a*/ 	.byte	0x08
	.zero		1


	//   ....[4]....
        /*115c*/ 	.word	0x00000390
        /*1160*/ 	.word	0x000000ff
        /*1164*/ 	.word	0x0002d838
        /*1168*/ 	.short	0x0100
        /*116a*/ 	.byte	0x08
	.zero		1


	//   ....[5]....
        /*116c*/ 	.word	0x000003a0
        /*1170*/ 	.word	0x000000ff
        /*1174*/ 	.word	0x0002d848
        /*1178*/ 	.short	0x0100
        /*117a*/ 	.byte	0x08
	.zero		1


	//   ....[6]....
        /*117c*/ 	.word	0x000004d0
        /*1180*/ 	.word	0x000000ff
        /*1184*/ 	.word	0x0002d850
        /*1188*/ 	.short	0x0100
        /*118a*/ 	.byte	0x08
	.zero		1


	//   ....[7]....
        /*118c*/ 	.word	0x000004e0
        /*1190*/ 	.word	0x000000ff
        /*1194*/ 	.word	0x0002d860
        /*1198*/ 	.short	0x0100
        /*119a*/ 	.byte	0x08
	.zero		1


	//   ....[8]....
        /*119c*/ 	.word	0x000004f0
        /*11a0*/ 	.word	0x000000ff
        /*11a4*/ 	.word	0x0002d858
        /*11a8*/ 	.short	0x0100
        /*11aa*/ 	.byte	0x08
	.zero		1


	//   ....[9]....
        /*11ac*/ 	.word	0x00000500
        /*11b0*/ 	.word	0x000000ff
        /*11b4*/ 	.word	0x0002d868
        /*11b8*/ 	.short	0x0100
        /*11ba*/ 	.byte	0x08
	.zero		1


	//   ....[10]....
        /*11bc*/ 	.word	0x000005f0
        /*11c0*/ 	.word	0x000000ff
        /*11c4*/ 	.word	0x0002d870
        /*11c8*/ 	.short	0x0100
        /*11ca*/ 	.byte	0x06
	.zero		1


	//   ....[11]....
        /*11cc*/ 	.word	0x00000600
        /*11d0*/ 	.word	0x000000ff
        /*11d4*/ 	.word	0x0002d880
        /*11d8*/ 	.short	0x0100
        /*11da*/ 	.byte	0x06
	.zero		1


	//   ....[12]....
        /*11dc*/ 	.word	0x00000610
        /*11e0*/ 	.word	0x000000ff
        /*11e4*/ 	.word	0x0002d878
        /*11e8*/ 	.short	0x0100
        /*11ea*/ 	.byte	0x06
	.zero		1


	//   ....[13]....
        /*11ec*/ 	.word	0x00000620
        /*11f0*/ 	.word	0x000000ff
        /*11f4*/ 	.word	0x0002d888
        /*11f8*/ 	.short	0x0100
        /*11fa*/ 	.byte	0x06
	.zero		1


	//   ....[14]....
        /*11fc*/ 	.word	0x00000750
        /*1200*/ 	.word	0x000000ff
        /*1204*/ 	.word	0x0002d890
        /*1208*/ 	.short	0x0100
        /*120a*/ 	.byte	0x08
	.zero		1


	//   ....[15]....
        /*120c*/ 	.word	0x00000760
        /*1210*/ 	.word	0x000000ff
        /*1214*/ 	.word	0x0002d8a0
        /*1218*/ 	.short	0x0100
        /*121a*/ 	.byte	0x08
	.zero		1


	//   ....[16]....
        /*121c*/ 	.word	0x00000770
        /*1220*/ 	.word	0x000000ff
        /*1224*/ 	.word	0x0002d898
        /*1228*/ 	.short	0x0100
        /*122a*/ 	.byte	0x08
	.zero		1


	//   ....[17]....
        /*122c*/ 	.word	0x00000780
        /*1230*/ 	.word	0x000000ff
        /*1234*/ 	.word	0x0002d8a8
        /*1238*/ 	.short	0x0100
        /*123a*/ 	.byte	0x08
	.zero		1


	//   ....[18]....
        /*123c*/ 	.word	0x000008b0
        /*1240*/ 	.word	0x000000ff
        /*1244*/ 	.word	0x0002d8b0
        /*1248*/ 	.short	0x0100
        /*124a*/ 	.byte	0x08
	.zero		1


	//   ....[19]....
        /*124c*/ 	.word	0x000008c0
        /*1250*/ 	.word	0x000000ff
        /*1254*/ 	.word	0x0002d8c0
        /*1258*/ 	.short	0x0100
        /*125a*/ 	.byte	0x08
	.zero		1


	//   ....[20]....
        /*125c*/ 	.word	0x000008d0
        /*1260*/ 	.word	0x000000ff
        /*1264*/ 	.word	0x0002d8b8
        /*1268*/ 	.short	0x0100
        /*126a*/ 	.byte	0x08
	.zero		1


	//   ....[21]....
        /*126c*/ 	.word	0x000008e0
        /*1270*/ 	.word	0x000000ff
        /*1274*/ 	.word	0x0002d8c8
        /*1278*/ 	.short	0x0100
        /*127a*/ 	.byte	0x08
	.zero		1


	//   ....[22]....
        /*127c*/ 	.word	0x000036c0
        /*1280*/ 	.word	0x00000039
        /*1284*/ 	.word	0x0002d890
        /*1288*/ 	.short	0x010a
        /*128a*/ 	.byte	0x3f
	.zero		1


	//   ....[23]....
        /*128c*/ 	.word	0x00005380
        /*1290*/ 	.word	0x00000039
        /*1294*/ 	.word	0x0002d890
        /*1298*/ 	.short	0x010a
        /*129a*/ 	.byte	0x3f
	.zero		1


	//   ....[24]....
        /*129c*/ 	.word	0x00006d10
        /*12a0*/ 	.word	0x00000039
        /*12a4*/ 	.word	0x0002d890
        /*12a8*/ 	.short	0x010a
        /*12aa*/ 	.byte	0x3f
	.zero		1


	//   ....[25]....
        /*12ac*/ 	.word	0x00007230
        /*12b0*/ 	.word	0x0000000b
        /*12b4*/ 	.word	0x00000000
        /*12b8*/ 	.short	0x0101
        /*12ba*/ 	.byte	0x3f
	.zero		1


	//   ....[26]....
        /*12bc*/ 	.word	0x00007270
        /*12c0*/ 	.word	0x00000039
        /*12c4*/ 	.word	0x0002d8b0
        /*12c8*/ 	.short	0x010a
        /*12ca*/ 	.byte	0x3f
	.zero		1


	//   ....[27]....
        /*12cc*/ 	.word	0x00007750
        /*12d0*/ 	.word	0x00000039
        /*12d4*/ 	.word	0x00000000
        /*12d8*/ 	.short	0x0101
        /*12da*/ 	.byte	0x3f
	.zero		1


	//   ....[28]....
        /*12dc*/ 	.word	0x00008030
        /*12e0*/ 	.word	0x00000002
        /*12e4*/ 	.word	0x0002d800
        /*12e8*/ 	.short	0x010a
        /*12ea*/ 	.byte	0x3f
	.zero		1


	//   ....[29]....
        /*12ec*/ 	.word	0x00008080
        /*12f0*/ 	.word	0x00000002
        /*12f4*/ 	.word	0x0002d800
        /*12f8*/ 	.short	0x010a
        /*12fa*/ 	.byte	0x3f
	.zero		1


	//   ....[30]....
        /*12fc*/ 	.word	0x00008ca0
        /*1300*/ 	.word	0x00000002
        /*1304*/ 	.word	0x0002d800
        /*1308*/ 	.short	0x010a
        /*130a*/ 	.byte	0x3f
	.zero		1


	//   ....[31]....
        /*130c*/ 	.word	0x0000aa10
        /*1310*/ 	.word	0x00000002
        /*1314*/ 	.word	0x0002d800
        /*1318*/ 	.short	0x010a
        /*131a*/ 	.byte	0x3f
	.zero		1


	//   ....[32]....
        /*131c*/ 	.word	0x0000c350
        /*1320*/ 	.word	0x00000003
        /*1324*/ 	.word	0x0002d830
        /*1328*/ 	.short	0x010a
        /*132a*/ 	.byte	0x3f
	.zero		1


	//   ....[33]....
        /*132c*/ 	.word	0x0000c400
        /*1330*/ 	.word	0x00000003
        /*1334*/ 	.word	0x0002d830
        /*1338*/ 	.short	0x010a
        /*133a*/ 	.byte	0x3f
	.zero		1


	//   ....[34]....
        /*133c*/ 	.word	0x0000d850
        /*1340*/ 	.word	0x00000009
        /*1344*/ 	.word	0x00000000
        /*1348*/ 	.short	0x0101
        /*134a*/ 	.byte	0x3f
	.zero		1


	//   ....[35]....
        /*134c*/ 	.word	0x0000e950
        /*1350*/ 	.word	0x00000007
        /*1354*/ 	.word	0x0002d830
        /*1358*/ 	.short	0x010a
        /*135a*/ 	.byte	0x3f
	.zero		1


	//   ....[36]....
        /*135c*/ 	.word	0x0000e9a0
        /*1360*/ 	.word	0x00000007
        /*1364*/ 	.word	0x0002d830
        /*1368*/ 	.short	0x010a
        /*136a*/ 	.byte	0x3f
	.zero		1


	//   ....[37]....
        /*136c*/ 	.word	0x0000edf0
        /*1370*/ 	.word	0x00000007
        /*1374*/ 	.word	0x0002d850
        /*1378*/ 	.short	0x010a
        /*137a*/ 	.byte	0x3f
	.zero		1


	//   ....[38]....
        /*137c*/ 	.word	0x0000ee30
        /*1380*/ 	.word	0x00000007
        /*1384*/ 	.word	0x0002d850
        /*1388*/ 	.short	0x010a
        /*138a*/ 	.byte	0x3f
	.zero		1


	//   ....[39]....
        /*138c*/ 	.word	0x0000f540
        /*1390*/ 	.word	0x0000000e
        /*1394*/ 	.word	0x00000000
        /*1398*/ 	.short	0x0101
        /*139a*/ 	.byte	0x3f
	.zero		1


	//   ....[40]....
        /*139c*/ 	.word	0x00011070
        /*13a0*/ 	.word	0x00000005
        /*13a4*/ 	.word	0x00000000
        /*13a8*/ 	.short	0x0101
        /*13aa*/ 	.byte	0x3f
	.zero		1


	//   ....[41]....
        /*13ac*/ 	.word	0x00011800
        /*13b0*/ 	.word	0x00000007
        /*13b4*/ 	.word	0x0002d830
        /*13b8*/ 	.short	0x010a
        /*13ba*/ 	.byte	0x3f
	.zero		1


	//   ....[42]....
        /*13bc*/ 	.word	0x00011850
        /*13c0*/ 	.word	0x00000007
        /*13c4*/ 	.word	0x0002d830
        /*13c8*/ 	.short	0x010a
        /*13ca*/ 	.byte	0x3f
	.zero		1


	//   ....[43]....
        /*13cc*/ 	.word	0x00011ca0
        /*13d0*/ 	.word	0x00000005
        /*13d4*/ 	.word	0x0002d850
        /*13d8*/ 	.short	0x010a
        /*13da*/ 	.byte	0x3f
	.zero		1


	//   ....[44]....
        /*13dc*/ 	.word	0x00011ce0
        /*13e0*/ 	.word	0x00000005
        /*13e4*/ 	.word	0x0002d850
        /*13e8*/ 	.short	0x010a
        /*13ea*/ 	.byte	0x3f
	.zero		1


	//   ....[45]....
        /*13ec*/ 	.word	0x00012350
        /*13f0*/ 	.word	0x00000000
        /*13f4*/ 	.word	0x00000000
        /*13f8*/ 	.short	0x0101
        /*13fa*/ 	.byte	0x3f
	.zero		1


	//   ....[46]....
        /*13fc*/ 	.word	0x00013520
        /*1400*/ 	.word	0x00000003
        /*1404*/ 	.word	0x00000000
        /*1408*/ 	.short	0x0101
        /*140a*/ 	.byte	0x3f
	.zero		1


	//   ....[47]....
        /*140c*/ 	.word	0x00013bc0
        /*1410*/ 	.word	0x00000006
        /*1414*/ 	.word	0x0002d850
        /*1418*/ 	.short	0x010a
        /*141a*/ 	.byte	0x3f
	.zero		1


	//   ....[48]....
        /*141c*/ 	.word	0x00013c70
        /*1420*/ 	.word	0x00000006
        /*1424*/ 	.word	0x0002d850
        /*1428*/ 	.short	0x010a
        /*142a*/ 	.byte	0x3f
	.zero		1


	//   ....[49]....
        /*142c*/ 	.word	0x00014490
        /*1430*/ 	.word	0x00000006
        /*1434*/ 	.word	0x00000000
        /*1438*/ 	.short	0x0101
        /*143a*/ 	.byte	0x3f
	.zero		1


	//   ....[50]....
        /*143c*/ 	.word	0x000157f0
        /*1440*/ 	.word	0x00000000
        /*1444*/ 	.word	0x00000000
        /*1448*/ 	.short	0x0101
        /*144a*/ 	.byte	0x3f
	.zero		1


	//   ....[51]....
        /*144c*/ 	.word	0x00015cf0
        /*1450*/ 	.word	0x00000008
        /*1454*/ 	.word	0x00000000
        /*1458*/ 	.short	0x0101
        /*145a*/ 	.byte	0x3f
	.zero		1


	//   ....[52]....
        /*145c*/ 	.word	0x00019090
        /*1460*/ 	.word	0x00000010
        /*1464*/ 	.word	0x0002d820
        /*1468*/ 	.short	0x010a
        /*146a*/ 	.byte	0x3f
	.zero		1


	//   ....[53]....
        /*146c*/ 	.word	0x00019150
        /*1470*/ 	.word	0x00000009
        /*1474*/ 	.word	0x0002d8a0
        /*1478*/ 	.short	0x010a
        /*147a*/ 	.byte	0x3f
	.zero		1


	//   ....[54]....
        /*147c*/ 	.word	0x00019580
        /*1480*/ 	.word	0x00000009
        /*1484*/ 	.word	0x0002d8c0
        /*1488*/ 	.short	0x010a
        /*148a*/ 	.byte	0x3f
	.zero		1


	//   ....[55]....
        /*148c*/ 	.word	0x00019ae0
        /*1490*/ 	.word	0x00000009
        /*1494*/ 	.word	0x0002d8a0
        /*1498*/ 	.short	0x010a
        /*149a*/ 	.byte	0x3f
	.zero		1


	//   ....[56]....
        /*149c*/ 	.word	0x00019f00
        /*14a0*/ 	.word	0x00000009
        /*14a4*/ 	.word	0x0002d8c0
        /*14a8*/ 	.short	0x010a
        /*14aa*/ 	.byte	0x3f
	.zero		1


	//   ....[57]....
        /*14ac*/ 	.word	0x0001b160
        /*14b0*/ 	.word	0x00000000
        /*14b4*/ 	.word	0x0002d840
        /*14b8*/ 	.short	0x010a
        /*14ba*/ 	.byte	0x3f
	.zero		1


	//   ....[58]....
        /*14bc*/ 	.word	0x0001b6b0
        /*14c0*/ 	.word	0x00000000
        /*14c4*/ 	.word	0x0002d830
        /*14c8*/ 	.short	0x0107
        /*14ca*/ 	.byte	0x3f
	.zero		1


	//   ....[59]....
        /*14cc*/ 	.word	0x0001b780
        /*14d0*/ 	.word	0x00000000
        /*14d4*/ 	.word	0x0002d830
        /*14d8*/ 	.short	0x0101
        /*14da*/ 	.byte	0x3f
	.zero		1


	//   ....[60]....
        /*14dc*/ 	.word	0x0001c3a0
        /*14e0*/ 	.word	0x00000010
        /*14e4*/ 	.word	0x0002d800
        /*14e8*/ 	.short	0x0107
        /*14ea*/ 	.byte	0x3f
	.zero		1


	//   ....[61]....
        /*14ec*/ 	.word	0x0001c490
        /*14f0*/ 	.word	0x00000010
        /*14f4*/ 	.word	0x0002d800
        /*14f8*/ 	.short	0x0101
        /*14fa*/ 	.byte	0x3f
	.zero		1


	//   ....[62]....
        /*14fc*/ 	.word	0x0001c4b0
        /*1500*/ 	.word	0x00000010
        /*1504*/ 	.word	0x0002d820
        /*1508*/ 	.short	0x010a
        /*150a*/ 	.byte	0x3f
	.zero		1


	//   ....[63]....
        /*150c*/ 	.word	0x0001c8d0
        /*1510*/ 	.word	0x00000005
        /*1514*/ 	.word	0x0002d840
        /*1518*/ 	.short	0x010a
        /*151a*/ 	.byte	0x3f
	.zero		1


	//   ....[64]....
        /*151c*/ 	.word	0x0001cce0
        /*1520*/ 	.word	0x00000005
        /*1524*/ 	.word	0x0002d830
        /*1528*/ 	.short	0x0107
        /*152a*/ 	.byte	0x3f
	.zero		1


	//   ....[65]....
        /*152c*/ 	.word	0x0001cda0
        /*1530*/ 	.word	0x00000005
        /*1534*/ 	.word	0x0002d830
        /*1538*/ 	.short	0x0101
        /*153a*/ 	.byte	0x3f
	.zero		1


	//   ....[66]....
        /*153c*/ 	.word	0x0001ce00
        /*1540*/ 	.word	0x00000005
        /*1544*/ 	.word	0x0002d860
        /*1548*/ 	.short	0x010a
        /*154a*/ 	.byte	0x3f
	.zero		1


	//   ....[67]....
        /*154c*/ 	.word	0x0001d2b0
        /*1550*/ 	.word	0x00000005
        /*1554*/ 	.word	0x0002d850
        /*1558*/ 	.short	0x0107
        /*155a*/ 	.byte	0x3f
	.zero		1


	//   ....[68]....
        /*155c*/ 	.word	0x0001d3a0
        /*1560*/ 	.word	0x00000005
        /*1564*/ 	.word	0x0002d850
        /*1568*/ 	.short	0x0101
        /*156a*/ 	.byte	0x3f
	.zero		1


	//   ....[69]....
        /*156c*/ 	.word	0x0001d5d0
        /*1570*/ 	.word	0x00000000
        /*1574*/ 	.word	0x0002d860
        /*1578*/ 	.short	0x010a
        /*157a*/ 	.byte	0x3f
	.zero		1


	//   ....[70]....
        /*157c*/ 	.word	0x0001da00
        /*1580*/ 	.word	0x00000000
        /*1584*/ 	.word	0x0002d850
        /*1588*/ 	.short	0x0107
        /*158a*/ 	.byte	0x3f
	.zero		1


	//   ....[71]....
        /*158c*/ 	.word	0x0001dae0
        /*1590*/ 	.word	0x00000000
        /*1594*/ 	.word	0x0002d850
        /*1598*/ 	.short	0x0101
        /*159a*/ 	.byte	0x3f
	.zero		1


	//   ....[72]....
        /*159c*/ 	.word	0x0001ec40
        /*15a0*/ 	.word	0x00000005
        /*15a4*/ 	.word	0x0002d820
        /*15a8*/ 	.short	0x010a
        /*15aa*/ 	.byte	0x3f
	.zero		1


	//   ....[73]....
        /*15ac*/ 	.word	0x0001ede0
        /*15b0*/ 	.word	0x00000003
        /*15b4*/ 	.word	0x0002d840
        /*15b8*/ 	.short	0x010a
        /*15ba*/ 	.byte	0x3f
	.zero		1


	//   ....[74]....
        /*15bc*/ 	.word	0x0001ee70
        /*15c0*/ 	.word	0x00000005
        /*15c4*/ 	.word	0x0002d840
        /*15c8*/ 	.short	0x010a
        /*15ca*/ 	.byte	0x3f
	.zero		1


	//   ....[75]....
        /*15cc*/ 	.word	0x0001eeb0
        /*15d0*/ 	.word	0x00000003
        /*15d4*/ 	.word	0x0002d860
        /*15d8*/ 	.short	0x010a
        /*15da*/ 	.byte	0x3f
	.zero		1


	//   ....[76]....
        /*15dc*/ 	.word	0x0001eef0
        /*15e0*/ 	.word	0x00000005
        /*15e4*/ 	.word	0x0002d860
        /*15e8*/ 	.short	0x010a
        /*15ea*/ 	.byte	0x3f
	.zero		1


	//   ....[77]....
        /*15ec*/ 	.word	0x0001ef50
        /*15f0*/ 	.word	0x00000039
        /*15f4*/ 	.word	0x0002d890
        /*15f8*/ 	.short	0x010a
        /*15fa*/ 	.byte	0x3f
	.zero		1


	//   ....[78]....
        /*15fc*/ 	.word	0x0001f0d0
        /*1600*/ 	.word	0x00000039
        /*1604*/ 	.word	0x0002d890
        /*1608*/ 	.short	0x010a
        /*160a*/ 	.byte	0x3f
	.zero		1


	//   ....[79]....
        /*160c*/ 	.word	0x0001f250
        /*1610*/ 	.word	0x00000039
        /*1614*/ 	.word	0x0002d890
        /*1618*/ 	.short	0x010a
        /*161a*/ 	.byte	0x3f
	.zero		1


	//   ....[80]....
        /*161c*/ 	.word	0x0001f3c0
        /*1620*/ 	.word	0x00000039
        /*1624*/ 	.word	0x0002d8b0
        /*1628*/ 	.short	0x010a
        /*162a*/ 	.byte	0x3f
	.zero		1


	//   ....[81]....
        /*162c*/ 	.word	0x0001f670
        /*1630*/ 	.word	0x00000002
        /*1634*/ 	.word	0x0002d800
        /*1638*/ 	.short	0x010a
        /*163a*/ 	.byte	0x3f
	.zero		1


	//   ....[82]....
        /*163c*/ 	.word	0x0001f880
        /*1640*/ 	.word	0x00000002
        /*1644*/ 	.word	0x0002d800
        /*1648*/ 	.short	0x010a
        /*164a*/ 	.byte	0x3f
	.zero		1


	//   ....[83]....
        /*164c*/ 	.word	0x0001f8d0
        /*1650*/ 	.word	0x00000003
        /*1654*/ 	.word	0x0002d830
        /*1658*/ 	.short	0x010a
        /*165a*/ 	.byte	0x3f
	.zero		1


	//   ....[84]....
        /*165c*/ 	.word	0x0001f920
        /*1660*/ 	.word	0x00000007
        /*1664*/ 	.word	0x0002d830
        /*1668*/ 	.short	0x010a
        /*166a*/ 	.byte	0x3f
	.zero		1


	//   ....[85]....
        /*166c*/ 	.word	0x0001f970
        /*1670*/ 	.word	0x00000007
        /*1674*/ 	.word	0x0002d850
        /*1678*/ 	.short	0x010a
        /*167a*/ 	.byte	0x3f
	.zero		1


	//   ....[86]....
        /*167c*/ 	.word	0x0001f9c0
        /*1680*/ 	.word	0x00000007
        /*1684*/ 	.word	0x0002d830
        /*1688*/ 	.short	0x010a
        /*168a*/ 	.byte	0x3f
	.zero		1


	//   ....[87]....
        /*168c*/ 	.word	0x0001fa10
        /*1690*/ 	.word	0x00000005
        /*1694*/ 	.word	0x0002d850
        /*1698*/ 	.short	0x010a
        /*169a*/ 	.byte	0x3f
	.zero		1


	//   ....[88]....
        /*169c*/ 	.word	0x0001fa60
        /*16a0*/ 	.word	0x00000006
        /*16a4*/ 	.word	0x0002d850
        /*16a8*/ 	.short	0x010a
        /*16aa*/ 	.byte	0x3f
	.zero		1


	//   ....[89]....
        /*16ac*/ 	.word	0x000201d0
        /*16b0*/ 	.word	0x00000010
        /*16b4*/ 	.word	0x0002d820
        /*16b8*/ 	.short	0x010a
        /*16ba*/ 	.byte	0x3f
	.zero		1


	//   ....[90]....
        /*16bc*/ 	.word	0x00020220
        /*16c0*/ 	.word	0x00000009
        /*16c4*/ 	.word	0x0002d8a0
        /*16c8*/ 	.short	0x010a
        /*16ca*/ 	.byte	0x3f
	.zero		1


	//   ....[91]....
        /*16cc*/ 	.word	0x00020270
        /*16d0*/ 	.word	0x00000009
        /*16d4*/ 	.word	0x0002d8c0
        /*16d8*/ 	.short	0x010a
        /*16da*/ 	.byte	0x3f
	.zero		1


	//   ....[92]....
        /*16dc*/ 	.word	0x000202c0
        /*16e0*/ 	.word	0x00000009
        /*16e4*/ 	.word	0x0002d8a0
        /*16e8*/ 	.short	0x010a
        /*16ea*/ 	.byte	0x3f
	.zero		1


	//   ....[93]....
        /*16ec*/ 	.word	0x00020310
        /*16f0*/ 	.word	0x00000009
        /*16f4*/ 	.word	0x0002d8c0
        /*16f8*/ 	.short	0x010a
        /*16fa*/ 	.byte	0x3f
	.zero		1


	//   ....[94]....
        /*16fc*/ 	.word	0x00020430
        /*1700*/ 	.word	0x00000000
        /*1704*/ 	.word	0x0002d840
        /*1708*/ 	.short	0x010a
        /*170a*/ 	.byte	0x3f
	.zero		1


	//   ....[95]....
        /*170c*/ 	.word	0x00021260
        /*1710*/ 	.word	0x00000010
        /*1714*/ 	.word	0x0002d820
        /*1718*/ 	.short	0x010a
        /*171a*/ 	.byte	0x3f
	.zero		1


	//   ....[96]....
        /*171c*/ 	.word	0x000212b0
        /*1720*/ 	.word	0x00000005
        /*1724*/ 	.word	0x0002d840
        /*1728*/ 	.short	0x010a
        /*172a*/ 	.byte	0x3f
	.zero		1


	//   ....[97]....
        /*172c*/ 	.word	0x00021850
        /*1730*/ 	.word	0x00000005
        /*1734*/ 	.word	0x0002d860
        /*1738*/ 	.short	0x010a
        /*173a*/ 	.byte	0x3f
	.zero		1


	//   ....[98]....
        /*173c*/ 	.word	0x00021e30
        /*1740*/ 	.word	0x00000000
        /*1744*/ 	.word	0x0002d860
        /*1748*/ 	.short	0x010a
        /*174a*/ 	.byte	0x3f
	.zero		1


	//   ....[99]....
        /*174c*/ 	.word	0x00022e20
        /*1750*/ 	.word	0x00000005
        /*1754*/ 	.word	0x0002d820
        /*1758*/ 	.short	0x010a
        /*175a*/ 	.byte	0x3f
	.zero		1


	//   ....[100]....
        /*175c*/ 	.word	0x00022fc0
        /*1760*/ 	.word	0x00000003
        /*1764*/ 	.word	0x0002d840
        /*1768*/ 	.short	0x010a
        /*176a*/ 	.byte	0x3f
	.zero		1


	//   ....[101]....
        /*176c*/ 	.word	0x00023010
        /*1770*/ 	.word	0x00000005
        /*1774*/ 	.word	0x0002d840
        /*1778*/ 	.short	0x010a
        /*177a*/ 	.byte	0x3f
	.zero		1


	//   ....[102]....
        /*177c*/ 	.word	0x00023060
        /*1780*/ 	.word	0x00000003
        /*1784*/ 	.word	0x0002d860
        /*1788*/ 	.short	0x010a
        /*178a*/ 	.byte	0x3f
	.zero		1


	//----- nvinfo : EIATTR_NUM_MBARRIERS
	.align		4
.L_325:
        /*178c*/ 	.byte	0x03, 0x38
        /*178e*/ 	.short	0x0016


	//----- nvinfo : EIATTR_EXIT_INSTR_OFFSETS
	.align		4
        /*1790*/ 	.byte	0x04, 0x1c
        /*1792*/ 	.short	(.L_327 - .L_326)


	//   ....[0]....
.L_326:
        /*1794*/ 	.word	0x0001ef40


	//----- nvinfo : EIATTR_MAX_THREADS
	.align		4
.L_327:
        /*1798*/ 	.byte	0x04, 0x05
        /*179a*/ 	.short	(.L_329 - .L_328)
.L_328:
        /*179c*/ 	.word	0x00000200
        /*17a0*/ 	.word	0x00000001
        /*17a4*/ 	.word	0x00000001


	//----- nvinfo : EIATTR_CRS_STACK_SIZE
	.align		4
.L_329:
        /*17a8*/ 	.byte	0x04, 0x1e
        /*17aa*/ 	.short	(.L_331 - .L_330)
.L_330:
        /*17ac*/ 	.word	0x00000000


	//----- nvinfo : EIATTR_CBANK_PARAM_SIZE
	.align		4
.L_331:
        /*17b0*/ 	.byte	0x03, 0x19
        /*17b2*/ 	.short	0x0af0


	//----- nvinfo : EIATTR_PARAM_CBANK
	.align		4
        /*17b4*/ 	.byte	0x04, 0x0a
        /*17b6*/ 	.short	(.L_333 - .L_332)
	.align		4
.L_332:
        /*17b8*/ 	.word	index@(.nv.constant0._ZN7cutlass13device_kernelIN5flash11enable_sm90INS1_16FlashAttnFwdSm90INS1_25CollectiveMainloopFwdSm90ILi2EN4cute5tupleIJNS5_1CILi1EEES8_S8_EEENS6_IJNS7_ILi192EEENS7_ILi128EEENS7_ILi96EEEEEELi96ENS_10bfloat16_tEfNS_4arch4Sm90ELb1ELb0ELb0ELb1ELb1ELb1ELb0ELb0ELb1ELb1ELb1ELb0EEENS1_21CollectiveEpilogueFwdINS6_IJSA_SC_SB_EEES9_SE_SG_Li384ELb1ELb1ELb1ELb0EEENS1_36VarlenDynamicPersistentTileSchedulerILi192ELi128ELi384ELi128ELb1ELb1ELb1ELb1ELb1ELb1EEEEEEEEEvNT_6ParamsE)
        /*17bc*/ 	.short	0x0210
        /*17be*/ 	.short	0x0af0


	//----- nvinfo : EIATTR_SW_WAR
	.align		4
.L_333:
        /*17c0*/ 	.byte	0x04, 0x36
        /*17c2*/ 	.short	(.L_335 - .L_334)
.L_334:
        /*17c4*/ 	.word	0x00000008
.L_335:


//--------------------- .nv.callgraph             --------------------------
	.section	.nv.callgraph,"",@"SHT_CUDA_CALLGRAPH"
	.align	4
	.sectionentsize	8
	.align		4
        /*0000*/ 	.word	0x00000000
	.align		4
        /*0004*/ 	.word	0xffffffff
	.align		4
        /*0008*/ 	.word	index@(_ZN7cutlass13device_kernelIN5flash11enable_sm90INS1_16FlashAttnFwdSm90INS1_25CollectiveMainloopFwdSm90ILi2EN4cute5tupleIJNS5_1CILi1EEES8_S8_EEENS6_IJNS7_ILi192EEENS7_ILi128EEENS7_ILi96EEEEEELi96ENS_10bfloat16_tEfNS_4arch4Sm90ELb0ELb0ELb0ELb0ELb1ELb0ELb0ELb0ELb1ELb1ELb1ELb0EEENS1_21CollectiveEpilogueFwdINS6_IJSA_SC_SB_EEES9_SE_SG_Li384ELb0ELb1ELb1ELb0EEENS1_19SingleTileSchedulerILb0ELb1ELb1ELi192EEEEEEEEEvNT_6ParamsE)
	.align		4
        /*000c*/ 	.word	index@(__assertfail)
	.align		4
        /*0010*/ 	.word	index@(_ZN7cutlass13device_kernelIN5flash11enable_sm90INS1_16FlashAttnFwdSm90INS1_25CollectiveMainloopFwdSm90ILi2EN4cute5tupleIJNS5_1CILi1EEES8_S8_EEENS6_IJNS7_ILi192EEENS7_ILi128EEENS7_ILi96EEEEEELi96ENS_10bfloat16_tEfNS_4arch4Sm90ELb0ELb0ELb0ELb1ELb1ELb0ELb0ELb0ELb1ELb1ELb1ELb0EEENS1_21CollectiveEpilogueFwdINS6_IJSA_SC_SB_EEES9_SE_SG_Li384ELb1ELb1ELb1ELb0EEENS1_36VarlenDynamicPersistentTileSchedulerILi192ELi128ELi384ELi128ELb1ELb1ELb1ELb0ELb1ELb1EEEEEEEEEvNT_6ParamsE)
	.align		4
        /*0014*/ 	.word	index@(__assertfail)
	.align		4
        /*0018*/ 	.word	index@(_ZN7cutlass13device_kernelIN5flash11enable_sm90INS1_16FlashAttnFwdSm90INS1_25CollectiveMainloopFwdSm90ILi2EN4cute5tupleIJNS5_1CILi1EEES8_S8_EEENS6_IJNS7_ILi192EEENS7_ILi128EEENS7_ILi96EEEEEELi96ENS_10bfloat16_tEfNS_4arch4Sm90ELb0ELb0ELb0ELb1ELb1ELb1ELb0ELb0ELb1ELb1ELb1ELb0EEENS1_21CollectiveEpilogueFwdINS6_IJSA_SC_SB_EEES9_SE_SG_Li384ELb1ELb1ELb1ELb0EEENS1_36VarlenDynamicPersistentTileSchedulerILi192ELi128ELi384ELi128ELb1ELb1ELb1ELb0ELb1ELb1EEEEEEEEEvNT_6ParamsE)
	.align		4
        /*001c*/ 	.word	index@(__assertfail)
	.align		4
        /*0020*/ 	.word	index@(_ZN7cutlass13device_kernelIN5flash11enable_sm90INS1_16FlashAttnFwdSm90INS1_25CollectiveMainloopFwdSm90ILi2EN4cute5tupleIJNS5_1CILi1EEES8_S8_EEENS6_IJNS7_ILi192EEENS7_ILi128EEENS7_ILi96EEEEEELi96ENS_10bfloat16_tEfNS_4arch4Sm90ELb0ELb1ELb0ELb0ELb1ELb0ELb0ELb0ELb1ELb1ELb1ELb0EEENS1_21CollectiveEpilogueFwdINS6_IJSA_SC_SB_EEES9_SE_SG_Li384ELb0ELb1ELb1ELb0EEENS1_19SingleTileSchedulerILb0ELb1ELb1ELi192EEEEEEEEEvNT_6ParamsE)
	.align		4
        /*0024*/ 	.word	index@(__assertfail)
	.align		4
        /*0028*/ 	.word	index@(_ZN7cutlass13device_kernelIN5flash11enable_sm90INS1_16FlashAttnFwdSm90INS1_25CollectiveMainloopFwdSm90ILi2EN4cute5tupleIJNS5_1CILi1EEES8_S8_EEENS6_IJNS7_ILi192EEENS7_ILi128EEENS7_ILi96EEEEEELi96ENS_10bfloat16_tEfNS_4arch4Sm90ELb0ELb1ELb0ELb1ELb1ELb0ELb0ELb0ELb1ELb1ELb1ELb0EEENS1_21CollectiveEpilogueFwdINS6_IJSA_SC_SB_EEES9_SE_SG_Li384ELb1ELb1ELb1ELb0EEENS1_36VarlenDynamicPersistentTileSchedulerILi192ELi128ELi384ELi128ELb1ELb1ELb1ELb1ELb0ELb1EEEEEEEEEvNT_6ParamsE)
	.align		4
        /*002c*/ 	.word	index@(__assertfail)
	.align		4
        /*0030*/ 	.word	index@(_ZN7cutlass13device_kernelIN5flash11enable_sm90INS1_16FlashAttnFwdSm90INS1_25CollectiveMainloopFwdSm90ILi2EN4cute5tupleIJNS5_1CILi1EEES8_S8_EEENS6_IJNS7_ILi192EEENS7_ILi128EEENS7_ILi96EEEEEELi96ENS_10bfloat16_tEfNS_4arch4Sm90ELb0ELb1ELb0ELb1ELb1ELb1ELb0ELb0ELb1ELb1ELb1ELb0EEENS1_21CollectiveEpilogueFwdINS6_IJSA_SC_SB_EEES9_SE_SG_Li384ELb1ELb1ELb1ELb0EEENS1_36VarlenDynamicPersistentTileSchedulerILi192ELi128ELi384ELi128ELb1ELb1ELb1ELb1ELb0ELb1EEEEEEEEEvNT_6ParamsE)
	.align		4
        /*0034*/ 	.word	index@(__assertfail)
	.align		4
        /*0038*/ 	.word	index@(_ZN7cutlass13device_kernelIN5flash11enable_sm90INS1_16FlashAttnFwdSm90INS1_25CollectiveMainloopFwdSm90ILi2EN4cute5tupleIJNS5_1CILi1EEES8_S8_EEENS6_IJNS7_ILi192EEENS7_ILi128EEENS7_ILi96EEEEEELi96ENS_10bfloat16_tEfNS_4arch4Sm90ELb1ELb0ELb0ELb0ELb1ELb0ELb0ELb0ELb1ELb1ELb1ELb0EEENS1_21CollectiveEpilogueFwdINS6_IJSA_SC_SB_EEES9_SE_SG_Li384ELb0ELb1ELb1ELb0EEENS1_19SingleTileSchedulerILb0ELb1ELb1ELi192EEEEEEEEEvNT_6ParamsE)
	.align		4
        /*003c*/ 	.word	index@(__assertfail)
	.align		4
        /*0040*/ 	.word	index@(_ZN7cutlass13device_kernelIN5flash11enable_sm90INS1_16FlashAttnFwdSm90INS1_25CollectiveMainloopFwdSm90ILi2EN4cute5tupleIJNS5_1CILi1EEES8_S8_EEENS6_IJNS7_ILi192EEENS7_ILi128EEENS7_ILi96EEEEEELi96ENS_10bfloat16_tEfNS_4arch4Sm90ELb1ELb0ELb0ELb1ELb1ELb0ELb0ELb0ELb1ELb1ELb1ELb0EEENS1_21CollectiveEpilogueFwdINS6_IJSA_SC_SB_EEES9_SE_SG_Li384ELb1ELb1ELb1ELb0EEENS1_36VarlenDynamicPersistentTileSchedulerILi192ELi128ELi384ELi128ELb1ELb1ELb1ELb1ELb1ELb1EEEEEEEEEvNT_6ParamsE)
	.align		4
        /*0044*/ 	.word	index@(__assertfail)
	.align		4
        /*0048*/ 	.word	index@(_ZN7cutlass13device_kernelIN5flash11enable_sm90INS1_16FlashAttnFwdSm90INS1_25CollectiveMainloopFwdSm90ILi2EN4cute5tupleIJNS5_1CILi1EEES8_S8_EEENS6_IJNS7_ILi192EEENS7_ILi128EEENS7_ILi96EEEEEELi96ENS_10bfloat16_tEfNS_4arch4Sm90ELb1ELb0ELb0ELb1ELb1ELb1ELb0ELb0ELb1ELb1ELb1ELb0EEENS1_21CollectiveEpilogueFwdINS6_IJSA_SC_SB_EEES9_SE_SG_Li384ELb1ELb1ELb1ELb0EEENS1_36VarlenDynamicPersistentTileSchedulerILi192ELi128ELi384ELi128ELb1ELb1ELb1ELb1ELb1ELb1EEEEEEEEEvNT_6ParamsE)
	.align		4
        /*004c*/ 	.word	index@(__assertfail)
	.align		4
        /*0050*/ 	.word	0x00000000
	.align		4
        /*0054*/ 	.word	0xfffffffe
	.align		4
        /*0058*/ 	.word	0x00000000
	.align		4
        /*005c*/ 	.word	0xfffffffd
	.align		4
        /*0060*/ 	.word	0x00000000
	.align		4
        /*0064*/ 	.word	0xfffffffc


//--------------------- .nv.constant4             --------------------------
	.section	.nv.constant4,"a",@progbits
	.align	8
	.align		8
.nv.constant4:
        /*0000*/ 	.dword	__assertfail
	.align		8
        /*0008*/ 	.dword	__unnamed_1
	.align		8
        /*0010*/ 	.dword	__unnamed_2
	.align		8
        /*0018*/ 	.dword	__unnamed_3
	.align		8
        /*0020*/ 	.dword	__unnamed_4
	.align		8
        /*0028*/ 	.dword	__unnamed_5
	.align		8
        /*0030*/ 	.dword	_ZN77_INTERNAL_fbd605a9_41_flash_fwd_hdim96_bf16_paged_split_sm90_cu_a7f3af4d_45734cuda3std3__45__cpo5beginE
	.align		8
        /*0038*/ 	.dword	_ZN77_INTERNAL_fbd605a9_41_flash_fwd_hdim96_bf16_paged_split_sm90_cu_a7f3af4d_45734cuda3std3__45__cpo3endE
	.align		8
        /*0040*/ 	.dword	_ZN77_INTERNAL_fbd605a9_41_flash_fwd_hdim96_bf16_paged_split_sm90_cu_a7f3af4d_45734cuda3std3__45__cpo6cbeginE
	.align		8
        /*0048*/ 	.dword	_ZN77_INTERNAL_fbd605a9_41_flash_fwd_hdim96_bf16_paged_split_sm90_cu_a7f3af4d_45734cuda3std3__45__cpo4cendE
	.align		8
        /*0050*/ 	.dword	_ZN77_INTERNAL_fbd605a9_41_flash_fwd_hdim96_bf16_paged_split_sm90_cu_a7f3af4d_45734cuda3std3__479_GLOBAL__N__fbd605a9_41_flash_fwd_hdim96_bf16_paged_split_sm90_cu_a7f3af4d_45736ignoreE
	.align		8
        /*0058*/ 	.dword	_ZN77_INTERNAL_fbd605a9_41_flash_fwd_hdim96_bf16_paged_split_sm90_cu_a7f3af4d_45734cuda3std3__419piecewise_constructE
	.align		8
        /*0060*/ 	.dword	_ZN77_INTERNAL_fbd605a9_41_flash_fwd_hdim96_bf16_paged_split_sm90_cu_a7f3af4d_45734cuda3std3__48in_placeE
	.align		8
        /*0068*/ 	.dword	_ZN77_INTERNAL_fbd605a9_41_flash_fwd_hdim96_bf16_paged_split_sm90_cu_a7f3af4d_45734cuda3std6ranges3__45__cpo4swapE
	.align		8
        /*0070*/ 	.dword	_ZN77_INTERNAL_fbd605a9_41_flash_fwd_hdim96_bf16_paged_split_sm90_cu_a7f3af4d_45734cuda3std6ranges3__45__cpo9iter_moveE
	.align		8
        /*0078*/ 	.dword	_ZN77_INTERNAL_fbd605a9_41_flash_fwd_hdim96_bf16_paged_split_sm90_cu_a7f3af4d_45734cute7productE
	.align		8
        /*0080*/ 	.dword	_ZN77_INTERNAL_fbd605a9_41_flash_fwd_hdim96_bf16_paged_split_sm90_cu_a7f3af4d_45734cute1_E
	.align		8
        /*0088*/ 	.dword	$str$23
	.align		8
        /*0090*/ 	.dword	$str$24


//--------------------- .text._ZN7cutlass13device_kernelIN5flash11enable_sm90INS1_16FlashAttnFwdSm90INS1_25CollectiveMainloopFwdSm90ILi2EN4cute5tupleIJNS5_1CILi1EEES8_S8_EEENS6_IJNS7_ILi192EEENS7_ILi128EEENS7_ILi96EEEEEELi96ENS_10bfloat16_tEfNS_4arch4Sm90ELb0ELb0ELb0ELb0ELb1ELb0ELb0ELb0ELb1ELb1ELb1ELb0EEENS1_21CollectiveEpilogueFwdINS6_IJSA_SC_SB_EEES9_SE_SG_Li384ELb0ELb1ELb1ELb0EEENS1_19SingleTileSchedulerILb0ELb1ELb1ELi192EEEEEEEEEvNT_6ParamsE --------------------------
	.section	.text._ZN7cutlass13device_kernelIN5flash11enable_sm90INS1_16FlashAttnFwdSm90INS1_25CollectiveMainloopFwdSm90ILi2EN4cute5tupleIJNS5_1CILi1EEES8_S8_EEENS6_IJNS7_ILi192EEENS7_ILi128EEENS7_ILi96EEEEEELi96ENS_10bfloat16_tEfNS_4arch4Sm90ELb0ELb0ELb0ELb0ELb1ELb0ELb0ELb0ELb1ELb1ELb1ELb0EEENS1_21CollectiveEpilogueFwdINS6_IJSA_SC_SB_EEES9_SE_SG_Li384ELb0ELb1ELb1ELb0EEENS1_19SingleTileSchedulerILb0ELb1ELb1ELi192EEEEEEEEEvNT_6ParamsE,"ax",@progbits
	.align	128
.text._ZN7cutlass13device_kernelIN5flash11enable_sm90INS1_16FlashAttnFwdSm90INS1_25CollectiveMainloopFwdSm90ILi2EN4cute5tupleIJNS5_1CILi1EEES8_S8_EEENS6_IJNS7_ILi192EEENS7_ILi128EEENS7_ILi96EEEEEELi96ENS_10bfloat16_tEfNS_4arch4Sm90ELb0ELb0ELb0ELb0ELb1ELb0ELb0ELb0ELb1ELb1ELb1ELb0EEENS1_21CollectiveEpilogueFwdINS6_IJSA_SC_SB_EEES9_SE_SG_Li384ELb0ELb1ELb1ELb0EEENS1_19SingleTileSchedulerILb0ELb1ELb1ELi192EEEEEEEEEvNT_6ParamsE:
        .type           _ZN7cutlass13device_kernelIN5flash11enable_sm90INS1_16FlashAttnFwdSm90INS1_25CollectiveMainloopFwdSm90ILi2EN4cute5tupleIJNS5_1CILi1EEES8_S8_EEENS6_IJNS7_ILi192EEENS7_ILi128EEENS7_ILi96EEEEEELi96ENS_10bfloat16_tEfNS_4arch4Sm90ELb0ELb0ELb0ELb0ELb1ELb0ELb0ELb0ELb1ELb1ELb1ELb0EEENS1_21CollectiveEpilogueFwdINS6_IJSA_SC_SB_EEES9_SE_SG_Li384ELb0ELb1ELb1ELb0EEENS1_19SingleTileSchedulerILb0ELb1ELb1ELi192EEEEEEEEEvNT_6ParamsE,@function
        .size           _ZN7cutlass13device_kernelIN5flash11enable_sm90INS1_16FlashAttnFwdSm90INS1_25CollectiveMainloopFwdSm90ILi2EN4cute5tupleIJNS5_1CILi1EEES8_S8_EEENS6_IJNS7_ILi192EEENS7_ILi128EEENS7_ILi96EEEEEELi96ENS_10bfloat16_tEfNS_4arch4Sm90ELb0ELb0ELb0ELb0ELb1ELb0ELb0ELb0ELb1ELb1ELb1ELb0EEENS1_21CollectiveEpilogueFwdINS6_IJSA_SC_SB_EEES9_SE_SG_Li384ELb0ELb1ELb1ELb0EEENS1_19SingleTileSchedulerILb0ELb1ELb1ELi192EEEEEEEEEvNT_6ParamsE,(.L_x_2780 - _ZN7cutlass13device_kernelIN5flash11enable_sm90INS1_16FlashAttnFwdSm90INS1_25CollectiveMainloopFwdSm90ILi2EN4cute5tupleIJNS5_1CILi1EEES8_S8_EEENS6_IJNS7_ILi192EEENS7_ILi128EEENS7_ILi96EEEEEELi96ENS_10bfloat16_tEfNS_4arch4Sm90ELb0ELb0ELb0ELb0ELb1ELb0ELb0ELb0ELb1ELb1ELb1ELb0EEENS1_21CollectiveEpilogueFwdINS6_IJSA_SC_SB_EEES9_SE_SG_Li384ELb0ELb1ELb1ELb0EEENS1_19SingleTileSchedulerILb0ELb1ELb1ELi192EEEEEEEEEvNT_6ParamsE)
        .other          _ZN7cutlass13device_kernelIN5flash11enable_sm90INS1_16FlashAttnFwdSm90INS1_25CollectiveMainloopFwdSm90ILi2EN4cute5tupleIJNS5_1CILi1EEES8_S8_EEENS6_IJNS7_ILi192EEENS7_ILi128EEENS7_ILi96EEEEEELi96ENS_10bfloat16_tEfNS_4arch4Sm90ELb0ELb0ELb0ELb0ELb1ELb0ELb0ELb0ELb1ELb1ELb1ELb0EEENS1_21CollectiveEpilogueFwdINS6_IJSA_SC_SB_EEES9_SE_SG_Li384ELb0ELb1ELb1ELb0EEENS1_19SingleTileSchedulerILb0ELb1ELb1ELi192EEEEEEEEEvNT_6ParamsE,@"STO_CUDA_ENTRY STV_DEFAULT"
_ZN7cutlass13device_kernelIN5flash11enable_sm90INS1_16FlashAttnFwdSm90INS1_25CollectiveMainloopFwdSm90ILi2EN4cute5tupleIJNS5_1CILi1EEES8_S8_EEENS6_IJNS7_ILi192EEENS7_ILi128EEENS7_ILi96EEEEEELi96ENS_10bfloat16_tEfNS_4arch4Sm90ELb0ELb0ELb0ELb0ELb1ELb0ELb0ELb0ELb1ELb1ELb1ELb0EEENS1_21CollectiveEpilogueFwdINS6_IJSA_SC_SB_EEES9_SE_SG_Li384ELb0ELb1ELb1ELb0EEENS1_19SingleTileSchedulerILb0ELb1ELb1ELi192EEEEEEEEEvNT_6ParamsE:
[----:B------:R-:W0:Y:S02]  /*0000*/  LDC R1, c[0x0][0x28] ;  /* 0x00000a00ff017b82 */ /* 0x000e240000000800 */
[----:B0-----:R-:W-:Y:S01]  /*0010*/  VIADD R1, R1, 0xfffffff8 ;  /* 0xfffffff801017836 */ /* 0x001fe20000000000 */
[----:B------:R-:W0:Y:S01]  /*0020*/  S2R R22, SR_TID.X ;  /* 0x0000000000167919 */ /* 0x000e220000002100 */
[----:B------:R-:W-:Y:S01]  /*0030*/  ELECT P0, URZ, PT ;  /* 0x00000000003f782f */ /* 0x000fe20003800000 */
[----:B------:R-:W-:Y:S01]  /*0040*/  UMOV UR4, 0x80 ;  /* 0x0000008000047882 */ /* 0x000fe20000000000 */
[----:B------:R-:W-:Y:S01]  /*0050*/  UMOV UR7, 0x180 ;  /* 0x0000018000077882 */ /* 0x000fe20000000000 */
[--C-:B0-----:R-:W-:Y:S02]  /*0060*/  SHF.R.U32.HI R0, RZ, 0x5, R22.reuse ;  /* 0x00000005ff007819 */ /* 0x101fe40000011616 */
[----:B------:R-:W-:-:S03]  /*0070*/  SHF.R.U32.HI R17, RZ, 0x7, R22 ;  /* 0x00000007ff117819 */ /* 0x000fc60000011616 */
[----:B------:R-:W0:Y:S04]  /*0080*/  SHFL.IDX PT, R2, R0, RZ, 0x1f ;  /* 0x00001fff00027589 */ /* 0x000e2800000e0000 */
[----:B------:R1:W2:Y:S01]  /*0090*/  SHFL.IDX PT, R3, R17, RZ, 0x1f ;  /* 0x00001fff11037589 */ /* 0x0002a200000e0000 */
[C---:B0-----:R-:W-:Y:S02]  /*00a0*/  ISETP.NE.OR P0, PT, R2.reuse, RZ, !P0 ;  /* 0x000000ff0200720c */ /* 0x041fe40004705670 */
[----:B------:R-:W-:-:S11]  /*00b0*/  ISETP.NE.AND P1, PT, R2, RZ, PT ;  /* 0x000000ff0200720c */ /* 0x000fd60003f25270 */
[----:B------:R-:W-:Y:S01]  /*00c0*/  VOTEU.ALL UP0, P0 ;  /* 0x00000000003f7886 */ /* 0x000fe20000000000 */
[----:B------:R-:W-:-:S04]  /*00d0*/  VOTEU.ALL UP1, P0 ;  /* 0x00000000003f7886 */ /* 0x000fc80000020000 */
[----:B------:R-:W0:Y:S01]  /*00e0*/  @!UP0 S2UR UR8, SR_CgaCtaId ;  /* 0x00000000000889c3 */ /* 0x000e220000008800 */
[----:B------:R-:W-:Y:S01]  /*00f0*/  @!UP0 UMOV UR6, 0x400 ;  /* 0x0000040000068882 */ /* 0x000fe20000000000 */
[----:B------:R-:W-:-:S04]  /*0100*/  @!UP0 UIADD3 UR4, -UR4, 0x100000, URZ ;  /* 0x0010000004048890 */ /* 0x000fc8000fffe13f */
[----:B------:R-:W-:Y:S02]  /*0110*/  @!UP0 USHF.L.U32 UR5, UR4, 0xb, URZ ;  /* 0x0000000b04058899 */ /* 0x000fe4000800063f */
[----:B------:R-:W-:Y:S02]  /*0120*/  @!UP0 USHF.L.U32 UR4, UR4, 0x1, URZ ;  /* 0x0000000104048899 */ /* 0x000fe4000800063f */
[----:B0-----:R-:W-:Y:S02]  /*0130*/  @!UP0 ULEA UR8, UR8, UR6, 0x18 ;  /* 0x0000000608088291 */ /* 0x001fe4000f8ec03f */
[----:B------:R-:W-:-:S04]  /*0140*/  @!UP0 UIADD3 UR6, -UR7, 0x100000, URZ ;  /* 0x0010000007068890 */ /* 0x000fc8000fffe13f */
[----:B------:R-:W-:Y:S02]  /*0150*/  @!UP0 USHF.L.U32 UR7, UR6, 0xb, URZ ;  /* 0x0000000b06078899 */ /* 0x000fe4000800063f */
[----:B------:R-:W-:Y:S01]  /*0160*/  @!UP0 USHF.L.U32 UR6, UR6, 0x1, URZ ;  /* 0x0000000106068899 */ /* 0x000fe2000800063f */
[----:B------:R-:W-:-:S05]  /*0170*/  VOTEU.ALL UP0, P0 ;  /* 0x00000000003f7886 */ /* 0x000fca0000000000 */
[----:B------:R1:W0:Y:S06]  /*0180*/  @!UP0 SYNCS.EXCH.64 URZ, [UR8+0x2d800], UR4 ;  /* 0x02d80004083f85b2 */ /* 0x00022c0008000100 */
[----:B------:R1:W3:Y:S02]  /*0190*/  @!UP1 SYNCS.EXCH.64 URZ, [UR8+0x2d820], UR6 ;  /* 0x02d82006083f95b2 */ /* 0x0002e40008000100 */
[----:B-12---:R-:W-:Y:S05]  /*01a0*/  @P1 BRA `(.L_x_0) ;  /* 0x0000000000481947 */ /* 0x006fea0003800000 */
[----:B------:R-:W1:Y:S01]  /*01b0*/  S2UR UR5, SR_CgaCtaId ;  /* 0x00000000000579c3 */ /* 0x000e620000008800 */
[----:B------:R-:W-:Y:S01]  /*01c0*/  UMOV UR4, 0x400 ;  /* 0x0000040000047882 */ /* 0x000fe20000000000 */
[----:B------:R-:W-:Y:S01]  /*01d0*/  UMOV UR6, 0x80 ;  /* 0x0000008000067882 */ /* 0x000fe20000000000 */
[----:B------:R-:W-:Y:S01]  /*01e0*/  UMOV UR7, 0x180 ;  /* 0x0000018000077882 */ /* 0x000fe20000000000 */
[----:B------:R-:W-:Y:S01]  /*01f0*/  ELECT P0, URZ, PT ;  /* 0x00000000003f782f */ /* 0x000fe20003800000 */
[----:B-1----:R-:W-:Y:S02]  /*0200*/  ULEA UR8, UR5, UR4, 0x18 ;  /* 0x0000000405087291 */ /* 0x002fe4000f8ec03f */
[----:B------:R-:W-:-:S04]  /*0210*/  UIADD3 UR4, -UR6, 0x100000, URZ ;  /* 0x0010000006047890 */ /* 0x000fc8000fffe13f */
[----:B------:R-:W-:Y:S02]  /*0220*/  USHF.L.U32 UR5, UR4, 0xb, URZ ;  /* 0x0000000b04057899 */ /* 0x000fe4000800063f */
[----:B------:R-:W-:Y:S02]  /*0230*/  USHF.L.U32 UR4, UR4, 0x1, URZ ;  /* 0x0000000104047899 */ /* 0x000fe4000800063f */
[----:B------:R-:W-:-:S04]  /*0240*/  UIADD3 UR6, -UR7, 0x100000, URZ ;  /* 0x0010000007067890 */ /* 0x000fc8000fffe13f */
[----:B------:R-:W-:Y:S02]  /*0250*/  USHF.L.U32 UR7, UR6, 0xb, URZ ;  /* 0x0000000b06077899 */ /* 0x000fe4000800063f */
[----:B------:R-:W-:Y:S01]  /*0260*/  USHF.L.U32 UR6, UR6, 0x1, URZ ;  /* 0x0000000106067899 */ /* 0x000fe2000800063f */
[----:B------:R-:W1:Y:S03]  /*0270*/  FENCE.VIEW.ASYNC.S ;  /* 0x00000000000073c6 */ /* 0x000e660000000000 */
[----:B-1----:R1:W2:Y:S08]  /*0280*/  SYNCS.EXCH.64 URZ, [UR8+0x2d830], UR4 ;  /* 0x02d83004083f75b2 */ /* 0x0022b00008000100 */
[----:B------:R1:W4:Y:S01]  /*0290*/  SYNCS.EXCH.64 URZ, [UR8+0x2d840], UR6 ;  /* 0x02d84006083f75b2 */ /* 0x0003220008000100 */
[----:B------:R1:W0:Y:S01]  /*02a0*/  SYNCS.EXCH.64 URZ, [UR8+0x2d838], UR4 ;  /* 0x02d83804083f75b2 */ /* 0x0002220008000100 */
[----:B------:R1:W0:Y:S01]  /*02b0*/  SYNCS.EXCH.64 URZ, [UR8+0x2d848], UR6 ;  /* 0x02d84806083f75b2 */ /* 0x0002220008000100 */
[----:B------:R-:W-:Y:S01]  /*02c0*/  NOP ;  /* 0x0000000000007918 */ /* 0x000fe20000000000 */
.L_x_0:
[----:B------:R-:W5:Y:S01]  /*02d0*/  SHFL.IDX PT, R2, R0, RZ, 0x1f ;  /* 0x00001fff00027589 */ /* 0x000f6200000e0000 */
[----:B------:R-:W-:Y:S01]  /*02e0*/  NOP ;  /* 0x0000000000007918 */ /* 0x000fe20000000000 */
[----:B-----5:R-:W-:-:S13]  /*02f0*/  ISETP.NE.AND P0, PT, R2, RZ, PT ;  /* 0x000000ff0200720c */ /* 0x020fda0003f05270 */
[----:B------:R-:W-:Y:S05]  /*0300*/  @P0 BRA `(.L_x_1) ;  /* 0x0000000000480947 */ /* 0x000fea0003800000 */
[----:B-1----:R-:W1:Y:S01]  /*0310*/  S2UR UR5, SR_CgaCtaId ;  /* 0x00000000000579c3 */ /* 0x002e620000008800 */
        /* <DEDUP_REMOVED lines=12> */
[----:B-1----:R1:W0:Y:S08]  /*03e0*/  SYNCS.EXCH.64 URZ, [UR8+0x2d850], UR4 ;  /* 0x02d85004083f75b2 */ /* 0x0022300008000100 */
[----:B------:R1:W0:Y:S01]  /*03f0*/  SYNCS.EXCH.64 URZ, [UR8+0x2d860], UR6 ;  /* 0x02d86006083f75b2 */ /* 0x0002220008000100 */
[----:B------:R1:W0:Y:S01]  /*0400*/  SYNCS.EXCH.64 URZ, [UR8+0x2d858], UR4 ;  /* 0x02d85804083f75b2 */ /* 0x0002220008000100 */
[----:B------:R1:W0:Y:S01]  /*0410*/  SYNCS.EXCH.64 URZ, [UR8+0x2d868], UR6 ;  /* 0x02d86806083f75b2 */ /* 0x0002220008000100 */
[----:B------:R-:W-:Y:S01]  /*0420*/  NOP ;  /* 0x0000000000007918 */ /* 0x000fe20000000000 */
.L_x_1:
[----:B------:R-:W5:Y:S01]  /*0430*/  SHFL.IDX PT, R2, R0, RZ, 0x1f ;  /* 0x00001fff00027589 */ /* 0x000f6200000e0000 */
[----:B------:R-:W-:Y:S01]  /*0440*/  NOP ;  /* 0x0000000000007918 */ /* 0x000fe20000000000 */
[----:B-----5:R-:W-:-:S13]  /*0450*/  ISETP.NE.AND P0, PT, R2, RZ, PT ;  /* 0x000000ff0200720c */ /* 0x020fda0003f05270 */
[----:B------:R-:W-:Y:S05]  /*0460*/  @P0 BRA `(.L_x_2) ;  /* 0x0000000000380947 */ /* 0x000fea0003800000 */
[----:B-1----:R-:W1:Y:S01]  /*0470*/  S2UR UR5, SR_CgaCtaId ;  /* 0x00000000000579c3 */ /* 0x002e620000008800 */
[----:B------:R-:W-:Y:S01]  /*0480*/  UMOV UR4, 0x400 ;  /* 0x0000040000047882 */ /* 0x000fe20000000000 */
[----:B------:R-:W-:Y:S01]  /*0490*/  UMOV UR7, 0x80 ;  /* 0x0000008000077882 */ /* 0x000fe20000000000 */
[----:B------:R-:W-:Y:S01]  /*04a0*/  ELECT P0, URZ, PT ;  /* 0x00000000003f782f */ /* 0x000fe20003800000 */
[----:B-1----:R-:W-:Y:S02]  /*04b0*/  ULEA UR6, UR5, UR4, 0x18 ;  /* 0x0000000405067291 */ /* 0x002fe4000f8ec03f */
[----:B------:R-:W-:-:S04]  /*04c0*/  UIADD3 UR4, -UR7, 0x100000, URZ ;  /* 0x0010000007047890 */ /* 0x000fc8000fffe13f */
[----:B------:R-:W-:Y:S02]  /*04d0*/  USHF.L.U32 UR5, UR4, 0xb, URZ ;  /* 0x0000000b04057899 */ /* 0x000fe4000800063f */
[----:B------:R-:W-:Y:S01]  /*04e0*/  USHF.L.U32 UR4, UR4, 0x1, URZ ;  /* 0x0000000104047899 */ /* 0x000fe2000800063f */
[----:B------:R-:W1:Y:S11]  /*04f0*/  FENCE.VIEW.ASYNC.S ;  /* 0x00000000000073c6 */ /* 0x000e760000000000 */
[----:B-1----:R1:W0:Y:S01]  /*0500*/  SYNCS.EXCH.64 URZ, [UR6+0x2d870], UR4 ;  /* 0x02d87004063f75b2 */ /* 0x0022220008000100 */
[----:B------:R1:W0:Y:S01]  /*0510*/  SYNCS.EXCH.64 URZ, [UR6+0x2d880], UR4 ;  /* 0x02d88004063f75b2 */ /* 0x0002220008000100 */
[----:B------:R1:W0:Y:S01]  /*0520*/  SYNCS.EXCH.64 URZ, [UR6+0x2d878], UR4 ;  /* 0x02d87804063f75b2 */ /* 0x0002220008000100 */
[----:B------:R1:W0:Y:S01]  /*0530*/  SYNCS.EXCH.64 URZ, [UR6+0x2d888], UR4 ;  /* 0x02d88804063f75b2 */ /* 0x0002220008000100 */
[----:B------:R-:W-:Y:S01]  /*0540*/  NOP ;  /* 0x0000000000007918 */ /* 0x000fe20000000000 */
.L_x_2:
        /* <DEDUP_REMOVED lines=22> */
.L_x_3:
[----:B------:R-:W5:Y:S01]  /*06b0*/  SHFL.IDX PT, R2, R0, RZ, 0x1f ;  /* 0x00001fff00027589 */ /* 0x000f6200000e0000 */
[----:B------:R-:W-:Y:S01]  /*06c0*/  R2UR UR9, R3 ;  /* 0x00000000030972ca */ /* 0x000fe200000e0000 */
        /* <DEDUP_REMOVED lines=21> */
.L_x_4:
[----:B------:R-:W-:Y:S01]  /*0820*/  UISETP.NE.AND UP0, UPT, UR9, URZ, UPT ;  /* 0x0000003f0900728c */ /* 0x000fe2000bf05270 */
[----:B------:R-:W-:Y:S01]  /*0830*/  NOP ;  /* 0x0000000000007918 */ /* 0x000fe20000000000 */
[----:B------:R-:W-:Y:S01]  /*0840*/  UMOV UR38, 0x1 ;  /* 0x0000000100267882 */ /* 0x000fe20000000000 */
[----:B------:R-:W-:Y:S01]  /*0850*/  ULDC.64 UR36, c[0x0][0x208] ;  /* 0x0000820000247ab9 */ /* 0x000fe20000000a00 */
[----:B------:R-:W-:Y:S01]  /*0860*/  USEL UR38, UR38, 0x2, !UP0 ;  /* 0x0000000226267887 */ /* 0x000fe2000c000000 */
[----:B------:R-:W-:Y:S01]  /*0870*/  BSSY B6, `(.L_x_5) ;  /* 0x0000a9d000067945 */ /* 0x000fe20003800000 */
[----:B0-234-:R-:W-:Y:S01]  /*0880*/  BAR.SYNC.DEFER_BLOCKING 0x0 ;  /* 0x0000000000007b1d */ /* 0x01dfe20000010000 */
[----:B------:R-:W-:-:S13]  /*0890*/  PLOP3.LUT P0, PT, PT, PT, UP0, 0x80, 0x0 ;  /* 0x000000000000781c */ /* 0x000fda0003f0f008 */
[----:B------:R-:W-:Y:S05]  /*08a0*/  @!P0 BRA `(.L_x_6) ;  /* 0x0000006c00d88947 */ /* 0x000fea0003800000 */
.L_x_7:
[----:B------:R-:W-:-:S08]  /*08b0*/  NOP ;  /* 0x0000000000007918 */ /* 0x000fd00000000000 */
[----:B------:R-:W0:Y:S02]  /*08c0*/  USETMAXREG.TRY_ALLOC.CTAPOOL UP0, 0xa0 ;  /* 0x000000a0000079c8 */ /* 0x000e240008000600 */
[----:B0-----:R-:W-:-:S13]  /*08d0*/  PLOP3.LUT P0, PT, PT, PT, UP0, 0x80, 0x0 ;  /* 0x000000000000781c */ /* 0x001fda0003f0f008 */
[----:B------:R-:W-:Y:S05]  /*08e0*/  @!P0 BRA `(.L_x_7) ;  /* 0xfffffffc00f08947 */ /* 0x000fea000383ffff */
[----:B-1----:R-:W0:Y:S01]  /*08f0*/  S2UR UR6, SR_CTAID.Y ;  /* 0x00000000000679c3 */ /* 0x002e220000002600 */
[----:B------:R-:W-:Y:S01]  /*0900*/  LOP3.LUT R0, R22, 0xffffff80, RZ, 0xc0, !PT ;  /* 0xffffff8016007812 */ /* 0x000fe200078ec0ff */
[----:B------:R-:W-:Y:S02]  /*0910*/  ULDC UR7, c[0x0][0xc50] ;  /* 0x0003140000077ab9 */ /* 0x000fe40000000800 */
[----:B------:R-:W-:-:S04]  /*0920*/  UISETP.NE.AND UP0, UPT, UR7, 0x1, UPT ;  /* 0x000000010700788c */ /* 0x000fc8000bf05270 */
[----:B------:R-:W-:Y:S08]  /*0930*/  BAR.ARV 0x8, 0x200 ;  /* 0x0208000000007b1d */ /* 0x000ff00000002000 */
[----:B------:R-:W1:Y:S01]  /*0940*/  S2UR UR8, SR_CTAID.Z ;  /* 0x00000000000879c3 */ /* 0x000e620000002700 */
[----:B------:R-:W-:Y:S01]  /*0950*/  ISETP.NE.AND P0, PT, R0, 0x80, PT ;  /* 0x000000800000780c */ /* 0x000fe20003f05270 */
[----:B------:R-:W-:Y:S01]  /*0960*/  @UP0 ULDC UR4, c[0x0][0xc54] ;  /* 0x0003150000040ab9 */ /* 0x000fe20000000800 */
[----:B------:R-:W-:Y:S01]  /*0970*/  @UP0 ULDC UR9, c[0x0][0xc58] ;  /* 0x0003160000090ab9 */ /* 0x000fe20000000800 */
[----:B0-----:R-:W-:-:S10]  /*0980*/  UIMAD.WIDE.U32 UR4, UR6, UR4, URZ ;  /* 0x00000004060472a5 */ /* 0x001fd4000f8e003f */
[----:B------:R-:W-:Y:S06]  /*0990*/  @!P0 BAR.ARV 0x9, 0x100 ;  /* 0x0244000000008b1d */ /* 0x000fec0000002000 */
[----:B------:R-:W-:Y:S01]  /*09a0*/  UMOV UR39, UR6 ;  /* 0x0000000600277c82 */ /* 0x000fe20008000000 */
[----:B------:R-:W-:Y:S01]  /*09b0*/  @UP0 USHF.R.U32.HI UR39, URZ, UR9, UR5 ;  /* 0x000000093f270299 */ /* 0x000fe20008011605 */
[----:B-1----:R-:W-:-:S03]  /*09c0*/  ISETP.LE.AND P0, PT, RZ, UR8, PT ;  /* 0x00000008ff007c0c */ /* 0x002fc6000bf03270 */
[----:B------:R-:W-:-:S04]  /*09d0*/  UIADD3 UR4, -UR39, URZ, URZ ;  /* 0x0000003f27047290 */ /* 0x000fc8000fffe13f */
[----:B------:R-:W-:-:S06]  /*09e0*/  UIMAD UR7, UR7, UR4, UR6 ;  /* 0x00000004070772a4 */ /* 0x000fcc000f8e0206 */
[----:B------:R-:W-:Y:S06]  /*09f0*/  @!P0 BRA `(.L_x_8) ;  /* 0x000000a800108947 */ /* 0x000fec0003800000 */
[----:B------:R-:W-:Y:S01]  /*0a00*/  ULDC.64 UR4, c[0x0][0x418] ;  /* 0x0001060000047ab9 */ /* 0x000fe20000000a00 */
[----:B------:R-:W-:Y:S01]  /*0a10*/  ULDC UR43, c[0x0][0x424] ;  /* 0x00010900002b7ab9 */ /* 0x000fe20000000800 */
[----:B------:R-:W-:Y:S01]  /*0a20*/  UISETP.NE.U32.AND UP0, UPT, UR4, URZ, UPT ;  /* 0x0000003f0400728c */ /* 0x000fe2000bf05070 */
[----:B------:R-:W-:Y:S01]  /*0a30*/  IMAD.MOV.U32 R3, RZ, RZ, RZ ;  /* 0x000000ffff037224 */ /* 0x000fe200078e00ff */
[----:B------:R-:W-:Y:S02]  /*0a40*/  ULOP3.LUT UR8, UR7, 0xffff, URZ, 0xc0, !UPT ;  /* 0x0000ffff07087892 */ /* 0x000fe4000f8ec03f */
[----:B------:R-:W-:Y:S01]  /*0a50*/  UISETP.NE.AND.EX UP0, UPT, UR5, URZ, UPT, UP0 ;  /* 0x0000003f0500728c */ /* 0x000fe2000bf05300 */
[----:B------:R-:W-:-:S03]  /*0a60*/  ULDC UR4, c[0x0][0x2f0] ;  /* 0x0000bc0000047ab9 */ /* 0x000fc60000000800 */
[----:B------:R-:W-:-:S04]  /*0a70*/  USEL UR43, UR43, 0x1, UP0 ;  /* 0x000000012b2b7887 */ /* 0x000fc80008000000 */
[----:B------:R-:W-:-:S04]  /*0a80*/  UIMAD UR43, UR43, UR4, URZ ;  /* 0x000000042b2b72a4 */ /* 0x000fc8000f8e023f */
[----:B------:R-:W-:Y:S02]  /*0a90*/  UISETP.GE.AND UP0, UPT, UR43, 0x1, UPT ;  /* 0x000000012b00788c */ /* 0x000fe4000bf06270 */
[----:B------:R-:W-:-:S04]  /*0aa0*/  UIADD3 UR4, UR43, 0x7f, URZ ;  /* 0x0000007f2b047890 */ /* 0x000fc8000fffe03f */
[----:B------:R-:W-:Y:S01]  /*0ab0*/  PLOP3.LUT P0, PT, PT, PT, UP0, 0x80, 0x0 ;  /* 0x000000000000781c */ /* 0x000fe20003f0f008 */
[----:B------:R-:W-:-:S04]  /*0ac0*/  USHF.R.S32.HI UR5, URZ, 0x1f, UR4 ;  /* 0x0000001f3f057899 */ /* 0x000fc80008011404 */
[----:B------:R-:W-:-:S04]  /*0ad0*/  ULEA.HI UR5, UR5, UR4, URZ, 0x7 ;  /* 0x0000000405057291 */ /* 0x000fc8000f8f383f */
[----:B------:R-:W-:-:S04]  /*0ae0*/  USHF.R.S32.HI UR5, URZ, 0x7, UR5 ;  /* 0x000000073f057899 */ /* 0x000fc80008011405 */
[----:B------:R-:W-:Y:S08]  /*0af0*/  @!P0 BRA `(.L_x_9) ;  /* 0x00000000007c8947 */ /* 0x000ff00003800000 */
[----:B------:R-:W-:-:S04]  /*0b00*/  USHF.R.U32.HI UR4, URZ, 0x10, UR7 ;  /* 0x000000103f047899 */ /* 0x000fc80008011607 */
[----:B------:R-:W-:-:S11]  /*0b10*/  UISETP.NE.AND UP0, UPT, UR4, URZ, UPT ;  /* 0x0000003f0400728c */ /* 0x000fd6000bf05270 */
[----:B------:R-:W-:Y:S02]  /*0b20*/  @!UP0 ULDC UR4, c[0x0][0x9f0] ;  /* 0x00027c0000048ab9 */ /* 0x000fe40000000800 */
[----:B------:R-:W-:Y:S01]  /*0b30*/  IMAD.U32 R4, RZ, RZ, UR4 ;  /* 0x00000004ff047e24 */ /* 0x000fe2000f8e00ff */
[----:B------:R-:W-:-:S04]  /*0b40*/  UIADD3 UR6, UR5, -0x1, UR4 ;  /* 0xffffffff05067890 */ /* 0x000fc8000fffe004 */
[-C--:B------:R-:W-:Y:S02]  /*0b50*/  IABS R5, R4.reuse ;  /* 0x0000000400057213 */ /* 0x080fe40000000000 */
[----:B------:R-:W-:Y:S01]  /*0b60*/  IMAD.U32 R6, RZ, RZ, UR6 ;  /* 0x00000006ff067e24 */ /* 0x000fe2000f8e00ff */
[----:B------:R-:W-:Y:S01]  /*0b70*/  IABS R4, R4 ;  /* 0x0000000400047213 */ /* 0x000fe20000000000 */
[----:B------:R-:W0:Y:S01]  /*0b80*/  I2F.RP R0, R5 ;  /* 0x0000000500007306 */ /* 0x000e220000209400 */
[----:B------:R-:W-:Y:S02]  /*0b90*/  ULOP3.LUT UR6, UR6, UR4, URZ, 0x3c, !UPT ;  /* 0x0000000406067292 */ /* 0x000fe4000f8e3c3f */
[----:B------:R-:W-:-:S04]  /*0ba0*/  IADD3 R4, RZ, -R4, RZ ;  /* 0x80000004ff047210 */ /* 0x000fc80007ffe0ff */
[----:B------:R-:W-:Y:S01]  /*0bb0*/  ISETP.LE.AND P2, PT, RZ, UR6, PT ;  /* 0x00000006ff007c0c */ /* 0x000fe2000bf43270 */
[----:B0-----:R-:W0:Y:S02]  /*0bc0*/  MUFU.RCP R0, R0 ;  /* 0x0000000000007308 */ /* 0x001e240000001000 */
[----:B0-----:R-:W-:Y:S01]  /*0bd0*/  VIADD R2, R0, 0xffffffe ;  /* 0x0ffffffe00027836 */ /* 0x001fe20000000000 */
[----:B------:R-:W-:-:S05]  /*0be0*/  IABS R0, R6 ;  /* 0x0000000600007213 */ /* 0x000fca0000000000 */
[----:B------:R0:W1:Y:S02]  /*0bf0*/  F2I.FTZ.U32.TRUNC.NTZ R3, R2 ;  /* 0x0000000200037305 */ /* 0x000064000021f000 */
[----:B0-----:R-:W-:Y:S02]  /*0c00*/  IMAD.MOV.U32 R2, RZ, RZ, RZ ;  /* 0x000000ffff027224 */ /* 0x001fe400078e00ff */
[----:B-1----:R-:W-:-:S04]  /*0c10*/  IMAD.MOV R8, RZ, RZ, -R3 ;  /* 0x000000ffff087224 */ /* 0x002fc800078e0a03 */
[----:B------:R-:W-:-:S04]  /*0c20*/  IMAD R7, R8, R5, RZ ;  /* 0x0000000508077224 */ /* 0x000fc800078e02ff */
[----:B------:R-:W-:-:S04]  /*0c30*/  IMAD.HI.U32 R3, R3, R7, R2 ;  /* 0x0000000703037227 */ /* 0x000fc800078e0002 */
[----:B------:R-:W-:Y:S02]  /*0c40*/  IMAD.MOV.U32 R2, RZ, RZ, R4 ;  /* 0x000000ffff027224 */ /* 0x000fe400078e0004 */
[----:B------:R-:W-:-:S04]  /*0c50*/  IMAD.HI.U32 R3, R3, R0, RZ ;  /* 0x0000000003037227 */ /* 0x000fc800078e00ff */
[----:B------:R-:W-:-:S05]  /*0c60*/  IMAD R0, R3, R2, R0 ;  /* 0x0000000203007224 */ /* 0x000fca00078e0200 */
[----:B------:R-:W-:-:S13]  /*0c70*/  ISETP.GT.U32.AND P1, PT, R5, R0, PT ;  /* 0x000000000500720c */ /* 0x000fda0003f24070 */
[----:B------:R-:W-:Y:S02]  /*0c80*/  @!P1 IMAD.IADD R0, R0, 0x1, -R5 ;  /* 0x0000000100009824 */ /* 0x000fe400078e0a05 */
[----:B------:R-:W-:Y:S01]  /*0c90*/  @!P1 VIADD R3, R3, 0x1 ;  /* 0x0000000103039836 */ /* 0x000fe20000000000 */
[----:B------:R-:W-:Y:S02]  /*0ca0*/  ISETP.NE.AND P1, PT, RZ, UR4, PT ;  /* 0x00000004ff007c0c */ /* 0x000fe4000bf25270 */
[----:B------:R-:W-:-:S13]  /*0cb0*/  ISETP.GE.U32.AND P0, PT, R0, R5, PT ;  /* 0x000000050000720c */ /* 0x000fda0003f06070 */
[----:B------:R-:W-:-:S04]  /*0cc0*/  @P0 VIADD R3, R3, 0x1 ;  /* 0x0000000103030836 */ /* 0x000fc80000000000 */
[----:B------:R-:W-:Y:S01]  /*0cd0*/  @!P2 IMAD.MOV R3, RZ, RZ, -R3 ;  /* 0x000000ffff03a224 */ /* 0x000fe200078e0a03 */
[----:B------:R-:W-:-:S07]  /*0ce0*/  @!P1 LOP3.LUT R3, RZ, UR4, RZ, 0x33, !PT ;  /* 0x00000004ff039c12 */ /* 0x000fce000f8e33ff */
.L_x_9:
[----:B------:R-:W-:Y:S01]  /*0cf0*/  IMAD R16, R3, UR8, RZ ;  /* 0x0000000803107c24 */ /* 0x000fe2000f8e02ff */
[----:B------:R-:W-:Y:S01]  /*0d00*/  PLOP3.LUT P0, PT, PT, PT, PT, 0x80, 0x0 ;  /* 0x000000000000781c */ /* 0x000fe20003f0f070 */
[----:B------:R-:W-:Y:S01]  /*0d10*/  IMAD.MOV.U32 R0, RZ, RZ, RZ ;  /* 0x000000ffff007224 */ /* 0x000fe200078e00ff */
[----:B------:R-:W-:Y:S01]  /*0d20*/  IADD3 R18, R22, -0x80, RZ ;  /* 0xffffff8016127810 */ /* 0x000fe20007ffe0ff */
[----:B------:R-:W-:Y:S01]  /*0d30*/  IMAD.MOV.U32 R23, RZ, RZ, RZ ;  /* 0x000000ffff177224 */ /* 0x000fe200078e00ff */
[----:B------:R-:W-:Y:S02]  /*0d40*/  VIADDMNMX R3, R16, R3, UR5, PT ;  /* 0x0000000510037e46 */ /* 0x000fe4000b800103 */
[----:B------:R-:W-:Y:S02]  /*0d50*/  CS2R R134, SRZ ;  /* 0x0000000000867805 */ /* 0x000fe4000001ff00 */
[----:B------:R-:W-:Y:S02]  /*0d60*/  CS2R R52, SRZ ;  /* 0x0000000000347805 */ /* 0x000fe4000001ff00 */
[----:B------:R-:W-:-:S02]  /*0d70*/  CS2R R50, SRZ ;  /* 0x0000000000327805 */ /* 0x000fc4000001ff00 */
[----:B------:R-:W-:Y:S02]  /*0d80*/  R2UR UR44, R3 ;  /* 0x00000000032c72ca */ /* 0x000fe400000e0000 */
[----:B------:R-:W-:Y:S02]  /*0d90*/  CS2R R42, SRZ ;  /* 0x00000000002a7805 */ /* 0x000fe4000001ff00 */
[----:B------:R-:W-:Y:S02]  /*0da0*/  CS2R R26, SRZ ;  /* 0x00000000001a7805 */ /* 0x000fe4000001ff00 */
[----:B------:R-:W-:Y:S02]  /*0db0*/  CS2R R28, SRZ ;  /* 0x00000000001c7805 */ /* 0x000fe4000001ff00 */
[----:B------:R-:W-:Y:S02]  /*0dc0*/  CS2R R14, SRZ ;  /* 0x00000000000e7805 */ /* 0x000fe4000001ff00 */
[----:B------:R-:W-:-:S02]  /*0dd0*/  CS2R R20, SRZ ;  /* 0x0000000000147805 */ /* 0x000fc4000001ff00 */
[----:B------:R-:W-:Y:S02]  /*0de0*/  CS2R R12, SRZ ;  /* 0x00000000000c7805 */ /* 0x000fe4000001ff00 */
[----:B------:R-:W-:Y:S02]  /*0df0*/  CS2R R6, SRZ ;  /* 0x0000000000067805 */ /* 0x000fe4000001ff00 */
[----:B------:R-:W-:Y:S02]  /*0e00*/  CS2R R8, SRZ ;  /* 0x0000000000087805 */ /* 0x000fe4000001ff00 */
[----:B------:R-:W-:Y:S02]  /*0e10*/  CS2R R4, SRZ ;  /* 0x0000000000047805 */ /* 0x000fe4000001ff00 */
[----:B------:R-:W-:Y:S02]  /*0e20*/  CS2R R48, SRZ ;  /* 0x0000000000307805 */ /* 0x000fe4000001ff00 */
[----:B------:R-:W-:-:S02]  /*0e30*/  CS2R R2, SRZ ;  /* 0x0000000000027805 */ /* 0x000fc4000001ff00 */
[----:B------:R-:W-:Y:S02]  /*0e40*/  CS2R R30, SRZ ;  /* 0x00000000001e7805 */ /* 0x000fe4000001ff00 */
[----:B------:R-:W-:Y:S02]  /*0e50*/  ISETP.LT.AND P1, PT, R16, UR44, PT ;  /* 0x0000002c10007c0c */ /* 0x000fe4000bf21270 */
        /* <DEDUP_REMOVED lines=8> */
[----:B------:R-:W-:Y:S01]  /*0ee0*/  CS2R R38, SRZ ;  /* 0x0000000000267805 */ /* 0x000fe2000001ff00 */
[----:B------:R-:W-:Y:S06]  /*0ef0*/  @!P1 BRA `(.L_x_10) ;  /* 0x0000005000cc9947 */ /* 0x000fec0003800000 */
[----:B------:R-:W-:Y:S01]  /*0f00*/  SHF.R.S32.HI R23, RZ, 0x1f, R18 ;  /* 0x0000001fff177819 */ /* 0x000fe20000011412 */
[----:B------:R-:W0:Y:S01]  /*0f10*/  S2UR UR6, SR_CgaCtaId ;  /* 0x00000000000679c3 */ /* 0x000e220000008800 */
[----:B------:R-:W-:Y:S02]  /*0f20*/  UMOV UR41, 0x400 ;  /* 0x0000040000297882 */ /* 0x000fe40000000000 */
[----:B------:R-:W-:-:S04]  /*0f30*/  LEA.HI R19, R23, R18, RZ, 0x7 ;  /* 0x0000001217137211 */ /* 0x000fc800078f38ff */
[----:B------:R-:W-:-:S06]  /*0f40*/  SHF.R.S32.HI R0, RZ, 0x7, R19 ;  /* 0x00000007ff007819 */ /* 0x000fcc0000011413 */
[----:B------:R-:W1:Y:S01]  /*0f50*/  SHFL.IDX PT, R0, R0, RZ, 0x1f ;  /* 0x00001fff00007589 */ /* 0x000e6200000e0000 */
[----:B0-----:R-:W-:-:S04]  /*0f60*/  ULEA UR41, UR6, UR41, 0x18 ;  /* 0x0000002906297291 */ /* 0x001fc8000f8ec03f */
[----:B------:R-:W-:-:S04]  /*0f70*/  UIADD3 UR6, UR41, 0x21800, URZ ;  /* 0x0002180029067890 */ /* 0x000fc8000fffe03f */
[----:B------:R-:W-:Y:S01]  /*0f80*/  ULOP3.LUT UP0, URZ, UR6, 0x3ff, URZ, 0xc0, !UPT ;  /* 0x000003ff063f7892 */ /* 0x000fe2000f80c03f */
[----:B-1----:R-:W-:-:S05]  /*0f90*/  R2UR UR40, R0 ;  /* 0x00000000002872ca */ /* 0x002fca00000e0000 */
[----:B------:R-:W-:-:S08]  /*0fa0*/  PLOP3.LUT P0, PT, PT, PT, UP0, 0x80, 0x0 ;  /* 0x000000000000781c */ /* 0x000fd00003f0f008 */
[----:B------:R-:W-:-:S04]  /*0fb0*/  UIMAD.WIDE UR4, UR40, 0x55555556, URZ ;  /* 0x55555556280478a5 */ /* 0x000fc8000f8e023f */
[----:B------:R-:W-:-:S04]  /*0fc0*/  ULEA.HI UR5, UR5, UR5, URZ, 0x1 ;  /* 0x0000000505057291 */ /* 0x000fc8000f8f083f */
[----:B------:R-:W-:-:S04]  /*0fd0*/  UIMAD UR45, UR5, -0x3, UR40 ;  /* 0xfffffffd052d78a4 */ /* 0x000fc8000f8e0228 */
[----:B------:R-:W-:-:S04]  /*0fe0*/  ULEA UR4, UR45, UR6, 0xd ;  /* 0x000000062d047291 */ /* 0x000fc8000f8e683f */
[----:B------:R-:W-:-:S04]  /*0ff0*/  USHF.R.U32.HI UR4, URZ, 0x4, UR4 ;  /* 0x000000043f047899 */ /* 0x000fc80008011604 */
[----:B------:R-:W-:Y:S01]  /*1000*/  ULOP3.LUT UR42, UR4, 0x3fff, URZ, 0xc0, !UPT ;  /* 0x00003fff042a7892 */ /* 0x000fe2000f8ec03f */
[----:B------:R-:W-:Y:S11]  /*1010*/  @!P0 BRA `(.L_x_11) ;  /* 0x0000000000408947 */ /* 0x000ff60003800000 */
[----:B------:R-:W-:Y:S01]  /*1020*/  MOV R0, 0x0 ;  /* 0x0000000000007802 */ /* 0x000fe20000000f00 */
[----:B------:R-:W-:Y:S01]  /*1030*/  ULDC.64 UR4, c[0x4][0x88] ;  /* 0x0100220000047ab9 */ /* 0x000fe20000000a00 */
[----:B------:R-:W-:Y:S01]  /*1040*/  ULDC.64 UR6, c[0x4][0x28] ;  /* 0x01000a0000067ab9 */ /* 0x000fe20000000a00 */
[----:B------:R-:W-:Y:S01]  /*1050*/  IMAD.U32 R4, RZ, RZ, UR4 ;  /* 0x00000004ff047e24 */ /* 0x000fe2000f8e00ff */
[----:B------:R0:W1:Y:S01]  /*1060*/  LDC.64 R2, c[0x4][R0] ;  /* 0x0100000000027b82 */ /* 0x0000620000000a00 */
[----:B------:R-:W-:Y:S01]  /*1070*/  IMAD.U32 R5, RZ, RZ, UR5 ;  /* 0x00000005ff057e24 */ /* 0x000fe2000f8e00ff */
[----:B------:R-:W-:Y:S01]  /*1080*/  ULDC.64 UR4, c[0x4][0x90] ;  /* 0x0100240000047ab9 */ /* 0x000fe20000000a00 */
[----:B------:R-:W-:Y:S01]  /*1090*/  MOV R10, UR6 ;  /* 0x00000006000a7c02 */ /* 0x000fe20008000f00 */
[----:B------:R-:W-:Y:S02]  /*10a0*/  IMAD.U32 R6, RZ, RZ, UR4 ;  /* 0x00000004ff067e24 */ /* 0x000fe4000f8e00ff */
[----:B------:R-:W-:-:S02]  /*10b0*/  IMAD.U32 R7, RZ, RZ, UR5 ;  /* 0x00000005ff077e24 */ /* 0x000fc4000f8e00ff */
[----:B------:R-:W-:Y:S02]  /*10c0*/  IMAD.U32 R11, RZ, RZ, UR7 ;  /* 0x00000007ff0b7e24 */ /* 0x000fe4000f8e00ff */
[----:B------:R-:W-:Y:S02]  /*10d0*/  IMAD.MOV.U32 R8, RZ, RZ, 0x70 ;  /* 0x00000070ff087424 */ /* 0x000fe400078e00ff */
[----:B------:R-:W-:Y:S02]  /*10e0*/  IMAD.MOV.U32 R12, RZ, RZ, 0x1 ;  /* 0x00000001ff0c7424 */ /* 0x000fe400078e00ff */
[----:B0-----:R-:W-:-:S07]  /*10f0*/  IMAD.MOV.U32 R13, RZ, RZ, RZ ;  /* 0x000000ffff0d7224 */ /* 0x001fce00078e00ff */
[----:B------:R-:W-:-:S07]  /*1100*/  LEPC R20, `(.L_x_11) ;  /* 0x000000001014794e */ /* 0x000fce0000000000 */
[----:B-1----:R-:W-:Y:S05]  /*1110*/  CALL.ABS.NOINC R2 ;  /* 0x0000000002007343 */ /* 0x002fea0003c00000 */
.L_x_11:
[----:B------:R-:W-:Y:S02]  /*1120*/  SHF.L.U32 R2, RZ, 0x1f, RZ ;  /* 0x0000001fff027819 */ /* 0x000fe400000006ff */
[----:B------:R-:W-:Y:S02]  /*1130*/  LEA.HI R8, R23, R18, RZ, 0x4 ;  /* 0x0000001217087211 */ /* 0x000fe400078f20ff */
[----:B------:R-:W0:Y:S02]  /*1140*/  SYNCS.PHASECHK.TRANS64.TRYWAIT P0, [UR41+0x2d800], R2 ;  /* 0x02d80002ff0075a7 */ /* 0x000e240008000169 */
[----:B------:R-:W-:-:S05]  /*1150*/  LOP3.LUT R3, R8, 0xfffffff0, RZ, 0xc0, !PT ;  /* 0xfffffff008037812 */ /* 0x000fca00078ec0ff */
[----:B------:R-:W-:-:S05]  /*1160*/  IMAD.IADD R3, R18, 0x1, -R3 ;  /* 0x0000000112037824 */ /* 0x000fca00078e0a03 */
[----:B------:R-:W-:-:S04]  /*1170*/  SHF.R.S32.HI R6, RZ, 0x1f, R3 ;  /* 0x0000001fff067819 */ /* 0x000fc80000011403 */
[----:B------:R-:W-:Y:S01]  /*1180*/  LEA.HI R6, R6, R3, RZ, 0x3 ;  /* 0x0000000306067211 */ /* 0x000fe200078f18ff */
[----:B0-----:R-:W-:Y:S06]  /*1190*/  @!P0 BRA `(.L_x_12) ;  /* 0x000000a000308947 */ /* 0x001fec0003800000 */
.L_x_85:
[----:B------:R-:W-:Y:S01]  /*11a0*/  ULOP3.LUT UR4, UR38, 0x1, URZ, 0xfc, !UPT ;  /* 0x0000000126047892 */ /* 0x000fe2000f8efc3f */
[----:B------:R-:W-:Y:S01]  /*11b0*/  LOP3.LUT R0, R6, 0xfffffff8, RZ, 0xc0, !PT ;  /* 0xfffffff806007812 */ /* 0x000fe200078ec0ff */
[----:B0-----:R-:W-:-:S04]  /*11c0*/  IMAD.MOV.U32 R5, RZ, RZ, 0x20 ;  /* 0x00000020ff057424 */ /* 0x001fc800078e00ff */
[----:B------:R-:W-:Y:S01]  /*11d0*/  MOV R4, UR4 ;  /* 0x0000000400047c02 */ /* 0x000fe20008000f00 */
[----:B------:R-:W-:-:S03]  /*11e0*/  IMAD.IADD R7, R3, 0x1, -R0 ;  /* 0x0000000103077824 */ /* 0x000fc600078e0a00 */
[----:B------:R-:W-:Y:S02]  /*11f0*/  ISETP.NE.AND P0, PT, R4, 0x3, PT ;  /* 0x000000030400780c */ /* 0x000fe40003f05270 */
[----:B------:R-:W-:-:S04]  /*1200*/  LOP3.LUT P1, RZ, R7, 0x4, RZ, 0xc0, !PT ;  /* 0x0000000407ff7812 */ /* 0x000fc8000782c0ff */
[----:B------:R-:W-:-:S07]  /*1210*/  SEL R13, R5, 0xffffffe0, !P1 ;  /* 0xffffffe0050d7807 */ /* 0x000fce0004800000 */
[----:B------:R-:W-:Y:S05]  /*1220*/  @!P0 BRA `(.L_x_13) ;  /* 0x0000000000048947 */ /* 0x000fea0003800000 */
[----:B------:R-:W-:Y:S01]  /*1230*/  BPT.TRAP 0x1 ;  /* 0x000000040000795c */ /* 0x000fe20000300000 */
.L_x_13:
[----:B------:R0:W1:Y:S01]  /*1240*/  SYNCS.PHASECHK.TRANS64.TRYWAIT P1, [UR41+0x2d830], R2 ;  /* 0x02d83002ff0075a7 */ /* 0x0000620008020169 */
[----:B------:R-:W-:Y:S05]  /*1250*/  @!P0 BRA `(.L_x_14) ;  /* 0x0000000000048947 */ /* 0x000fea0003800000 */
[----:B------:R-:W-:Y:S01]  /*1260*/  BPT.TRAP 0x1 ;  /* 0x000000040000795c */ /* 0x000fe20000300000 */
.L_x_14:
[----:B-1----:R-:W-:Y:S05]  /*1270*/  @P1 BRA `(.L_x_15) ;  /* 0x0000000000081947 */ /* 0x002fea0003800000 */
[----:B------:R-:W1:Y:S02]  /*1280*/  SYNCS.PHASECHK.TRANS64.TRYWAIT P1, [UR41+0x2d830], R2 ;  /* 0x02d83002ff0075a7 */ /* 0x000e640008020169 */
[----:B-1----:R-:W-:Y:S05]  /*1290*/  @!P1 BRA `(.L_x_16) ;  /* 0x000000a000089947 */ /* 0x002fea0003800000 */
.L_x_15:
[----:B------:R-:W-:Y:S01]  /*12a0*/  ULEA UR4, UR45, UR41, 0xc ;  /* 0x000000292d047291 */ /* 0x000fe2000f8e603f */
[----:B------:R-:W-:Y:S01]  /*12b0*/  IMAD.MOV.U32 R0, RZ, RZ, RZ ;  /* 0x000000ffff007224 */ /* 0x000fe200078e00ff */
[----:B-1----:R-:W-:Y:S01]  /*12c0*/  MOV R3, 0x80000020 ;  /* 0x8000002000037802 */ /* 0x002fe20000000f00 */
[----:B------:R-:W-:Y:S01]  /*12d0*/  IMAD.MOV.U32 R135, RZ, RZ, RZ ;  /* 0x000000ffff877224 */ /* 0x000fe200078e00ff */
[----:B------:R-:W-:-:S04]  /*12e0*/  UIADD3 UR4, UR4, 0xc400, URZ ;  /* 0x0000c40004047890 */ /* 0x000fc8000fffe03f */
[----:B------:R-:W-:-:S04]  /*12f0*/  USHF.R.U32.HI UR4, URZ, 0x4, UR4 ;  /* 0x000000043f047899 */ /* 0x000fc80008011604 */
[----:B------:R-:W-:-:S06]  /*1300*/  ULOP3.LUT UR4, UR4, 0x3fff, URZ, 0xc0, !UPT ;  /* 0x00003fff04047892 */ /* 0x000fcc000f8ec03f */
[----:B0-----:R-:W-:Y:S01]  /*1310*/  IMAD.U32 R2, RZ, RZ, UR4 ;  /* 0x00000004ff027e24 */ /* 0x001fe2000f8e00ff */
[----:B------:R-:W-:Y:S05]  /*1320*/  WARPSYNC.ALL ;  /* 0x0000000000007948 */ /* 0x000fea0003800000 */
[----:B------:R-:W-:Y:S01]  /*1330*/  LOP3.LUT R2, R2, 0x10000, RZ, 0xfc, !PT ;  /* 0x0001000002027812 */ /* 0x000fe200078efcff */
[----:B------:R-:W-:-:S03]  /*1340*/  UIADD3 UR4, UR41, 0x15400, URZ ;  /* 0x0001540029047890 */ /* 0x000fc6000fffe03f */
[C---:B------:R-:W-:Y:S01]  /*1350*/  R2UR UR8, R2.reuse ;  /* 0x00000000020872ca */ /* 0x040fe200000e0000 */
[----:B------:R-:W-:Y:S01]  /*1360*/  WARPGROUP.ARRIVE ;  /* 0x00000000000079c5 */ /* 0x000fe20000000000 */
[----:B------:R-:W-:Y:S01]  /*1370*/  R2UR UR9, R3 ;  /* 0x00000000030972ca */ /* 0x000fe200000e0000 */
[----:B------:R-:W-:Y:S01]  /*1380*/  USHF.R.U32.HI UR4, URZ, 0x4, UR4 ;  /* 0x000000043f047899 */ /* 0x000fe20008011604 */
[----:B------:R-:W-:Y:S01]  /*1390*/  R2UR UR24, R2 ;  /* 0x00000000021872ca */ /* 0x000fe200000e0000 */
[----:B------:R-:W-:Y:S01]  /*13a0*/  UMOV UR11, 0x80000020 ;  /* 0x80000020000b7882 */ /* 0x000fe20000000000 */
[----:B------:R-:W-:Y:S01]  /*13b0*/  UMOV UR13, 0x80000020 ;  /* 0x80000020000d7882 */ /* 0x000fe20000000000 */
[----:B------:R-:W-:Y:S01]  /*13c0*/  ULOP3.LUT UR4, UR4, 0x3fff, URZ, 0xc0, !UPT ;  /* 0x00003fff04047892 */ /* 0x000fe2000f8ec03f */
[----:B------:R-:W-:Y:S01]  /*13d0*/  UMOV UR15, 0x80000020 ;  /* 0x80000020000f7882 */ /* 0x000fe20000000000 */
[----:B------:R-:W-:Y:S02]  /*13e0*/  UMOV UR17, 0x80000020 ;  /* 0x8000002000117882 */ /* 0x000fe40000000000 */
[----:B------:R-:W-:Y:S01]  /*13f0*/  ULOP3.LUT UR6, UR4, 0x10000, URZ, 0xfc, !UPT ;  /* 0x0001000004067892 */ /* 0x000fe2000f8efc3f */
[----:B------:R-:W-:Y:S01]  /*1400*/  UMOV UR19, 0x80000020 ;  /* 0x8000002000137882 */ /* 0x000fe20000000000 */
[----:B------:R-:W-:-:S02]  /*1410*/  UMOV UR21, 0x80000020 ;  /* 0x8000002000157882 */ /* 0x000fc40000000000 */
[----:B------:R-:W-:Y:S02]  /*1420*/  UIADD3 UR14, UR6, 0x200, URZ ;  /* 0x00000200060e7890 */ /* 0x000fe4000fffe03f */
[----:B------:R-:W-:Y:S01]  /*1430*/  UIADD3 UR12, UR24, 0x300, URZ ;  /* 0x00000300180c7890 */ /* 0x000fe2000fffe03f */
[----:B------:R-:W0:Y:S01]  /*1440*/  S2UR UR4, SR_CgaCtaId ;  /* 0x00000000000479c3 */ /* 0x000e220000008800 */
[----:B------:R-:W-:Y:S01]  /*1450*/  UMOV UR10, UR6 ;  /* 0x00000006000a7c82 */ /* 0x000fe20008000000 */
[----:B------:R-:W-:Y:S01]  /*1460*/  UIADD3 UR16, UR24, 0x302, URZ ;  /* 0x0000030218107890 */ /* 0x000fe2000fffe03f */
[----:B------:R-:W-:Y:S01]  /*1470*/  HGMMA.64x128x16.F32.BF16 R24, gdesc[UR8], RZ, !UPT, gsb0 ;  /* 0x01e00000081879f0 */ /* 0x000fe2000c0018ff */
[----:B------:R-:W-:Y:S02]  /*1480*/  UIADD3 UR8, UR24, 0x2, URZ ;  /* 0x0000000218087890 */ /* 0x000fe4000fffe03f */
[----:B------:R-:W-:Y:S01]  /*1490*/  UIADD3 UR10, UR6, 0x2, URZ ;  /* 0x00000002060a7890 */ /* 0x000fe2000fffe03f */
[----:B------:R-:W-:Y:S01]  /*14a0*/  UMOV UR9, 0x80000020 ;  /* 0x8000002000097882 */ /* 0x000fe20000000000 */
[----:B------:R-:W-:Y:S01]  /*14b0*/  UMOV UR11, 0x80000020 ;  /* 0x80000020000b7882 */ /* 0x000fe20000000000 */
[----:B------:R-:W-:-:S02]  /*14c0*/  UIADD3 UR18, UR6, 0x202, URZ ;  /* 0x0000020206127890 */ /* 0x000fc4000fffe03f */
[----:B------:R-:W-:Y:S02]  /*14d0*/  UIADD3 UR20, UR24, 0x600, URZ ;  /* 0x0000060018147890 */ /* 0x000fe4000fffe03f */
[----:B------:R-:W-:Y:S01]  /*14e0*/  UIADD3 UR22, UR6, 0x400, URZ ;  /* 0x0000040006167890 */ /* 0x000fe2000fffe03f */
[----:B------:R-:W-:Y:S01]  /*14f0*/  UMOV UR23, 0x80000020 ;  /* 0x8000002000177882 */ /* 0x000fe20000000000 */
[----:B------:R-:W-:Y:S02]  /*1500*/  UIADD3 UR24, UR24, 0x602, URZ ;  /* 0x0000060218187890 */ /* 0x000fe4000fffe03f */
[----:B------:R-:W-:Y:S01]  /*1510*/  UIADD3 UR26, UR6, 0x402, URZ ;  /* 0x00000402061a7890 */ /* 0x000fe2000fffe03f */
[----:B------:R-:W-:Y:S01]  /*1520*/  UMOV UR25, 0x80000020 ;  /* 0x8000002000197882 */ /* 0x000fe20000000000 */
[----:B------:R-:W-:Y:S01]  /*1530*/  UMOV UR27, 0x80000020 ;  /* 0x80000020001b7882 */ /* 0x000fe20000000000 */
[----:B------:R-:W-:Y:S02]  /*1540*/  WARPGROUP.DEPBAR.LE gsb0, 0x0 ;  /* 0x00008000000079c5 */ /* 0x000fe40000010000 */
[----:B------:R-:W-:-:S06]  /*1550*/  WARPGROUP.ARRIVE ;  /* 0x00000000000079c5 */ /* 0x000fcc0000000000 */
[----:B------:R-:W-:Y:S03]  /*1560*/  HGMMA.64x128x16.F32.BF16 R24, gdesc[UR8], R24, gsb0 ;  /* 0x01e00000081879f0 */ /* 0x000fe60008001818 */
[----:B------:R-:W-:Y:S02]  /*1570*/  WARPGROUP.DEPBAR.LE gsb0, 0x0 ;  /* 0x00008000000079c5 */ /* 0x000fe40000010000 */
[----:B------:R-:W-:-:S07]  /*1580*/  WARPGROUP.ARRIVE ;  /* 0x00000000000079c5 */ /* 0x000fce0000000000 */
        /* <DEDUP_REMOVED lines=11> */
[----:B0-----:R-:W-:Y:S05]  /*1640*/  @!P0 BRA `(.L_x_17) ;  /* 0x0000000000048947 */ /* 0x001fea0003800000 */
[----:B------:R-:W-:Y:S01]  /*1650*/  BPT.TRAP 0x1 ;  /* 0x000000040000795c */ /* 0x000fe20000300000 */
.L_x_17:
[----:B------:R-:W-:Y:S01]  /*1660*/  LOP3.LUT R19, R19, 0xffffff80, RZ, 0xc0, !PT ;  /* 0xffffff8013137812 */ /* 0x000fe200078ec0ff */
[----:B------:R-:W-:Y:S01]  /*1670*/  IMAD.MOV.U32 R9, RZ, RZ, -0x2 ;  /* 0xfffffffeff097424 */ /* 0x000fe200078e00ff */
[----:B------:R-:W-:Y:S01]  /*1680*/  P2R R10, PR, RZ, 0x1 ;  /* 0x00000001ff0a7803 */ /* 0x000fe20000000000 */
[----:B------:R-:W-:Y:S01]  /*1690*/  ULDC UR5, c[0x0][0x988] ;  /* 0x0002620000057ab9 */ /* 0x000fe20000000800 */
[----:B------:R-:W-:Y:S01]  /*16a0*/  UIADD3 UR7, UR41, 0x2d840, URZ ;  /* 0x0002d84029077890 */ /* 0x000fe2000fffe03f */
[----:B------:R-:W-:Y:S01]  /*16b0*/  IMAD.IADD R19, R18, 0x1, -R19 ;  /* 0x0000000112137824 */ /* 0x000fe200078e0a13 */
[----:B------:R-:W-:Y:S01]  /*16c0*/  LEA.HI R18, R23, R18, RZ, 0x5 ;  /* 0x0000001217127211 */ /* 0x000fe200078f28ff */
[----:B------:R-:W-:Y:S01]  /*16d0*/  UIADD3 UR33, UR44, -0x2, URZ ;  /* 0xfffffffe2c217890 */ /* 0x000fe2000fffe03f */
[----:B------:R-:W-:Y:S01]  /*16e0*/  IMAD.MOV.U32 R134, RZ, RZ, R135 ;  /* 0x000000ffff867224 */ /* 0x000fe200078e0087 */
[----:B------:R-:W-:Y:S01]  /*16f0*/  UPRMT UR7, UR4, 0x654, UR7 ;  /* 0x0000065404077896 */ /* 0x000fe20008000007 */
[----:B------:R-:W-:Y:S01]  /*1700*/  SHF.R.S32.HI R4, RZ, 0x1f, R19 ;  /* 0x0000001fff047819 */ /* 0x000fe20000011413 */
[----:B------:R-:W-:Y:S01]  /*1710*/  UMOV UR32, URZ ;  /* 0x0000003f00207c82 */ /* 0x000fe20008000000 */
[--C-:B------:R-:W-:Y:S01]  /*1720*/  IMAD.MOV.U32 R133, RZ, RZ, R135.reuse ;  /* 0x000000ffff857224 */ /* 0x100fe200078e0087 */
[----:B------:R-:W-:Y:S01]  /*1730*/  MOV R131, R135 ;  /* 0x0000008700837202 */ /* 0x000fe20000000f00 */
[--C-:B------:R-:W-:Y:S01]  /*1740*/  IMAD.MOV.U32 R132, RZ, RZ, R135.reuse ;  /* 0x000000ffff847224 */ /* 0x100fe200078e0087 */
[----:B------:R-:W-:Y:S01]  /*1750*/  LEA.HI R4, R4, R19, RZ, 0x2 ;  /* 0x0000001304047211 */ /* 0x000fe200078f10ff */
[--C-:B------:R-:W-:Y:S01]  /*1760*/  IMAD.MOV.U32 R130, RZ, RZ, R135.reuse ;  /* 0x000000ffff827224 */ /* 0x100fe200078e0087 */
[-C--:B------:R-:W-:Y:S01]  /*1770*/  MOV R125, R135.reuse ;  /* 0x00000087007d7202 */ /* 0x080fe20000000f00 */
[----:B------:R-:W-:Y:S01]  /*1780*/  SYNCS.ARRIVE.TRANS64.RED.A1T0 RZ, [UR7], RZ ;  /* 0x000000ffffff79a7 */ /* 0x000fe20008100407 */
[----:B------:R-:W-:Y:S01]  /*1790*/  LOP3.LUT R4, R4, 0x7ffffffc, RZ, 0xc0, !PT ;  /* 0x7ffffffc04047812 */ /* 0x000fe200078ec0ff */
[--C-:B------:R-:W-:Y:S01]  /*17a0*/  IMAD.MOV.U32 R129, RZ, RZ, R135.reuse ;  /* 0x000000ffff817224 */ /* 0x100fe200078e0087 */
[-C--:B------:R-:W-:Y:S01]  /*17b0*/  MOV R119, R135.reuse ;  /* 0x0000008700777202 */ /* 0x080fe20000000f00 */
[--C-:B------:R-:W-:Y:S01]  /*17c0*/  IMAD.MOV.U32 R128, RZ, RZ, R135.reuse ;  /* 0x000000ffff807224 */ /* 0x100fe200078e0087 */
[-C--:B------:R-:W-:Y:S01]  /*17d0*/  MOV R113, R135.reuse ;  /* 0x0000008700717202 */ /* 0x080fe20000000f00 */
[----:B------:R-:W-:Y:S01]  /*17e0*/  IMAD.IADD R4, R19, 0x1, -R4 ;  /* 0x0000000113047824 */ /* 0x000fe200078e0a04 */
[-C--:B------:R-:W-:Y:S01]  /*17f0*/  MOV R107, R135.reuse ;  /* 0x00000087006b7202 */ /* 0x080fe20000000f00 */
[----:B------:R-:W-:Y:S01]  /*1800*/  IMAD.MOV.U32 R127, RZ, RZ, R135 ;  /* 0x000000ffff7f7224 */ /* 0x000fe200078e0087 */
[----:B------:R-:W-:Y:S01]  /*1810*/  MOV R101, R135 ;  /* 0x0000008700657202 */ /* 0x000fe20000000f00 */
[----:B------:R-:W-:Y:S01]  /*1820*/  IMAD R4, R4, R9, 0x80 ;  /* 0x0000008004047424 */ /* 0x000fe200078e0209 */
[----:B------:R-:W-:Y:S01]  /*1830*/  MOV R95, R135 ;  /* 0x00000087005f7202 */ /* 0x000fe20000000f00 */
[----:B------:R-:W-:-:S02]  /*1840*/  IMAD.U32 R9, RZ, RZ, UR44 ;  /* 0x0000002cff097e24 */ /* 0x000fc4000f8e00ff */
[----:B------:R-:W-:Y:S02]  /*1850*/  VIADD R4, R4, UR43 ;  /* 0x0000002b04047c36 */ /* 0x000fe40008000000 */
[--C-:B------:R-:W-:Y:S02]  /*1860*/  IMAD.MOV.U32 R126, RZ, RZ, R135.reuse ;  /* 0x000000ffff7e7224 */ /* 0x100fe400078e0087 */
[----:B------:R-:W-:Y:S02]  /*1870*/  IMAD R9, R9, -0x80, R4 ;  /* 0xffffff8009097824 */ /* 0x000fe400078e0204 */
[--C-:B------:R-:W-:Y:S02]  /*1880*/  IMAD.MOV.U32 R124, RZ, RZ, R135.reuse ;  /* 0x000000ffff7c7224 */ /* 0x100fe400078e0087 */
[--C-:B------:R-:W-:Y:S01]  /*1890*/  IMAD.MOV.U32 R123, RZ, RZ, R135.reuse ;  /* 0x000000ffff7b7224 */ /* 0x100fe200078e0087 */
[C---:B------:R-:W-:Y:S01]  /*18a0*/  ISETP.GT.AND P4, PT, R9.reuse, RZ, PT ;  /* 0x000000ff0900720c */ /* 0x040fe20003f84270 */
[--C-:B------:R-:W-:Y:S01]  /*18b0*/  IMAD.MOV.U32 R122, RZ, RZ, R135.reuse ;  /* 0x000000ffff7a7224 */ /* 0x100fe200078e0087 */
[C---:B------:R-:W-:Y:S01]  /*18c0*/  ISETP.GT.AND P3, PT, R9.reuse, 0x1, PT ;  /* 0x000000010900780c */ /* 0x040fe20003f64270 */
[--C-:B------:R-:W-:Y:S01]  /*18d0*/  IMAD.MOV.U32 R121, RZ, RZ, R135.reuse ;  /* 0x000000ffff797224 */ /* 0x100fe200078e0087 */
[----:B------:R-:W-:Y:S01]  /*18e0*/  ISETP.GT.AND P1, PT, R9, 0x8, PT ;  /* 0x000000080900780c */ /* 0x000fe20003f24270 */
[--C-:B------:R-:W-:Y:S01]  /*18f0*/  IMAD.MOV.U32 R120, RZ, RZ, R135.reuse ;  /* 0x000000ffff787224 */ /* 0x100fe200078e0087 */
[----:B------:R-:W-:Y:S01]  /*1900*/  FSEL R26, R26, -INF , P4 ;  /* 0xff8000001a1a7808 */ /* 0x000fe20002000000 */
[--C-:B------:R-:W-:Y:S01]  /*1910*/  IMAD.MOV.U32 R118, RZ, RZ, R135.reuse ;  /* 0x000000ffff767224 */ /* 0x100fe200078e0087 */
[----:B------:R-:W-:Y:S01]  /*1920*/  FSEL R27, R27, -INF , P3 ;  /* 0xff8000001b1b7808 */ /* 0x000fe20001800000 */
[--C-:B------:R-:W-:Y:S01]  /*1930*/  IMAD.MOV.U32 R117, RZ, RZ, R135.reuse ;  /* 0x000000ffff757224 */ /* 0x100fe200078e0087 */
[C---:B------:R-:W-:Y:S01]  /*1940*/  ISETP.GT.AND P2, PT, R9.reuse, 0x9, PT ;  /* 0x000000090900780c */ /* 0x040fe20003f44270 */
[--C-:B------:R-:W-:Y:S01]  /*1950*/  IMAD.MOV.U32 R116, RZ, RZ, R135.reuse ;  /* 0x000000ffff747224 */ /* 0x100fe200078e0087 */
[----:B------:R-:W-:Y:S01]  /*1960*/  FSEL R30, R30, -INF , P1 ;  /* 0xff8000001e1e7808 */ /* 0x000fe20000800000 */
[--C-:B------:R-:W-:Y:S01]  /*1970*/  IMAD.MOV.U32 R115, RZ, RZ, R135.reuse ;  /* 0x000000ffff737224 */ /* 0x100fe200078e0087 */
[----:B------:R-:W-:Y:S01]  /*1980*/  FMNMX.FTZ R11, R26, R27, !PT ;  /* 0x0000001b1a0b7209 */ /* 0x000fe20007810000 */
[--C-:B------:R-:W-:Y:S01]  /*1990*/  IMAD.MOV.U32 R114, RZ, RZ, R135.reuse ;  /* 0x000000ffff727224 */ /* 0x100fe200078e0087 */
[----:B------:R-:W-:Y:S01]  /*19a0*/  ISETP.GT.AND P6, PT, R9, 0x10, PT ;  /* 0x000000100900780c */ /* 0x000fe20003fc4270 */
        /* <DEDUP_REMOVED lines=11> */
[----:B------:R-:W-:Y:S01]  /*1a60*/  FSEL R24, R24, -INF , P4 ;  /* 0xff80000018187808 */ /* 0x000fe20002000000 */
        /* <DEDUP_REMOVED lines=26> */
[----:B------:R-:W-:Y:S01]  /*1c10*/  IMAD.MOV.U32 R90, RZ, RZ, R135 ;  /* 0x000000ffff5a7224 */ /* 0x000fe200078e0087 */
[----:B------:R-:W-:-:S02]  /*1c20*/  FSEL R42, R42, -INF , P1 ;  /* 0xff8000002a2a7808 */ /* 0x000fc40000800000 */
[----:B------:R-:W-:Y:S02]  /*1c30*/  FMNMX.FTZ R11, R39, R4, !PT ;  /* 0x00000004270b7209 */ /* 0x000fe40007810000 */
[----:B------:R-:W-:Y:S02]  /*1c40*/  FSEL R32, R32, -INF , P6 ;  /* 0xff80000020207808 */ /* 0x000fe40003000000 */
[----:B------:R-:W-:Y:S02]  /*1c50*/  ISETP.GT.AND P6, PT, R9, 0x28, PT ;  /* 0x000000280900780c */ /* 0x000fe40003fc4270 */
[----:B------:R-:W-:Y:S02]  /*1c60*/  FSEL R43, R43, -INF , P2 ;  /* 0xff8000002b2b7808 */ /* 0x000fe40001000000 */
[----:B------:R-:W-:Y:S02]  /*1c70*/  FMNMX.FTZ R4, R42, R11, !PT ;  /* 0x0000000b2a047209 */ /* 0x000fe40007810000 */
[----:B------:R-:W-:-:S02]  /*1c80*/  FSEL R33, R33, -INF , P5 ;  /* 0xff80000021217808 */ /* 0x000fc40002800000 */
[----:B------:R-:W-:Y:S02]  /*1c90*/  ISETP.GT.AND P5, PT, R9, 0x29, PT ;  /* 0x000000290900780c */ /* 0x000fe40003fa4270 */
[----:B------:R-:W-:Y:S02]  /*1ca0*/  FSEL R46, R46, -INF , P6 ;  /* 0xff8000002e2e7808 */ /* 0x000fe40003000000 */
[----:B------:R-:W-:Y:S02]  /*1cb0*/  FMNMX.FTZ R11, R43, R4, !PT ;  /* 0x000000042b0b7209 */ /* 0x000fe40007810000 */
[----:B------:R-:W-:Y:S02]  /*1cc0*/  FSEL R36, R36, -INF , P4 ;  /* 0xff80000024247808 */ /* 0x000fe40002000000 */
[----:B------:R-:W-:Y:S02]  /*1cd0*/  ISETP.GT.AND P4, PT, R9, 0x30, PT ;  /* 0x000000300900780c */ /* 0x000fe40003f84270 */
        /* <DEDUP_REMOVED lines=42> */
[----:B------:R-:W-:-:S02]  /*1f80*/  ISETP.GT.AND P0, PT, R9, 0x59, PT ;  /* 0x000000590900780c */ /* 0x000fc40003f04270 */
[----:B------:R-:W-:Y:S02]  /*1f90*/  FSEL R70, R70, -INF , P6 ;  /* 0xff80000046467808 */ /* 0x000fe40003000000 */
[----:B------:R-:W-:Y:S02]  /*1fa0*/  FMNMX.FTZ R11, R67, R4, !PT ;  /* 0x00000004430b7209 */ /* 0x000fe40007810000 */
[----:B------:R-:W-:Y:S02]  /*1fb0*/  FSEL R57, R57, -INF , P5 ;  /* 0xff80000039397808 */ /* 0x000fe40002800000 */
[----:B------:R-:W-:Y:S02]  /*1fc0*/  ISETP.GT.AND P5, PT, R9, 0x60, PT ;  /* 0x000000600900780c */ /* 0x000fe40003fa4270 */
[----:B------:R-:W-:Y:S02]  /*1fd0*/  FSEL R71, R71, -INF , P0 ;  /* 0xff80000047477808 */ /* 0x000fe40000000000 */
[----:B------:R-:W-:-:S02]  /*1fe0*/  FMNMX.FTZ R4, R70, R11, !PT ;  /* 0x0000000b46047209 */ /* 0x000fc40007810000 */
        /* <DEDUP_REMOVED lines=12> */
[----:B------:R-:W-:Y:S02]  /*20b0*/  FSEL R79, R79, -INF , P2 ;  /* 0xff8000004f4f7808 */ /* 0x000fe40001000000 */
[----:B------:R-:W-:Y:S02]  /*20c0*/  FMNMX.FTZ R4, R78, R11, !PT ;  /* 0x0000000b4e047209 */ /* 0x000fe40007810000 */
[----:B------:R-:W-:Y:S02]  /*20d0*/  ISETP.GT.AND P3, PT, R9, 0x70, PT ;  /* 0x000000700900780c */ /* 0x000fe40003f64270 */
[----:B------:R-:W-:Y:S02]  /*20e0*/  FSEL R60, R60, -INF , P4 ;  /* 0xff8000003c3c7808 */ /* 0x000fe40002000000 */
[----:B------:R-:W-:Y:S02]  /*20f0*/  FSEL R82, R82, -INF , P3 ;  /* 0xff80000052527808 */ /* 0x000fe40001800000 */
[----:B------:R-:W-:-:S02]  /*2100*/  FMNMX.FTZ R11, R79, R4, !PT ;  /* 0x000000044f0b7209 */ /* 0x000fc40007810000 */
[----:B------:R-:W-:Y:S02]  /*2110*/  ISETP.GT.AND P4, PT, R9, 0x71, PT ;  /* 0x000000710900780c */ /* 0x000fe40003f84270 */
[----:B------:R-:W-:Y:S02]  /*2120*/  FMNMX.FTZ R4, R82, R11, !PT ;  /* 0x0000000b52047209 */ /* 0x000fe40007810000 */
[----:B------:R-:W-:Y:S02]  /*2130*/  FSEL R83, R83, -INF , P4 ;  /* 0xff80000053537808 */ /* 0x000fe40002000000 */
[----:B------:R-:W-:Y:S02]  /*2140*/  ISETP.GT.AND P5, PT, R9, 0x78, PT ;  /* 0x000000780900780c */ /* 0x000fe40003fa4270 */
[----:B------:R-:W-:Y:S02]  /*2150*/  FMNMX.FTZ R11, R83, R4, !PT ;  /* 0x00000004530b7209 */ /* 0x000fe40007810000 */
[----:B------:R-:W-:-:S02]  /*2160*/  FSEL R86, R86, -INF , P5 ;  /* 0xff80000056567808 */ /* 0x000fc40002800000 */
[----:B------:R-:W-:Y:S02]  /*2170*/  ISETP.GT.AND P6, PT, R9, 0x79, PT ;  /* 0x000000790900780c */ /* 0x000fe40003fc4270 */
[----:B------:R-:W-:Y:S02]  /*2180*/  FMNMX.FTZ R4, R86, R11, !PT ;  /* 0x0000000b56047209 */ /* 0x000fe40007810000 */
[----:B------:R-:W-:Y:S02]  /*2190*/  FSEL R87, R87, -INF , P6 ;  /* 0xff80000057577808 */ /* 0x000fe40003000000 */
[----:B------:R-:W-:Y:S02]  /*21a0*/  P2R R20, PR, RZ, 0x2 ;  /* 0x00000002ff147803 */ /* 0x000fe40000000000 */
[----:B------:R-:W-:Y:S02]  /*21b0*/  FMNMX.FTZ R11, R87, R4, !PT ;  /* 0x00000004570b7209 */ /* 0x000fe40007810000 */
[----:B------:R-:W-:-:S02]  /*21c0*/  ISETP.GT.AND P1, PT, R9, 0x59, PT ;  /* 0x000000590900780c */ /* 0x000fc40003f24270 */
[----:B------:R-:W-:Y:S01]  /*21d0*/  P2R R19, PR, RZ, 0x4 ;  /* 0x00000004ff137803 */ /* 0x000fe20000000000 */
[----:B------:R-:W0:Y:S01]  /*21e0*/  SHFL.BFLY PT, R4, R11, 0x2, 0x1f ;  /* 0x0c401f000b047f89 */ /* 0x000e2200000e0000 */
[----:B------:R-:W-:Y:S02]  /*21f0*/  ISETP.GT.AND P2, PT, R9, 0x58, PT ;  /* 0x000000580900780c */ /* 0x000fe40003f44270 */
[----:B------:R-:W-:Y:S02]  /*2200*/  FSEL R69, R69, -INF , P1 ;  /* 0xff80000045457808 */ /* 0x000fe40000800000 */
[----:B------:R-:W-:Y:S02]  /*2210*/  ISETP.NE.AND P1, PT, R20, RZ, PT ;  /* 0x000000ff1400720c */ /* 0x000fe40003f25270 */
[----:B------:R-:W-:Y:S02]  /*2220*/  FSEL R68, R68, -INF , P2 ;  /* 0xff80000044447808 */ /* 0x000fe40001000000 */
[----:B------:R-:W-:-:S02]  /*2230*/  ISETP.NE.AND P2, PT, R19, RZ, PT ;  /* 0x000000ff1300720c */ /* 0x000fc40003f45270 */
[----:B------:R-:W-:Y:S02]  /*2240*/  P2R R14, PR, RZ, 0x8 ;  /* 0x00000008ff0e7803 */ /* 0x000fe40000000000 */
[----:B------:R-:W-:Y:S02]  /*2250*/  P2R R21, PR, RZ, 0x1 ;  /* 0x00000001ff157803 */ /* 0x000fe40000000000 */
[----:B------:R-:W-:Y:S02]  /*2260*/  ISETP.GT.AND P0, PT, R9, 0x60, PT ;  /* 0x000000600900780c */ /* 0x000fe40003f04270 */
[----:B------:R-:W-:Y:S02]  /*2270*/  FSEL R76, R76, -INF , P1 ;  /* 0xff8000004c4c7808 */ /* 0x000fe40000800000 */
[----:B------:R-:W-:Y:S02]  /*2280*/  FSEL R72, R72, -INF , P0 ;  /* 0xff80000048487808 */ /* 0x000fe40000000000 */
[----:B------:R-:W-:-:S02]  /*2290*/  ISETP.NE.AND P0, PT, R21, RZ, PT ;  /* 0x000000ff1500720c */ /* 0x000fc40003f05270 */
[----:B------:R-:W-:Y:S02]  /*22a0*/  FSEL R77, R77, -INF , P2 ;  /* 0xff8000004d4d7808 */ /* 0x000fe40001000000 */
[----:B0-----:R-:W-:Y:S02]  /*22b0*/  FMNMX.FTZ R12, R11, R4, !PT ;  /* 0x000000040b0c7209 */ /* 0x001fe40007810000 */
[----:B------:R-:W-:Y:S02]  /*22c0*/  FSEL R73, R73, -INF , P0 ;  /* 0xff80000049497808 */ /* 0x000fe40000000000 */
[----:B------:R-:W-:Y:S01]  /*22d0*/  ISETP.NE.AND P0, PT, R10, RZ, PT ;  /* 0x000000ff0a00720c */ /* 0x000fe20003f05270 */
[----:B------:R-:W0:Y:S01]  /*22e0*/  SHFL.BFLY PT, R15, R12, 0x1, 0x1f ;  /* 0x0c201f000c0f7f89 */ /* 0x000e2200000e0000 */
[----:B------:R-:W-:Y:S02]  /*22f0*/  FSEL R81, R81, -INF , P4 ;  /* 0xff80000051517808 */ /* 0x000fe40002000000 */
[----:B------:R-:W-:-:S02]  /*2300*/  FSEL R89, R84, -INF , P5 ;  /* 0xff80000054597808 */ /* 0x000fc40002800000 */
[----:B------:R-:W-:Y:S02]  /*2310*/  FSEL R85, R85, -INF , P6 ;  /* 0xff80000055557808 */ /* 0x000fe40003000000 */
[----:B0-----:R-:W-:Y:S02]  /*2320*/  FMNMX.FTZ R4, R12, R15, !PT ;  /* 0x0000000f0c047209 */ /* 0x001fe40007810000 */
[----:B------:R-:W-:Y:S02]  /*2330*/  FMNMX.FTZ R15, R24, R25, !PT ;  /* 0x00000019180f7209 */ /* 0x000fe40007810000 */
[C---:B------:R-:W-:Y:S01]  /*2340*/  FSETP.NEU.FTZ.AND P3, PT, R4.reuse, -INF , PT ;  /* 0xff8000000400780b */ /* 0x040fe20003f7d000 */
[----:B------:R-:W-:Y:S01]  /*2350*/  FMUL.FTZ R88, R4, UR5 ;  /* 0x0000000504587c20 */ /* 0x000fe20008410000 */
[----:B------:R-:W-:-:S04]  /*2360*/  FMNMX.FTZ R12, R28, R15, !PT ;  /* 0x0000000f1c0c7209 */ /* 0x000fc80007810000 */
[----:B------:R-:W-:Y:S02]  /*2370*/  FMNMX.FTZ R15, R29, R12, !PT ;  /* 0x0000000c1d0f7209 */ /* 0x000fe40007810000 */
[----:B------:R-:W-:Y:S02]  /*2380*/  FSEL R88, R88, RZ, P3 ;  /* 0x000000ff58587208 */ /* 0x000fe40001800000 */
[----:B------:R-:W-:Y:S02]  /*2390*/  FMNMX.FTZ R20, R32, R15, !PT ;  /* 0x0000000f20147209 */ /* 0x000fe40007810000 */
[----:B------:R-:W-:Y:S01]  /*23a0*/  ISETP.NE.AND P3, PT, R14, RZ, PT ;  /* 0x000000ff0e00720c */ /* 0x000fe20003f65270 */
[--C-:B------:R-:W-:Y:S01]  /*23b0*/  FFMA.FTZ R9, R26, UR5, -R88.reuse ;  /* 0x000000051a097c23 */ /* 0x100fe20008010858 */
[----:B------:R-:W-:Y:S01]  /*23c0*/  FMNMX.FTZ R19, R33, R20, !PT ;  /* 0x0000001421137209 */ /* 0x000fe20007810000 */
[--C-:B------:R-:W-:Y:S01]  /*23d0*/  FFMA.FTZ R11, R30, UR5, -R88.reuse ;  /* 0x000000051e0b7c23 */ /* 0x100fe20008010858 */
[--C-:B------:R-:W-:Y:S01]  /*23e0*/  FFMA.FTZ R34, R34, UR5, -R88.reuse ;  /* 0x0000000522227c23 */ /* 0x100fe20008010858 */
[--C-:B------:R-:W-:Y:S01]  /*23f0*/  FFMA.FTZ R14, R27, UR5, -R88.reuse ;  /* 0x000000051b0e7c23 */ /* 0x100fe20008010858 */
[----:B------:R-:W-:Y:S01]  /*2400*/  FMNMX.FTZ R20, R36, R19, !PT ;  /* 0x0000001324147209 */ /* 0x000fe20007810000 */
[--C-:B------:R-:W-:Y:S01]  /*2410*/  FFMA.FTZ R27, R38, UR5, -R88.reuse ;  /* 0x00000005261b7c23 */ /* 0x100fe20008010858 */
[----:B------:R0:W-:Y:S01]  /*2420*/  MUFU.EX2 R12, R34 ;  /* 0x00000022000c7308 */ /* 0x0001e20000000800 */
[--C-:B------:R-:W-:Y:S01]  /*2430*/  FFMA.FTZ R21, R42, UR5, -R88.reuse ;  /* 0x000000052a157c23 */ /* 0x100fe20008010858 */
[----:B------:R-:W-:Y:S01]  /*2440*/  FMNMX.FTZ R19, R37, R20, !PT ;  /* 0x0000001425137209 */ /* 0x000fe20007810000 */
[--C-:B------:R-:W-:Y:S01]  /*2450*/  FFMA.FTZ R10, R31, UR5, -R88.reuse ;  /* 0x000000051f0a7c23 */ /* 0x100fe20008010858 */
[----:B------:R-:W-:Y:S01]  /*2460*/  FSEL R80, R80, -INF , P3 ;  /* 0xff80000050507808 */ /* 0x000fe20001800000 */
[--C-:B------:R-:W-:Y:S01]  /*2470*/  FFMA.FTZ R31, R46, UR5, -R88.reuse ;  /* 0x000000052e1f7c23 */ /* 0x100fe20008010858 */
[----:B------:R-:W-:Y:S01]  /*2480*/  FMNMX.FTZ R20, R40, R19, !PT ;  /* 0x0000001328147209 */ /* 0x000fe20007810000 */
[--C-:B------:R-:W-:Y:S01]  /*2490*/  FFMA.FTZ R54, R54, UR5, -R88.reuse ;  /* 0x0000000536367c23 */ /* 0x100fe20008010858 */
[--C-:B------:R-:W-:Y:S01]  /*24a0*/  FFMA.FTZ R15, R35, UR5, -R88.reuse ;  /* 0x00000005230f7c23 */ /* 0x100fe20008010858 */
[--C-:B------:R-:W-:Y:S01]  /*24b0*/  FFMA.FTZ R35, R51, UR5, -R88.reuse ;  /* 0x0000000533237c23 */ /* 0x100fe20008010858 */
[----:B------:R-:W-:Y:S01]  /*24c0*/  FMNMX.FTZ R19, R41, R20, !PT ;  /* 0x0000001429137209 */ /* 0x000fe20007810000 */
[--C-:B------:R-:W-:Y:S01]  /*24d0*/  FFMA.FTZ R51, R59, UR5, -R88.reuse ;  /* 0x000000053b337c23 */ /* 0x100fe20008010858 */
[--C-:B------:R-:W-:Y:S01]  /*24e0*/  FFMA.FTZ R59, R62, UR5, -R88.reuse ;  /* 0x000000053e3b7c23 */ /* 0x100fe20008010858 */
[--C-:B------:R-:W-:Y:S01]  /*24f0*/  FFMA.FTZ R58, R58, UR5, -R88.reuse ;  /* 0x000000053a3a7c23 */ /* 0x100fe20008010858 */
[----:B------:R-:W-:Y:S01]  /*2500*/  FMNMX.FTZ R26, R44, R19, !PT ;  /* 0x000000132c1a7209 */ /* 0x000fe20007810000 */
[----:B------:R-:W-:Y:S01]  /*2510*/  MUFU.EX2 R9, R9 ;  /* 0x0000000900097308 */ /* 0x000fe20000000800 */
[--C-:B------:R-:W-:Y:S01]  /*2520*/  FFMA.FTZ R43, R43, UR5, -R88.reuse ;  /* 0x000000052b2b7c23 */ /* 0x100fe20008010858 */
[--C-:B------:R-:W-:Y:S01]  /*2530*/  FFMA.FTZ R47, R47, UR5, -R88.reuse ;  /* 0x000000052f2f7c23 */ /* 0x100fe20008010858 */
[----:B------:R-:W-:Y:S01]  /*2540*/  FMNMX.FTZ R19, R45, R26, !PT ;  /* 0x0000001a2d137209 */ /* 0x000fe20007810000 */
[--C-:B------:R-:W-:Y:S01]  /*2550*/  FFMA.FTZ R39, R39, UR5, -R88.reuse ;  /* 0x0000000527277c23 */ /* 0x100fe20008010858 */
[--C-:B------:R-:W-:Y:S01]  /*2560*/  FFMA.FTZ R84, R63, UR5, -R88.reuse ;  /* 0x000000053f547c23 */ /* 0x100fe20008010858 */
[--C-:B------:R-:W-:Y:S01]  /*2570*/  FFMA.FTZ R63, R79, UR5, -R88.reuse ;  /* 0x000000054f3f7c23 */ /* 0x100fe20008010858 */
[----:B------:R-:W-:Y:S01]  /*2580*/  FMNMX.FTZ R26, R48, R19, !PT ;  /* 0x00000013301a7209 */ /* 0x000fe20007810000 */
[----:B------:R-:W1:Y:S01]  /*2590*/  MUFU.EX2 R14, R14 ;  /* 0x0000000e000e7308 */ /* 0x000e620000000800 */
[----:B------:R-:W-:-:S02]  /*25a0*/  FFMA.FTZ R50, R50, UR5, -R88 ;  /* 0x0000000532327c23 */ /* 0x000fc40008010858 */
[----:B------:R-:W-:-:S04]  /*25b0*/  FMNMX.FTZ R19, R49, R26, !PT ;  /* 0x0000001a31137209 */ /* 0x000fc80007810000 */
[----:B------:R-:W-:Y:S01]  /*25c0*/  FMNMX.FTZ R30, R52, R19, !PT ;  /* 0x00000013341e7209 */ /* 0x000fe20007810000 */
[----:B------:R-:W2:Y:S03]  /*25d0*/  MUFU.EX2 R11, R11 ;  /* 0x0000000b000b7308 */ /* 0x000ea60000000800 */
[----:B------:R-:W-:-:S04]  /*25e0*/  FMNMX.FTZ R19, R53, R30, !PT ;  /* 0x0000001e35137209 */ /* 0x000fc80007810000 */
[----:B------:R-:W-:Y:S01]  /*25f0*/  FMNMX.FTZ R30, R56, R19, !PT ;  /* 0x00000013381e7209 */ /* 0x000fe20007810000 */
[----:B------:R3:W-:Y:S03]  /*2600*/  MUFU.EX2 R26, R43 ;  /* 0x0000002b001a7308 */ /* 0x0007e60000000800 */
[----:B------:R-:W-:-:S04]  /*2610*/  FMNMX.FTZ R19, R57, R30, !PT ;  /* 0x0000001e39137209 */ /* 0x000fc80007810000 */
[----:B0-----:R-:W-:Y:S01]  /*2620*/  FMNMX.FTZ R34, R60, R19, !PT ;  /* 0x000000133c227209 */ /* 0x001fe20007810000 */
[----:B------:R0:W-:Y:S01]  /*2630*/  MUFU.EX2 R30, R47 ;  /* 0x0000002f001e7308 */ /* 0x0001e20000000800 */
[--C-:B---3--:R-:W-:Y:S01]  /*2640*/  FFMA.FTZ R43, R66, UR5, -R88.reuse ;  /* 0x00000005422b7c23 */ /* 0x108fe20008010858 */
[----:B------:R-:W-:Y:S01]  /*2650*/  FFMA.FTZ R66, R82, UR5, -R88 ;  /* 0x0000000552427c23 */ /* 0x000fe20008010858 */
[----:B------:R-:W-:-:S04]  /*2660*/  FMNMX.FTZ R19, R61, R34, !PT ;  /* 0x000000223d137209 */ /* 0x000fc80007810000 */
[----:B------:R-:W-:Y:S01]  /*2670*/  FMNMX.FTZ R38, R64, R19, !PT ;  /* 0x0000001340267209 */ /* 0x000fe20007810000 */
[----:B------:R-:W-:Y:S01]  /*2680*/  MUFU.EX2 R10, R10 ;  /* 0x0000000a000a7308 */ /* 0x000fe20000000800 */
[--C-:B0-----:R-:W-:Y:S01]  /*2690*/  FFMA.FTZ R47, R71, UR5, -R88.reuse ;  /* 0x00000005472f7c23 */ /* 0x101fe20008010858 */
[----:B------:R-:W-:Y:S01]  /*26a0*/  FFMA.FTZ R71, R83, UR5, -R88 ;  /* 0x0000000553477c23 */ /* 0x000fe20008010858 */
[----:B------:R-:W-:-:S04]  /*26b0*/  FMNMX.FTZ R19, R65, R38, !PT ;  /* 0x0000002641137209 */ /* 0x000fc80007810000 */
[----:B------:R-:W-:Y:S01]  /*26c0*/  FMNMX.FTZ R38, R68, R19, !PT ;  /* 0x0000001344267209 */ /* 0x000fe20007810000 */
[----:B------:R0:W-:Y:S03]  /*26d0*/  MUFU.EX2 R20, R39 ;  /* 0x0000002700147308 */ /* 0x0001e60000000800 */
[----:B------:R-:W-:-:S04]  /*26e0*/  FMNMX.FTZ R19, R69, R38, !PT ;  /* 0x0000002645137209 */ /* 0x000fc80007810000 */
[----:B------:R-:W-:Y:S01]  /*26f0*/  FMNMX.FTZ R42, R72, R19, !PT ;  /* 0x00000013482a7209 */ /* 0x000fe20007810000 */
[----:B------:R-:W-:Y:S01]  /*2700*/  MUFU.EX2 R38, R54 ;  /* 0x0000003600267308 */ /* 0x000fe20000000800 */
[--C-:B0-----:R-:W-:Y:S01]  /*2710*/  FFMA.FTZ R39, R55, UR5, -R88.reuse ;  /* 0x0000000537277c23 */ /* 0x101fe20008010858 */
[----:B------:R-:W-:Y:S01]  /*2720*/  FFMA.FTZ R55, R75, UR5, -R88 ;  /* 0x000000054b377c23 */ /* 0x000fe20008010858 */
[----:B------:R-:W-:-:S04]  /*2730*/  FMNMX.FTZ R19, R73, R42, !PT ;  /* 0x0000002a49137209 */ /* 0x000fc80007810000 */
[----:B------:R-:W-:Y:S01]  /*2740*/  FMNMX.FTZ R42, R76, R19, !PT ;  /* 0x000000134c2a7209 */ /* 0x000fe20007810000 */
[----:B------:R-:W-:Y:S03]  /*2750*/  MUFU.EX2 R15, R15 ;  /* 0x0000000f000f7308 */ /* 0x000fe60000000800 */
[----:B------:R-:W-:-:S04]  /*2760*/  FMNMX.FTZ R19, R77, R42, !PT ;  /* 0x0000002a4d137209 */ /* 0x000fc80007810000 */
[----:B------:R-:W-:Y:S01]  /*2770*/  FMNMX.FTZ R46, R80, R19, !PT ;  /* 0x00000013502e7209 */ /* 0x000fe20007810000 */
[----:B------:R0:W-:Y:S03]  /*2780*/  MUFU.EX2 R42, R58 ;  /* 0x0000003a002a7308 */ /* 0x0001e60000000800 */
[----:B------:R-:W-:-:S04]  /*2790*/  FMNMX.FTZ R46, R81, R46, !PT ;  /* 0x0000002e512e7209 */ /* 0x000fc80007810000 */
[----:B------:R-:W-:Y:S01]  /*27a0*/  FMNMX.FTZ R46, R89, R46, !PT ;  /* 0x0000002e592e7209 */ /* 0x000fe20007810000 */
[----:B------:R-:W-:Y:S01]  /*27b0*/  MUFU.EX2 R27, R27 ;  /* 0x0000001b001b7308 */ /* 0x000fe20000000800 */
[--C-:B0-----:R-:W-:Y:S02]  /*27c0*/  FFMA.FTZ R58, R78, UR5, -R88.reuse ;  /* 0x000000054e3a7c23 */ /* 0x101fe40008010858 */
[----:B------:R-:W-:Y:S01]  /*27d0*/  FMNMX.FTZ R19, R85, R46, !PT ;  /* 0x0000002e55137209 */ /* 0x000fe20007810000 */
[----:B------:R-:W-:-:S04]  /*27e0*/  FFMA.FTZ R46, R70, UR5, -R88 ;  /* 0x00000005462e7c23 */ /* 0x000fc80008010858 */
[----:B------:R-:W0:Y:S01]  /*27f0*/  SHFL.BFLY PT, R54, R19, 0x2, 0x1f ;  /* 0x0c401f0013367f89 */ /* 0x000e2200000e0000 */
[----:B------:R-:W-:Y:S08]  /*2800*/  MUFU.EX2 R21, R21 ;  /* 0x0000001500157308 */ /* 0x000ff00000000800 */
[----:B------:R-:W-:Y:S08]  /*2810*/  MUFU.EX2 R31, R31 ;  /* 0x0000001f001f7308 */ /* 0x000ff00000000800 */
[----:B------:R3:W-:Y:S01]  /*2820*/  MUFU.EX2 R34, R50 ;  /* 0x0000003200227308 */ /* 0x0007e20000000800 */
[----:B0-----:R-:W-:Y:S01]  /*2830*/  FMNMX.FTZ R62, R19, R54, !PT ;  /* 0x00000036133e7209 */ /* 0x001fe20007810000 */
[----:B------:R-:W-:-:S06]  /*2840*/  FFMA.FTZ R54, R74, UR5, -R88 ;  /* 0x000000054a367c23 */ /* 0x000fcc0008010858 */
[----:B------:R-:W-:Y:S01]  /*2850*/  MUFU.EX2 R35, R35 ;  /* 0x0000002300237308 */ /* 0x000fe20000000800 */
[--C-:B---3--:R-:W-:Y:S01]  /*2860*/  FFMA.FTZ R50, R67, UR5, -R88.reuse ;  /* 0x0000000543327c23 */ /* 0x108fe20008010858 */
[--C-:B------:R-:W-:Y:S01]  /*2870*/  FFMA.FTZ R67, R87, UR5, -R88.reuse ;  /* 0x0000000557437c23 */ /* 0x100fe20008010858 */
[----:B------:R-:W0:Y:S05]  /*2880*/  SHFL.BFLY PT, R19, R62, 0x1, 0x1f ;  /* 0x0c201f003e137f89 */ /* 0x000e2a00000e0000 */
[----:B------:R-:W-:Y:S08]  /*2890*/  MUFU.EX2 R39, R39 ;  /* 0x0000002700277308 */ /* 0x000ff00000000800 */
[----:B------:R-:W-:Y:S08]  /*28a0*/  MUFU.EX2 R51, R51 ;  /* 0x0000003300337308 */ /* 0x000ff00000000800 */
[----:B------:R-:W-:Y:S01]  /*28b0*/  MUFU.EX2 R59, R59 ;  /* 0x0000003b003b7308 */ /* 0x000fe20000000800 */
[----:B0-----:R-:W-:Y:S01]  /*28c0*/  FMNMX.FTZ R19, R62, R19, !PT ;  /* 0x000000133e137209 */ /* 0x001fe20007810000 */
[----:B------:R-:W-:Y:S01]  /*28d0*/  FFMA.FTZ R62, R86, UR5, -R88 ;  /* 0x00000005563e7c23 */ /* 0x000fe20008010858 */
[----:B------:R-:W-:-:S02]  /*28e0*/  IMAD.MOV.U32 R88, RZ, RZ, R135 ;  /* 0x000000ffff587224 */ /* 0x000fc400078e0087 */
[C---:B------:R-:W-:Y:S01]  /*28f0*/  FSETP.NEU.FTZ.AND P1, PT, R19.reuse, -INF , PT ;  /* 0xff8000001300780b */ /* 0x040fe20003f3d000 */
[----:B------:R-:W-:Y:S02]  /*2900*/  FMUL.FTZ R78, R19, UR5 ;  /* 0x00000005134e7c20 */ /* 0x000fe40008410000 */
[----:B------:R-:W-:Y:S03]  /*2910*/  MUFU.EX2 R84, R84 ;  /* 0x0000005400547308 */ /* 0x000fe60000000800 */
[----:B------:R-:W-:Y:S02]  /*2920*/  FSEL R78, R78, RZ, P1 ;  /* 0x000000ff4e4e7208 */ /* 0x000fe40000800000 */
[----:B------:R-:W-:-:S03]  /*2930*/  LOP3.LUT P1, RZ, R7, 0x2, RZ, 0xc0, !PT ;  /* 0x0000000207ff7812 */ /* 0x000fc6000782c0ff */
[----:B------:R-:W-:Y:S01]  /*2940*/  MUFU.EX2 R43, R43 ;  /* 0x0000002b002b7308 */ /* 0x000fe20000000800 */
[--C-:B------:R-:W-:Y:S01]  /*2950*/  FFMA.FTZ R29, R29, UR5, -R78.reuse ;  /* 0x000000051d1d7c23 */ /* 0x100fe2000801084e */
[--C-:B------:R-:W-:Y:S01]  /*2960*/  FFMA.FTZ R25, R25, UR5, -R78.reuse ;  /* 0x0000000519197c23 */ /* 0x100fe2000801084e */
[--C-:B------:R-:W-:Y:S01]  /*2970*/  FFMA.FTZ R70, R24, UR5, -R78.reuse ;  /* 0x0000000518467c23 */ /* 0x100fe2000801084e */
[--C-:B------:R-:W-:Y:S01]  /*2980*/  FFMA.FTZ R28, R28, UR5, -R78.reuse ;  /* 0x000000051c1c7c23 */ /* 0x100fe2000801084e */
[--C-:B------:R-:W-:Y:S01]  /*2990*/  FFMA.FTZ R24, R32, UR5, -R78.reuse ;  /* 0x0000000520187c23 */ /* 0x100fe2000801084e */
[--C-:B------:R-:W-:Y:S01]  /*29a0*/  FFMA.FTZ R75, R33, UR5, -R78.reuse ;  /* 0x00000005214b7c23 */ /* 0x100fe2000801084e */
[--C-:B------:R-:W-:Y:S01]  /*29b0*/  FFMA.FTZ R74, R36, UR5, -R78.reuse ;  /* 0x00000005244a7c23 */ /* 0x100fe2000801084e */
[----:B------:R0:W-:Y:S01]  /*29c0*/  MUFU.EX2 R86, R29 ;  /* 0x0000001d00567308 */ /* 0x0001e20000000800 */
[--C-:B------:R-:W-:Y:S01]  /*29d0*/  FFMA.FTZ R79, R37, UR5, -R78.reuse ;  /* 0x00000005254f7c23 */ /* 0x100fe2000801084e */
[--C-:B------:R-:W-:Y:S01]  /*29e0*/  FFMA.FTZ R32, R48, UR5, -R78.reuse ;  /* 0x0000000530207c23 */ /* 0x100fe2000801084e */
[--C-:B------:R-:W-:Y:S01]  /*29f0*/  FFMA.FTZ R41, R41, UR5, -R78.reuse ;  /* 0x0000000529297c23 */ /* 0x100fe2000801084e */
[--C-:B------:R-:W-:Y:S01]  /*2a00*/  FFMA.FTZ R37, R44, UR5, -R78.reuse ;  /* 0x000000052c257c23 */ /* 0x100fe2000801084e */
[--C-:B------:R-:W-:Y:S01]  /*2a10*/  FFMA.FTZ R33, R49, UR5, -R78.reuse ;  /* 0x0000000531217c23 */ /* 0x100fe2000801084e */
[--C-:B------:R-:W-:Y:S01]  /*2a20*/  FFMA.FTZ R36, R52, UR5, -R78.reuse ;  /* 0x0000000534247c23 */ /* 0x100fe2000801084e */
[----:B------:R-:W-:Y:S01]  /*2a30*/  FFMA.FTZ R53, R53, UR5, -R78 ;  /* 0x0000000535357c23 */ /* 0x000fe2000801084e */
[----:B------:R3:W-:Y:S01]  /*2a40*/  MUFU.EX2 R82, R70 ;  /* 0x0000004600527308 */ /* 0x0007e20000000800 */
[----:B0-----:R-:W-:Y:S01]  /*2a50*/  SHF.R.S32.HI R29, RZ, 0x4, R8 ;  /* 0x00000004ff1d7819 */ /* 0x001fe20000011408 */
[--C-:B------:R-:W-:Y:S01]  /*2a60*/  FFMA.FTZ R61, R61, UR5, -R78.reuse ;  /* 0x000000053d3d7c23 */ /* 0x100fe2000801084e */
[----:B------:R-:W-:Y:S01]  /*2a70*/  SHF.L.U32 R8, R7, 0x6, RZ ;  /* 0x0000000607087819 */ /* 0x000fe200000006ff */
[--C-:B------:R-:W-:Y:S01]  /*2a80*/  FFMA.FTZ R7, R57, UR5, -R78.reuse ;  /* 0x0000000539077c23 */ /* 0x100fe2000801084e */
[--C-:B------:R-:W-:Y:S01]  /*2a90*/  FFMA.FTZ R44, R64, UR5, -R78.reuse ;  /* 0x00000005402c7c23 */ /* 0x100fe2000801084e */
[----:B------:R-:W-:Y:S01]  /*2aa0*/  IMAD.SHL.U32 R29, R29, 0x8, RZ ;  /* 0x000000081d1d7824 */ /* 0x000fe200078e00ff */
[----:B------:R-:W-:Y:S01]  /*2ab0*/  LOP3.LUT R8, R8, 0x1c0, RZ, 0xc0, !PT ;  /* 0x000001c008087812 */ /* 0x000fe200078ec0ff */
[----:B------:R-:W0:Y:S01]  /*2ac0*/  MUFU.EX2 R25, R25 ;  /* 0x0000001900197308 */ /* 0x000e220000000800 */
[--C-:B---3--:R-:W-:Y:S01]  /*2ad0*/  FFMA.FTZ R70, R45, UR5, -R78.reuse ;  /* 0x000000052d467c23 */ /* 0x108fe2000801084e */
[----:B------:R-:W-:Y:S01]  /*2ae0*/  FFMA.FTZ R65, R65, UR5, -R78 ;  /* 0x0000000541417c23 */ /* 0x000fe2000801084e */
[----:B------:R-:W-:Y:S01]  /*2af0*/  SHF.R.U32.HI R45, RZ, 0x3, R8 ;  /* 0x00000003ff2d7819 */ /* 0x000fe20000011608 */
[--C-:B------:R-:W-:Y:S01]  /*2b00*/  FFMA.FTZ R68, R68, UR5, -R78.reuse ;  /* 0x0000000544447c23 */ /* 0x100fe2000801084e */
[--C-:B------:R-:W-:Y:S01]  /*2b10*/  FFMA.FTZ R69, R69, UR5, -R78.reuse ;  /* 0x0000000545457c23 */ /* 0x100fe2000801084e */
[--C-:B------:R-:W-:Y:S01]  /*2b20*/  FFMA.FTZ R72, R72, UR5, -R78.reuse ;  /* 0x0000000548487c23 */ /* 0x100fe2000801084e */
[--C-:B------:R-:W-:Y:S01]  /*2b30*/  FFMA.FTZ R73, R73, UR5, -R78.reuse ;  /* 0x0000000549497c23 */ /* 0x100fe2000801084e */
[----:B------:R3:W4:Y:S01]  /*2b40*/  MUFU.EX2 R83, R28 ;  /* 0x0000001c00537308 */ /* 0x0007220000000800 */
[--C-:B------:R-:W-:Y:S01]  /*2b50*/  FFMA.FTZ R76, R76, UR5, -R78.reuse ;  /* 0x000000054c4c7c23 */ /* 0x100fe2000801084e */
[--C-:B------:R-:W-:Y:S01]  /*2b60*/  FFMA.FTZ R77, R77, UR5, -R78.reuse ;  /* 0x000000054d4d7c23 */ /* 0x100fe2000801084e */
[--C-:B------:R-:W-:Y:S01]  /*2b70*/  FFMA.FTZ R80, R80, UR5, -R78.reuse ;  /* 0x0000000550507c23 */ /* 0x100fe2000801084e */
[--C-:B------:R-:W-:Y:S01]  /*2b80*/  FFMA.FTZ R81, R81, UR5, -R78.reuse ;  /* 0x0000000551517c23 */ /* 0x100fe2000801084e */
[----:B------:R-:W-:-:S03]  /*2b90*/  FFMA.FTZ R89, R89, UR5, -R78 ;  /* 0x0000000559597c23 */ /* 0x000fc6000801084e */
[----:B------:R-:W5:Y:S01]  /*2ba0*/  MUFU.EX2 R24, R24 ;  /* 0x0000001800187308 */ /* 0x000f620000000800 */
[--C-:B---3--:R-:W-:Y:S01]  /*2bb0*/  FFMA.FTZ R28, R40, UR5, -R78.reuse ;  /* 0x00000005281c7c23 */ /* 0x108fe2000801084e */
[----:B------:R-:W-:Y:S01]  /*2bc0*/  LOP3.LUT R40, R8, 0x8, R29, 0xf8, !PT ;  /* 0x0000000808287812 */ /* 0x000fe200078ef81d */
[----:B------:R-:W-:Y:S02]  /*2bd0*/  IMAD.SHL.U32 R8, R6, 0x40, RZ ;  /* 0x0000004006087824 */ /* 0x000fe400078e00ff */
[----:B------:R-:W-:Y:S01]  /*2be0*/  FFMA.FTZ R6, R56, UR5, -R78 ;  /* 0x0000000538067c23 */ /* 0x000fe2000801084e */
[----:B------:R-:W-:Y:S01]  /*2bf0*/  IMAD.SHL.U32 R29, R18, 0x20, RZ ;  /* 0x00000020121d7824 */ /* 0x000fe200078e00ff */
[----:B------:R-:W-:Y:S02]  /*2c00*/  LOP3.LUT R40, R40, R45, RZ, 0x3c, !PT ;  /* 0x0000002d28287212 */ /* 0x000fe400078e3cff */
[----:B------:R-:W-:Y:S01]  /*2c10*/  LOP3.LUT R18, R8, 0x7ffffe00, RZ, 0xc0, !PT ;  /* 0x7ffffe0008127812 */ /* 0x000fe200078ec0ff */
[----:B-1----:R-:W-:Y:S01]  /*2c20*/  FADD.FTZ R8, R9, R14 ;  /* 0x0000000e09087221 */ /* 0x002fe20000010000 */
[----:B------:R-:W-:Y:S01]  /*2c30*/  LOP3.LUT R29, R29, 0x7ffffc00, RZ, 0xc0, !PT ;  /* 0x7ffffc001d1d7812 */ /* 0x000fe200078ec0ff */
[----:B------:R-:W1:Y:S01]  /*2c40*/  MUFU.EX2 R75, R75 ;  /* 0x0000004b004b7308 */ /* 0x000e620000000800 */
[----:B------:R-:W-:-:S02]  /*2c50*/  F2FP.BF16.F32.PACK_AB R9, R14, R9 ;  /* 0x000000090e09723e */ /* 0x000fc400000010ff */
[----:B------:R-:W-:Y:S01]  /*2c60*/  IADD3 R18, R40, R18, R29 ;  /* 0x0000001228127210 */ /* 0x000fe20007ffe01d */
[----:B--2---:R-:W-:Y:S01]  /*2c70*/  FADD.FTZ R29, R11, R8 ;  /* 0x000000080b1d7221 */ /* 0x004fe20000010000 */
[----:B0-----:R-:W-:Y:S01]  /*2c80*/  FADD.FTZ R8, R82, R25 ;  /* 0x0000001952087221 */ /* 0x001fe20000010000 */
[----:B------:R-:W-:Y:S01]  /*2c90*/  F2FP.BF16.F32.PACK_AB R11, R10, R11 ;  /* 0x0000000b0a0b723e */ /* 0x000fe200000010ff */
[----:B------:R-:W-:Y:S01]  /*2ca0*/  FFMA.FTZ R40, R60, UR5, -R78 ;  /* 0x000000053c287c23 */ /* 0x000fe2000801084e */
[----:B------:R-:W-:Y:S01]  /*2cb0*/  FADD.FTZ R45, R10, R29 ;  /* 0x0000001d0a2d7221 */ /* 0x000fe20000010000 */
[----:B------:R-:W0:Y:S01]  /*2cc0*/  MUFU.EX2 R74, R74 ;  /* 0x0000004a004a7308 */ /* 0x000e220000000800 */
[----:B----4-:R-:W-:Y:S01]  /*2cd0*/  FADD.FTZ R29, R83, R8 ;  /* 0x00000008531d7221 */ /* 0x010fe20000010000 */
[----:B------:R-:W-:Y:S01]  /*2ce0*/  F2FP.BF16.F32.PACK_AB R8, R25, R82 ;  /* 0x000000521908723e */ /* 0x000fe200000010ff */
[----:B------:R-:W-:Y:S01]  /*2cf0*/  FADD.FTZ R14, R12, R45 ;  /* 0x0000002d0c0e7221 */ /* 0x000fe20000010000 */
[C---:B------:R-:W-:Y:S01]  /*2d00*/  F2FP.BF16.F32.PACK_AB R10, R86.reuse, R83 ;  /* 0x00000053560a723e */ /* 0x040fe200000010ff */
[----:B------:R-:W-:Y:S01]  /*2d10*/  FADD.FTZ R29, R86, R29 ;  /* 0x0000001d561d7221 */ /* 0x000fe20000010000 */
[----:B------:R-:W-:Y:S01]  /*2d20*/  LEA R18, R18, UR41, 0x1 ;  /* 0x0000002912127c11 */ /* 0x000fe2000f8e08ff */
[----:B------:R-:W-:Y:S01]  /*2d30*/  FADD.FTZ R48, R15, R14 ;  /* 0x0000000e0f307221 */ /* 0x000fe20000010000 */
[----:B------:R-:W2:Y:S01]  /*2d40*/  MUFU.EX2 R79, R79 ;  /* 0x0000004f004f7308 */ /* 0x000ea20000000800 */
[----:B-----5:R-:W-:Y:S01]  /*2d50*/  FADD.FTZ R14, R24, R29 ;  /* 0x0000001d180e7221 */ /* 0x020fe20000010000 */
[----:B------:R-:W-:Y:S01]  /*2d60*/  FFMA.FTZ R78, R85, UR5, -R78 ;  /* 0x00000005554e7c23 */ /* 0x000fe2000801084e */
[----:B------:R-:W-:Y:S01]  /*2d70*/  FADD.FTZ R29, R27, R48 ;  /* 0x000000301b1d7221 */ /* 0x000fe20000010000 */
[----:B------:R3:W-:Y:S01]  /*2d80*/  STSM.16.M88.4 [R18+0x21800], R8 ;  /* 0x0218000812007844 */ /* 0x0007e20000000200 */
[----:B-1----:R-:W-:Y:S01]  /*2d90*/  FADD.FTZ R25, R75, R14 ;  /* 0x0000000e4b197221 */ /* 0x002fe20000010000 */
[C---:B------:R-:W-:Y:S01]  /*2da0*/  F2FP.BF16.F32.PACK_AB R27, R20.reuse, R27 ;  /* 0x0000001b141b723e */ /* 0x040fe200000010ff */
[----:B------:R-:W-:Y:S01]  /*2db0*/  FADD.FTZ R48, R20, R29 ;  /* 0x0000001d14307221 */ /* 0x000fe20000010000 */
[----:B------:R-:W1:Y:S01]  /*2dc0*/  MUFU.EX2 R28, R28 ;  /* 0x0000001c001c7308 */ /* 0x000e620000000800 */
[----:B0-----:R-:W-:Y:S01]  /*2dd0*/  FADD.FTZ R14, R74, R25 ;  /* 0x000000194a0e7221 */ /* 0x001fe20000010000 */
[----:B------:R-:W-:-:S02]  /*2de0*/  VIADD R20, R18, 0x21800 ;  /* 0x0002180012147836 */ /* 0x000fc40000000000 */
[----:B------:R-:W-:Y:S01]  /*2df0*/  FADD.FTZ R25, R21, R48 ;  /* 0x0000003015197221 */ /* 0x000fe20000010000 */
[----:B------:R-:W-:-:S03]  /*2e00*/  F2FP.BF16.F32.PACK_AB R24, R75, R24 ;  /* 0x000000184b18723e */ /* 0x000fc600000010ff */
[----:B------:R-:W0:Y:S01]  /*2e10*/  MUFU.EX2 R41, R41 ;  /* 0x0000002900297308 */ /* 0x000e220000000800 */
[----:B--2---:R-:W-:Y:S01]  /*2e20*/  FADD.FTZ R29, R79, R14 ;  /* 0x0000000e4f1d7221 */ /* 0x004fe20000010000 */
[----:B------:R-:W-:Y:S01]  /*2e30*/  FADD.FTZ R14, R26, R25 ;  /* 0x000000191a0e7221 */ /* 0x000fe20000010000 */
[----:B------:R-:W-:-:S03]  /*2e40*/  F2FP.BF16.F32.PACK_AB R25, R15, R12 ;  /* 0x0000000c0f19723e */ /* 0x000fc600000010ff */
[----:B------:R-:W-:Y:S01]  /*2e50*/  FADD.FTZ R15, R31, R14 ;  /* 0x0000000e1f0f7221 */ /* 0x000fe20000010000 */
[----:B------:R-:W-:Y:S01]  /*2e60*/  F2FP.BF16.F32.PACK_AB R31, R30, R31 ;  /* 0x0000001f1e1f723e */ /* 0x000fe200000010ff */
[----:B------:R-:W2:Y:S01]  /*2e70*/  MUFU.EX2 R37, R37 ;  /* 0x0000002500257308 */ /* 0x000ea20000000800 */
[----:B-1----:R-:W-:Y:S01]  /*2e80*/  FADD.FTZ R12, R28, R29 ;  /* 0x0000001d1c0c7221 */ /* 0x002fe20000010000 */
[----:B------:R-:W-:Y:S01]  /*2e90*/  FADD.FTZ R15, R30, R15 ;  /* 0x0000000f1e0f7221 */ /* 0x000fe20000010000 */
[----:B------:R-:W-:Y:S02]  /*2ea0*/  F2FP.BF16.F32.PACK_AB R29, R26, R21 ;  /* 0x000000151a1d723e */ /* 0x000fe400000010ff */
[----:B------:R-:W-:Y:S01]  /*2eb0*/  F2FP.BF16.F32.PACK_AB R26, R79, R74 ;  /* 0x0000004a4f1a723e */ /* 0x000fe200000010ff */
[----:B---3--:R-:W-:Y:S01]  /*2ec0*/  FADD.FTZ R8, R34, R15 ;  /* 0x0000000f22087221 */ /* 0x008fe20000010000 */
[----:B------:R-:W-:Y:S01]  /*2ed0*/  SEL R15, R5, 0xffffffe0, !P1 ;  /* 0xffffffe0050f7807 */ /* 0x000fe20004800000 */
[----:B------:R-:W1:Y:S01]  /*2ee0*/  MUFU.EX2 R70, R70 ;  /* 0x0000004600467308 */ /* 0x000e620000000800 */
[----:B0-----:R-:W-:Y:S01]  /*2ef0*/  FADD.FTZ R12, R41, R12 ;  /* 0x0000000c290c7221 */ /* 0x001fe20000010000 */
[----:B------:R-:W-:Y:S01]  /*2f00*/  FADD.FTZ R11, R35, R8 ;  /* 0x00000008230b7221 */ /* 0x000fe20000010000 */
[----:B------:R-:W-:Y:S01]  /*2f10*/  F2FP.BF16.F32.PACK_AB R28, R41, R28 ;  /* 0x0000001c291c723e */ /* 0x000fe200000010ff */
[----:B------:R-:W-:Y:S01]  /*2f20*/  IMAD.IADD R15, R20, 0x1, R15 ;  /* 0x00000001140f7824 */ /* 0x000fe200078e020f */
[----:B------:R-:W-:Y:S01]  /*2f30*/  ISETP.LE.AND P1, PT, R16, UR33, PT ;  /* 0x0000002110007c0c */ /* 0x000fe2000bf23270 */
[----:B------:R-:W-:-:S02]  /*2f40*/  FADD.FTZ R10, R38, R11 ;  /* 0x0000000b260a7221 */ /* 0x000fc40000010000 */
[----:B------:R-:W0:Y:S01]  /*2f50*/  MUFU.EX2 R32, R32 ;  /* 0x0000002000207308 */ /* 0x000e220000000800 */
[----:B--2---:R-:W-:Y:S01]  /*2f60*/  FADD.FTZ R9, R37, R12 ;  /* 0x0000000c25097221 */ /* 0x004fe20000010000 */
[----:B------:R2:W-:Y:S06]  /*2f70*/  STSM.16.M88.4 [R15], R24 ;  /* 0x000000180f007844 */ /* 0x0005ec0000000200 */
[----:B------:R-:W3:Y:S01]  /*2f80*/  MUFU.EX2 R33, R33 ;  /* 0x0000002100217308 */ /* 0x000ee20000000800 */
[C---:B-1----:R-:W-:Y:S01]  /*2f90*/  FADD.FTZ R9, R70.reuse, R9 ;  /* 0x0000000946097221 */ /* 0x042fe20000010000 */
[----:B------:R-:W-:-:S02]  /*2fa0*/  F2FP.BF16.F32.PACK_AB R30, R70, R37 ;  /* 0x00000025461e723e */ /* 0x000fc400000010ff */
[----:B------:R-:W-:-:S04]  /*2fb0*/  LEA R37, R13, R18, 0x1 ;  /* 0x000000120d257211 */ /* 0x000fc800078e08ff */
[----:B------:R-:W1:Y:S01]  /*2fc0*/  MUFU.EX2 R36, R36 ;  /* 0x0000002400247308 */ /* 0x000e620000000800 */
[----:B0-----:R-:W-:Y:S01]  /*2fd0*/  FADD.FTZ R8, R32, R9 ;  /* 0x0000000920087221 */ /* 0x001fe20000010000 */
[----:B------:R-:W-:Y:S01]  /*2fe0*/  FADD.FTZ R9, R39, R10 ;  /* 0x0000000a27097221 */ /* 0x000fe20000010000 */
[----:B--2---:R-:W-:Y:S01]  /*2ff0*/  F2FP.BF16.F32.PACK_AB R25, R51, R42 ;  /* 0x0000002a3319723e */ /* 0x004fe200000010ff */
[----:B------:R-:W-:Y:S01]  /*3000*/  STSM.16.M88.4 [R37+0x21800], R28 ;  /* 0x0218001c25007844 */ /* 0x000fe20000000200 */
[----:B------:R-:W-:Y:S01]  /*3010*/  F2FP.BF16.F32.PACK_AB R27, R84, R59 ;  /* 0x0000003b541b723e */ /* 0x000fe200000010ff */
[----:B------:R-:W-:Y:S01]  /*3020*/  FADD.FTZ R10, R42, R9 ;  /* 0x000000092a0a7221 */ /* 0x000fe20000010000 */
[----:B------:R-:W-:Y:S01]  /*3030*/  F2FP.BF16.F32.PACK_AB R9, R35, R34 ;  /* 0x000000222309723e */ /* 0x000fe200000010ff */
[----:B------:R-:W0:Y:S01]  /*3040*/  MUFU.EX2 R23, R53 ;  /* 0x0000003500177308 */ /* 0x000e220000000800 */
[----:B---3--:R-:W-:Y:S01]  /*3050*/  FADD.FTZ R5, R33, R8 ;  /* 0x0000000821057221 */ /* 0x008fe20000010000 */
[----:B------:R-:W-:-:S04]  /*3060*/  FADD.FTZ R10, R51, R10 ;  /* 0x0000000a330a7221 */ /* 0x000fc80000010000 */
[----:B------:R-:W-:Y:S02]  /*3070*/  FADD.FTZ R11, R59, R10 ;  /* 0x0000000a3b0b7221 */ /* 0x000fe40000010000 */
[----:B------:R-:W2:Y:S01]  /*3080*/  MUFU.EX2 R6, R6 ;  /* 0x0000000600067308 */ /* 0x000ea20000000800 */
[----:B-1----:R-:W-:Y:S01]  /*3090*/  FADD.FTZ R8, R36, R5 ;  /* 0x0000000524087221 */ /* 0x002fe20000010000 */
[----:B------:R-:W-:Y:S01]  /*30a0*/  FADD.FTZ R10, R84, R11 ;  /* 0x0000000b540a7221 */ /* 0x000fe20000010000 */
[----:B------:R-:W-:-:S03]  /*30b0*/  F2FP.BF16.F32.PACK_AB R11, R39, R38 ;  /* 0x00000026270b723e */ /* 0x000fc600000010ff */
[----:B------:R-:W-:Y:S02]  /*30c0*/  FADD.FTZ R21, R43, R10 ;  /* 0x0000000a2b157221 */ /* 0x000fe40000010000 */
[----:B------:R-:W1:Y:S01]  /*30d0*/  MUFU.EX2 R7, R7 ;  /* 0x0000000700077308 */ /* 0x000e620000000800 */
[C---:B0-----:R-:W-:Y:S01]  /*30e0*/  FADD.FTZ R5, R23.reuse, R8 ;  /* 0x0000000817057221 */ /* 0x041fe20000010000 */
[----:B------:R-:W-:-:S06]  /*30f0*/  F2FP.BF16.F32.PACK_AB R10, R23, R36 ;  /* 0x00000024170a723e */ /* 0x000fcc00000010ff */
[----:B------:R-:W0:Y:S01]  /*3100*/  MUFU.EX2 R40, R40 ;  /* 0x0000002800287308 */ /* 0x000e220000000800 */
[----:B--2---:R-:W-:-:S07]  /*3110*/  FADD.FTZ R8, R6, R5 ;  /* 0x0000000506087221 */ /* 0x004fce0000010000 */
[----:B------:R-:W2:Y:S01]  /*3120*/  MUFU.EX2 R50, R50 ;  /* 0x0000003200327308 */ /* 0x000ea20000000800 */
[C---:B-1----:R-:W-:Y:S01]  /*3130*/  FADD.FTZ R5, R7.reuse, R8 ;  /* 0x0000000807057221 */ /* 0x042fe20000010000 */
[----:B------:R-:W-:-:S06]  /*3140*/  F2FP.BF16.F32.PACK_AB R24, R7, R6 ;  /* 0x000000060718723e */ /* 0x000fcc00000010ff */
[----:B------:R-:W1:Y:S01]  /*3150*/  MUFU.EX2 R61, R61 ;  /* 0x0000003d003d7308 */ /* 0x000e620000000800 */
[----:B0-----:R-:W-:-:S07]  /*3160*/  FADD.FTZ R8, R40, R5 ;  /* 0x0000000528087221 */ /* 0x001fce0000010000 */
[----:B------:R-:W0:Y:S01]  /*3170*/  MUFU.EX2 R46, R46 ;  /* 0x0000002e002e7308 */ /* 0x000e220000000800 */
[C---:B--2---:R-:W-:Y:S01]  /*3180*/  FADD.FTZ R21, R50.reuse, R21 ;  /* 0x0000001532157221 */ /* 0x044fe20000010000 */
[----:B------:R-:W-:-:S06]  /*3190*/  F2FP.BF16.F32.PACK_AB R45, R50, R43 ;  /* 0x0000002b322d723e */ /* 0x000fcc00000010ff */
[----:B------:R-:W2:Y:S01]  /*31a0*/  MUFU.EX2 R44, R44 ;  /* 0x0000002c002c7308 */ /* 0x000ea20000000800 */
[----:B-1----:R-:W-:Y:S01]  /*31b0*/  FADD.FTZ R5, R61, R8 ;  /* 0x000000083d057221 */ /* 0x002fe20000010000 */
[----:B------:R-:W-:Y:S02]  /*31c0*/  F2FP.BF16.F32.PACK_AB R8, R33, R32 ;  /* 0x000000202108723e */ /* 0x000fe400000010ff */
[----:B------:R-:W-:-:S04]  /*31d0*/  F2FP.BF16.F32.PACK_AB R26, R61, R40 ;  /* 0x000000283d1a723e */ /* 0x000fc800000010ff */
[----:B------:R-:W1:Y:S01]  /*31e0*/  MUFU.EX2 R47, R47 ;  /* 0x0000002f002f7308 */ /* 0x000e620000000800 */
[----:B0-----:R-:W-:-:S07]  /*31f0*/  FADD.FTZ R14, R46, R21 ;  /* 0x000000152e0e7221 */ /* 0x001fce0000010000 */
[----:B------:R-:W0:Y:S01]  /*3200*/  MUFU.EX2 R65, R65 ;  /* 0x0000004100417308 */ /* 0x000e220000000800 */
[----:B--2---:R-:W-:-:S07]  /*3210*/  FADD.FTZ R12, R44, R5 ;  /* 0x000000052c0c7221 */ /* 0x004fce0000010000 */
[----:B------:R-:W2:Y:S01]  /*3220*/  MUFU.EX2 R68, R68 ;  /* 0x0000004400447308 */ /* 0x000ea20000000800 */
[----:B-1----:R-:W-:Y:S01]  /*3230*/  FADD.FTZ R7, R47, R14 ;  /* 0x0000000e2f077221 */ /* 0x002fe20000010000 */
[----:B------:R-:W-:Y:S01]  /*3240*/  IMAD R14, R13, 0x2, R20 ;  /* 0x000000020d0e7824 */ /* 0x000fe200078e0214 */
[----:B------:R-:W-:Y:S01]  /*3250*/  F2FP.BF16.F32.PACK_AB R47, R47, R46 ;  /* 0x0000002e2f2f723e */ /* 0x000fe200000010ff */
[----:B------:R-:W-:-:S04]  /*3260*/  IMAD R13, R13, 0x2, R15 ;  /* 0x000000020d0d7824 */ /* 0x000fc800078e020f */
[----:B------:R-:W1:Y:S01]  /*3270*/  MUFU.EX2 R69, R69 ;  /* 0x0000004500457308 */ /* 0x000e620000000800 */
[C---:B0-----:R-:W-:Y:S01]  /*3280*/  FADD.FTZ R5, R65.reuse, R12 ;  /* 0x0000000c41057221 */ /* 0x041fe20000010000 */
[----:B------:R0:W-:Y:S01]  /*3290*/  STSM.16.M88.4 [R13], R8 ;  /* 0x000000080d007844 */ /* 0x0001e20000000200 */
[----:B------:R-:W-:-:S03]  /*32a0*/  F2FP.BF16.F32.PACK_AB R44, R65, R44 ;  /* 0x0000002c412c723e */ /* 0x000fc600000010ff */
[----:B------:R3:W-:Y:S02]  /*32b0*/  STSM.16.M88.4 [R18+0x27800], R24 ;  /* 0x0278001812007844 */ /* 0x0007e40000000200 */
[----:B------:R-:W4:Y:S01]  /*32c0*/  MUFU.EX2 R54, R54 ;  /* 0x0000003600367308 */ /* 0x000f220000000800 */
[----:B--2---:R-:W-:-:S07]  /*32d0*/  FADD.FTZ R6, R68, R5 ;  /* 0x0000000544067221 */ /* 0x004fce0000010000 */
[----:B------:R-:W0:Y:S01]  /*32e0*/  MUFU.EX2 R55, R55 ;  /* 0x0000003700377308 */ /* 0x000e220000000800 */
[C---:B-1----:R-:W-:Y:S01]  /*32f0*/  F2FP.BF16.F32.PACK_AB R46, R69.reuse, R68 ;  /* 0x00000044452e723e */ /* 0x042fe200000010ff */
[----:B------:R-:W-:-:S04]  /*3300*/  FADD.FTZ R5, R69, R6 ;  /* 0x0000000645057221 */ /* 0x000fc80000010000 */
[----:B------:R1:W-:Y:S02]  /*3310*/  STSM.16.M88.4 [R15+0x6000], R44 ;  /* 0x0060002c0f007844 */ /* 0x0003e40000000200 */
[----:B------:R-:W2:Y:S01]  /*3320*/  MUFU.EX2 R58, R58 ;  /* 0x0000003a003a7308 */ /* 0x000ea20000000800 */
[----:B----4-:R-:W-:-:S07]  /*3330*/  FADD.FTZ R12, R54, R7 ;  /* 0x00000007360c7221 */ /* 0x010fce0000010000 */
[----:B------:R-:W4:Y:S01]  /*3340*/  MUFU.EX2 R63, R63 ;  /* 0x0000003f003f7308 */ /* 0x000f220000000800 */
[C---:B0-----:R-:W-:Y:S01]  /*3350*/  F2FP.BF16.F32.PACK_AB R9, R55.reuse, R54 ;  /* 0x000000363709723e */ /* 0x041fe200000010ff */
[----:B------:R-:W-:-:S06]  /*3360*/  FADD.FTZ R7, R55, R12 ;  /* 0x0000000c37077221 */ /* 0x000fcc0000010000 */
[----:B------:R-:W0:Y:S01]  /*3370*/  MUFU.EX2 R72, R72 ;  /* 0x0000004800487308 */ /* 0x000e220000000800 */
[----:B--2---:R-:W-:-:S07]  /*3380*/  FADD.FTZ R12, R58, R7 ;  /* 0x000000073a0c7221 */ /* 0x004fce0000010000 */
[----:B------:R-:W2:Y:S01]  /*3390*/  MUFU.EX2 R73, R73 ;  /* 0x0000004900497308 */ /* 0x000ea20000000800 */
[C---:B----4-:R-:W-:Y:S01]  /*33a0*/  F2FP.BF16.F32.PACK_AB R11, R63.reuse, R58 ;  /* 0x0000003a3f0b723e */ /* 0x050fe200000010ff */
[----:B------:R-:W-:-:S06]  /*33b0*/  FADD.FTZ R7, R63, R12 ;  /* 0x0000000c3f077221 */ /* 0x000fcc0000010000 */
[----:B------:R-:W4:Y:S01]  /*33c0*/  MUFU.EX2 R76, R76 ;  /* 0x0000004c004c7308 */ /* 0x000f220000000800 */
[----:B0-----:R-:W-:-:S07]  /*33d0*/  FADD.FTZ R6, R72, R5 ;  /* 0x0000000548067221 */ /* 0x001fce0000010000 */
[----:B------:R-:W0:Y:S01]  /*33e0*/  MUFU.EX2 R77, R77 ;  /* 0x0000004d004d7308 */ /* 0x000e220000000800 */
[C---:B--2---:R-:W-:Y:S01]  /*33f0*/  F2FP.BF16.F32.PACK_AB R8, R73.reuse, R72 ;  /* 0x000000484908723e */ /* 0x044fe200000010ff */
[----:B------:R-:W-:-:S06]  /*3400*/  FADD.FTZ R5, R73, R6 ;  /* 0x0000000649057221 */ /* 0x000fcc0000010000 */
[----:B------:R-:W2:Y:S01]  /*3410*/  MUFU.EX2 R66, R66 ;  /* 0x0000004200427308 */ /* 0x000ea20000000800 */
[----:B----4-:R-:W-:-:S07]  /*3420*/  FADD.FTZ R6, R76, R5 ;  /* 0x000000054c067221 */ /* 0x010fce0000010000 */
[----:B------:R-:W3:Y:S01]  /*3430*/  MUFU.EX2 R71, R71 ;  /* 0x0000004700477308 */ /* 0x000ee20000000800 */
[C---:B0-----:R-:W-:Y:S01]  /*3440*/  F2FP.BF16.F32.PACK_AB R10, R77.reuse, R76 ;  /* 0x0000004c4d0a723e */ /* 0x041fe200000010ff */
[----:B------:R-:W-:-:S04]  /*3450*/  FADD.FTZ R5, R77, R6 ;  /* 0x000000064d057221 */ /* 0x000fc80000010000 */
[----:B------:R1:W-:Y:S02]  /*3460*/  STSM.16.M88.4 [R37+0x27800], R8 ;  /* 0x0278000825007844 */ /* 0x0003e40000000200 */
[----:B------:R-:W0:Y:S01]  /*3470*/  MUFU.EX2 R62, R62 ;  /* 0x0000003e003e7308 */ /* 0x000e220000000800 */
[----:B--2---:R-:W-:-:S07]  /*3480*/  FADD.FTZ R12, R66, R7 ;  /* 0x00000007420c7221 */ /* 0x004fce0000010000 */
[----:B------:R-:W2:Y:S01]  /*3490*/  MUFU.EX2 R67, R67 ;  /* 0x0000004300437308 */ /* 0x000ea20000000800 */
[C---:B---3--:R-:W-:Y:S01]  /*34a0*/  F2FP.BF16.F32.PACK_AB R25, R71.reuse, R66 ;  /* 0x000000424719723e */ /* 0x048fe200000010ff */
[----:B------:R-:W-:-:S06]  /*34b0*/  FADD.FTZ R7, R71, R12 ;  /* 0x0000000c47077221 */ /* 0x000fcc0000010000 */
[----:B------:R-:W3:Y:S01]  /*34c0*/  MUFU.EX2 R80, R80 ;  /* 0x0000005000507308 */ /* 0x000ee20000000800 */
[----:B0-----:R-:W-:-:S07]  /*34d0*/  FADD.FTZ R12, R62, R7 ;  /* 0x000000073e0c7221 */ /* 0x001fce0000010000 */
[----:B------:R-:W0:Y:S01]  /*34e0*/  MUFU.EX2 R81, R81 ;  /* 0x0000005100517308 */ /* 0x000e220000000800 */
[C---:B--2---:R-:W-:Y:S01]  /*34f0*/  F2FP.BF16.F32.PACK_AB R27, R67.reuse, R62 ;  /* 0x0000003e431b723e */ /* 0x044fe200000010ff */
[----:B------:R-:W-:-:S06]  /*3500*/  FADD.FTZ R12, R67, R12 ;  /* 0x0000000c430c7221 */ /* 0x000fcc0000010000 */
[----:B------:R-:W2:Y:S01]  /*3510*/  MUFU.EX2 R89, R89 ;  /* 0x0000005900597308 */ /* 0x000ea20000000800 */
[----:B---3--:R-:W-:-:S07]  /*3520*/  FADD.FTZ R6, R80, R5 ;  /* 0x0000000550067221 */ /* 0x008fce0000010000 */
[----:B------:R-:W3:Y:S01]  /*3530*/  MUFU.EX2 R78, R78 ;  /* 0x0000004e004e7308 */ /* 0x000ee20000000800 */
[C---:B0-----:R-:W-:Y:S01]  /*3540*/  F2FP.BF16.F32.PACK_AB R24, R81.reuse, R80 ;  /* 0x000000505118723e */ /* 0x041fe200000010ff */
[----:B------:R-:W-:-:S04]  /*3550*/  FADD.FTZ R6, R81, R6 ;  /* 0x0000000651067221 */ /* 0x000fc80000010000 */
[----:B--2---:R-:W-:Y:S01]  /*3560*/  FADD.FTZ R7, R89, R6 ;  /* 0x0000000659077221 */ /* 0x004fe20000010000 */
[----:B---3--:R-:W-:-:S03]  /*3570*/  F2FP.BF16.F32.PACK_AB R26, R78, R89 ;  /* 0x000000594e1a723e */ /* 0x008fc600000010ff */
[----:B------:R-:W-:Y:S01]  /*3580*/  FADD.FTZ R7, R78, R7 ;  /* 0x000000074e077221 */ /* 0x000fe20000010000 */
[----:B------:R-:W-:Y:S01]  /*3590*/  MOV R89, R135 ;  /* 0x0000008700597202 */ /* 0x000fe20000000f00 */
[----:B------:R1:W-:Y:S01]  /*35a0*/  STSM.16.M88.4 [R13+0x6000], R24 ;  /* 0x006000180d007844 */ /* 0x0003e20000000200 */
[----:B------:R0:W-:Y:S06]  /*35b0*/  MEMBAR.ALL.CTA ;  /* 0x0000000000007992 */ /* 0x0001ec0000008000 */
[----:B0-----:R-:W0:Y:S02]  /*35c0*/  FENCE.VIEW.ASYNC.S ;  /* 0x00000000000073c6 */ /* 0x001e240000000000 */
[----:B0-----:R-:W-:Y:S01]  /*35d0*/  NOP ;  /* 0x0000000000007918 */ /* 0x001fe20000000000 */
[----:B------:R-:W-:Y:S05]  /*35e0*/  @!P1 BRA `(.L_x_18) ;  /* 0x0000002000a09947 */ /* 0x000fea0003800000 */
[----:B-1----:R-:W-:Y:S01]  /*35f0*/  IMAD.MOV.U32 R9, RZ, RZ, R4 ;  /* 0x000000ffff097224 */ /* 0x002fe200078e0004 */
[----:B------:R-:W-:Y:S01]  /*3600*/  CS2R R134, SRZ ;  /* 0x0000000000867805 */ /* 0x000fe2000001ff00 */
[----:B------:R-:W-:Y:S01]  /*3610*/  IMAD.MOV.U32 R5, RZ, RZ, R19 ;  /* 0x000000ffff057224 */ /* 0x000fe200078e0013 */
        /* <DEDUP_REMOVED lines=22> */
[----:B------:R-:W-:Y:S01]  /*3780*/  CS2R R88, SRZ ;  /* 0x0000000000587805 */ /* 0x000fe2000001ff00 */
[----:B------:R-:W-:Y:S01]  /*3790*/  UMOV UR34, URZ ;  /* 0x0000003f00227c82 */ /* 0x000fe20008000000 */
[----:B------:R-:W-:Y:S01]  /*37a0*/  UMOV UR7, URZ ;  /* 0x0000003f00077c82 */ /* 0x000fe20008000000 */
[----:B------:R-:W-:-:S05]  /*37b0*/  ULDC UR5, c[0x0][0x988] ;  /* 0x0002620000057ab9 */ /* 0x000fca0000000800 */
.L_x_29:
[----:B------:R-:W-:Y:S01]  /*37c0*/  ISETP.NE.AND P2, PT, RZ, UR40, PT ;  /* 0x00000028ff007c0c */ /* 0x000fe2000bf45270 */
[----:B------:R-:W-:-:S04]  /*37d0*/  UISETP.NE.AND UP0, UPT, UR7, 0x1, UPT ;  /* 0x000000010700788c */ /* 0x000fc8000bf05270 */
[----:B------:R-:W-:-:S04]  /*37e0*/  USEL UR32, URZ, 0x1, UP0 ;  /* 0x000000013f207887 */ /* 0x000fc80008000000 */
[----:B------:R-:W-:-:S04]  /*37f0*/  ULOP3.LUT UR32, UR34, UR32, URZ, 0x3c, !UPT ;  /* 0x0000002022207292 */ /* 0x000fc8000f8e3c3f */
[----:B------:R-:W-:Y:S08]  /*3800*/  @P2 BRA `(.L_x_19) ;  /* 0x0000000000382947 */ /* 0x000ff00003800000 */
[----:B------:R-:W-:Y:S05]  /*3810*/  @!P0 BRA `(.L_x_20) ;  /* 0x0000000000048947 */ /* 0x000fea0003800000 */
[----:B------:R-:W-:Y:S01]  /*3820*/  BPT.TRAP 0x1 ;  /* 0x000000040000795c */ /* 0x000fe20000300000 */
.L_x_20:
[----:B------:R-:W-:Y:S01]  /*3830*/  UIADD3 UR10, UR7, 0x1, URZ ;  /* 0x00000001070a7890 */ /* 0x000fe2000fffe03f */
[----:B------:R-:W-:-:S03]  /*3840*/  IMAD.U32 R0, RZ, RZ, UR32 ;  /* 0x00000020ff007e24 */ /* 0x000fc6000f8e00ff */
[----:B------:R-:W-:Y:S02]  /*3850*/  UISETP.NE.AND UP0, UPT, UR10, 0x2, UPT ;  /* 0x000000020a00788c */ /* 0x000fe4000bf05270 */
[----:B------:R-:W-:Y:S02]  /*3860*/  SHF.L.U32 R0, R0, 0x1f, RZ ;  /* 0x0000001f00007819 */ /* 0x000fe400000006ff */
[----:B------:R-:W-:-:S04]  /*3870*/  USEL UR10, UR10, URZ, UP0 ;  /* 0x0000003f0a0a7287 */ /* 0x000fc80008000000 */
[----:B------:R-:W-:-:S09]  /*3880*/  ULEA UR10, UR10, UR41, 0x3 ;  /* 0x000000290a0a7291 */ /* 0x000fd2000f8e183f */
[----:B------:R0:W1:Y:S01]  /*3890*/  SYNCS.PHASECHK.TRANS64.TRYWAIT P1, [UR10+0x2d830], R0 ;  /* 0x02d83000ff0075a7 */ /* 0x000062000802014a */
[----:B------:R-:W-:Y:S05]  /*38a0*/  @!P0 BRA `(.L_x_21) ;  /* 0x0000000000048947 */ /* 0x000fea0003800000 */
[----:B------:R-:W-:Y:S01]  /*38b0*/  BPT.TRAP 0x1 ;  /* 0x000000040000795c */ /* 0x000fe20000300000 */
.L_x_21:
[----:B-1----:R-:W-:Y:S05]  /*38c0*/  @P1 BRA `(.L_x_19) ;  /* 0x0000000000081947 */ /* 0x002fea0003800000 */
[----:B------:R-:W1:Y:S02]  /*38d0*/  SYNCS.PHASECHK.TRANS64.TRYWAIT P1, [UR10+0x2d830], R0 ;  /* 0x02d83000ff0075a7 */ /* 0x000e64000802014a */
[----:B-1----:R-:W-:Y:S05]  /*38e0*/  @!P1 BRA `(.L_x_22) ;  /* 0x00000078008c9947 */ /* 0x002fea0003800000 */
.L_x_19:
[----:B01----:R-:W-:Y:S01]  /*38f0*/  VIADD R0, R17, 0x8 ;  /* 0x0000000811007836 */ /* 0x003fe20000000000 */
[----:B------:R-:W-:Y:S01]  /*3900*/  UIADD3 UR10, UR7, 0x1, URZ ;  /* 0x00000001070a7890 */ /* 0x000fe2000fffe03f */
[----:B------:R-:W-:Y:S01]  /*3910*/  R2UR UR28, R2 ;  /* 0x00000000021c72ca */ /* 0x000fe200000e0000 */
[----:B------:R-:W-:Y:S01]  /*3920*/  UMOV UR31, 0x80000020 ;  /* 0x80000020001f7882 */ /* 0x000fe20000000000 */
[----:B------:R-:W-:Y:S01]  /*3930*/  R2UR UR29, R3 ;  /* 0x00000000031d72ca */ /* 0x000fe200000e0000 */
[----:B------:R0:W-:Y:S01]  /*3940*/  BAR.SYNC.DEFER_BLOCKING R0, 0x100 ;  /* 0x000400000000751d */ /* 0x0001e20000010000 */
[----:B------:R-:W-:-:S04]  /*3950*/  UISETP.NE.AND UP0, UPT, UR10, 0x2, UPT ;  /* 0x000000020a00788c */ /* 0x000fc8000bf05270 */
[----:B------:R-:W-:Y:S01]  /*3960*/  USEL UR35, UR10, URZ, UP0 ;  /* 0x0000003f0a237287 */ /* 0x000fe20008000000 */
[----:B------:R-:W-:Y:S01]  /*3970*/  UMOV UR11, 0x80000020 ;  /* 0x80000020000b7882 */ /* 0x000fe20000000000 */
[----:B------:R-:W-:Y:S02]  /*3980*/  UMOV UR15, 0x80000020 ;  /* 0x80000020000f7882 */ /* 0x000fe40000000000 */
[----:B------:R-:W-:Y:S01]  /*3990*/  UIMAD UR30, UR35, 0x600, UR6 ;  /* 0x00000600231e78a4 */ /* 0x000fe2000f8e0206 */
[----:B------:R-:W-:Y:S01]  /*39a0*/  UMOV UR19, 0x80000020 ;  /* 0x8000002000137882 */ /* 0x000fe20000000000 */
[----:B------:R-:W-:Y:S02]  /*39b0*/  UMOV UR23, 0x80000020 ;  /* 0x8000002000177882 */ /* 0x000fe40000000000 */
[----:B------:R-:W-:Y:S01]  /*39c0*/  UIADD3 UR10, UR30, 0x2, URZ ;  /* 0x000000021e0a7890 */ /* 0x000fe2000fffe03f */
[----:B0-----:R-:W-:Y:S01]  /*39d0*/  MOV R0, UR35 ;  /* 0x0000002300007c02 */ /* 0x001fe20008000f00 */
[----:B------:R-:W-:-:S02]  /*39e0*/  UIADD3 UR14, UR30, 0x200, URZ ;  /* 0x000002001e0e7890 */ /* 0x000fc4000fffe03f */
[----:B------:R-:W-:Y:S02]  /*39f0*/  UIADD3 UR18, UR30, 0x202, URZ ;  /* 0x000002021e127890 */ /* 0x000fe4000fffe03f */
[----:B------:R-:W-:Y:S02]  /*3a00*/  UIADD3 UR22, UR30, 0x400, URZ ;  /* 0x000004001e167890 */ /* 0x000fe4000fffe03f */
[----:B------:R-:W-:Y:S01]  /*3a10*/  UIADD3 UR26, UR30, 0x402, URZ ;  /* 0x000004021e1a7890 */ /* 0x000fe2000fffe03f */
[----:B------:R-:W-:Y:S01]  /*3a20*/  UMOV UR27, 0x80000020 ;  /* 0x80000020001b7882 */ /* 0x000fe20000000000 */
[----:B------:R-:W-:-:S06]  /*3a30*/  WARPGROUP.ARRIVE ;  /* 0x00000000000079c5 */ /* 0x000fcc0000000000 */
[----:B------:R-:W-:Y:S03]  /*3a40*/  HGMMA.64x128x16.F32.BF16 R24, gdesc[UR28], RZ, !UPT, gsb0 ;  /* 0x01e000001c1879f0 */ /* 0x000fe6000c0018ff */
        /* <DEDUP_REMOVED lines=16> */
[----:B------:R-:W-:Y:S05]  /*3b50*/  @P2 BRA `(.L_x_23) ;  /* 0x00000000002c2947 */ /* 0x000fea0003800000 */
[----:B------:R-:W-:Y:S05]  /*3b60*/  @!P0 BRA `(.L_x_24) ;  /* 0x0000000000048947 */ /* 0x000fea0003800000 */
[----:B------:R-:W-:Y:S01]  /*3b70*/  BPT.TRAP 0x1 ;  /* 0x000000040000795c */ /* 0x000fe20000300000 */
.L_x_24:
[----:B------:R-:W-:Y:S01]  /*3b80*/  ULEA UR10, UR7, UR41, 0x3 ;  /* 0x00000029070a7291 */ /* 0x000fe2000f8e183f */
[----:B------:R-:W-:-:S05]  /*3b90*/  IMAD.U32 R4, RZ, RZ, UR34 ;  /* 0x00000022ff047e24 */ /* 0x000fca000f8e00ff */
[----:B------:R-:W-:-:S04]  /*3ba0*/  SHF.L.U32 R4, R4, 0x1f, RZ ;  /* 0x0000001f04047819 */ /* 0x000fc800000006ff */
[----:B------:R0:W1:Y:S01]  /*3bb0*/  SYNCS.PHASECHK.TRANS64.TRYWAIT P1, [UR10+0x2d850], R4 ;  /* 0x02d85004ff0075a7 */ /* 0x000062000802014a */
[----:B------:R-:W-:Y:S05]  /*3bc0*/  @!P0 BRA `(.L_x_25) ;  /* 0x0000000000048947 */ /* 0x000fea0003800000 */
[----:B------:R-:W-:Y:S01]  /*3bd0*/  BPT.TRAP 0x1 ;  /* 0x000000040000795c */ /* 0x000fe20000300000 */
.L_x_25:
[----:B-1----:R-:W-:Y:S05]  /*3be0*/  @P1 BRA `(.L_x_23) ;  /* 0x0000000000081947 */ /* 0x002fea0003800000 */
[----:B------:R-:W1:Y:S02]  /*3bf0*/  SYNCS.PHASECHK.TRANS64.TRYWAIT P1, [UR10+0x2d850], R4 ;  /* 0x02d85004ff0075a7 */ /* 0x000e64000802014a */
[----:B-1----:R-:W-:Y:S05]  /*3c00*/  @!P1 BRA `(.L_x_26) ;  /* 0x0000007400dc9947 */ /* 0x002fea0003800000 */
.L_x_23:
[----:B------:R-:W-:Y:S01]  /*3c10*/  UIADD3 UR10, UR41, 0x400, URZ ;  /* 0x00000400290a7890 */ /* 0x000fe2000fffe03f */
[----:B------:R-:W-:Y:S01]  /*3c20*/  WARPGROUP.ARRIVE ;  /* 0x00000000000079c5 */ /* 0x000fe20000000000 */
[----:B------:R-:W-:Y:S01]  /*3c30*/  ULOP3.LUT UR11, UR42, 0x10000, URZ, 0xfc, !UPT ;  /* 0x000100002a0b7892 */ /* 0x000fe2000f8efc3f */
[----:B01----:R-:W-:Y:S01]  /*3c40*/  VIADD R4, R17, 0x9 ;  /* 0x0000000911047836 */ /* 0x003fe20000000000 */
[----:B------:R-:W-:Y:S01]  /*3c50*/  USHF.R.U32.HI UR10, URZ, 0x4, UR10 ;  /* 0x000000043f0a7899 */ /* 0x000fe2000801160a */
[----:B------:R-:W-:Y:S01]  /*3c60*/  ISETP.GE.U32.AND P1, PT, R22, 0x180, PT ;  /* 0x000001801600780c */ /* 0x000fe20003f26070 */
[----:B------:R-:W-:Y:S01]  /*3c70*/  UMOV UR29, 0x40000040 ;  /* 0x40000040001d7882 */ /* 0x000fe20000000000 */
[----:B------:R-:W-:Y:S01]  /*3c80*/  UMOV UR31, 0x80000020 ;  /* 0x80000020001f7882 */ /* 0x000fe20000000000 */
[----:B------:R-:W-:Y:S01]  /*3c90*/  ULOP3.LUT UR10, UR10, 0x3fff, URZ, 0xc0, !UPT ;  /* 0x00003fff0a0a7892 */ /* 0x000fe2000f8ec03f */
[----:B------:R-:W-:Y:S01]  /*3ca0*/  SEL R4, R4, 0x9, !P1 ;  /* 0x0000000904047807 */ /* 0x000fe20004800000 */
[----:B------:R-:W-:-:S02]  /*3cb0*/  UMOV UR28, UR11 ;  /* 0x0000000b001c7c82 */ /* 0x000fc40008000000 */
[----:B------:R-:W-:-:S04]  /*3cc0*/  ULOP3.LUT UR10, UR10, 0x2000000, URZ, 0xfc, !UPT ;  /* 0x020000000a0a7892 */ /* 0x000fc8000f8efc3f */
[----:B------:R-:W-:-:S07]  /*3cd0*/  UIMAD UR10, UR7, 0x600, UR10 ;  /* 0x00000600070a78a4 */ /* 0x000fce000f8e020a */
[----:B------:R-:W-:Y:S02]  /*3ce0*/  UMOV UR30, UR10 ;  /* 0x0000000a001e7c82 */ /* 0x000fe40008000000 */
[----:B------:R-:W-:Y:S01]  /*3cf0*/  HGMMA.64x96x16.F32.BF16 R88, gdesc[UR28].tnspB, R88, gsb0 ;  /* 0x416000001c5879f0 */ /* 0x000fe20008001858 */
[----:B------:R-:W-:Y:S02]  /*3d00*/  UIADD3 UR28, UR11, 0x2, URZ ;  /* 0x000000020b1c7890 */ /* 0x000fe4000fffe03f */
[----:B------:R-:W-:Y:S01]  /*3d10*/  UIADD3 UR30, UR10, 0x40, URZ ;  /* 0x000000400a1e7890 */ /* 0x000fe2000fffe03f */
[----:B------:R-:W-:Y:S01]  /*3d20*/  UMOV UR29, 0x40000040 ;  /* 0x40000040001d7882 */ /* 0x000fe20000000000 */
[----:B------:R-:W-:Y:S01]  /*3d30*/  UMOV UR31, 0x80000020 ;  /* 0x80000020001f7882 */ /* 0x000fe20000000000 */
[----:B------:R-:W-:Y:S02]  /*3d40*/  WARPGROUP.DEPBAR.LE gsb0, 0x0 ;  /* 0x00008000000079c5 */ /* 0x000fe40000010000 */
[----:B------:R-:W-:-:S06]  /*3d50*/  WARPGROUP.ARRIVE ;  /* 0x00000000000079c5 */ /* 0x000fcc0000000000 */
        /* <DEDUP_REMOVED lines=42> */
[----:B------:R-:W-:Y:S03]  /*4000*/  HGMMA.64x96x16.F32.BF16 R88, gdesc[UR28].tnspB, R88, gsb0 ;  /* 0x416000001c5879f0 */ /* 0x000fe60008001858 */
[----:B------:R-:W-:Y:S02]  /*4010*/  WARPGROUP.DEPBAR.LE gsb0, 0x0 ;  /* 0x00008000000079c5 */ /* 0x000fe40000010000 */
[----:B------:R0:W-:Y:S06]  /*4020*/  BAR.ARV R4, 0x100 ;  /* 0x000400040000751d */ /* 0x0001ec0000002000 */
[----:B------:R-:W-:Y:S05]  /*4030*/  @!P0 BRA `(.L_x_27) ;  /* 0x0000000000048947 */ /* 0x000fea0003800000 */
[----:B------:R-:W-:Y:S01]  /*4040*/  BPT.TRAP 0x1 ;  /* 0x000000040000795c */ /* 0x000fe20000300000 */
.L_x_27:
[----:B0-----:R-:W-:Y:S02]  /*4050*/  FMNMX.FTZ R4, R24, R5, !PT ;  /* 0x0000000518047209 */ /* 0x001fe40007810000 */
[----:B------:R-:W-:Y:S02]  /*4060*/  FMNMX.FTZ R6, R26, R9, !PT ;  /* 0x000000091a067209 */ /* 0x000fe40007810000 */
[----:B------:R-:W-:Y:S02]  /*4070*/  FMNMX.FTZ R11, R25, R4, !PT ;  /* 0x00000004190b7209 */ /* 0x000fe40007810000 */
[----:B------:R-:W-:Y:S02]  /*4080*/  FMNMX.FTZ R19, R27, R6, !PT ;  /* 0x000000061b137209 */ /* 0x000fe40007810000 */
[----:B------:R-:W-:Y:S02]  /*4090*/  FMNMX.FTZ R4, R28, R11, !PT ;  /* 0x0000000b1c047209 */ /* 0x000fe40007810000 */
[----:B------:R-:W-:-:S02]  /*40a0*/  FMNMX.FTZ R6, R30, R19, !PT ;  /* 0x000000131e067209 */ /* 0x000fc40007810000 */
[----:B------:R-:W-:Y:S02]  /*40b0*/  FMNMX.FTZ R11, R29, R4, !PT ;  /* 0x000000041d0b7209 */ /* 0x000fe40007810000 */
        /* <DEDUP_REMOVED lines=57> */
[----:B------:R-:W-:Y:S01]  /*4450*/  R2UR UR10, R0 ;  /* 0x00000000000a72ca */ /* 0x000fe200000e0000 */
[----:B------:R-:W0:Y:S04]  /*4460*/  SHFL.BFLY PT, R11, R8, 0x2, 0x1f ;  /* 0x0c401f00080b7f89 */ /* 0x000e2800000e0000 */
[----:B------:R-:W1:Y:S08]  /*4470*/  SHFL.BFLY PT, R19, R6, 0x2, 0x1f ;  /* 0x0c401f0006137f89 */ /* 0x000e7000000e0000 */
[----:B------:R-:W-:-:S04]  /*4480*/  ULEA UR10, UR10, UR41, 0x3 ;  /* 0x000000290a0a7291 */ /* 0x000fc8000f8e183f */
[----:B------:R-:W-:-:S04]  /*4490*/  UIADD3 UR10, UR10, 0x2d840, URZ ;  /* 0x0002d8400a0a7890 */ /* 0x000fc8000fffe03f */
[----:B------:R-:W-:Y:S01]  /*44a0*/  UPRMT UR10, UR4, 0x654, UR10 ;  /* 0x00000654040a7896 */ /* 0x000fe2000800000a */
[----:B0-----:R-:W-:Y:S02]  /*44b0*/  FMNMX.FTZ R11, R8, R11, !PT ;  /* 0x0000000b080b7209 */ /* 0x001fe40007810000 */
[----:B-1----:R-:W-:-:S03]  /*44c0*/  FMNMX.FTZ R10, R6, R19, !PT ;  /* 0x00000013060a7209 */ /* 0x002fc60007810000 */
[----:B------:R-:W0:Y:S03]  /*44d0*/  SHFL.BFLY PT, R4, R11, 0x1, 0x1f ;  /* 0x0c201f000b047f89 */ /* 0x000e2600000e0000 */
[----:B------:R-:W-:Y:S01]  /*44e0*/  SYNCS.ARRIVE.TRANS64.RED.A1T0 RZ, [UR10], RZ ;  /* 0x000000ffffff79a7 */ /* 0x000fe2000810040a */
[----:B------:R-:W1:Y:S01]  /*44f0*/  SHFL.BFLY PT, R21, R10, 0x1, 0x1f ;  /* 0x0c201f000a157f89 */ /* 0x000e6200000e0000 */
[----:B0-----:R-:W-:Y:S02]  /*4500*/  FMNMX.FTZ R19, R11, R4, !PT ;  /* 0x000000040b137209 */ /* 0x001fe40007810000 */
[----:B-1----:R-:W-:-:S03]  /*4510*/  FMNMX.FTZ R4, R10, R21, !PT ;  /* 0x000000150a047209 */ /* 0x002fc60007810000 */
[C---:B------:R-:W-:Y:S01]  /*4520*/  FADD.FTZ R5, -R19.reuse, R5 ;  /* 0x0000000513057221 */ /* 0x040fe20000010100 */
[----:B------:R-:W-:-:S03]  /*4530*/  FMUL.FTZ R8, R19, UR5 ;  /* 0x0000000513087c20 */ /* 0x000fc60008410000 */
[----:B------:R-:W-:Y:S01]  /*4540*/  FMUL.FTZ R20, R5, UR5 ;  /* 0x0000000505147c20 */ /* 0x000fe20008410000 */
[--C-:B------:R-:W-:Y:S01]  /*4550*/  FFMA.FTZ R142, R25, UR5, -R8.reuse ;  /* 0x00000005198e7c23 */ /* 0x100fe20008010808 */
[--C-:B------:R-:W-:Y:S01]  /*4560*/  FFMA.FTZ R25, R28, UR5, -R8.reuse ;  /* 0x000000051c197c23 */ /* 0x100fe20008010808 */
[----:B------:R-:W-:Y:S01]  /*4570*/  FADD.FTZ R5, -R4, R9 ;  /* 0x0000000904057221 */ /* 0x000fe20000010100 */
[--C-:B------:R-:W-:Y:S01]  /*4580*/  FFMA.FTZ R137, R24, UR5, -R8.reuse ;  /* 0x0000000518897c23 */ /* 0x100fe20008010808 */
[--C-:B------:R-:W-:Y:S01]  /*4590*/  FFMA.FTZ R141, R33, UR5, -R8.reuse ;  /* 0x00000005218d7c23 */ /* 0x100fe20008010808 */
[--C-:B------:R-:W-:Y:S01]  /*45a0*/  FFMA.FTZ R138, R37, UR5, -R8.reuse ;  /* 0x00000005258a7c23 */ /* 0x100fe20008010808 */
[----:B------:R-:W-:Y:S01]  /*45b0*/  FMUL.FTZ R28, R4, UR5 ;  /* 0x00000005041c7c20 */ /* 0x000fe20008410000 */
        /* <DEDUP_REMOVED lines=20> */
[--C-:B0-----:R-:W-:Y:S01]  /*4700*/  FFMA.FTZ R20, R72, UR5, -R8.reuse ;  /* 0x0000000548147c23 */ /* 0x101fe20008010808 */
[--C-:B------:R-:W-:Y:S01]  /*4710*/  FFMA.FTZ R41, R73, UR5, -R8.reuse ;  /* 0x0000000549297c23 */ /* 0x100fe20008010808 */
[--C-:B------:R-:W-:Y:S01]  /*4720*/  FFMA.FTZ R53, R76, UR5, -R8.reuse ;  /* 0x000000054c357c23 */ /* 0x100fe20008010808 */
[--C-:B------:R-:W-:Y:S01]  /*4730*/  FFMA.FTZ R60, R77, UR5, -R8.reuse ;  /* 0x000000054d3c7c23 */ /* 0x100fe20008010808 */
[--C-:B------:R-:W-:Y:S01]  /*4740*/  FFMA.FTZ R56, R80, UR5, -R8.reuse ;  /* 0x0000000550387c23 */ /* 0x100fe20008010808 */
[--C-:B------:R-:W-:Y:S01]  /*4750*/  FFMA.FTZ R57, R81, UR5, -R8.reuse ;  /* 0x0000000551397c23 */ /* 0x100fe20008010808 */
[--C-:B------:R-:W-:Y:S01]  /*4760*/  FFMA.FTZ R61, R84, UR5, -R8.reuse ;  /* 0x00000005543d7c23 */ /* 0x100fe20008010808 */
[----:B------:R-:W-:Y:S01]  /*4770*/  FFMA.FTZ R64, R85, UR5, -R8 ;  /* 0x0000000555407c23 */ /* 0x000fe20008010808 */
[----:B------:R-:W-:Y:S01]  /*4780*/  FMUL.FTZ R5, R5, UR5 ;  /* 0x0000000505057c20 */ /* 0x000fe20008410000 */
[--C-:B------:R-:W-:Y:S01]  /*4790*/  FFMA.FTZ R8, R26, UR5, -R28.reuse ;  /* 0x000000051a087c23 */ /* 0x100fe2000801081c */
[--C-:B------:R-:W-:Y:S01]  /*47a0*/  FFMA.FTZ R29, R27, UR5, -R28.reuse ;  /* 0x000000051b1d7c23 */ /* 0x100fe2000801081c */
[----:B------:R-:W0:Y:S01]  /*47b0*/  MUFU.EX2 R137, R137 ;  /* 0x0000008900897308 */ /* 0x000e220000000800 */
[--C-:B------:R-:W-:Y:S01]  /*47c0*/  FFMA.FTZ R26, R30, UR5, -R28.reuse ;  /* 0x000000051e1a7c23 */ /* 0x100fe2000801081c */
[--C-:B------:R-:W-:Y:S01]  /*47d0*/  FFMA.FTZ R31, R31, UR5, -R28.reuse ;  /* 0x000000051f1f7c23 */ /* 0x100fe2000801081c */
[--C-:B------:R-:W-:Y:S01]  /*47e0*/  FFMA.FTZ R27, R34, UR5, -R28.reuse ;  /* 0x00000005221b7c23 */ /* 0x100fe2000801081c */
[--C-:B------:R-:W-:Y:S01]  /*47f0*/  FFMA.FTZ R80, R35, UR5, -R28.reuse ;  /* 0x0000000523507c23 */ /* 0x100fe2000801081c */
[--C-:B------:R-:W-:Y:S01]  /*4800*/  FFMA.FTZ R34, R38, UR5, -R28.reuse ;  /* 0x0000000526227c23 */ /* 0x100fe2000801081c */
[--C-:B------:R-:W-:Y:S01]  /*4810*/  FFMA.FTZ R73, R39, UR5, -R28.reuse ;  /* 0x0000000527497c23 */ /* 0x100fe2000801081c */
[--C-:B------:R-:W-:Y:S01]  /*4820*/  FFMA.FTZ R69, R47, UR5, -R28.reuse ;  /* 0x000000052f457c23 */ /* 0x100fe2000801081c */
        /* <DEDUP_REMOVED lines=8> */
[----:B------:R-:W1:Y:S01]  /*48b0*/  MUFU.EX2 R8, R8 ;  /* 0x0000000800087308 */ /* 0x000e620000000800 */
[----:B0-----:R-:W-:Y:S01]  /*48c0*/  FFMA.FTZ R7, R6, R7, R137 ;  /* 0x0000000706077223 */ /* 0x001fe20000010089 */
[--C-:B------:R-:W-:Y:S01]  /*48d0*/  FFMA.FTZ R43, R58, UR5, -R28.reuse ;  /* 0x000000053a2b7c23 */ /* 0x100fe2000801081c */
[--C-:B------:R-:W-:Y:S01]  /*48e0*/  FFMA.FTZ R68, R59, UR5, -R28.reuse ;  /* 0x000000053b447c23 */ /* 0x100fe2000801081c */
[--C-:B------:R-:W-:Y:S01]  /*48f0*/  FFMA.FTZ R46, R62, UR5, -R28.reuse ;  /* 0x000000053e2e7c23 */ /* 0x100fe2000801081c */
[--C-:B------:R-:W-:Y:S01]  /*4900*/  FFMA.FTZ R63, R63, UR5, -R28.reuse ;  /* 0x000000053f3f7c23 */ /* 0x100fe2000801081c */
[--C-:B------:R-:W-:Y:S01]  /*4910*/  FFMA.FTZ R50, R67, UR5, -R28.reuse ;  /* 0x0000000543327c23 */ /* 0x100fe2000801081c */
[--C-:B------:R-:W-:Y:S01]  /*4920*/  FFMA.FTZ R54, R74, UR5, -R28.reuse ;  /* 0x000000054a367c23 */ /* 0x100fe2000801081c */
[----:B------:R-:W0:Y:S01]  /*4930*/  MUFU.EX2 R142, R142 ;  /* 0x0000008e008e7308 */ /* 0x000e220000000800 */
[--C-:B------:R-:W-:Y:S01]  /*4940*/  FFMA.FTZ R59, R75, UR5, -R28.reuse ;  /* 0x000000054b3b7c23 */ /* 0x100fe2000801081c */
[--C-:B------:R-:W-:Y:S01]  /*4950*/  FFMA.FTZ R62, R79, UR5, -R28.reuse ;  /* 0x000000054f3e7c23 */ /* 0x100fe2000801081c */
[----:B------:R-:W-:-:S05]  /*4960*/  FFMA.FTZ R58, R82, UR5, -R28 ;  /* 0x00000005523a7c23 */ /* 0x000fca000801081c */
[----:B------:R-:W2:Y:S01]  /*4970*/  MUFU.EX2 R29, R29 ;  /* 0x0000001d001d7308 */ /* 0x000ea20000000800 */
[----:B-1----:R-:W-:-:S07]  /*4980*/  FFMA.FTZ R12, R5, R12, R8 ;  /* 0x0000000c050c7223 */ /* 0x002fce0000010008 */
[----:B------:R-:W1:Y:S01]  /*4990*/  MUFU.EX2 R25, R25 ;  /* 0x0000001900197308 */ /* 0x000e620000000800 */
[----:B0-----:R-:W-:-:S07]  /*49a0*/  FADD.FTZ R30, R142, R7 ;  /* 0x000000078e1e7221 */ /* 0x001fce0000010000 */
[----:B------:R-:W0:Y:S01]  /*49b0*/  MUFU.EX2 R26, R26 ;  /* 0x0000001a001a7308 */ /* 0x000e220000000800 */
[----:B--2---:R-:W-:-:S07]  /*49c0*/  FADD.FTZ R7, R29, R12 ;  /* 0x0000000c1d077221 */ /* 0x004fce0000010000 */
[----:B------:R-:W2:Y:S01]  /*49d0*/  MUFU.EX2 R140, R140 ;  /* 0x0000008c008c7308 */ /* 0x000ea20000000800 */
[----:B-1----:R-:W-:-:S07]  /*49e0*/  FADD.FTZ R47, R25, R30 ;  /* 0x0000001e192f7221 */ /* 0x002fce0000010000 */
[----:B------:R-:W1:Y:S01]  /*49f0*/  MUFU.EX2 R31, R31 ;  /* 0x0000001f001f7308 */ /* 0x000e620000000800 */
[----:B0-----:R-:W-:-:S07]  /*4a00*/  FADD.FTZ R12, R26, R7 ;  /* 0x000000071a0c7221 */ /* 0x001fce0000010000 */
[----:B------:R-:W0:Y:S01]  /*4a10*/  MUFU.EX2 R24, R24 ;  /* 0x0000001800187308 */ /* 0x000e220000000800 */
[----:B--2---:R-:W-:Y:S01]  /*4a20*/  FADD.FTZ R7, R140, R47 ;  /* 0x0000002f8c077221 */ /* 0x004fe20000010000 */
[--C-:B------:R-:W-:Y:S01]  /*4a30*/  FFMA.FTZ R47, R66, UR5, -R28.reuse ;  /* 0x00000005422f7c23 */ /* 0x100fe2000801081c */
[----:B------:R-:W-:-:S05]  /*4a40*/  FFMA.FTZ R66, R71, UR5, -R28 ;  /* 0x0000000547427c23 */ /* 0x000fca000801081c */
[----:B------:R-:W2:Y:S01]  /*4a50*/  MUFU.EX2 R27, R27 ;  /* 0x0000001b001b7308 */ /* 0x000ea20000000800 */
[----:B-1----:R-:W-:-:S07]  /*4a60*/  FADD.FTZ R12, R31, R12 ;  /* 0x0000000c1f0c7221 */ /* 0x002fce0000010000 */
        /* <DEDUP_REMOVED lines=13> */
[----:B0-----:R-:W-:Y:S01]  /*4b40*/  FADD.FTZ R30, R138, R51 ;  /* 0x000000338a1e7221 */ /* 0x001fe20000010000 */
[--C-:B------:R-:W-:Y:S01]  /*4b50*/  FFMA.FTZ R51, R70, UR5, -R28.reuse ;  /* 0x0000000546337c23 */ /* 0x100fe2000801081c */
[----:B------:R-:W-:-:S05]  /*4b60*/  FFMA.FTZ R70, R86, UR5, -R28 ;  /* 0x0000000556467c23 */ /* 0x000fca000801081c */
        /* <DEDUP_REMOVED lines=32> */
[----:B------:R-:W-:-:S06]  /*4d70*/  FFMA.FTZ R55, R78, UR5, -R28 ;  /* 0x000000054e377c23 */ /* 0x000fcc000801081c */
        /* <DEDUP_REMOVED lines=25> */
[----:B-1----:R-:W-:Y:S01]  /*4f10*/  FADD.FTZ R30, R50, R67 ;  /* 0x00000043321e7221 */ /* 0x002fe20000010000 */
[----:B------:R-:W-:-:S06]  /*4f20*/  FFMA.FTZ R67, R83, UR5, -R28 ;  /* 0x0000000553437c23 */ /* 0x000fcc000801081c */
        /* <DEDUP_REMOVED lines=37> */
[----:B0-----:R-:W-:-:S03]  /*5180*/  FADD.FTZ R7, R64, R75 ;  /* 0x0000004b40077221 */ /* 0x001fc60000010000 */
[----:B--2---:R-:W-:Y:S01]  /*5190*/  FADD.FTZ R12, R71, R12 ;  /* 0x0000000c470c7221 */ /* 0x004fe20000010000 */
[----:B------:R-:W-:Y:S06]  /*51a0*/  @!P0 BRA `(.L_x_28) ;  /* 0x0000000000048947 */ /* 0x000fec0003800000 */
[----:B------:R-:W-:Y:S01]  /*51b0*/  BPT.TRAP 0x1 ;  /* 0x000000040000795c */ /* 0x000fe20000300000 */
.L_x_28:
[----:B------:R-:W-:Y:S01]  /*51c0*/  ULEA UR7, UR7, UR41, 0x3 ;  /* 0x0000002907077291 */ /* 0x000fe2000f8e183f */
[----:B------:R-:W-:Y:S01]  /*51d0*/  F2FP.BF16.F32.PACK_AB R30, R140, R25 ;  /* 0x000000198c1e723e */ /* 0x000fe200000010ff */
[----:B------:R-:W-:Y:S01]  /*51e0*/  UIADD3 UR10, UR33, -0x1, URZ ;  /* 0xffffffff210a7890 */ /* 0x000fe2000fffe03f */
[----:B------:R-:W-:Y:S01]  /*51f0*/  F2FP.BF16.F32.PACK_AB R28, R142, R137 ;  /* 0x000000898e1c723e */ /* 0x000fe200000010ff */
[----:B------:R-:W-:Y:S01]  /*5200*/  UIADD3 UR7, UR7, 0x2d860, URZ ;  /* 0x0002d86007077890 */ /* 0x000fe2000fffe03f */
[----:B------:R-:W-:Y:S01]  /*5210*/  F2FP.BF16.F32.PACK_AB R29, R29, R8 ;  /* 0x000000081d1d723e */ /* 0x000fe200000010ff */
[----:B------:R-:W-:Y:S01]  /*5220*/  UMOV UR34, UR32 ;  /* 0x0000002000227c82 */ /* 0x000fe20008000000 */
[----:B------:R-:W-:Y:S01]  /*5230*/  F2FP.BF16.F32.PACK_AB R31, R31, R26 ;  /* 0x0000001a1f1f723e */ /* 0x000fe200000010ff */
[----:B------:R-:W-:Y:S01]  /*5240*/  UPRMT UR7, UR4, 0x654, UR7 ;  /* 0x0000065404077896 */ /* 0x000fe20008000007 */
[----:B------:R-:W-:Y:S01]  /*5250*/  F2FP.BF16.F32.PACK_AB R25, R80, R27 ;  /* 0x0000001b5019723e */ /* 0x000fe200000010ff */
[-C--:B------:R-:W-:Y:S01]  /*5260*/  FMUL.FTZ R90, R90, R5.reuse ;  /* 0x000000055a5a7220 */ /* 0x080fe20000410000 */
[----:B------:R-:W-:Y:S01]  /*5270*/  F2FP.BF16.F32.PACK_AB R24, R141, R24 ;  /* 0x000000188d18723e */ /* 0x000fe200000010ff */
[----:B------:R-:W-:Y:S01]  /*5280*/  FMUL.FTZ R91, R91, R5 ;  /* 0x000000055b5b7220 */ /* 0x000fe20000410000 */
[----:B------:R-:W-:Y:S01]  /*5290*/  F2FP.BF16.F32.PACK_AB R26, R138, R11 ;  /* 0x0000000b8a1a723e */ /* 0x000fe200000010ff */
[-C--:B------:R-:W-:Y:S01]  /*52a0*/  FMUL.FTZ R94, R94, R5.reuse ;  /* 0x000000055e5e7220 */ /* 0x080fe20000410000 */
[----:B------:R-:W-:Y:S01]  /*52b0*/  F2FP.BF16.F32.PACK_AB R27, R73, R34 ;  /* 0x00000022491b723e */ /* 0x000fe200000010ff */
[----:B------:R-:W-:Y:S01]  /*52c0*/  FMUL.FTZ R95, R95, R5 ;  /* 0x000000055f5f7220 */ /* 0x000fe20000410000 */
[----:B------:R-:W-:Y:S01]  /*52d0*/  F2FP.BF16.F32.PACK_AB R8, R136, R9 ;  /* 0x000000098808723e */ /* 0x000fe200000010ff */
[----:B------:R-:W-:Y:S01]  /*52e0*/  SYNCS.ARRIVE.TRANS64.RED.A1T0 RZ, [UR7], RZ ;  /* 0x000000ffffff79a7 */ /* 0x000fe20008100407 */
[----:B------:R-:W-:Y:S01]  /*52f0*/  F2FP.BF16.F32.PACK_AB R9, R76, R35 ;  /* 0x000000234c09723e */ /* 0x000fe200000010ff */
[----:B------:R-:W-:Y:S01]  /*5300*/  STSM.16.M88.4 [R18+0x21800], R28 ;  /* 0x0218001c12007844 */ /* 0x000fe20000000200 */
[----:B------:R-:W-:Y:S01]  /*5310*/  F2FP.BF16.F32.PACK_AB R10, R139, R10 ;  /* 0x0000000a8b0a723e */ /* 0x000fe200000010ff */
[-C--:B------:R-:W-:Y:S01]  /*5320*/  FMUL.FTZ R98, R98, R5.reuse ;  /* 0x0000000562627220 */ /* 0x080fe20000410000 */
[----:B------:R-:W-:Y:S01]  /*5330*/  F2FP.BF16.F32.PACK_AB R11, R69, R38 ;  /* 0x00000026450b723e */ /* 0x000fe200000010ff */
[----:B------:R0:W-:Y:S01]  /*5340*/  STSM.16.M88.4 [R15], R24 ;  /* 0x000000180f007844 */ /* 0x0001e20000000200 */
[----:B------:R-:W-:Y:S01]  /*5350*/  F2FP.BF16.F32.PACK_AB R32, R33, R32 ;  /* 0x000000202120723e */ /* 0x000fe200000010ff */
[----:B------:R-:W-:Y:S01]  /*5360*/  FMUL.FTZ R99, R99, R5 ;  /* 0x0000000563637220 */ /* 0x000fe20000410000 */
[----:B------:R-:W-:Y:S01]  /*5370*/  F2FP.BF16.F32.PACK_AB R33, R72, R39 ;  /* 0x000000274821723e */ /* 0x000fe200000010ff */
[----:B------:R1:W-:Y:S01]  /*5380*/  STSM.16.M88.4 [R14], R8 ;  /* 0x000000080e007844 */ /* 0x0003e20000000200 */
[----:B------:R-:W-:Y:S01]  /*5390*/  F2FP.BF16.F32.PACK_AB R34, R52, R37 ;  /* 0x000000253422723e */ /* 0x000fe200000010ff */
[-C--:B------:R-:W-:Y:S01]  /*53a0*/  FMUL.FTZ R102, R102, R5.reuse ;  /* 0x0000000566667220 */ /* 0x080fe20000410000 */
[----:B------:R-:W-:Y:S01]  /*53b0*/  F2FP.BF16.F32.PACK_AB R35, R65, R42 ;  /* 0x0000002a4123723e */ /* 0x000fe200000010ff */
[-C--:B------:R-:W-:Y:S01]  /*53c0*/  FMUL.FTZ R103, R103, R5.reuse ;  /* 0x0000000567677220 */ /* 0x080fe20000410000 */
[----:B------:R-:W-:Y:S01]  /*53d0*/  F2FP.BF16.F32.PACK_AB R36, R49, R36 ;  /* 0x000000243124723e */ /* 0x000fe200000010ff */
[----:B------:R-:W-:Y:S01]  /*53e0*/  FMUL.FTZ R106, R106, R5 ;  /* 0x000000056a6a7220 */ /* 0x000fe20000410000 */
[----:B------:R-:W-:Y:S01]  /*53f0*/  F2FP.BF16.F32.PACK_AB R37, R68, R43 ;  /* 0x0000002b4425723e */ /* 0x000fe200000010ff */
[----:B------:R2:W-:Y:S01]  /*5400*/  STSM.16.M88.4 [R13], R32 ;  /* 0x000000200d007844 */ /* 0x0005e20000000200 */
[----:B------:R-:W-:Y:S01]  /*5410*/  F2FP.BF16.F32.PACK_AB R38, R45, R40 ;  /* 0x000000282d26723e */ /* 0x000fe200000010ff */
[-C--:B------:R-:W-:Y:S01]  /*5420*/  FMUL.FTZ R107, R107, R5.reuse ;  /* 0x000000056b6b7220 */ /* 0x080fe20000410000 */
[----:B------:R-:W-:Y:S01]  /*5430*/  F2FP.BF16.F32.PACK_AB R39, R63, R46 ;  /* 0x0000002e3f27723e */ /* 0x000fe200000010ff */
[----:B------:R-:W-:Y:S01]  /*5440*/  FMUL.FTZ R110, R110, R5 ;  /* 0x000000056e6e7220 */ /* 0x000fe20000410000 */
[----:B------:R-:W-:Y:S01]  /*5450*/  F2FP.BF16.F32.PACK_AB R49, R50, R47 ;  /* 0x0000002f3231723e */ /* 0x000fe200000010ff */
[----:B------:R-:W-:Y:S01]  /*5460*/  FMUL.FTZ R111, R111, R5 ;  /* 0x000000056f6f7220 */ /* 0x000fe20000410000 */
[----:B------:R-:W-:Y:S01]  /*5470*/  F2FP.BF16.F32.PACK_AB R48, R48, R23 ;  /* 0x000000173030723e */ /* 0x000fe200000010ff */
[----:B------:R2:W-:Y:S01]  /*5480*/  STSM.16.M88.4 [R18+0x27800], R36 ;  /* 0x0278002412007844 */ /* 0x0005e20000000200 */
[----:B------:R-:W-:Y:S01]  /*5490*/  F2FP.BF16.F32.PACK_AB R50, R44, R21 ;  /* 0x000000152c32723e */ /* 0x000fe200000010ff */
[----:B------:R-:W-:Y:S01]  /*54a0*/  FMUL.FTZ R114, R114, R5 ;  /* 0x0000000572727220 */ /* 0x000fe20000410000 */
[----:B------:R-:W-:Y:S01]  /*54b0*/  F2FP.BF16.F32.PACK_AB R51, R66, R51 ;  /* 0x000000334233723e */ /* 0x000fe200000010ff */
[-C--:B------:R-:W-:Y:S01]  /*54c0*/  FMUL.FTZ R115, R115, R5.reuse ;  /* 0x0000000573737220 */ /* 0x080fe20000410000 */
[----:B------:R-:W-:Y:S01]  /*54d0*/  F2FP.BF16.F32.PACK_AB R56, R57, R56 ;  /* 0x000000383938723e */ /* 0x000fe200000010ff */
[-C--:B------:R-:W-:Y:S01]  /*54e0*/  FMUL.FTZ R118, R118, R5.reuse ;  /* 0x0000000576767220 */ /* 0x080fe20000410000 */
[----:B0-----:R-:W-:Y:S01]  /*54f0*/  F2FP.BF16.F32.PACK_AB R24, R41, R20 ;  /* 0x000000142918723e */ /* 0x001fe200000010ff */
[----:B------:R2:W-:Y:S01]  /*5500*/  STSM.16.M88.4 [R15+0x6000], R48 ;  /* 0x006000300f007844 */ /* 0x0005e20000000200 */
[----:B------:R-:W-:Y:S01]  /*5510*/  F2FP.BF16.F32.PACK_AB R25, R59, R54 ;  /* 0x000000363b19723e */ /* 0x000fe200000010ff */
[----:B------:R-:W-:Y:S01]  /*5520*/  FMUL.FTZ R119, R119, R5 ;  /* 0x0000000577777220 */ /* 0x000fe20000410000 */
[----:B------:R-:W-:Y:S01]  /*5530*/  F2FP.BF16.F32.PACK_AB R26, R60, R53 ;  /* 0x000000353c1a723e */ /* 0x000fe200000010ff */
[----:B------:R-:W-:Y:S01]  /*5540*/  FMUL.FTZ R122, R122, R5 ;  /* 0x000000057a7a7220 */ /* 0x000fe20000410000 */
[----:B------:R-:W-:Y:S01]  /*5550*/  F2FP.BF16.F32.PACK_AB R27, R62, R55 ;  /* 0x000000373e1b723e */ /* 0x000fe200000010ff */
[-C--:B------:R-:W-:Y:S01]  /*5560*/  FMUL.FTZ R123, R123, R5.reuse ;  /* 0x000000057b7b7220 */ /* 0x080fe20000410000 */
[----:B------:R-:W-:Y:S01]  /*5570*/  F2FP.BF16.F32.PACK_AB R57, R67, R58 ;  /* 0x0000003a4339723e */ /* 0x000fe200000010ff */
[----:B------:R-:W-:Y:S01]  /*5580*/  FMUL.FTZ R126, R126, R5 ;  /* 0x000000057e7e7220 */ /* 0x000fe20000410000 */
[----:B------:R-:W-:Y:S01]  /*5590*/  F2FP.BF16.F32.PACK_AB R58, R64, R61 ;  /* 0x0000003d403a723e */ /* 0x000fe200000010ff */
[----:B------:R2:W-:Y:S01]  /*55a0*/  STSM.16.M88.4 [R14+0x6000], R24 ;  /* 0x006000180e007844 */ /* 0x0005e20000000200 */
[----:B------:R-:W-:Y:S01]  /*55b0*/  F2FP.BF16.F32.PACK_AB R59, R71, R70 ;  /* 0x00000046473b723e */ /* 0x000fe200000010ff */
[-C--:B------:R-:W-:Y:S01]  /*55c0*/  FMUL.FTZ R127, R127, R5.reuse ;  /* 0x000000057f7f7220 */ /* 0x080fe20000410000 */
[----:B------:R-:W-:Y:S01]  /*55d0*/  ISETP.LT.AND P1, PT, R16, UR33, PT ;  /* 0x0000002110007c0c */ /* 0x000fe2000bf21270 */
[----:B------:R-:W-:Y:S01]  /*55e0*/  UMOV UR33, UR10 ;  /* 0x0000000a00217c82 */ /* 0x000fe20008000000 */
[----:B------:R-:W-:Y:S01]  /*55f0*/  R2UR UR7, R0 ;  /* 0x00000000000772ca */ /* 0x000fe200000e0000 */
[----:B------:R2:W-:Y:S01]  /*5600*/  STSM.16.M88.4 [R13+0x6000], R56 ;  /* 0x006000380d007844 */ /* 0x0005e20000000200 */
[-C--:B------:R-:W-:Y:S01]  /*5610*/  FMUL.FTZ R130, R130, R5.reuse ;  /* 0x0000000582827220 */ /* 0x080fe20000410000 */
[-C--:B------:R-:W-:Y:S01]  /*5620*/  FMUL.FTZ R131, R131, R5.reuse ;  /* 0x0000000583837220 */ /* 0x080fe20000410000 */
[-C--:B------:R-:W-:Y:S01]  /*5630*/  FMUL.FTZ R134, R134, R5.reuse ;  /* 0x0000000586867220 */ /* 0x080fe20000410000 */
[----:B------:R-:W-:Y:S01]  /*5640*/  @!PT LDS RZ, [RZ] ;  /* 0x00000000fffff984 */ /* 0x000fe20000000800 */
[----:B------:R-:W-:Y:S01]  /*5650*/  @!PT LDS RZ, [RZ] ;  /* 0x00000000fffff984 */ /* 0x000fe20000000800 */
[----:B------:R-:W-:Y:S01]  /*5660*/  @!PT LDS RZ, [RZ] ;  /* 0x00000000fffff984 */ /* 0x000fe20000000800 */
[----:B------:R-:W-:Y:S01]  /*5670*/  @!PT LDS RZ, [RZ] ;  /* 0x00000000fffff984 */ /* 0x000fe20000000800 */
[----:B------:R0:W-:Y:S06]  /*5680*/  MEMBAR.ALL.CTA ;  /* 0x0000000000007992 */ /* 0x0001ec0000008000 */
[----:B0-----:R-:W0:Y:S01]  /*5690*/  FENCE.VIEW.ASYNC.S ;  /* 0x00000000000073c6 */ /* 0x001e220000000000 */
[----:B------:R-:W-:Y:S01]  /*56a0*/  FMUL.FTZ R135, R135, R5 ;  /* 0x0000000587877220 */ /* 0x000fe20000410000 */
[-C--:B------:R-:W-:Y:S01]  /*56b0*/  FMUL.FTZ R88, R88, R6.reuse ;  /* 0x0000000658587220 */ /* 0x080fe20000410000 */
        /* <DEDUP_REMOVED lines=22> */
[----:B------:R-:W-:Y:S01]  /*5820*/  FMUL.FTZ R133, R133, R6 ;  /* 0x0000000685857220 */ /* 0x000fe20000410000 */
[----:B-1----:R-:W-:-:S02]  /*5830*/  IMAD.MOV.U32 R9, RZ, RZ, R4 ;  /* 0x000000ffff097224 */ /* 0x002fc400078e0004 */
[----:B------:R-:W-:Y:S01]  /*5840*/  IMAD.MOV.U32 R5, RZ, RZ, R19 ;  /* 0x000000ffff057224 */ /* 0x000fe200078e0013 */
[----:B0-----:R-:W-:Y:S01]  /*5850*/  NOP ;  /* 0x0000000000007918 */ /* 0x001fe20000000000 */
[----:B--2---:R-:W-:Y:S05]  /*5860*/  @P1 BRA `(.L_x_29) ;  /* 0xffffffdc00d41947 */ /* 0x004fea000383ffff */
.L_x_18:
[----:B------:R-:W-:Y:S06]  /*5870*/  BAR.ARV 0x8, 0x200 ;  /* 0x0208000000007b1d */ /* 0x000fec0000002000 */
[----:B------:R-:W-:Y:S05]  /*5880*/  @!P0 BRA `(.L_x_30) ;  /* 0x0000000000048947 */ /* 0x000fea0003800000 */
[----:B------:R-:W-:Y:S01]  /*5890*/  BPT.TRAP 0x1 ;  /* 0x000000040000795c */ /* 0x000fe20000300000 */
.L_x_30:
[----:B------:R-:W-:Y:S01]  /*58a0*/  R2UR UR6, R0 ;  /* 0x00000000000672ca */ /* 0x000fe200000e0000 */
[----:B------:R-:W-:-:S05]  /*58b0*/  IMAD.U32 R2, RZ, RZ, UR32 ;  /* 0x00000020ff027e24 */ /* 0x000fca000f8e00ff */
[----:B------:R-:W-:-:S07]  /*58c0*/  SHF.L.U32 R2, R2, 0x1f, RZ ;  /* 0x0000001f02027819 */ /* 0x000fce00000006ff */
[----:B------:R-:W-:-:S09]  /*58d0*/  ULEA UR6, UR6, UR41, 0x3 ;  /* 0x0000002906067291 */ /* 0x000fd2000f8e183f */
[----:B------:R0:W2:Y:S01]  /*58e0*/  SYNCS.PHASECHK.TRANS64.TRYWAIT P1, [UR6+0x2d850], R2 ;  /* 0x02d85002ff0075a7 */ /* 0x0000a20008020146 */
[----:B------:R-:W-:Y:S05]  /*58f0*/  @!P0 BRA `(.L_x_31) ;  /* 0x0000000000048947 */ /* 0x000fea0003800000 */
[----:B------:R-:W-:Y:S01]  /*5900*/  BPT.TRAP 0x1 ;  /* 0x000000040000795c */ /* 0x000fe20000300000 */
.L_x_31:
[----:B--2---:R-:W-:Y:S05]  /*5910*/  @P1 BRA `(.L_x_32) ;  /* 0x0000000000081947 */ /* 0x004fea0003800000 */
[----:B------:R-:W2:Y:S02]  /*5920*/  SYNCS.PHASECHK.TRANS64.TRYWAIT P1, [UR6+0x2d850], R2 ;  /* 0x02d85002ff0075a7 */ /* 0x000ea40008020146 */
[----:B--2---:R-:W-:Y:S05]  /*5930*/  @!P1 BRA `(.L_x_33) ;  /* 0x0000005800a89947 */ /* 0x004fea0003800000 */
.L_x_32:
[----:B------:R-:W-:Y:S01]  /*5940*/  UIADD3 UR41, UR41, 0x400, URZ ;  /* 0x0000040029297890 */ /* 0x000fe2000fffe03f */
[----:B------:R-:W-:Y:S01]  /*5950*/  R2UR UR8, R0 ;  /* 0x00000000000872ca */ /* 0x000fe200000e0000 */
[----:B------:R-:W-:Y:S01]  /*5960*/  ULOP3.LUT UR42, UR42, 0x10000, URZ, 0xfc, !UPT ;  /* 0x000100002a2a7892 */ /* 0x000fe2000f8efc3f */
[----:B------:R-:W-:Y:S01]  /*5970*/  WARPGROUP.ARRIVE ;  /* 0x00000000000079c5 */ /* 0x000fe20000000000 */
[----:B------:R-:W-:Y:S01]  /*5980*/  USHF.R.U32.HI UR41, URZ, 0x4, UR41 ;  /* 0x000000043f297899 */ /* 0x000fe20008011629 */
[----:B------:R-:W3:Y:S01]  /*5990*/  SHFL.BFLY PT, R0, R7, 0x2, 0x1f ;  /* 0x0c401f0007007f89 */ /* 0x000ee200000e0000 */
[----:B------:R-:W-:Y:S01]  /*59a0*/  UMOV UR9, 0x40000040 ;  /* 0x4000004000097882 */ /* 0x000fe20000000000 */
[----:B------:R-:W-:Y:S01]  /*59b0*/  UMOV UR11, 0x80000020 ;  /* 0x80000020000b7882 */ /* 0x000fe20000000000 */
[----:B------:R-:W-:Y:S01]  /*59c0*/  ULOP3.LUT UR41, UR41, 0x3fff, URZ, 0xc0, !UPT ;  /* 0x00003fff29297892 */ /* 0x000fe2000f8ec03f */
[----:B--2---:R-:W0:Y:S01]  /*59d0*/  SHFL.BFLY PT, R3, R12, 0x2, 0x1f ;  /* 0x0c401f000c037f89 */ /* 0x004e2200000e0000 */
[----:B------:R-:W-:Y:S01]  /*59e0*/  MOV R53, RZ ;  /* 0x000000ff00357202 */ /* 0x000fe20000000f00 */
[----:B------:R-:W-:Y:S01]  /*59f0*/  IMAD.MOV.U32 R16, RZ, RZ, RZ ;  /* 0x000000ffff107224 */ /* 0x000fe200078e00ff */
[----:B------:R-:W-:Y:S01]  /*5a00*/  ULOP3.LUT UR7, UR41, 0x2000000, URZ, 0xfc, !UPT ;  /* 0x0200000029077892 */ /* 0x000fe2000f8efc3f */
[----:B-1----:R-:W-:-:S02]  /*5a10*/  IMAD.U32 R8, RZ, RZ, UR5 ;  /* 0x00000005ff087e24 */ /* 0x002fc4000f8e00ff */
[----:B------:R-:W-:Y:S01]  /*5a20*/  IMAD.U32 R9, RZ, RZ, UR5 ;  /* 0x00000005ff097e24 */ /* 0x000fe2000f8e00ff */
[----:B------:R-:W-:Y:S01]  /*5a30*/  UIMAD UR7, UR8, 0x600, UR7 ;  /* 0x00000600080778a4 */ /* 0x000fe2000f8e0207 */
[----:B------:R-:W-:Y:S02]  /*5a40*/  IMAD.MOV.U32 R23, RZ, RZ, -0x800000 ;  /* 0xff800000ff177424 */ /* 0x000fe400078e00ff */
[----:B------:R-:W-:-:S04]  /*5a50*/  UMOV UR8, UR42 ;  /* 0x0000002a00087c82 */ /* 0x000fc80008000000 */
[----:B------:R-:W-:Y:S02]  /*5a60*/  UMOV UR10, UR7 ;  /* 0x00000007000a7c82 */ /* 0x000fe40008000000 */
[----:B------:R-:W-:Y:S01]  /*5a70*/  HGMMA.64x96x16.F32.BF16 R88, gdesc[UR8].tnspB, R88, gsb0 ;  /* 0x41600000085879f0 */ /* 0x000fe20008001858 */
[----:B------:R-:W-:Y:S02]  /*5a80*/  UIADD3 UR8, UR42, 0x2, URZ ;  /* 0x000000022a087890 */ /* 0x000fe4000fffe03f */
[----:B------:R-:W-:Y:S01]  /*5a90*/  UIADD3 UR10, UR7, 0x40, URZ ;  /* 0x00000040070a7890 */ /* 0x000fe2000fffe03f */
[----:B---3--:R-:W-:Y:S01]  /*5aa0*/  FADD.FTZ R0, R0, R7 ;  /* 0x0000000700007221 */ /* 0x008fe20000010000 */
[----:B------:R-:W-:Y:S01]  /*5ab0*/  UMOV UR9, 0x40000040 ;  /* 0x4000004000097882 */ /* 0x000fe20000000000 */
[----:B------:R-:W-:Y:S01]  /*5ac0*/  UMOV UR11, 0x80000020 ;  /* 0x80000020000b7882 */ /* 0x000fe20000000000 */
[----:B0-----:R-:W-:Y:S02]  /*5ad0*/  FADD.FTZ R2, R3, R12 ;  /* 0x0000000c03027221 */ /* 0x001fe40000010000 */
[----:B------:R-:W0:Y:S04]  /*5ae0*/  SHFL.BFLY PT, R3, R0, 0x1, 0x1f ;  /* 0x0c201f0000037f89 */ /* 0x000e2800000e0000 */
[----:B------:R-:W1:Y:S01]  /*5af0*/  SHFL.BFLY PT, R5, R2, 0x1, 0x1f ;  /* 0x0c201f0002057f89 */ /* 0x000e6200000e0000 */
[----:B0-----:R-:W-:Y:S01]  /*5b00*/  FADD.FTZ R6, R0, R3 ;  /* 0x0000000300067221 */ /* 0x001fe20000010000 */
[----:B------:R-:W-:-:S02]  /*5b10*/  IMAD.MOV.U32 R0, RZ, RZ, -0x800000 ;  /* 0xff800000ff007424 */ /* 0x000fc400078e00ff */
[----:B-1----:R-:W-:Y:S02]  /*5b20*/  FADD.FTZ R7, R2, R5 ;  /* 0x0000000502077221 */ /* 0x002fe40000010000 */
[----:B------:R-:W-:-:S03]  /*5b30*/  FSETP.NE.FTZ.AND P1, PT, R6, RZ, PT ;  /* 0x000000ff0600720b */ /* 0x000fc60003f35000 */
[----:B------:R-:W-:-:S10]  /*5b40*/  FSETP.NE.FTZ.AND P2, PT, R7, RZ, PT ;  /* 0x000000ff0700720b */ /* 0x000fd40003f55000 */
[----:B------:R-:W0:Y:S01]  /*5b50*/  @P1 MUFU.LG2 R3, R6 ;  /* 0x0000000600031308 */ /* 0x000e220000000c00 */
[----:B------:R-:W-:Y:S02]  /*5b60*/  @P1 FMUL.FTZ R2, R8, 0.69314718246459960938 ;  /* 0x3f31721808021820 */ /* 0x000fe40000410000 */
[----:B------:R-:W-:-:S05]  /*5b70*/  @P2 FMUL.FTZ R8, R9, 0.69314718246459960938 ;  /* 0x3f31721809082820 */ /* 0x000fca0000410000 */
[----:B------:R-:W1:Y:S08]  /*5b80*/  @P2 MUFU.LG2 R5, R7 ;  /* 0x0000000700052308 */ /* 0x000e700000000c00 */
[----:B------:R2:W3:Y:S01]  /*5b90*/  @P1 MUFU.RCP R53, R6 ;  /* 0x0000000600351308 */ /* 0x0004e20000001000 */
[----:B0-----:R-:W-:-:S04]  /*5ba0*/  @P1 FMUL.FTZ R3, R3, 0.69314718246459960938 ;  /* 0x3f31721803031820 */ /* 0x001fc80000410000 */
[----:B------:R-:W-:-:S03]  /*5bb0*/  @P1 FFMA.FTZ R23, R2, R19, R3 ;  /* 0x0000001302171223 */ /* 0x000fc60000010003 */
[----:B------:R2:W0:Y:S01]  /*5bc0*/  @P2 MUFU.RCP R16, R7 ;  /* 0x0000000700102308 */ /* 0x0004220000001000 */
[----:B-1----:R-:W-:-:S04]  /*5bd0*/  @P2 FMUL.FTZ R5, R5, 0.69314718246459960938 ;  /* 0x3f31721805052820 */ /* 0x002fc80000410000 */
[----:B------:R-:W-:Y:S01]  /*5be0*/  @P2 FFMA.FTZ R0, R8, R4, R5 ;  /* 0x0000000408002223 */ /* 0x000fe20000010005 */
        /* <DEDUP_REMOVED lines=46> */
[----:B0-23--:R-:W-:Y:S05]  /*5ed0*/  @!P0 BRA `(.L_x_34) ;  /* 0x0000000000048947 */ /* 0x00dfea0003800000 */
[----:B------:R-:W-:Y:S01]  /*5ee0*/  BPT.TRAP 0x1 ;  /* 0x000000040000795c */ /* 0x000fe20000300000 */
.L_x_34:
[----:B------:R-:W-:Y:S01]  /*5ef0*/  UIADD3 UR6, UR6, 0x2d860, URZ ;  /* 0x0002d86006067890 */ /* 0x000fe2000fffe03f */
[-C--:B------:R-:W-:Y:S01]  /*5f00*/  FMUL.FTZ R38, R88, R53.reuse ;  /* 0x0000003558267220 */ /* 0x080fe20000410000 */
[-C--:B------:R-:W-:Y:S01]  /*5f10*/  FMUL.FTZ R39, R89, R53.reuse ;  /* 0x0000003559277220 */ /* 0x080fe20000410000 */
[-C--:B------:R-:W-:Y:S01]  /*5f20*/  FMUL.FTZ R36, R92, R53.reuse ;  /* 0x000000355c247220 */ /* 0x080fe20000410000 */
[----:B------:R-:W-:Y:S01]  /*5f30*/  UPRMT UR6, UR4, 0x654, UR6 ;  /* 0x0000065404067896 */ /* 0x000fe20008000006 */
        /* <DEDUP_REMOVED lines=8> */
[----:B------:R-:W-:Y:S01]  /*5fc0*/  SYNCS.ARRIVE.TRANS64.RED.A1T0 RZ, [UR6], RZ ;  /* 0x000000ffffff79a7 */ /* 0x000fe20008100406 */
        /* <DEDUP_REMOVED lines=13> */
[----:B------:R-:W-:Y:S01]  /*60a0*/  PLOP3.LUT P0, PT, PT, PT, PT, 0x8, 0x0 ;  /* 0x000000000000781c */ /* 0x000fe20003f0e170 */
        /* <DEDUP_REMOVED lines=23> */
[----:B------:R-:W-:-:S07]  /*6220*/  FMUL.FTZ R135, R135, R16 ;  /* 0x0000001087877220 */ /* 0x000fce0000410000 */
.L_x_10:
[----:B------:R-:W-:Y:S05]  /*6230*/  @P0 BRA `(.L_x_35) ;  /* 0x0000001000880947 */ /* 0x000fea0003800000 */
[----:B------:R-:W-:Y:S01]  /*6240*/  IADD3 R58, R22, -0x80, RZ ;  /* 0xffffff80163a7810 */ /* 0x000fe20007ffe0ff */
[----:B------:R-:W0:Y:S01]  /*6250*/  S2R R60, SR_CTAID.X ;  /* 0x00000000003c7919 */ /* 0x000e220000002500 */
[----:B------:R-:W1:Y:S01]  /*6260*/  LDC R22, c[0x0][0xbe8] ;  /* 0x0002fa00ff167b82 */ /* 0x000e620000000800 */
[----:B------:R-:W-:Y:S01]  /*6270*/  USHF.R.S32.HI UR7, URZ, 0x1f, UR39 ;  /* 0x0000001f3f077899 */ /* 0x000fe20008011427 */
[----:B------:R-:W-:Y:S01]  /*6280*/  SHF.R.S32.HI R55, RZ, 0x1f, R58 ;  /* 0x0000001fff377819 */ /* 0x000fe2000001143a */
[----:B------:R-:W-:Y:S01]  /*6290*/  ULDC.64 UR8, c[0x0][0xbd0] ;  /* 0x0002f40000087ab9 */ /* 0x000fe20000000a00 */
[----:B------:R-:W-:Y:S01]  /*62a0*/  BSSY B0, `(.L_x_36) ;  /* 0x00000cf000007945 */ /* 0x000fe20003800000 */
[----:B------:R-:W-:Y:S01]  /*62b0*/  UIMAD UR6, UR7, UR8, URZ ;  /* 0x00000008070672a4 */ /* 0x000fe2000f8e023f */
[CC--:B------:R-:W-:Y:S01]  /*62c0*/  LEA.HI R16, R55.reuse, R58.reuse, RZ, 0x7 ;  /* 0x0000003a37107211 */ /* 0x0c0fe200078f38ff */
[----:B------:R-:W-:Y:S01]  /*62d0*/  UIMAD.WIDE.U32 UR4, UR39, UR8, URZ ;  /* 0x00000008270472a5 */ /* 0x000fe2000f8e003f */
[----:B------:R-:W-:Y:S01]  /*62e0*/  LEA.HI R55, R55, R58, RZ, 0x2 ;  /* 0x0000003a37377211 */ /* 0x000fe200078f10ff */
[----:B------:R-:W2:Y:S01]  /*62f0*/  S2UR UR12, SR_CTAID.Z ;  /* 0x00000000000c79c3 */ /* 0x000ea20000002700 */
[----:B------:R-:W-:Y:S01]  /*6300*/  LOP3.LUT R17, R16, 0xffffff80, RZ, 0xc0, !PT ;  /* 0xffffff8010117812 */ /* 0x000fe200078ec0ff */
[----:B------:R-:W-:Y:S01]  /*6310*/  UIMAD UR6, UR39, UR9, UR6 ;  /* 0x00000009270672a4 */ /* 0x000fe2000f8e0206 */
[----:B------:R-:W-:-:S02]  /*6320*/  SHF.R.S32.HI R57, RZ, 0x7, R16 ;  /* 0x00000007ff397819 */ /* 0x000fc40000011410 */
[----:B------:R-:W-:Y:S01]  /*6330*/  LOP3.LUT R55, R55, 0xfffffffc, RZ, 0xc0, !PT ;  /* 0xfffffffc37377812 */ /* 0x000fe200078ec0ff */
[C---:B------:R-:W-:Y:S01]  /*6340*/  IMAD.IADD R18, R58.reuse, 0x1, -R17 ;  /* 0x000000013a127824 */ /* 0x040fe200078e0a11 */
[----:B------:R-:W-:Y:S01]  /*6350*/  UIADD3 UR6, UR5, UR6, URZ ;  /* 0x0000000605067290 */ /* 0x000fe2000fffe03f */
[----:B------:R-:W-:Y:S01]  /*6360*/  IMAD.HI R16, R57, 0x55555556, RZ ;  /* 0x5555555639107827 */ /* 0x000fe200078e02ff */
[----:B------:R-:W3:Y:S01]  /*6370*/  LDC.64 R64, c[0x0][0xbd8] ;  /* 0x0002f600ff407b82 */ /* 0x000ee20000000a00 */
[----:B------:R-:W-:Y:S01]  /*6380*/  ULDC.64 UR8, c[0x0][0xb38] ;  /* 0x0002ce0000087ab9 */ /* 0x000fe20000000a00 */
[----:B------:R-:W-:Y:S01]  /*6390*/  SHF.R.S32.HI R59, RZ, 0x1f, R18 ;  /* 0x0000001fff3b7819 */ /* 0x000fe20000011412 */
[----:B------:R-:W-:Y:S01]  /*63a0*/  IMAD.IADD R55, R58, 0x1, -R55 ;  /* 0x000000013a377824 */ /* 0x000fe200078e0a37 */
[----:B------:R-:W-:Y:S01]  /*63b0*/  LEA.HI R16, R16, R16, RZ, 0x1 ;  /* 0x0000001010107211 */ /* 0x000fe200078f08ff */
[----:B------:R-:W-:Y:S01]  /*63c0*/  UIMAD UR7, UR7, UR8, URZ ;  /* 0x00000008070772a4 */ /* 0x000fe2000f8e023f */
[----:B------:R-:W-:-:S02]  /*63d0*/  LEA.HI R19, R59, R18, RZ, 0x2 ;  /* 0x000000123b137211 */ /* 0x000fc400078f10ff */
[----:B------:R-:W-:Y:S01]  /*63e0*/  BAR.SYNC.DEFER_BLOCKING 0x1, 0x180 ;  /* 0x0046000000007b1d */ /* 0x000fe20000010000 */
[----:B-1----:R-:W-:Y:S02]  /*63f0*/  ISETP.NE.AND P0, PT, R22, 0x1, PT ;  /* 0x000000011600780c */ /* 0x002fe40003f05270 */
[--C-:B------:R-:W-:Y:S02]  /*6400*/  SHF.R.S32.HI R17, RZ, 0x2, R19.reuse ;  /* 0x00000002ff117819 */ /* 0x100fe40000011413 */
[----:B------:R-:W-:-:S03]  /*6410*/  SHF.R.S32.HI R54, RZ, 0x1f, R19 ;  /* 0x0000001fff367819 */ /* 0x000fc60000011413 */
[----:B------:R-:W1:Y:S01]  /*6420*/  S2UR UR11, SR_CTAID.Y ;  /* 0x00000000000b79c3 */ /* 0x000e620000002600 */
[----:B------:R-:W-:Y:S01]  /*6430*/  LOP3.LUT R19, R19, 0x7ffffffc, RZ, 0xc0, !PT ;  /* 0x7ffffffc13137812 */ /* 0x000fe200078ec0ff */
[----:B--2---:R-:W-:Y:S01]  /*6440*/  USHF.R.S32.HI UR10, URZ, 0x1f, UR12 ;  /* 0x0000001f3f0a7899 */ /* 0x004fe2000801140c */
[----:B------:R-:W-:-:S03]  /*6450*/  LEA.HI R54, R54, R17, RZ, 0x3 ;  /* 0x0000001136367211 */ /* 0x000fc600078f18ff */
[----:B------:R-:W-:Y:S01]  /*6460*/  IMAD.IADD R19, R18, 0x1, -R19 ;  /* 0x0000000112137824 */ /* 0x000fe200078e0a13 */
[----:B------:R-:W-:Y:S01]  /*6470*/  LOP3.LUT R56, R54, 0xfffffff8, RZ, 0xc0, !PT ;  /* 0xfffffff836387812 */ /* 0x000fe200078ec0ff */
[----:B------:R-:W-:Y:S01]  /*6480*/  IMAD R54, R16, -0x3, R57 ;  /* 0xfffffffd10367824 */ /* 0x000fe200078e0239 */
[----:B------:R-:W-:Y:S01]  /*6490*/  LEA.HI R16, R59, R18, RZ, 0x5 ;  /* 0x000000123b107211 */ /* 0x000fe200078f28ff */
[----:B------:R-:W2:Y:S01]  /*64a0*/  @P0 LDC R58, c[0x0][0xbec] ;  /* 0x0002fb00ff3a0b82 */ /* 0x000ea20000000800 */
[----:B------:R-:W-:Y:S02]  /*64b0*/  IMAD.SHL.U32 R19, R19, 0x2, RZ ;  /* 0x0000000213137824 */ /* 0x000fe400078e00ff */
[----:B------:R-:W-:Y:S01]  /*64c0*/  IMAD.IADD R17, R17, 0x1, -R56 ;  /* 0x0000000111117824 */ /* 0x000fe200078e0a38 */
[----:B------:R-:W-:Y:S02]  /*64d0*/  LEA.HI R56, R55, R55, RZ, 0x1 ;  /* 0x0000003737387211 */ /* 0x000fe400078f08ff */
[----:B------:R-:W-:-:S02]  /*64e0*/  SHF.R.S32.HI R16, RZ, 0x5, R16 ;  /* 0x00000005ff107819 */ /* 0x000fc40000011410 */
[----:B------:R-:W-:Y:S01]  /*64f0*/  LOP3.LUT R56, R56, 0x1ffffffe, RZ, 0xc0, !PT ;  /* 0x1ffffffe38387812 */ /* 0x000fe200078ec0ff */
[----:B------:R-:W1:Y:S04]  /*6500*/  LDC R69, c[0x0][0xc50] ;  /* 0x00031400ff457b82 */ /* 0x000e680000000800 */
[----:B------:R-:W-:Y:S02]  /*6510*/  IMAD.IADD R57, R55, 0x1, -R56 ;  /* 0x0000000137397824 */ /* 0x000fe400078e0a38 */
[----:B------:R-:W-:Y:S01]  /*6520*/  IMAD R55, R16, 0x10, R17 ;  /* 0x0000001010377824 */ /* 0x000fe200078e0211 */
[----:B------:R-:W-:Y:S01]  /*6530*/  MOV R16, UR4 ;  /* 0x0000000400107c02 */ /* 0x000fe20008000f00 */
[----:B------:R-:W4:Y:S01]  /*6540*/  LDC.64 R66, c[0x0][0xb40] ;  /* 0x0002d000ff427b82 */ /* 0x000f220000000a00 */
[----:B------:R-:W-:Y:S01]  /*6550*/  IMAD.U32 R17, RZ, RZ, UR5 ;  /* 0x00000005ff117e24 */ /* 0x000fe2000f8e00ff */
[----:B------:R-:W-:Y:S01]  /*6560*/  UIMAD.WIDE.U32 UR4, UR39, UR8, URZ ;  /* 0x00000008270472a5 */ /* 0x000fe2000f8e003f */
[----:B------:R-:W-:-:S02]  /*6570*/  IMAD R56, R54, 0x40, R55 ;  /* 0x0000004036387824 */ /* 0x000fc400078e0237 */
[----:B------:R-:W-:Y:S01]  /*6580*/  IMAD.U32 R17, RZ, RZ, UR6 ;  /* 0x00000006ff117e24 */ /* 0x000fe2000f8e00ff */
[----:B------:R-:W-:Y:S01]  /*6590*/  UIMAD UR6, UR39, UR9, UR7 ;  /* 0x00000009270672a4 */ /* 0x000fe2000f8e0207 */
[----:B------:R-:W-:Y:S01]  /*65a0*/  IMAD R57, R57, 0x8, R56 ;  /* 0x0000000839397824 */ /* 0x000fe200078e0238 */
[----:B------:R-:W5:Y:S01]  /*65b0*/  @P0 LDC R63, c[0x0][0xbf0] ;  /* 0x0002fc00ff3f0b82 */ /* 0x000f620000000800 */
[----:B---3--:R-:W-:Y:S01]  /*65c0*/  IMAD R54, R64, UR10, RZ ;  /* 0x0000000a40367c24 */ /* 0x008fe2000f8e02ff */
[----:B------:R-:W-:Y:S01]  /*65d0*/  UIADD3 UR6, UR5, UR6, URZ ;  /* 0x0000000605067290 */ /* 0x000fe2000fffe03f */
[----:B0-----:R-:W-:Y:S01]  /*65e0*/  IMAD R57, R60, 0xc0, R57 ;  /* 0x000000c03c397824 */ /* 0x001fe200078e0239 */
[----:B------:R-:W-:Y:S01]  /*65f0*/  MOV R55, UR5 ;  /* 0x0000000500377c02 */ /* 0x000fe20008000f00 */
[----:B------:R-:W-:Y:S01]  /*6600*/  IMAD.WIDE.U32 R16, R64, UR12, R16 ;  /* 0x0000000c40107c25 */ /* 0x000fe2000f8e0010 */
[----:B------:R-:W-:Y:S02]  /*6610*/  ULDC.64 UR8, c[0x0][0xb28] ;  /* 0x0002ca0000087ab9 */ /* 0x000fe40000000a00 */
[----:B------:R-:W0:Y:S01]  /*6620*/  @P0 LDC R68, c[0x0][0xbec] ;  /* 0x0002fb00ff440b82 */ /* 0x000e220000000800 */
[----:B------:R-:W-:-:S02]  /*6630*/  IMAD R64, RZ, RZ, -UR39 ;  /* 0x80000027ff407e24 */ /* 0x000fc4000f8e02ff */
[----:B--2---:R-:W-:-:S04]  /*6640*/  @P0 IMAD.HI.U32 R58, R57, R58, RZ ;  /* 0x0000003a393a0227 */ /* 0x004fc800078e00ff */
[----:B------:R-:W-:Y:S01]  /*6650*/  IMAD R61, R65, UR12, R54 ;  /* 0x0000000c413d7c24 */ /* 0x000fe2000f8e0236 */
[----:B------:R-:W2:Y:S01]  /*6660*/  @P0 LDC R71, c[0x0][0xbf0] ;  /* 0x0002fc00ff470b82 */ /* 0x000ea20000000800 */
[----:B------:R-:W-:Y:S01]  /*6670*/  IMAD.U32 R54, RZ, RZ, UR4 ;  /* 0x00000004ff367e24 */ /* 0x000fe2000f8e00ff */
[----:B------:R-:W-:Y:S01]  /*6680*/  ULDC.64 UR4, c[0x0][0xbe0] ;  /* 0x0002f80000047ab9 */ /* 0x000fe20000000a00 */
[----:B------:R-:W-:Y:S01]  /*6690*/  IMAD.U32 R55, RZ, RZ, UR6 ;  /* 0x00000006ff377e24 */ /* 0x000fe2000f8e00ff */
[----:B------:R-:W-:Y:S01]  /*66a0*/  ULDC.64 UR6, c[0x0][0xb48] ;  /* 0x0002d20000067ab9 */ /* 0x000fe20000000a00 */
[C---:B----4-:R-:W-:Y:S02]  /*66b0*/  IMAD R62, R66.reuse, UR10, RZ ;  /* 0x0000000a423e7c24 */ /* 0x050fe4000f8e02ff */
[----:B-1----:R-:W-:Y:S02]  /*66c0*/  IMAD R69, R69, R64, UR11 ;  /* 0x0000000b45457e24 */ /* 0x002fe4000f8e0240 */
[----:B------:R-:W-:Y:S01]  /*66d0*/  IMAD.MOV.U32 R59, RZ, RZ, R57 ;  /* 0x000000ffff3b7224 */ /* 0x000fe200078e0039 */
[----:B-----5:R-:W-:Y:S01]  /*66e0*/  @P0 SHF.R.U32.HI R59, RZ, R63, R58 ;  /* 0x0000003fff3b0219 */ /* 0x020fe2000001163a */
[----:B------:R-:W-:Y:S01]  /*66f0*/  IMAD R63, R67, UR12, R62 ;  /* 0x0000000c433f7c24 */ /* 0x000fe2000f8e023e */
[----:B------:R-:W-:Y:S01]  /*6700*/  SHF.R.S32.HI R62, RZ, 0x1f, R69 ;  /* 0x0000001fff3e7819 */ /* 0x000fe20000011445 */
[----:B------:R-:W-:-:S04]  /*6710*/  IMAD.WIDE.U32 R54, R66, UR12, R54 ;  /* 0x0000000c42367c25 */ /* 0x000fc8000f8e0036 */
[----:B------:R-:W-:Y:S01]  /*6720*/  IMAD.IADD R17, R17, 0x1, R61 ;  /* 0x0000000111117824 */ /* 0x000fe200078e023d */
[----:B------:R-:W-:Y:S01]  /*6730*/  IADD3 R55, R55, R63, RZ ;  /* 0x0000003f37377210 */ /* 0x000fe20007ffe0ff */
[----:B0-----:R-:W-:-:S04]  /*6740*/  @P0 IMAD.HI.U32 R68, R57, R68, RZ ;  /* 0x0000004439440227 */ /* 0x001fc800078e00ff */
[----:B------:R-:W-:Y:S01]  /*6750*/  IMAD.MOV.U32 R61, RZ, RZ, R57 ;  /* 0x000000ffff3d7224 */ /* 0x000fe200078e0039 */
[----:B--2---:R-:W-:Y:S01]  /*6760*/  @P0 SHF.R.U32.HI R61, RZ, R71, R68 ;  /* 0x00000047ff3d0219 */ /* 0x004fe20000011644 */
[C---:B------:R-:W-:Y:S02]  /*6770*/  IMAD R58, R62.reuse, UR4, RZ ;  /* 0x000000043e3a7c24 */ /* 0x040fe4000f8e02ff */
[----:B------:R-:W-:Y:S02]  /*6780*/  IMAD R63, R62, UR6, RZ ;  /* 0x000000063e3f7c24 */ /* 0x000fe4000f8e02ff */
[----:B------:R-:W-:-:S04]  /*6790*/  IMAD.WIDE.U32 R16, R69, UR4, R16 ;  /* 0x0000000445107c25 */ /* 0x000fc8000f8e0010 */
[----:B------:R-:W-:Y:S01]  /*67a0*/  IMAD R62, R69, UR5, R58 ;  /* 0x00000005453e7c24 */ /* 0x000fe2000f8e023a */
[----:B------:R-:W-:Y:S01]  /*67b0*/  IADD3 R16, P0, R59, R16, RZ ;  /* 0x000000103b107210 */ /* 0x000fe20007f1e0ff */
[C---:B------:R-:W-:Y:S01]  /*67c0*/  IMAD R65, R69.reuse, UR7, R63 ;  /* 0x0000000745417c24 */ /* 0x040fe2000f8e023f */
[--C-:B------:R-:W-:Y:S01]  /*67d0*/  SHF.R.S32.HI R63, RZ, 0x1f, R59.reuse ;  /* 0x0000001fff3f7819 */ /* 0x100fe2000001143b */
[----:B------:R-:W-:Y:S01]  /*67e0*/  IMAD.MOV R59, RZ, RZ, -R59 ;  /* 0x000000ffff3b7224 */ /* 0x000fe200078e0a3b */
[----:B------:R-:W-:Y:S01]  /*67f0*/  SHF.R.S32.HI R58, RZ, 0x1f, R61 ;  /* 0x0000001fff3a7819 */ /* 0x000fe2000001143d */
[----:B------:R-:W-:Y:S01]  /*6800*/  ULDC.64 UR4, c[0x0][0xb30] ;  /* 0x0002cc0000047ab9 */ /* 0x000fe20000000a00 */
[----:B------:R-:W-:Y:S01]  /*6810*/  IMAD.WIDE.U32 R54, R69, UR6, R54 ;  /* 0x0000000645367c25 */ /* 0x000fe2000f8e0036 */
[----:B------:R-:W-:Y:S01]  /*6820*/  IADD3.X R17, R63, R17, R62, P0, !PT ;  /* 0x000000113f117210 */ /* 0x000fe200007fe43e */
[----:B------:R-:W-:Y:S02]  /*6830*/  ULDC.64 UR6, c[0x0][0xbc8] ;  /* 0x0002f20000067ab9 */ /* 0x000fe40000000a00 */
[----:B------:R-:W-:-:S02]  /*6840*/  IMAD.MOV R64, RZ, RZ, -R61 ;  /* 0x000000ffff407224 */ /* 0x000fc400078e0a3d */
[----:B------:R-:W-:Y:S02]  /*6850*/  IMAD R58, R58, UR4, RZ ;  /* 0x000000043a3a7c24 */ /* 0x000fe4000f8e02ff */
[C---:B------:R-:W-:Y:S02]  /*6860*/  IMAD R59, R22.reuse, R59, R57 ;  /* 0x0000003b163b7224 */ /* 0x040fe400078e0239 */
[----:B------:R-:W-:Y:S02]  /*6870*/  IMAD.IADD R55, R55, 0x1, R65 ;  /* 0x0000000137377824 */ /* 0x000fe400078e0241 */
[----:B------:R-:W-:Y:S02]  /*6880*/  IMAD R57, R22, R64, R57 ;  /* 0x0000004016397224 */ /* 0x000fe400078e0239 */
[C---:B------:R-:W-:Y:S01]  /*6890*/  IMAD R63, R61.reuse, UR5, R58 ;  /* 0x000000053d3f7c24 */ /* 0x040fe2000f8e023a */
[----:B------:R-:W-:Y:S01]  /*68a0*/  SHF.R.S32.HI R58, RZ, 0x1f, R59 ;  /* 0x0000001fff3a7819 */ /* 0x000fe2000001143b */
[----:B------:R-:W-:Y:S01]  /*68b0*/  IMAD.WIDE.U32 R54, R61, UR4, R54 ;  /* 0x000000043d367c25 */ /* 0x000fe2000f8e0036 */
[----:B------:R-:W-:Y:S01]  /*68c0*/  SHF.R.S32.HI R61, RZ, 0x1f, R57 ;  /* 0x0000001fff3d7819 */ /* 0x000fe20000011439 */
[----:B------:R-:W0:Y:S01]  /*68d0*/  S2UR UR5, SR_CgaCtaId ;  /* 0x00000000000579c3 */ /* 0x000e220000008800 */
[----:B------:R-:W-:Y:S01]  /*68e0*/  UMOV UR4, 0x400 ;  /* 0x0000040000047882 */ /* 0x000fe20000000000 */
[----:B------:R-:W-:-:S02]  /*68f0*/  IMAD R58, R58, UR6, RZ ;  /* 0x000000063a3a7c24 */ /* 0x000fc4000f8e02ff */
[----:B------:R-:W-:Y:S02]  /*6900*/  IMAD.IADD R55, R55, 0x1, R63 ;  /* 0x0000000137377824 */ /* 0x000fe400078e023f */
[----:B------:R-:W-:Y:S02]  /*6910*/  IMAD R62, R61, UR8, RZ ;  /* 0x000000083d3e7c24 */ /* 0x000fe4000f8e02ff */
[C---:B------:R-:W-:Y:S02]  /*6920*/  IMAD R61, R59.reuse, UR7, R58 ;  /* 0x000000073b3d7c24 */ /* 0x040fe4000f8e023a */
[----:B------:R-:W-:Y:S01]  /*6930*/  IMAD.WIDE.U32 R16, R59, UR6, R16 ;  /* 0x000000063b107c25 */ /* 0x000fe2000f8e0010 */
[----:B------:R-:W-:-:S03]  /*6940*/  ULDC.64 UR6, c[0x0][0xba8] ;  /* 0x0002ea0000067ab9 */ /* 0x000fc60000000a00 */
[C---:B------:R-:W-:Y:S01]  /*6950*/  IMAD R59, R57.reuse, UR9, R62 ;  /* 0x00000009393b7c24 */ /* 0x040fe2000f8e023e */
[----:B------:R-:W-:Y:S01]  /*6960*/  LEA R64, P0, R16, UR6, 0x2 ;  /* 0x0000000610407c11 */ /* 0x000fe2000f8010ff */
[----:B------:R-:W-:Y:S01]  /*6970*/  IMAD.WIDE.U32 R54, R57, UR8, R54 ;  /* 0x0000000839367c25 */ /* 0x000fe2000f8e0036 */
[----:B------:R-:W-:Y:S01]  /*6980*/  ULDC.64 UR8, c[0x0][0xb00] ;  /* 0x0002c00000087ab9 */ /* 0x000fe20000000a00 */
[----:B------:R-:W-:Y:S02]  /*6990*/  ULDC UR6, c[0x0][0xa88] ;  /* 0x0002a20000067ab9 */ /* 0x000fe40000000800 */
[----:B------:R-:W-:Y:S01]  /*69a0*/  IMAD.IADD R57, R17, 0x1, R61 ;  /* 0x0000000111397824 */ /* 0x000fe200078e023d */
[----:B------:R-:W-:Y:S01]  /*69b0*/  IADD3 R17, R55, R59, RZ ;  /* 0x0000003b37117210 */ /* 0x000fe20007ffe0ff */
[----:B------:R-:W-:Y:S01]  /*69c0*/  IMAD R58, R60, 0xc0, R56 ;  /* 0x000000c03c3a7824 */ /* 0x000fe200078e0238 */
[----:B------:R-:W-:Y:S01]  /*69d0*/  LEA R66, P1, R54, UR8, 0x2 ;  /* 0x0000000836427c11 */ /* 0x000fe2000f8210ff */
[----:B------:R-:W-:Y:S01]  /*69e0*/  SHFL.IDX PT, R56, R64, 0x1, 0x1c1f ;  /* 0x003c1f0040387f89 */ /* 0x000fe200000e0000 */
[----:B------:R-:W-:Y:S01]  /*69f0*/  LEA.HI.X R59, R16, UR7, R57, 0x2, P0 ;  /* 0x00000007103b7c11 */ /* 0x000fe200080f1439 */
[----:B0-----:R-:W-:Y:S01]  /*6a00*/  ULEA UR4, UR5, UR4, 0x18 ;  /* 0x0000000405047291 */ /* 0x001fe2000f8ec03f */
[----:B------:R-:W-:Y:S01]  /*6a10*/  LEA.HI.X R67, R54, UR9, R17, 0x2, P1 ;  /* 0x0000000936437c11 */ /* 0x000fe200088f1411 */
[----:B------:R-:W-:Y:S01]  /*6a20*/  IMAD R63, R22, UR6, RZ ;  /* 0x00000006163f7c24 */ /* 0x000fe2000f8e02ff */
[----:B------:R-:W-:Y:S01]  /*6a30*/  SHFL.IDX PT, R54, R64, RZ, 0x1c1f ;  /* 0x001c1fff40367589 */ /* 0x000fe200000e0000 */
[----:B------:R-:W-:Y:S01]  /*6a40*/  LOP3.LUT P0, RZ, R18, 0x3, RZ, 0xc0, !PT ;  /* 0x0000000312ff7812 */ /* 0x000fe2000780c0ff */
[C---:B------:R-:W-:Y:S01]  /*6a50*/  VIADD R62, R58.reuse, 0x8 ;  /* 0x000000083a3e7836 */ /* 0x040fe20000000000 */
[----:B------:R-:W-:Y:S01]  /*6a60*/  UIADD3 UR4, UR4, 0x2d820, URZ ;  /* 0x0002d82004047890 */ /* 0x000fe2000fffe03f */
[----:B------:R-:W0:Y:S01]  /*6a70*/  SHFL.IDX PT, R55, R59, RZ, 0x1c1f ;  /* 0x001c1fff3b377589 */ /* 0x000e2200000e0000 */
[----:B------:R-:W-:-:S02]  /*6a80*/  ISETP.GE.OR P1, PT, R58, R63, P0 ;  /* 0x0000003f3a00720c */ /* 0x000fc40000726670 */
[-C--:B------:R-:W-:Y:S01]  /*6a90*/  ISETP.GE.OR P0, PT, R62, R63.reuse, P0 ;  /* 0x0000003f3e00720c */ /* 0x080fe20000706670 */
[----:B------:R-:W1:Y:S01]  /*6aa0*/  SHFL.IDX PT, R57, R59, 0x1, 0x1c1f ;  /* 0x003c1f003b397f89 */ /* 0x000e6200000e0000 */
[----:B------:R-:W-:Y:S01]  /*6ab0*/  UPRMT UR4, URZ, 0x654, UR4 ;  /* 0x000006543f047896 */ /* 0x000fe20008000004 */
[----:B------:R-:W-:Y:S02]  /*6ac0*/  ISETP.GE.AND P2, PT, R58, R63, PT ;  /* 0x0000003f3a00720c */ /* 0x000fe40003f46270 */
[----:B------:R2:W3:Y:S04]  /*6ad0*/  SHFL.IDX PT, R16, R66, RZ, 0x1c1f ;  /* 0x001c1fff42107589 */ /* 0x0004e800000e0000 */
[----:B------:R2:W4:Y:S02]  /*6ae0*/  SHFL.IDX PT, R17, R67, RZ, 0x1c1f ;  /* 0x001c1fff43117589 */ /* 0x00052400000e0000 */
[----:B------:R-:W-:Y:S02]  /*6af0*/  SYNCS.ARRIVE.TRANS64.RED.A1T0 RZ, [UR4], RZ ;  /* 0x000000ffffff79a7 */ /* 0x000fe40008100404 */
[----:B0-----:R2:W-:Y:S04]  /*6b00*/  @!P1 ST.E desc[UR36][R54.64], R23 ;  /* 0x0000001736009985 */ /* 0x0015e8000c101924 */
[----:B-1----:R2:W-:Y:S01]  /*6b10*/  @!P0 ST.E desc[UR36][R56.64], R0 ;  /* 0x0000000038008985 */ /* 0x0025e2000c101924 */
[----:B------:R-:W-:Y:S05]  /*6b20*/  @P2 BRA `(.L_x_37) ;  /* 0x0000000400182947 */ /* 0x000fea0003800000 */
[C---:B--2---:R-:W-:Y:S01]  /*6b30*/  VIADD R0, R19.reuse, 0x8 ;  /* 0x0000000813007836 */ /* 0x044fe20000000000 */
[----:B------:R-:W-:Y:S01]  /*6b40*/  ULDC UR4, c[0x0][0xac8] ;  /* 0x0002b20000047ab9 */ /* 0x000fe20000000800 */
[C---:B------:R-:W-:Y:S01]  /*6b50*/  VIADD R18, R19.reuse, 0x10 ;  /* 0x0000001013127836 */ /* 0x040fe20000000000 */
[C---:B------:R-:W-:Y:S01]  /*6b60*/  IADD3 R22, R19.reuse, 0x18, RZ ;  /* 0x0000001813167810 */ /* 0x040fe20007ffe0ff */
[C---:B------:R-:W-:Y:S01]  /*6b70*/  VIADD R23, R19.reuse, 0x20 ;  /* 0x0000002013177836 */ /* 0x040fe20000000000 */
[----:B------:R-:W-:Y:S01]  /*6b80*/  ISETP.GE.AND P1, PT, R0, UR4, PT ;  /* 0x0000000400007c0c */ /* 0x000fe2000bf26270 */
[C---:B------:R-:W-:Y:S01]  /*6b90*/  VIADD R64, R19.reuse, 0x38 ;  /* 0x0000003813407836 */ /* 0x040fe20000000000 */
[----:B------:R-:W-:Y:S01]  /*6ba0*/  ISETP.GE.AND P2, PT, R18, UR4, PT ;  /* 0x0000000412007c0c */ /* 0x000fe2000bf46270 */
[----:B------:R-:W-:Y:S01]  /*6bb0*/  VIADD R65, R19, 0x40 ;  /* 0x0000004013417836 */ /* 0x000fe20000000000 */
[----:B------:R-:W-:Y:S02]  /*6bc0*/  ISETP.GE.AND P3, PT, R22, UR4, PT ;  /* 0x0000000416007c0c */ /* 0x000fe4000bf66270 */
[----:B------:R-:W-:-:S02]  /*6bd0*/  ISETP.GE.AND P4, PT, R23, UR4, PT ;  /* 0x0000000417007c0c */ /* 0x000fc4000bf86270 */
[----:B------:R-:W-:-:S05]  /*6be0*/  ISETP.GE.AND P0, PT, R19, UR4, PT ;  /* 0x0000000413007c0c */ /* 0x000fca000bf06270 */
[----:B------:R-:W-:Y:S02]  /*6bf0*/  @!P1 LEA.HI R0, R0, R0, RZ, 0x1 ;  /* 0x0000000000009211 */ /* 0x000fe400078f08ff */
[----:B------:R-:W-:Y:S02]  /*6c00*/  @!P2 LEA.HI R18, R18, R18, RZ, 0x1 ;  /* 0x000000121212a211 */ /* 0x000fe400078f08ff */
[----:B------:R-:W-:Y:S02]  /*6c10*/  @!P3 LEA.HI R54, R22, R22, RZ, 0x1 ;  /* 0x000000161636b211 */ /* 0x000fe400078f08ff */
[----:B------:R-:W-:Y:S02]  /*6c20*/  @!P1 LOP3.LUT R55, R0, 0xfffffffe, RZ, 0xc0, !PT ;  /* 0xfffffffe00379812 */ /* 0x000fe400078ec0ff */
[----:B------:R-:W-:Y:S01]  /*6c30*/  @!P4 LEA.HI R0, R23, R23, RZ, 0x1 ;  /* 0x000000171700c211 */ /* 0x000fe200078f08ff */
[----:B---34-:R-:W-:Y:S01]  /*6c40*/  @!P0 IMAD.WIDE R22, R19, 0x4, R16 ;  /* 0x0000000413168825 */ /* 0x018fe200078e0210 */
[----:B------:R-:W-:-:S02]  /*6c50*/  @!P2 LOP3.LUT R57, R18, 0xfffffffe, RZ, 0xc0, !PT ;  /* 0xfffffffe1239a812 */ /* 0x000fc400078ec0ff */
[----:B------:R-:W-:Y:S01]  /*6c60*/  @!P3 LOP3.LUT R59, R54, 0xfffffffe, RZ, 0xc0, !PT ;  /* 0xfffffffe363bb812 */ /* 0x000fe200078ec0ff */
[--C-:B------:R-:W-:Y:S01]  /*6c70*/  @!P1 IMAD.WIDE R54, R55, 0x4, R16.reuse ;  /* 0x0000000437369825 */ /* 0x100fe200078e0210 */
[----:B------:R-:W-:Y:S01]  /*6c80*/  @!P4 LOP3.LUT R61, R0, 0xfffffffe, RZ, 0xc0, !PT ;  /* 0xfffffffe003dc812 */ /* 0x000fe200078ec0ff */
[----:B------:R0:W-:Y:S02]  /*6c90*/  @!P0 ST.E.64 desc[UR36][R22.64], R38 ;  /* 0x0000002616008985 */ /* 0x0001e4000c101b24 */
[----:B------:R-:W-:Y:S02]  /*6ca0*/  VIADD R0, R19, 0x28 ;  /* 0x0000002813007836 */ /* 0x000fe40000000000 */
[--C-:B------:R-:W-:Y:S01]  /*6cb0*/  @!P2 IMAD.WIDE R56, R57, 0x4, R16.reuse ;  /* 0x000000043938a825 */ /* 0x100fe200078e0210 */
[----:B------:R1:W-:Y:S02]  /*6cc0*/  @!P1 ST.E.64 desc[UR36][R54.64], R36 ;  /* 0x0000002436009985 */ /* 0x0003e4000c101b24 */
[----:B------:R-:W-:Y:S01]  /*6cd0*/  ISETP.GE.AND P0, PT, R0, UR4, PT ;  /* 0x0000000400007c0c */ /* 0x000fe2000bf06270 */
[----:B------:R-:W-:Y:S01]  /*6ce0*/  VIADD R18, R19, 0x30 ;  /* 0x0000003013127836 */ /* 0x000fe20000000000 */
[----:B------:R2:W-:Y:S01]  /*6cf0*/  @!P2 ST.E.64 desc[UR36][R56.64], R34 ;  /* 0x000000223800a985 */ /* 0x0005e2000c101b24 */
[----:B------:R-:W-:Y:S01]  /*6d00*/  @!P3 IMAD.WIDE R58, R59, 0x4, R16 ;  /* 0x000000043b3ab825 */ /* 0x000fe200078e0210 */
[----:B------:R-:W-:-:S02]  /*6d10*/  ISETP.GE.AND P2, PT, R64, UR4, PT ;  /* 0x0000000440007c0c */ /* 0x000fc4000bf46270 */
[----:B------:R-:W-:Y:S01]  /*6d20*/  ISETP.GE.AND P1, PT, R18, UR4, PT ;  /* 0x0000000412007c0c */ /* 0x000fe2000bf26270 */
[----:B------:R-:W-:Y:S01]  /*6d30*/  @!P4 IMAD.WIDE R60, R61, 0x4, R16 ;  /* 0x000000043d3cc825 */ /* 0x000fe200078e0210 */
[----:B0-----:R-:W-:Y:S01]  /*6d40*/  IADD3 R22, R19, 0x48, RZ ;  /* 0x0000004813167810 */ /* 0x001fe20007ffe0ff */
[----:B------:R0:W-:Y:S01]  /*6d50*/  @!P3 ST.E.64 desc[UR36][R58.64], R40 ;  /* 0x000000283a00b985 */ /* 0x0001e2000c101b24 */
[----:B------:R-:W-:Y:S01]  /*6d60*/  ISETP.GE.AND P3, PT, R65, UR4, PT ;  /* 0x0000000441007c0c */ /* 0x000fe2000bf66270 */
[C---:B------:R-:W-:Y:S02]  /*6d70*/  VIADD R23, R19.reuse, 0x50 ;  /* 0x0000005013177836 */ /* 0x040fe40000000000 */
[----:B-1----:R-:W-:Y:S01]  /*6d80*/  VIADD R36, R19, 0x58 ;  /* 0x0000005813247836 */ /* 0x002fe20000000000 */
[----:B------:R1:W-:Y:S01]  /*6d90*/  @!P4 ST.E.64 desc[UR36][R60.64], R46 ;  /* 0x0000002e3c00c985 */ /* 0x0003e2000c101b24 */
[----:B------:R-:W-:Y:S02]  /*6da0*/  ISETP.GE.AND P4, PT, R22, UR4, PT ;  /* 0x0000000416007c0c */ /* 0x000fe4000bf86270 */
[----:B------:R-:W-:-:S02]  /*6db0*/  ISETP.GE.AND P5, PT, R23, UR4, PT ;  /* 0x0000000417007c0c */ /* 0x000fc4000bfa6270 */
[----:B------:R-:W-:Y:S02]  /*6dc0*/  ISETP.GE.AND P6, PT, R36, UR4, PT ;  /* 0x0000000424007c0c */ /* 0x000fe4000bfc6270 */
[----:B------:R-:W-:Y:S02]  /*6dd0*/  @!P0 LEA.HI R0, R0, R0, RZ, 0x1 ;  /* 0x0000000000008211 */ /* 0x000fe400078f08ff */
[----:B------:R-:W-:Y:S02]  /*6de0*/  @!P1 LEA.HI R18, R18, R18, RZ, 0x1 ;  /* 0x0000001212129211 */ /* 0x000fe400078f08ff */
[----:B------:R-:W-:Y:S02]  /*6df0*/  @!P2 LEA.HI R64, R64, R64, RZ, 0x1 ;  /* 0x000000404040a211 */ /* 0x000fe400078f08ff */
[----:B------:R-:W-:Y:S02]  /*6e00*/  @!P3 LEA.HI R65, R65, R65, RZ, 0x1 ;  /* 0x000000414141b211 */ /* 0x000fe400078f08ff */
[----:B------:R-:W-:-:S02]  /*6e10*/  @!P4 LEA.HI R22, R22, R22, RZ, 0x1 ;  /* 0x000000161616c211 */ /* 0x000fc400078f08ff */
[----:B--2---:R-:W-:Y:S02]  /*6e20*/  @!P5 LEA.HI R34, R23, R23, RZ, 0x1 ;  /* 0x000000171722d211 */ /* 0x004fe400078f08ff */
[----:B------:R-:W-:Y:S02]  /*6e30*/  @!P0 LOP3.LUT R23, R0, 0xfffffffe, RZ, 0xc0, !PT ;  /* 0xfffffffe00178812 */ /* 0x000fe400078ec0ff */
[----:B------:R-:W-:Y:S02]  /*6e40*/  @!P1 LOP3.LUT R35, R18, 0xfffffffe, RZ, 0xc0, !PT ;  /* 0xfffffffe12239812 */ /* 0x000fe400078ec0ff */
[----:B------:R-:W-:Y:S02]  /*6e50*/  @!P6 LEA.HI R36, R36, R36, RZ, 0x1 ;  /* 0x000000242424e211 */ /* 0x000fe400078f08ff */
[----:B------:R-:W-:Y:S02]  /*6e60*/  @!P2 LOP3.LUT R37, R64, 0xfffffffe, RZ, 0xc0, !PT ;  /* 0xfffffffe4025a812 */ /* 0x000fe400078ec0ff */
[----:B------:R-:W-:-:S02]  /*6e70*/  @!P3 LOP3.LUT R39, R65, 0xfffffffe, RZ, 0xc0, !PT ;  /* 0xfffffffe4127b812 */ /* 0x000fc400078ec0ff */
[----:B0-----:R-:W-:Y:S01]  /*6e80*/  @!P4 LOP3.LUT R41, R22, 0xfffffffe, RZ, 0xc0, !PT ;  /* 0xfffffffe1629c812 */ /* 0x001fe200078ec0ff */
[--C-:B------:R-:W-:Y:S01]  /*6e90*/  @!P0 IMAD.WIDE R22, R23, 0x4, R16.reuse ;  /* 0x0000000417168825 */ /* 0x100fe200078e0210 */
[----:B-1----:R-:W-:Y:S02]  /*6ea0*/  @!P5 LOP3.LUT R47, R34, 0xfffffffe, RZ, 0xc0, !PT ;  /* 0xfffffffe222fd812 */ /* 0x002fe400078ec0ff */
[----:B------:R-:W-:Y:S01]  /*6eb0*/  @!P6 LOP3.LUT R55, R36, 0xfffffffe, RZ, 0xc0, !PT ;  /* 0xfffffffe2437e812 */ /* 0x000fe200078ec0ff */
[--C-:B------:R-:W-:Y:S01]  /*6ec0*/  @!P1 IMAD.WIDE R34, R35, 0x4, R16.reuse ;  /* 0x0000000423229825 */ /* 0x100fe200078e0210 */
[----:B------:R0:W-:Y:S03]  /*6ed0*/  @!P0 ST.E.64 desc[UR36][R22.64], R2 ;  /* 0x0000000216008985 */ /* 0x0001e6000c101b24 */
        /* <DEDUP_REMOVED lines=8> */
[----:B------:R-:W-:Y:S01]  /*6f60*/  @!P6 IMAD.WIDE R16, R55, 0x4, R16 ;  /* 0x000000043710e825 */ /* 0x000fe200078e0210 */
[----:B------:R0:W-:Y:S04]  /*6f70*/  @!P5 ST.E.64 desc[UR36][R46.64], R42 ;  /* 0x0000002a2e00d985 */ /* 0x0001e8000c101b24 */
[----:B------:R0:W-:Y:S02]  /*6f80*/  @!P6 ST.E.64 desc[UR36][R16.64], R52 ;  /* 0x000000341000e985 */ /* 0x0001e4000c101b24 */
.L_x_37:
[----:B------:R-:W-:Y:S05]  /*6f90*/  BSYNC B0 ;  /* 0x0000000000007941 */ /* 0x000fea0003800000 */
.L_x_36:
[----:B------:R-:W-:Y:S01]  /*6fa0*/  ISETP.GE.AND P0, PT, R62, R63, PT ;  /* 0x0000003f3e00720c */ /* 0x000fe20003f06270 */
[----:B0-----:R1:W0:Y:S04]  /*6fb0*/  SHFL.IDX PT, R21, R67, 0x1, 0x1c1f ;  /* 0x003c1f0043157f89 */ /* 0x00122800000e0000 */
[----:B------:R1:W0:Y:S08]  /*6fc0*/  SHFL.IDX PT, R20, R66, 0x1, 0x1c1f ;  /* 0x003c1f0042147f89 */ /* 0x00023000000e0000 */
[----:B-1----:R-:W-:Y:S05]  /*6fd0*/  @P0 BRA `(.L_x_8) ;  /* 0x0000004000980947 */ /* 0x002fea0003800000 */
[C---:B--2---:R-:W-:Y:S01]  /*6fe0*/  VIADD R0, R19.reuse, 0x8 ;  /* 0x0000000813007836 */ /* 0x044fe20000000000 */
[----:B------:R-:W-:Y:S01]  /*6ff0*/  ULDC UR4, c[0x0][0xac8] ;  /* 0x0002b20000047ab9 */ /* 0x000fe20000000800 */
[C---:B------:R-:W-:Y:S01]  /*7000*/  VIADD R2, R19.reuse, 0x10 ;  /* 0x0000001013027836 */ /* 0x040fe20000000000 */
[C---:B------:R-:W-:Y:S01]  /*7010*/  ISETP.GE.AND P2, PT, R19.reuse, UR4, PT ;  /* 0x0000000413007c0c */ /* 0x040fe2000bf46270 */
[C---:B------:R-:W-:Y:S01]  /*7020*/  VIADD R3, R19.reuse, 0x18 ;  /* 0x0000001813037836 */ /* 0x040fe20000000000 */
[----:B------:R-:W-:Y:S01]  /*7030*/  ISETP.GE.AND P3, PT, R0, UR4, PT ;  /* 0x0000000400007c0c */ /* 0x000fe2000bf66270 */
[C---:B------:R-:W-:Y:S01]  /*7040*/  VIADD R22, R19.reuse, 0x28 ;  /* 0x0000002813167836 */ /* 0x040fe20000000000 */
[----:B------:R-:W-:Y:S01]  /*7050*/  ISETP.GE.AND P4, PT, R2, UR4, PT ;  /* 0x0000000402007c0c */ /* 0x000fe2000bf86270 */
[----:B------:R-:W-:Y:S01]  /*7060*/  VIADD R23, R19, 0x38 ;  /* 0x0000003813177836 */ /* 0x000fe20000000000 */
[----:B------:R-:W-:Y:S01]  /*7070*/  ISETP.GE.AND P5, PT, R3, UR4, PT ;  /* 0x0000000403007c0c */ /* 0x000fe2000bfa6270 */
[C---:B------:R-:W-:Y:S01]  /*7080*/  VIADD R28, R19.reuse, 0x40 ;  /* 0x00000040131c7836 */ /* 0x040fe20000000000 */
[C---:B------:R-:W-:Y:S01]  /*7090*/  IADD3 R18, R19.reuse, 0x20, RZ ;  /* 0x0000002013127810 */ /* 0x040fe20007ffe0ff */
[----:B------:R-:W-:Y:S01]  /*70a0*/  VIADD R29, R19, 0x48 ;  /* 0x00000048131d7836 */ /* 0x000fe20000000000 */
[----:B------:R-:W-:-:S02]  /*70b0*/  ISETP.GE.AND P1, PT, R22, UR4, PT ;  /* 0x0000000416007c0c */ /* 0x000fc4000bf26270 */
[----:B------:R-:W-:Y:S02]  /*70c0*/  ISETP.GE.AND P0, PT, R18, UR4, PT ;  /* 0x0000000412007c0c */ /* 0x000fe4000bf06270 */
[----:B------:R-:W-:Y:S02]  /*70d0*/  IADD3 R34, R19, 0x50, RZ ;  /* 0x0000005013227810 */ /* 0x000fe40007ffe0ff */
[----:B------:R-:W-:Y:S02]  /*70e0*/  @!P3 LEA.HI R0, R0, R0, RZ, 0x1 ;  /* 0x000000000000b211 */ /* 0x000fe400078f08ff */
[----:B------:R-:W-:Y:S02]  /*70f0*/  @!P4 LEA.HI R2, R2, R2, RZ, 0x1 ;  /* 0x000000020202c211 */ /* 0x000fe400078f08ff */
[----:B------:R-:W-:Y:S02]  /*7100*/  @!P5 LEA.HI R3, R3, R3, RZ, 0x1 ;  /* 0x000000030303d211 */ /* 0x000fe400078f08ff */
[----:B------:R-:W-:Y:S01]  /*7110*/  @!P3 LOP3.LUT R5, R0, 0xfffffffe, RZ, 0xc0, !PT ;  /* 0xfffffffe0005b812 */ /* 0x000fe200078ec0ff */
[----:B------:R-:W-:Y:S01]  /*7120*/  VIADD R0, R19, 0x30 ;  /* 0x0000003013007836 */ /* 0x000fe20000000000 */
[----:B------:R-:W-:-:S02]  /*7130*/  @!P4 LOP3.LUT R7, R2, 0xfffffffe, RZ, 0xc0, !PT ;  /* 0xfffffffe0207c812 */ /* 0x000fc400078ec0ff */
[----:B----4-:R-:W-:Y:S01]  /*7140*/  @!P5 LOP3.LUT R17, R3, 0xfffffffe, RZ, 0xc0, !PT ;  /* 0xfffffffe0311d812 */ /* 0x010fe200078ec0ff */
[--C-:B0-----:R-:W-:Y:S01]  /*7150*/  @!P2 IMAD.WIDE R2, R19, 0x4, R20.reuse ;  /* 0x000000041302a825 */ /* 0x101fe200078e0214 */
[----:B------:R-:W-:Y:S02]  /*7160*/  ISETP.GE.AND P6, PT, R34, UR4, PT ;  /* 0x0000000422007c0c */ /* 0x000fe4000bfc6270 */
[----:B------:R-:W-:Y:S01]  /*7170*/  @!P0 LEA.HI R18, R18, R18, RZ, 0x1 ;  /* 0x0000001212128211 */ /* 0x000fe200078f08ff */
[--C-:B------:R-:W-:Y:S01]  /*7180*/  @!P3 IMAD.WIDE R4, R5, 0x4, R20.reuse ;  /* 0x000000040504b825 */ /* 0x100fe200078e0214 */
[----:B------:R0:W-:Y:S01]  /*7190*/  @!P2 ST.E.64 desc[UR36][R2.64], R10 ;  /* 0x0000000a0200a985 */ /* 0x0001e2000c101b24 */
[----:B------:R-:W-:Y:S02]  /*71a0*/  ISETP.GE.AND P2, PT, R0, UR4, PT ;  /* 0x0000000400007c0c */ /* 0x000fe4000bf46270 */
[----:B------:R-:W-:Y:S01]  /*71b0*/  @!P4 IMAD.WIDE R6, R7, 0x4, R20 ;  /* 0x000000040706c825 */ /* 0x000fe200078e0214 */
[----:B------:R1:W-:Y:S01]  /*71c0*/  @!P3 ST.E.64 desc[UR36][R4.64], R24 ;  /* 0x000000180400b985 */ /* 0x0003e2000c101b24 */
[----:B------:R-:W-:-:S02]  /*71d0*/  ISETP.GE.AND P3, PT, R23, UR4, PT ;  /* 0x0000000417007c0c */ /* 0x000fc4000bf66270 */
[----:B---3--:R-:W-:Y:S01]  /*71e0*/  @!P5 IMAD.WIDE R16, R17, 0x4, R20 ;  /* 0x000000041110d825 */ /* 0x008fe200078e0214 */
[----:B------:R2:W-:Y:S01]  /*71f0*/  @!P4 ST.E.64 desc[UR36][R6.64], R32 ;  /* 0x000000200600c985 */ /* 0x0005e2000c101b24 */
[----:B------:R-:W-:Y:S02]  /*7200*/  ISETP.GE.AND P4, PT, R28, UR4, PT ;  /* 0x000000041c007c0c */ /* 0x000fe4000bf86270 */
[----:B------:R-:W-:Y:S01]  /*7210*/  @!P1 LEA.HI R22, R22, R22, RZ, 0x1 ;  /* 0x0000001616169211 */ /* 0x000fe200078f08ff */
[----:B------:R3:W-:Y:S01]  /*7220*/  @!P5 ST.E.64 desc[UR36][R16.64], R44 ;  /* 0x0000002c1000d985 */ /* 0x0007e2000c101b24 */
[----:B------:R-:W-:Y:S01]  /*7230*/  ISETP.GE.AND P5, PT, R29, UR4, PT ;  /* 0x000000041d007c0c */ /* 0x000fe2000bfa6270 */
[----:B------:R-:W-:Y:S01]  /*7240*/  VIADD R19, R19, 0x58 ;  /* 0x0000005813137836 */ /* 0x000fe20000000000 */
[----:B0-----:R-:W-:Y:S02]  /*7250*/  @!P0 LOP3.LUT R3, R18, 0xfffffffe, RZ, 0xc0, !PT ;  /* 0xfffffffe12038812 */ /* 0x001fe400078ec0ff */
[----:B------:R-:W-:-:S02]  /*7260*/  @!P2 LEA.HI R0, R0, R0, RZ, 0x1 ;  /* 0x000000000000a211 */ /* 0x000fc400078f08ff */
[----:B-1----:R-:W-:Y:S01]  /*7270*/  @!P1 LOP3.LUT R5, R22, 0xfffffffe, RZ, 0xc0, !PT ;  /* 0xfffffffe16059812 */ /* 0x002fe200078ec0ff */
[--C-:B------:R-:W-:Y:S01]  /*7280*/  @!P0 IMAD.WIDE R2, R3, 0x4, R20.reuse ;  /* 0x0000000403028825 */ /* 0x100fe200078e0214 */
[----:B------:R-:W-:Y:S02]  /*7290*/  @!P3 LEA.HI R23, R23, R23, RZ, 0x1 ;  /* 0x000000171717b211 */ /* 0x000fe400078f08ff */
[----:B------:R-:W-:Y:S01]  /*72a0*/  @!P4 LEA.HI R28, R28, R28, RZ, 0x1 ;  /* 0x0000001c1c1cc211 */ /* 0x000fe200078f08ff */
[----:B------:R-:W-:Y:S01]  /*72b0*/  @!P1 IMAD.WIDE R4, R5, 0x4, R20 ;  /* 0x0000000405049825 */ /* 0x000fe200078e0214 */
[----:B------:R-:W-:Y:S01]  /*72c0*/  @!P6 LEA.HI R34, R34, R34, RZ, 0x1 ;  /* 0x000000222222e211 */ /* 0x000fe200078f08ff */
[----:B------:R0:W-:Y:S01]  /*72d0*/  @!P0 ST.E.64 desc[UR36][R2.64], R30 ;  /* 0x0000001e02008985 */ /* 0x0001e2000c101b24 */
[----:B------:R-:W-:Y:S02]  /*72e0*/  @!P5 LEA.HI R29, R29, R29, RZ, 0x1 ;  /* 0x0000001d1d1dd211 */ /* 0x000fe400078f08ff */
[----:B--2---:R-:W-:Y:S01]  /*72f0*/  @!P2 LOP3.LUT R7, R0, 0xfffffffe, RZ, 0xc0, !PT ;  /* 0xfffffffe0007a812 */ /* 0x004fe200078ec0ff */
[----:B------:R1:W-:Y:S01]  /*7300*/  @!P1 ST.E.64 desc[UR36][R4.64], R48 ;  /* 0x0000003004009985 */ /* 0x0003e2000c101b24 */
[----:B------:R-:W-:-:S02]  /*7310*/  @!P3 LOP3.LUT R23, R23, 0xfffffffe, RZ, 0xc0, !PT ;  /* 0xfffffffe1717b812 */ /* 0x000fc400078ec0ff */
[----:B------:R-:W-:Y:S02]  /*7320*/  @!P4 LOP3.LUT R11, R28, 0xfffffffe, RZ, 0xc0, !PT ;  /* 0xfffffffe1c0bc812 */ /* 0x000fe400078ec0ff */
[----:B------:R-:W-:Y:S02]  /*7330*/  @!P5 LOP3.LUT R29, R29, 0xfffffffe, RZ, 0xc0, !PT ;  /* 0xfffffffe1d1dd812 */ /* 0x000fe400078ec0ff */
[----:B---3--:R-:W-:Y:S02]  /*7340*/  @!P6 LOP3.LUT R17, R34, 0xfffffffe, RZ, 0xc0, !PT ;  /* 0xfffffffe2211e812 */ /* 0x008fe400078ec0ff */
[----:B------:R-:W-:Y:S01]  /*7350*/  ISETP.GE.AND P0, PT, R19, UR4, PT ;  /* 0x0000000413007c0c */ /* 0x000fe2000bf06270 */
[----:B0-----:R-:W-:-:S04]  /*7360*/  @!P2 IMAD.WIDE R2, R7, 0x4, R20 ;  /* 0x000000040702a825 */ /* 0x001fc800078e0214 */
[--C-:B-1----:R-:W-:Y:S01]  /*7370*/  @!P3 IMAD.WIDE R4, R23, 0x4, R20.reuse ;  /* 0x000000041704b825 */ /* 0x102fe200078e0214 */
[----:B------:R1:W-:Y:S03]  /*7380*/  @!P2 ST.E.64 desc[UR36][R2.64], R8 ;  /* 0x000000080200a985 */ /* 0x0003e6000c101b24 */
[--C-:B------:R-:W-:Y:S01]  /*7390*/  @!P4 IMAD.WIDE R6, R11, 0x4, R20.reuse ;  /* 0x000000040b06c825 */ /* 0x100fe200078e0214 */
[----:B------:R1:W-:Y:S03]  /*73a0*/  @!P3 ST.E.64 desc[UR36][R4.64], R12 ;  /* 0x0000000c0400b985 */ /* 0x0003e6000c101b24 */
[--C-:B------:R-:W-:Y:S01]  /*73b0*/  @!P5 IMAD.WIDE R10, R29, 0x4, R20.reuse ;  /* 0x000000041d0ad825 */ /* 0x100fe200078e0214 */
[----:B------:R1:W-:Y:S03]  /*73c0*/  @!P4 ST.E.64 desc[UR36][R6.64], R14 ;  /* 0x0000000e0600c985 */ /* 0x0003e6000c101b24 */
[----:B------:R-:W-:Y:S01]  /*73d0*/  @!P6 IMAD.WIDE R16, R17, 0x4, R20 ;  /* 0x000000041110e825 */ /* 0x000fe200078e0214 */
[----:B------:R1:W-:Y:S04]  /*73e0*/  @!P5 ST.E.64 desc[UR36][R10.64], R26 ;  /* 0x0000001a0a00d985 */ /* 0x0003e8000c101b24 */
[----:B------:R1:W-:Y:S01]  /*73f0*/  @!P6 ST.E.64 desc[UR36][R16.64], R50 ;  /* 0x000000321000e985 */ /* 0x0003e2000c101b24 */
[----:B------:R-:W-:Y:S05]  /*7400*/  @P0 BRA `(.L_x_8) ;  /* 0x0000003c008c0947 */ /* 0x000fea0003800000 */
[----:B------:R-:W-:-:S04]  /*7410*/  LEA.HI R19, R19, R19, RZ, 0x1 ;  /* 0x0000001313137211 */ /* 0x000fc800078f08ff */
[----:B-1----:R-:W-:-:S05]  /*7420*/  LOP3.LUT R3, R19, 0xfffffffe, RZ, 0xc0, !PT ;  /* 0xfffffffe13037812 */ /* 0x002fca00078ec0ff */
[----:B------:R-:W-:-:S05]  /*7430*/  IMAD.WIDE R2, R3, 0x4, R20 ;  /* 0x0000000403027825 */ /* 0x000fca00078e0214 */
[----:B------:R0:W-:Y:S01]  /*7440*/  ST.E.64 desc[UR36][R2.64], R134 ;  /* 0x0000008602007985 */ /* 0x0001e2000c101b24 */
[----:B------:R-:W-:Y:S05]  /*7450*/  BRA `(.L_x_8) ;  /* 0x0000003c00787947 */ /* 0x000fea0003800000 */
.L_x_35:
[----:B------:R-:W-:-:S05]  /*7460*/  VIADD R0, R22, 0xffffff80 ;  /* 0xffffff8016007836 */ /* 0x000fca0000000000 */
[----:B------:R-:W-:-:S13]  /*7470*/  ISETP.GT.AND P0, PT, R0, 0xbf, PT ;  /* 0x000000bf0000780c */ /* 0x000fda0003f04270 */
[----:B------:R-:W-:Y:S05]  /*7480*/  @P0 BRA `(.L_x_8) ;  /* 0x0000003c006c0947 */ /* 0x000fea0003800000 */
[----:B------:R-:W0:Y:S01]  /*7490*/  S2R R3, SR_CTAID.X ;  /* 0x0000000000037919 */ /* 0x000e220000002500 */
[----:B------:R-:W1:Y:S01]  /*74a0*/  LDC R4, c[0x0][0xbe8] ;  /* 0x0002fa00ff047b82 */ /* 0x000e620000000800 */
[----:B------:R-:W-:Y:S01]  /*74b0*/  ULDC UR4, c[0x0][0xa88] ;  /* 0x0002a20000047ab9 */ /* 0x000fe20000000800 */
[----:B0-----:R-:W-:Y:S02]  /*74c0*/  IMAD R22, R3, 0xc0, R22 ;  /* 0x000000c003167824 */ /* 0x001fe400078e0216 */
[----:B-1----:R-:W-:Y:S02]  /*74d0*/  IMAD R3, R4, UR4, RZ ;  /* 0x0000000404037c24 */ /* 0x002fe4000f8e02ff */
[----:B------:R-:W-:-:S05]  /*74e0*/  VIADD R22, R22, 0xffffff80 ;  /* 0xffffff8016167836 */ /* 0x000fca0000000000 */
[----:B------:R-:W-:-:S13]  /*74f0*/  ISETP.GE.AND P0, PT, R22, R3, PT ;  /* 0x000000031600720c */ /* 0x000fda0003f06270 */
[----:B------:R-:W-:Y:S05]  /*7500*/  @P0 BRA `(.L_x_8) ;  /* 0x0000003c004c0947 */ /* 0x000fea0003800000 */
[----:B------:R-:W-:Y:S01]  /*7510*/  ISETP.NE.AND P0, PT, R4, 0x1, PT ;  /* 0x000000010400780c */ /* 0x000fe20003f05270 */
[----:B------:R-:W0:Y:S01]  /*7520*/  S2UR UR7, SR_CTAID.Z ;  /* 0x00000000000779c3 */ /* 0x000e220000002700 */
[----:B------:R-:W-:Y:S02]  /*7530*/  USHF.R.S32.HI UR6, URZ, 0x1f, UR39 ;  /* 0x0000001f3f067899 */ /* 0x000fe40008011427 */
[----:B------:R-:W-:Y:S01]  /*7540*/  IMAD R6, RZ, RZ, -UR39 ;  /* 0x80000027ff067e24 */ /* 0x000fe2000f8e02ff */
[----:B------:R-:W-:Y:S01]  /*7550*/  ULDC.64 UR8, c[0x0][0xbd0] ;  /* 0x0002f40000087ab9 */ /* 0x000fe20000000a00 */
[----:B------:R-:W-:Y:S01]  /*7560*/  IMAD.MOV.U32 R5, RZ, RZ, R22 ;  /* 0x000000ffff057224 */ /* 0x000fe200078e0016 */
[----:B------:R-:W-:Y:S02]  /*7570*/  UIMAD UR6, UR6, UR8, URZ ;  /* 0x00000008060672a4 */ /* 0x000fe4000f8e023f */
[----:B------:R-:W-:Y:S01]  /*7580*/  UIMAD.WIDE.U32 UR4, UR39, UR8, URZ ;  /* 0x00000008270472a5 */ /* 0x000fe2000f8e003f */
[----:B------:R-:W1:Y:S01]  /*7590*/  LDC.64 R12, c[0x0][0xbd8] ;  /* 0x0002f600ff0c7b82 */ /* 0x000e620000000a00 */
[----:B------:R-:W-:-:S04]  /*75a0*/  UIMAD UR6, UR39, UR9, UR6 ;  /* 0x00000009270672a4 */ /* 0x000fc8000f8e0206 */
[----:B------:R-:W-:Y:S02]  /*75b0*/  UIADD3 UR6, UR5, UR6, URZ ;  /* 0x0000000605067290 */ /* 0x000fe4000fffe03f */
[----:B------:R-:W-:Y:S01]  /*75c0*/  MOV R3, UR5 ;  /* 0x0000000500037c02 */ /* 0x000fe20008000f00 */
[----:B------:R-:W-:Y:S01]  /*75d0*/  IMAD.U32 R2, RZ, RZ, UR4 ;  /* 0x00000004ff027e24 */ /* 0x000fe2000f8e00ff */
[----:B------:R-:W2:Y:S01]  /*75e0*/  @P0 LDC R9, c[0x0][0xbec] ;  /* 0x0002fb00ff090b82 */ /* 0x000ea20000000800 */
[----:B------:R-:W-:Y:S01]  /*75f0*/  ULDC.64 UR4, c[0x0][0xbe0] ;  /* 0x0002f80000047ab9 */ /* 0x000fe20000000a00 */
[----:B------:R-:W-:-:S06]  /*7600*/  IMAD.U32 R3, RZ, RZ, UR6 ;  /* 0x00000006ff037e24 */ /* 0x000fcc000f8e00ff */
[----:B------:R-:W3:Y:S01]  /*7610*/  S2UR UR10, SR_CTAID.Y ;  /* 0x00000000000a79c3 */ /* 0x000ee20000002600 */
[----:B0-----:R-:W-:-:S07]  /*7620*/  USHF.R.S32.HI UR8, URZ, 0x1f, UR7 ;  /* 0x0000001f3f087899 */ /* 0x001fce0008011407 */
[----:B------:R-:W3:Y:S01]  /*7630*/  LDC R7, c[0x0][0xc50] ;  /* 0x00031400ff077b82 */ /* 0x000ee20000000800 */
[C---:B-1----:R-:W-:Y:S02]  /*7640*/  IMAD R8, R12.reuse, UR8, RZ ;  /* 0x000000080c087c24 */ /* 0x042fe4000f8e02ff */
[----:B------:R-:W-:-:S04]  /*7650*/  IMAD.WIDE.U32 R2, R12, UR7, R2 ;  /* 0x000000070c027c25 */ /* 0x000fc8000f8e0002 */
[----:B------:R-:W-:Y:S01]  /*7660*/  IMAD R13, R13, UR7, R8 ;  /* 0x000000070d0d7c24 */ /* 0x000fe2000f8e0208 */
[----:B------:R-:W0:Y:S01]  /*7670*/  @P0 LDC R11, c[0x0][0xbf0] ;  /* 0x0002fc00ff0b0b82 */ /* 0x000e220000000800 */
[----:B--2---:R-:W-:-:S04]  /*7680*/  @P0 IMAD.HI.U32 R0, R22, R9, RZ ;  /* 0x0000000916000227 */ /* 0x004fc800078e00ff */
[----:B------:R-:W-:Y:S02]  /*7690*/  IMAD.IADD R3, R13, 0x1, R3 ;  /* 0x000000010d037824 */ /* 0x000fe400078e0203 */
[----:B---3--:R-:W-:-:S04]  /*76a0*/  IMAD R9, R7, R6, UR10 ;  /* 0x0000000a07097e24 */ /* 0x008fc8000f8e0206 */
[----:B------:R-:W-:Y:S01]  /*76b0*/  IMAD.WIDE.U32 R2, R9, UR4, R2 ;  /* 0x0000000409027c25 */ /* 0x000fe2000f8e0002 */
[----:B0-----:R-:W-:Y:S02]  /*76c0*/  @P0 SHF.R.U32.HI R5, RZ, R11, R0 ;  /* 0x0000000bff050219 */ /* 0x001fe40000011600 */
[----:B------:R-:W-:Y:S02]  /*76d0*/  SHF.R.S32.HI R0, RZ, 0x1f, R9 ;  /* 0x0000001fff007819 */ /* 0x000fe40000011409 */
[----:B------:R-:W-:Y:S01]  /*76e0*/  IADD3 R2, P0, R5, R2, RZ ;  /* 0x0000000205027210 */ /* 0x000fe20007f1e0ff */
[----:B------:R-:W-:Y:S02]  /*76f0*/  IMAD.MOV R7, RZ, RZ, -R5 ;  /* 0x000000ffff077224 */ /* 0x000fe400078e0a05 */
[----:B------:R-:W-:Y:S02]  /*7700*/  IMAD R0, R0, UR4, RZ ;  /* 0x0000000400007c24 */ /* 0x000fe4000f8e02ff */
[----:B------:R-:W-:-:S02]  /*7710*/  IMAD R7, R4, R7, R22 ;  /* 0x0000000704077224 */ /* 0x000fc400078e0216 */
[----:B------:R-:W-:Y:S01]  /*7720*/  IMAD R4, R9, UR5, R0 ;  /* 0x0000000509047c24 */ /* 0x000fe2000f8e0200 */
[----:B------:R-:W-:Y:S01]  /*7730*/  SHF.R.S32.HI R9, RZ, 0x1f, R5 ;  /* 0x0000001fff097819 */ /* 0x000fe20000011405 */
[----:B------:R-:W-:Y:S01]  /*7740*/  ULDC.64 UR4, c[0x0][0xbc8] ;  /* 0x0002f20000047ab9 */ /* 0x000fe20000000a00 */
[----:B------:R-:W-:Y:S02]  /*7750*/  SHF.R.S32.HI R0, RZ, 0x1f, R7 ;  /* 0x0000001fff007819 */ /* 0x000fe40000011407 */
[----:B------:R-:W-:-:S03]  /*7760*/  IADD3.X R3, R9, R3, R4, P0, !PT ;  /* 0x0000000309037210 */ /* 0x000fc600007fe404 */
[----:B------:R-:W-:Y:S02]  /*7770*/  IMAD R0, R0, UR4, RZ ;  /* 0x0000000400007c24 */ /* 0x000fe4000f8e02ff */
[----:B------:R-:W-:-:S04]  /*7780*/  IMAD.WIDE.U32 R2, R7, UR4, R2 ;  /* 0x0000000407027c25 */ /* 0x000fc8000f8e0002 */
[----:B------:R-:W-:Y:S01]  /*7790*/  IMAD R5, R7, UR5, R0 ;  /* 0x0000000507057c24 */ /* 0x000fe2000f8e0200 */
[----:B------:R-:W-:Y:S02]  /*77a0*/  ULDC.64 UR4, c[0x0][0xba8] ;  /* 0x0002ea0000047ab9 */ /* 0x000fe40000000a00 */
[----:B------:R-:W-:Y:S01]  /*77b0*/  LEA R4, P0, R2, UR4, 0x2 ;  /* 0x0000000402047c11 */ /* 0x000fe2000f8010ff */
[----:B------:R-:W-:-:S05]  /*77c0*/  IMAD.IADD R3, R3, 0x1, R5 ;  /* 0x0000000103037824 */ /* 0x000fca00078e0205 */
[----:B------:R-:W-:Y:S02]  /*77d0*/  LEA.HI.X R5, R2, UR5, R3, 0x2, P0 ;  /* 0x0000000502057c11 */ /* 0x000fe400080f1403 */
[----:B------:R-:W-:-:S05]  /*77e0*/  MOV R3, 0xff800000 ;  /* 0xff80000000037802 */ /* 0x000fca0000000f00 */
[----:B------:R0:W-:Y:S01]  /*77f0*/  STG.E desc[UR36][R4.64], R3 ;  /* 0x0000000304007986 */ /* 0x0001e2000c101924 */
[----:B------:R-:W-:Y:S05]  /*7800*/  BRA `(.L_x_8) ;  /* 0x00000038008c7947 */ /* 0x000fea0003800000 */
.L_x_6:
[----:B------:R-:W-:-:S08]  /*7810*/  NOP ;  /* 0x0000000000007918 */ /* 0x000fd00000000000 */
[----:B------:R-:W0:-:S00]  /*7820*/  USETMAXREG.DEALLOC.CTAPOOL 0x20 ;  /* 0x00000020000079c8 */ /* 0x000e0000080e0500 */
[----:B0-----:R-:W-:Y:S01]  /*7830*/  LOP3.LUT R18, R0, 0x3, RZ, 0xc0, !PT ;  /* 0x0000000300127812 */ /* 0x001fe200078ec0ff */
[----:B------:R-:W0:Y:S05]  /*7840*/  S2R R24, SR_CTAID.Z ;  /* 0x0000000000187919 */ /* 0x000e2a0000002700 */
[----:B-1----:R-:W1:Y:S01]  /*7850*/  S2UR UR6, SR_CTAID.Y ;  /* 0x00000000000679c3 */ /* 0x002e620000002600 */
[----:B------:R-:W2:Y:S02]  /*7860*/  SHFL.IDX PT, R0, R18, RZ, 0x1f ;  /* 0x00001fff12007589 */ /* 0x000ea400000e0000 */
[----:B--2---:R-:W-:-:S13]  /*7870*/  ISETP.NE.AND P0, PT, R0, RZ, PT ;  /* 0x000000ff0000720c */ /* 0x004fda0003f05270 */
[----:B01----:R-:W-:Y:S05]  /*7880*/  @!P0 BRA `(.L_x_38) ;  /* 0x0000000000288947 */ /* 0x003fea0003800000 */
[----:B------:R-:W-:Y:S01]  /*7890*/  ULDC UR7, c[0x0][0xc50] ;  /* 0x0003140000077ab9 */ /* 0x000fe20000000800 */
[----:B------:R-:W-:Y:S01]  /*78a0*/  UMOV UR42, UR6 ;  /* 0x00000006002a7c82 */ /* 0x000fe20008000000 */
[----:B------:R-:W-:-:S06]  /*78b0*/  UISETP.NE.AND UP0, UPT, UR7, 0x1, UPT ;  /* 0x000000010700788c */ /* 0x000fcc000bf05270 */
[----:B------:R-:W-:-:S13]  /*78c0*/  PLOP3.LUT P0, PT, PT, PT, UP0, 0x80, 0x0 ;  /* 0x000000000000781c */ /* 0x000fda0003f0f008 */
[----:B------:R-:W-:Y:S05]  /*78d0*/  @!P0 BRA `(.L_x_39) ;  /* 0x0000000000308947 */ /* 0x000fea0003800000 */
[----:B------:R-:W-:Y:S01]  /*78e0*/  ULDC UR4, c[0x0][0xc54] ;  /* 0x0003150000047ab9 */ /* 0x000fe20000000800 */
[----:B------:R-:W-:Y:S01]  /*78f0*/  ULDC UR42, c[0x0][0xc58] ;  /* 0x00031600002a7ab9 */ /* 0x000fe20000000800 */
[----:B------:R-:W-:-:S04]  /*7900*/  UIMAD.WIDE.U32 UR4, UR6, UR4, URZ ;  /* 0x00000004060472a5 */ /* 0x000fc8000f8e003f */
[----:B------:R-:W-:Y:S01]  /*7910*/  USHF.R.U32.HI UR42, URZ, UR42, UR5 ;  /* 0x0000002a3f2a7299 */ /* 0x000fe20008011605 */
[----:B------:R-:W-:Y:S11]  /*7920*/  BRA `(.L_x_39) ;  /* 0x00000000001c7947 */ /* 0x000ff60003800000 */
.L_x_38:
[----:B------:R-:W-:Y:S01]  /*7930*/  ULDC UR7, c[0x0][0xc50] ;  /* 0x0003140000077ab9 */ /* 0x000fe20000000800 */
[----:B------:R-:W-:Y:S01]  /*7940*/  UMOV UR42, UR6 ;  /* 0x00000006002a7c82 */ /* 0x000fe20008000000 */
[----:B------:R-:W-:-:S11]  /*7950*/  UISETP.NE.AND UP0, UPT, UR7, 0x1, UPT ;  /* 0x000000010700788c */ /* 0x000fd6000bf05270 */
[----:B------:R-:W-:Y:S01]  /*7960*/  @UP0 ULDC UR4, c[0x0][0xc54] ;  /* 0x0003150000040ab9 */ /* 0x000fe20000000800 */
[----:B------:R-:W-:Y:S01]  /*7970*/  @UP0 ULDC UR8, c[0x0][0xc58] ;  /* 0x0003160000080ab9 */ /* 0x000fe20000000800 */
[----:B------:R-:W-:-:S04]  /*7980*/  UIMAD.WIDE.U32 UR4, UR6, UR4, URZ ;  /* 0x00000004060472a5 */ /* 0x000fc8000f8e003f */
[----:B------:R-:W-:-:S12]  /*7990*/  @UP0 USHF.R.U32.HI UR42, URZ, UR8, UR5 ;  /* 0x000000083f2a0299 */ /* 0x000fd80008011605 */
.L_x_39:
[----:B------:R-:W-:Y:S01]  /*79a0*/  ISETP.GE.AND P0, PT, R24, RZ, PT ;  /* 0x000000ff1800720c */ /* 0x000fe20003f06270 */
[----:B------:R-:W-:Y:S01]  /*79b0*/  UIADD3 UR4, -UR42, URZ, URZ ;  /* 0x0000003f2a047290 */ /* 0x000fe2000fffe13f */
[----:B------:R-:W-:Y:S02]  /*79c0*/  IMAD.MOV.U32 R0, RZ, RZ, 0x1 ;  /* 0x00000001ff007424 */ /* 0x000fe400078e00ff */
[----:B------:R-:W-:Y:S01]  /*79d0*/  IMAD.MOV.U32 R2, RZ, RZ, RZ ;  /* 0x000000ffff027224 */ /* 0x000fe200078e00ff */
[----:B------:R-:W-:Y:S01]  /*79e0*/  UIMAD UR4, UR7, UR4, UR6 ;  /* 0x00000004070472a4 */ /* 0x000fe2000f8e0206 */
[----:B------:R-:W-:-:S07]  /*79f0*/  IMAD.MOV.U32 R6, RZ, RZ, 0x1 ;  /* 0x00000001ff067424 */ /* 0x000fce00078e00ff */
[----:B------:R-:W-:Y:S05]  /*7a00*/  @!P0 BRA `(.L_x_40) ;  /* 0x00000034004c8947 */ /* 0x000fea0003800000 */
[----:B------:R-:W0:Y:S01]  /*7a10*/  LDC.64 R2, c[0x0][0xa28] ;  /* 0x00028a00ff027b82 */ /* 0x000e220000000a00 */
[----:B------:R-:W-:Y:S01]  /*7a20*/  ULDC.64 UR6, c[0x0][0x418] ;  /* 0x0001060000067ab9 */ /* 0x000fe20000000a00 */
[----:B------:R-:W-:Y:S01]  /*7a30*/  ULDC UR5, c[0x0][0x424] ;  /* 0x0001090000057ab9 */ /* 0x000fe20000000800 */
[----:B------:R-:W-:Y:S01]  /*7a40*/  ULDC UR43, c[0x0][0x2f0] ;  /* 0x0000bc00002b7ab9 */ /* 0x000fe20000000800 */
[----:B------:R-:W-:Y:S01]  /*7a50*/  IMAD.MOV.U32 R19, RZ, RZ, RZ ;  /* 0x000000ffff137224 */ /* 0x000fe200078e00ff */
[----:B0-----:R-:W-:-:S04]  /*7a60*/  ISETP.NE.U32.AND P0, PT, R2, RZ, PT ;  /* 0x000000ff0200720c */ /* 0x001fc80003f05070 */
[----:B------:R-:W-:Y:S01]  /*7a70*/  ISETP.NE.AND.EX P0, PT, R3, RZ, PT, P0 ;  /* 0x000000ff0300720c */ /* 0x000fe20003f05300 */
[----:B------:R-:W-:-:S12]  /*7a80*/  UISETP.NE.U32.AND UP0, UPT, UR6, URZ, UPT ;  /* 0x0000003f0600728c */ /* 0x000fd8000bf05070 */
[----:B------:R-:W0:Y:S01]  /*7a90*/  @P0 LDC.64 R2, c[0x0][0xa28] ;  /* 0x00028a00ff020b82 */ /* 0x000e220000000a00 */
[----:B------:R-:W-:-:S04]  /*7aa0*/  UISETP.NE.AND.EX UP0, UPT, UR7, URZ, UPT, UP0 ;  /* 0x0000003f0700728c */ /* 0x000fc8000bf05300 */
[----:B------:R-:W-:-:S04]  /*7ab0*/  USEL UR5, UR5, 0x1, UP0 ;  /* 0x0000000105057887 */ /* 0x000fc80008000000 */
[----:B------:R-:W-:Y:S01]  /*7ac0*/  UIMAD UR43, UR5, UR43, URZ ;  /* 0x0000002b052b72a4 */ /* 0x000fe2000f8e023f */
[----:B------:R-:W1:Y:S03]  /*7ad0*/  S2R R25, SR_CTAID.X ;  /* 0x0000000000197919 */ /* 0x000e660000002500 */
[----:B------:R-:W-:Y:S02]  /*7ae0*/  UISETP.GE.AND UP0, UPT, UR43, 0x1, UPT ;  /* 0x000000012b00788c */ /* 0x000fe4000bf06270 */
[----:B------:R-:W-:Y:S01]  /*7af0*/  UIADD3 UR5, UR43, 0x7f, URZ ;  /* 0x0000007f2b057890 */ /* 0x000fe2000fffe03f */
[----:B0-----:R-:W-:-:S05]  /*7b00*/  @P0 IMAD.WIDE R2, R24, 0x4, R2 ;  /* 0x0000000418020825 */ /* 0x001fca00078e0202 */
[----:B------:R0:W5:Y:S01]  /*7b10*/  @P0 LDG.E R19, desc[UR36][R2.64] ;  /* 0x0000002402130981 */ /* 0x000162000c1e1900 */
[----:B------:R-:W-:Y:S01]  /*7b20*/  PLOP3.LUT P0, PT, PT, PT, UP0, 0x80, 0x0 ;  /* 0x000000000000781c */ /* 0x000fe20003f0f008 */
[----:B------:R-:W-:Y:S02]  /*7b30*/  USHF.R.S32.HI UR6, URZ, 0x1f, UR5 ;  /* 0x0000001f3f067899 */ /* 0x000fe40008011405 */
[----:B------:R-:W-:Y:S02]  /*7b40*/  ULOP3.LUT UR47, UR4, 0xffff, URZ, 0xc0, !UPT ;  /* 0x0000ffff042f7892 */ /* 0x000fe4000f8ec03f */
[----:B------:R-:W-:Y:S01]  /*7b50*/  ULEA.HI UR6, UR6, UR5, URZ, 0x7 ;  /* 0x0000000506067291 */ /* 0x000fe2000f8f383f */
[----:B------:R-:W-:-:S03]  /*7b60*/  UMOV UR39, URZ ;  /* 0x0000003f00277c82 */ /* 0x000fc60008000000 */
[----:B------:R-:W-:-:S04]  /*7b70*/  USHF.R.S32.HI UR44, URZ, 0x7, UR6 ;  /* 0x000000073f2c7899 */ /* 0x000fc80008011406 */
[----:B01----:R-:W-:Y:S08]  /*7b80*/  @!P0 BRA `(.L_x_41) ;  /* 0x0000000000848947 */ /* 0x003ff00003800000 */
[----:B------:R-:W-:-:S03]  /*7b90*/  USHF.R.U32.HI UR6, URZ, 0x10, UR4 ;  /* 0x000000103f067899 */ /* 0x000fc60008011604 */
[----:B------:R-:W-:Y:S01]  /*7ba0*/  UMOV UR4, URZ ;  /* 0x0000003f00047c82 */ /* 0x000fe20008000000 */
[----:B------:R-:W-:-:S11]  /*7bb0*/  UISETP.NE.AND UP0, UPT, UR6, URZ, UPT ;  /* 0x0000003f0600728c */ /* 0x000fd6000bf05270 */
[----:B------:R-:W-:Y:S02]  /*7bc0*/  @!UP0 ULDC UR6, c[0x0][0x9f0] ;  /* 0x00027c0000068ab9 */ /* 0x000fe40000000800 */
[----:B------:R-:W-:Y:S01]  /*7bd0*/  IABS R2, UR6 ;  /* 0x0000000600027c13 */ /* 0x000fe20008000000 */
[----:B------:R-:W-:Y:S02]  /*7be0*/  UIADD3 UR7, UR44, -0x1, UR6 ;  /* 0xffffffff2c077890 */ /* 0x000fe4000fffe006 */
[----:B------:R-:W-:Y:S02]  /*7bf0*/  IABS R5, UR6 ;  /* 0x0000000600057c13 */ /* 0x000fe40008000000 */
[----:B------:R-:W-:Y:S02]  /*7c00*/  R2UR UR10, R2 ;  /* 0x00000000020a72ca */ /* 0x000fe400000e0000 */
[----:B------:R-:W-:Y:S01]  /*7c10*/  IABS R4, UR7 ;  /* 0x0000000700047c13 */ /* 0x000fe20008000000 */
[----:B------:R-:W-:-:S03]  /*7c20*/  ULOP3.LUT UR7, UR7, UR6, URZ, 0x3c, !UPT ;  /* 0x0000000607077292 */ /* 0x000fc6000f8e3c3f */
[----:B------:R-:W-:-:S07]  /*7c30*/  R2UR UR9, R4 ;  /* 0x00000000040972ca */ /* 0x000fce00000e0000 */
[----:B------:R-:W0:Y:S08]  /*7c40*/  I2F.RP R2, UR10 ;  /* 0x0000000a00027d06 */ /* 0x000e300008209400 */
[----:B0-----:R-:W0:Y:S02]  /*7c50*/  MUFU.RCP R2, R2 ;  /* 0x0000000200027308 */ /* 0x001e240000001000 */
[----:B0-----:R-:W-:Y:S01]  /*7c60*/  VIADD R3, R2, 0xffffffe ;  /* 0x0ffffffe02037836 */ /* 0x001fe20000000000 */
[----:B------:R-:W-:-:S05]  /*7c70*/  IADD3 R2, RZ, -R5, RZ ;  /* 0x80000005ff027210 */ /* 0x000fca0007ffe0ff */
[----:B------:R-:W0:Y:S02]  /*7c80*/  F2I.FTZ.U32.TRUNC.NTZ R3, R3 ;  /* 0x0000000300037305 */ /* 0x000e24000021f000 */
[----:B0-----:R-:W-:-:S13]  /*7c90*/  R2UR UR5, R3 ;  /* 0x00000000030572ca */ /* 0x001fda00000e0000 */
[----:B------:R-:W-:-:S04]  /*7ca0*/  UIADD3 UR8, URZ, -UR5, URZ ;  /* 0x800000053f087290 */ /* 0x000fc8000fffe03f */
[----:B------:R-:W-:-:S04]  /*7cb0*/  UIMAD UR8, UR8, UR10, URZ ;  /* 0x0000000a080872a4 */ /* 0x000fc8000f8e023f */
[----:B------:R-:W-:-:S03]  /*7cc0*/  UIMAD.WIDE.U32 UR4, UR5, UR8, UR4 ;  /* 0x00000008050472a5 */ /* 0x000fc6000f8e0004 */
[----:B------:R-:W-:Y:S01]  /*7cd0*/  R2UR UR8, R2 ;  /* 0x00000000020872ca */ /* 0x000fe200000e0000 */
[----:B------:R-:W-:-:S12]  /*7ce0*/  UIMAD.WIDE.U32 UR4, UR5, UR9, URZ ;  /* 0x00000009050472a5 */ /* 0x000fd8000f8e003f */
[----:B------:R-:W-:-:S04]  /*7cf0*/  UIMAD UR4, UR5, UR8, UR9 ;  /* 0x00000008050472a4 */ /* 0x000fc8000f8e0209 */
[----:B------:R-:W-:-:S11]  /*7d00*/  UISETP.GT.U32.AND UP0, UPT, UR10, UR4, UPT ;  /* 0x000000040a00728c */ /* 0x000fd6000bf04070 */
[----:B------:R-:W-:Y:S02]  /*7d10*/  @!UP0 UIADD3 UR4, UR4, -UR10, URZ ;  /* 0x8000000a04048290 */ /* 0x000fe4000fffe03f */
[----:B------:R-:W-:Y:S02]  /*7d20*/  @!UP0 UIADD3 UR5, UR5, 0x1, URZ ;  /* 0x0000000105058890 */ /* 0x000fe4000fffe03f */
[----:B------:R-:W-:Y:S02]  /*7d30*/  UISETP.GE.U32.AND UP1, UPT, UR4, UR10, UPT ;  /* 0x0000000a0400728c */ /* 0x000fe4000bf26070 */
[----:B------:R-:W-:-:S09]  /*7d40*/  UISETP.GE.AND UP0, UPT, UR7, URZ, UPT ;  /* 0x0000003f0700728c */ /* 0x000fd2000bf06270 */
[----:B------:R-:W-:Y:S02]  /*7d50*/  @UP1 UIADD3 UR5, UR5, 0x1, URZ ;  /* 0x0000000105051890 */ /* 0x000fe4000fffe03f */
[----:B------:R-:W-:Y:S02]  /*7d60*/  UISETP.NE.AND UP1, UPT, UR6, URZ, UPT ;  /* 0x0000003f0600728c */ /* 0x000fe4000bf25270 */
[----:B------:R-:W-:-:S09]  /*7d70*/  @!UP0 UIADD3 UR5, -UR5, URZ, URZ ;  /* 0x0000003f05058290 */ /* 0x000fd2000fffe13f */
[----:B------:R-:W-:-:S07]  /*7d80*/  @!UP1 ULOP3.LUT UR5, URZ, UR6, URZ, 0x33, !UPT ;  /* 0x000000063f059292 */ /* 0x000fce000f8e333f */
[----:B------:R-:W-:-:S05]  /*7d90*/  UMOV UR39, UR5 ;  /* 0x0000000500277c82 */ /* 0x000fca0008000000 */
.L_x_41:
[----:B------:R-:W-:Y:S02]  /*7da0*/  UIMAD UR48, UR47, UR39, URZ ;  /* 0x000000272f3072a4 */ /* 0x000fe4000f8e023f */
[----:B------:R-:W-:Y:S02]  /*7db0*/  IMAD.U32 R3, RZ, RZ, UR39 ;  /* 0x00000027ff037e24 */ /* 0x000fe4000f8e00ff */
[----:B------:R-:W-:Y:S02]  /*7dc0*/  IMAD.MOV.U32 R6, RZ, RZ, 0x1 ;  /* 0x00000001ff067424 */ /* 0x000fe400078e00ff */
[----:B------:R-:W-:-:S05]  /*7dd0*/  IMAD.U32 R2, RZ, RZ, UR48 ;  /* 0x00000030ff027e24 */ /* 0x000fca000f8e00ff */
[----:B------:R-:W-:-:S04]  /*7de0*/  VIADDMNMX R2, R2, R3, UR44, PT ;  /* 0x0000002c02027e46 */ /* 0x000fc8000b800103 */
[----:B------:R-:W-:Y:S01]  /*7df0*/  R2UR UR49, R2 ;  /* 0x00000000023172ca */ /* 0x000fe200000e0000 */
[----:B------:R-:W-:-:S12]  /*7e00*/  IMAD.MOV.U32 R2, RZ, RZ, RZ ;  /* 0x000000ffff027224 */ /* 0x000fd800078e00ff */
[----:B------:R-:W-:-:S06]  /*7e10*/  UISETP.GT.AND UP0, UPT, UR49, UR48, UPT ;  /* 0x000000303100728c */ /* 0x000fcc000bf04270 */
[----:B------:R-:W-:-:S13]  /*7e20*/  PLOP3.LUT P0, PT, PT, PT, UP0, 0x80, 0x0 ;  /* 0x000000000000781c */ /* 0x000fda0003f0f008 */
[----:B------:R-:W-:Y:S05]  /*7e30*/  @!P0 BRA `(.L_x_40) ;  /* 0x0000003000408947 */ /* 0x000fea0003800000 */
[----:B------:R-:W0:Y:S01]  /*7e40*/  S2UR UR4, SR_CgaCtaId ;  /* 0x00000000000479c3 */ /* 0x000e220000008800 */
[----:B------:R-:W-:Y:S02]  /*7e50*/  UMOV UR45, 0x400 ;  /* 0x00000400002d7882 */ /* 0x000fe40000000000 */
[----:B0-----:R-:W-:-:S04]  /*7e60*/  ULEA UR45, UR4, UR45, 0x18 ;  /* 0x0000002d042d7291 */ /* 0x001fc8000f8ec03f */
[----:B------:R-:W-:-:S04]  /*7e70*/  UIADD3 UR4, UR45, 0x15400, URZ ;  /* 0x000154002d047890 */ /* 0x000fc8000fffe03f */
[----:B------:R-:W-:-:S06]  /*7e80*/  ULOP3.LUT UP0, URZ, UR4, 0x1bf, URZ, 0xc0, !UPT ;  /* 0x000001bf043f7892 */ /* 0x000fcc000f80c03f */
[----:B------:R-:W-:-:S13]  /*7e90*/  PLOP3.LUT P0, PT, PT, PT, UP0, 0x80, 0x0 ;  /* 0x000000000000781c */ /* 0x000fda0003f0f008 */
[----:B------:R-:W-:Y:S05]  /*7ea0*/  @!P0 BRA `(.L_x_42) ;  /* 0x0000000000408947 */ /* 0x000fea0003800000 */
[----:B------:R-:W-:Y:S01]  /*7eb0*/  MOV R2, 0x0 ;  /* 0x0000000000027802 */ /* 0x000fe20000000f00 */
[----:B------:R-:W-:Y:S01]  /*7ec0*/  ULDC.64 UR4, c[0x4][0x88] ;  /* 0x0100220000047ab9 */ /* 0x000fe20000000a00 */
[----:B------:R-:W-:Y:S01]  /*7ed0*/  ULDC.64 UR6, c[0x4][0x90] ;  /* 0x0100240000067ab9 */ /* 0x000fe20000000a00 */
[----:B------:R-:W-:Y:S01]  /*7ee0*/  IMAD.U32 R4, RZ, RZ, UR4 ;  /* 0x00000004ff047e24 */ /* 0x000fe2000f8e00ff */
[----:B------:R-:W-:Y:S01]  /*7ef0*/  MOV R5, UR5 ;  /* 0x0000000500057c02 */ /* 0x000fe20008000f00 */
[----:B------:R-:W-:Y:S01]  /*7f00*/  ULDC.64 UR4, c[0x4][0x8] ;  /* 0x0100020000047ab9 */ /* 0x000fe20000000a00 */
[----:B------:R-:W0:Y:S01]  /*7f10*/  LDC.64 R2, c[0x4][R2] ;  /* 0x0100000002027b82 */ /* 0x000e220000000a00 */
[----:B------:R-:W-:Y:S01]  /*7f20*/  IMAD.U32 R6, RZ, RZ, UR6 ;  /* 0x00000006ff067e24 */ /* 0x000fe2000f8e00ff */
[----:B------:R-:W-:Y:S01]  /*7f30*/  MOV R12, 0x1 ;  /* 0x00000001000c7802 */ /* 0x000fe20000000f00 */
[----:B------:R-:W-:Y:S02]  /*7f40*/  IMAD.U32 R7, RZ, RZ, UR7 ;  /* 0x00000007ff077e24 */ /* 0x000fe4000f8e00ff */
[----:B------:R-:W-:-:S02]  /*7f50*/  IMAD.U32 R10, RZ, RZ, UR4 ;  /* 0x00000004ff0a7e24 */ /* 0x000fc4000f8e00ff */
[----:B------:R-:W-:Y:S02]  /*7f60*/  IMAD.U32 R11, RZ, RZ, UR5 ;  /* 0x00000005ff0b7e24 */ /* 0x000fe4000f8e00ff */
[----:B------:R-:W-:Y:S02]  /*7f70*/  IMAD.MOV.U32 R8, RZ, RZ, 0x70 ;  /* 0x00000070ff087424 */ /* 0x000fe400078e00ff */
[----:B------:R-:W-:-:S07]  /*7f80*/  IMAD.MOV.U32 R13, RZ, RZ, RZ ;  /* 0x000000ffff0d7224 */ /* 0x000fce00078e00ff */
[----:B------:R-:W-:-:S07]  /*7f90*/  LEPC R20, `(.L_x_42) ;  /* 0x000000001014794e */ /* 0x000fce0000000000 */
[----:B0----5:R-:W-:Y:S05]  /*7fa0*/  CALL.ABS.NOINC R2 ;  /* 0x0000000002007343 */ /* 0x021fea0003c00000 */
.L_x_42:
        /* <DEDUP_REMOVED lines=8> */
[----:B------:R0:W1:Y:S01]  /*8030*/  LDC.64 R2, c[0x4][R16] ;  /* 0x0100000010027b82 */ /* 0x0000620000000a00 */
[----:B------:R-:W-:Y:S01]  /*8040*/  IMAD.U32 R5, RZ, RZ, UR5 ;  /* 0x00000005ff057e24 */ /* 0x000fe2000f8e00ff */
[----:B------:R-:W-:Y:S01]  /*8050*/  ULDC.64 UR4, c[0x4][0x10] ;  /* 0x0100040000047ab9 */ /* 0x000fe20000000a00 */
[----:B------:R-:W-:Y:S01]  /*8060*/  IMAD.U32 R6, RZ, RZ, UR6 ;  /* 0x00000006ff067e24 */ /* 0x000fe2000f8e00ff */
[----:B------:R-:W-:Y:S01]  /*8070*/  MOV R10, UR4 ;  /* 0x00000004000a7c02 */ /* 0x000fe20008000f00 */
[----:B------:R-:W-:Y:S02]  /*8080*/  IMAD.U32 R7, RZ, RZ, UR7 ;  /* 0x00000007ff077e24 */ /* 0x000fe4000f8e00ff */
[----:B------:R-:W-:-:S02]  /*8090*/  IMAD.U32 R11, RZ, RZ, UR5 ;  /* 0x00000005ff0b7e24 */ /* 0x000fc4000f8e00ff */
[----:B------:R-:W-:Y:S02]  /*80a0*/  IMAD.MOV.U32 R8, RZ, RZ, 0x70 ;  /* 0x00000070ff087424 */ /* 0x000fe400078e00ff */
[----:B------:R-:W-:Y:S02]  /*80b0*/  IMAD.MOV.U32 R12, RZ, RZ, 0x1 ;  /* 0x00000001ff0c7424 */ /* 0x000fe400078e00ff */
[----:B0-----:R-:W-:-:S07]  /*80c0*/  IMAD.MOV.U32 R13, RZ, RZ, RZ ;  /* 0x000000ffff0d7224 */ /* 0x001fce00078e00ff */
[----:B------:R-:W-:-:S07]  /*80d0*/  LEPC R20, `(.L_x_44) ;  /* 0x000000001014794e */ /* 0x000fce0000000000 */
[----:B-1---5:R-:W-:Y:S05]  /*80e0*/  CALL.ABS.NOINC R2 ;  /* 0x0000000002007343 */ /* 0x022fea0003c00000 */
.L_x_44:
[----:B------:R0:W1:Y:S01]  /*80f0*/  LDC.64 R2, c[0x4][R16] ;  /* 0x0100000010027b82 */ /* 0x0000620000000a00 */
[----:B------:R-:W-:Y:S01]  /*8100*/  ULDC.64 UR4, c[0x4][0x88] ;  /* 0x0100220000047ab9 */ /* 0x000fe20000000a00 */
[----:B------:R-:W-:Y:S01]  /*8110*/  ULDC.64 UR6, c[0x4][0x90] ;  /* 0x0100240000067ab9 */ /* 0x000fe20000000a00 */
[----:B------:R-:W-:Y:S01]  /*8120*/  IMAD.U32 R4, RZ, RZ, UR4 ;  /* 0x00000004ff047e24 */ /* 0x000fe2000f8e00ff */
[----:B------:R-:W-:Y:S01]  /*8130*/  MOV R5, UR5 ;  /* 0x0000000500057c02 */ /* 0x000fe20008000f00 */
[----:B------:R-:W-:Y:S01]  /*8140*/  ULDC.64 UR4, c[0x4][0x18] ;  /* 0x0100060000047ab9 */ /* 0x000fe20000000a00 */
[----:B------:R-:W-:Y:S01]  /*8150*/  IMAD.U32 R6, RZ, RZ, UR6 ;  /* 0x00000006ff067e24 */ /* 0x000fe2000f8e00ff */
[----:B------:R-:W-:Y:S01]  /*8160*/  MOV R12, 0x1 ;  /* 0x00000001000c7802 */ /* 0x000fe20000000f00 */
[----:B------:R-:W-:Y:S02]  /*8170*/  IMAD.U32 R7, RZ, RZ, UR7 ;  /* 0x00000007ff077e24 */ /* 0x000fe4000f8e00ff */
[----:B------:R-:W-:-:S02]  /*8180*/  IMAD.U32 R10, RZ, RZ, UR4 ;  /* 0x00000004ff0a7e24 */ /* 0x000fc4000f8e00ff */
[----:B------:R-:W-:Y:S02]  /*8190*/  IMAD.U32 R11, RZ, RZ, UR5 ;  /* 0x00000005ff0b7e24 */ /* 0x000fe4000f8e00ff */
[----:B------:R-:W-:Y:S02]  /*81a0*/  IMAD.MOV.U32 R8, RZ, RZ, 0x70 ;  /* 0x00000070ff087424 */ /* 0x000fe400078e00ff */
[----:B0-----:R-:W-:-:S07]  /*81b0*/  IMAD.MOV.U32 R13, RZ, RZ, RZ ;  /* 0x000000ffff0d7224 */ /* 0x001fce00078e00ff */
[----:B------:R-:W-:-:S07]  /*81c0*/  LEPC R20, `(.L_x_43) ;  /* 0x000000001014794e */ /* 0x000fce0000000000 */
[----:B-1----:R-:W-:Y:S05]  /*81d0*/  CALL.ABS.NOINC R2 ;  /* 0x0000000002007343 */ /* 0x002fea0003c00000 */
.L_x_43:
[----:B------:R-:W0:Y:S01]  /*81e0*/  LDC.64 R2, c[0x0][0x9f8] ;  /* 0x00027e00ff027b82 */ /* 0x000e220000000a00 */
[----:B------:R-:W-:-:S07]  /*81f0*/  IMAD.MOV.U32 R6, RZ, RZ, R24 ;  /* 0x000000ffff067224 */ /* 0x000fce00078e0018 */
[----:B------:R-:W1:Y:S01]  /*8200*/  LDC R17, c[0x0][0x430] ;  /* 0x00010c00ff117b82 */ /* 0x000e620000000800 */
[----:B------:R-:W-:Y:S01]  /*8210*/  IMAD.U32 R0, RZ, RZ, UR49 ;  /* 0x00000031ff007e24 */ /* 0x000fe2000f8e00ff */
[C---:B------:R-:W-:Y:S01]  /*8220*/  LOP3.LUT R20, R22.reuse, 0x7f, RZ, 0xc0, !PT ;  /* 0x0000007f16147812 */ /* 0x040fe200078ec0ff */
[----:B------:R-:W-:Y:S01]  /*8230*/  IMAD.SHL.U32 R23, R22, 0x20, RZ ;  /* 0x0000002016177824 */ /* 0x000fe200078e00ff */
[----:B------:R-:W-:Y:S01]  /*8240*/  ULDC UR4, c[0x0][0x2f4] ;  /* 0x0000bd0000047ab9 */ /* 0x000fe20000000800 */
[----:B0-----:R-:W-:-:S04]  /*8250*/  ISETP.NE.U32.AND P0, PT, R2, RZ, PT ;  /* 0x000000ff0200720c */ /* 0x001fc80003f05070 */
[----:B------:R-:W-:-:S13]  /*8260*/  ISETP.NE.AND.EX P0, PT, R3, RZ, PT, P0 ;  /* 0x000000ff0300720c */ /* 0x000fda0003f05300 */
[----:B------:R-:W0:Y:S02]  /*8270*/  @P0 LDC.64 R2, c[0x0][0x9f8] ;  /* 0x00027e00ff020b82 */ /* 0x000e240000000a00 */
[----:B0-----:R-:W-:-:S05]  /*8280*/  @P0 IMAD.WIDE R2, R24, 0x4, R2 ;  /* 0x0000000418020825 */ /* 0x001fca00078e0202 */
[----:B------:R0:W2:Y:S01]  /*8290*/  @P0 LDG.E R6, desc[UR36][R2.64] ;  /* 0x0000002402060981 */ /* 0x0000a2000c1e1900 */
[----:B------:R-:W-:Y:S01]  /*82a0*/  VIADD R0, R0, 0xffffffff ;  /* 0xffffffff00007836 */ /* 0x000fe20000000000 */
[----:B------:R-:W-:Y:S02]  /*82b0*/  SHF.R.U32.HI R4, RZ, 0x2, R20 ;  /* 0x00000002ff047819 */ /* 0x000fe40000011614 */
[----:B------:R-:W-:Y:S02]  /*82c0*/  LOP3.LUT R23, R23, 0x60, RZ, 0xc0, !PT ;  /* 0x0000006017177812 */ /* 0x000fe400078ec0ff */
[----:B------:R-:W-:Y:S02]  /*82d0*/  LEA R4, R0, R4, 0x7 ;  /* 0x0000000400047211 */ /* 0x000fe400078e38ff */
[----:B-1----:R-:W-:Y:S02]  /*82e0*/  ISETP.NE.AND P1, PT, R17, 0x1, PT ;  /* 0x000000011100780c */ /* 0x002fe40003f25270 */
[----:B------:R-:W-:Y:S01]  /*82f0*/  LOP3.LUT R16, R16, 0xffffffef, RZ, 0xc0, !PT ;  /* 0xffffffef10107812 */ /* 0x000fe200078ec0ff */
[----:B------:R-:W-:-:S04]  /*8300*/  IMAD.IADD R4, R23, 0x1, R4 ;  /* 0x0000000117047824 */ /* 0x000fc800078e0204 */
[C---:B-----5:R-:W-:Y:S01]  /*8310*/  IMAD.IADD R9, R4.reuse, 0x1, R19 ;  /* 0x0000000104097824 */ /* 0x060fe200078e0213 */
[----:B------:R-:W-:-:S03]  /*8320*/  ISETP.GE.AND P0, PT, R4, UR43, PT ;  /* 0x0000002b04007c0c */ /* 0x000fc6000bf06270 */
[----:B------:R-:W-:Y:S02]  /*8330*/  IMAD.MOV.U32 R7, RZ, RZ, R9 ;  /* 0x000000ffff077224 */ /* 0x000fe400078e0009 */
[----:B0-----:R-:W0:Y:S01]  /*8340*/  @P1 LDC R2, c[0x0][0x434] ;  /* 0x00010d00ff021b82 */ /* 0x001e220000000800 */
[----:B------:R-:W-:-:S07]  /*8350*/  @P1 LOP3.LUT R16, R16, 0x10, RZ, 0xfc, !PT ;  /* 0x0000001010101812 */ /* 0x000fce00078efcff */
[----:B------:R-:W1:Y:S08]  /*8360*/  @P1 LDC R3, c[0x0][0x438] ;  /* 0x00010e00ff031b82 */ /* 0x000e700000000800 */
[----:B------:R-:W3:Y:S08]  /*8370*/  @!P0 LDC.64 R10, c[0x0][0x428] ;  /* 0x00010a00ff0a8b82 */ /* 0x000ef00000000a00 */
[----:B------:R-:W4:Y:S01]  /*8380*/  @!P0 LDC.64 R4, c[0x0][0x418] ;  /* 0x00010600ff048b82 */ /* 0x000f220000000a00 */
[----:B0-----:R-:W-:-:S05]  /*8390*/  @P1 IMAD.HI.U32 R2, R9, R2, RZ ;  /* 0x0000000209021227 */ /* 0x001fca00078e00ff */
[----:B-1----:R-:W-:-:S04]  /*83a0*/  @P1 SHF.R.U32.HI R7, RZ, R3, R2 ;  /* 0x00000003ff071219 */ /* 0x002fc80000011602 */
[----:B------:R-:W-:Y:S02]  /*83b0*/  @!P0 SHF.R.S32.HI R3, RZ, 0x1f, R7 ;  /* 0x0000001fff038819 */ /* 0x000fe40000011407 */
[----:B------:R-:W-:Y:S01]  /*83c0*/  LOP3.LUT R16, R16, 0xfffffffb, RZ, 0xc0, !PT ;  /* 0xfffffffb10107812 */ /* 0x000fe200078ec0ff */
[----:B------:R-:W-:Y:S01]  /*83d0*/  UMOV UR5, 0xffffffff ;  /* 0xffffffff00057882 */ /* 0x000fe20000000000 */
[----:B--2---:R-:W-:Y:S01]  /*83e0*/  SHF.R.S32.HI R8, RZ, 0x1f, R6 ;  /* 0x0000001fff087819 */ /* 0x004fe20000011406 */
[----:B------:R-:W-:Y:S04]  /*83f0*/  STL [R1], R6 ;  /* 0x0000000601007387 */ /* 0x000fe80000100800 */
[----:B------:R0:W-:Y:S01]  /*8400*/  STL [R1+0x4], R8 ;  /* 0x0000040801007387 */ /* 0x0001e20000100800 */
[----:B---3--:R-:W-:-:S04]  /*8410*/  @!P0 IMAD R2, R8, R10, RZ ;  /* 0x0000000a08028224 */ /* 0x008fc800078e02ff */
[----:B------:R-:W-:Y:S02]  /*8420*/  @!P0 IMAD R11, R6, R11, R2 ;  /* 0x0000000b060b8224 */ /* 0x000fe400078e0202 */
[----:B------:R-:W-:Y:S02]  /*8430*/  @!P0 IMAD.MOV.U32 R2, RZ, RZ, R7 ;  /* 0x000000ffff028224 */ /* 0x000fe400078e0007 */
[----:B0-----:R-:W-:Y:S02]  /*8440*/  IMAD.SHL.U32 R8, R22, 0x8, RZ ;  /* 0x0000000816087824 */ /* 0x001fe400078e00ff */
[----:B------:R-:W-:Y:S01]  /*8450*/  @!P0 IMAD.WIDE.U32 R2, R6, R10, R2 ;  /* 0x0000000a06028225 */ /* 0x000fe200078e0002 */
[----:B------:R-:W-:Y:S02]  /*8460*/  MOV R6, RZ ;  /* 0x000000ff00067202 */ /* 0x000fe40000000f00 */
[----:B------:R-:W-:Y:S01]  /*8470*/  LOP3.LUT R14, R8, 0x18, RZ, 0xc0, !PT ;  /* 0x00000018080e7812 */ /* 0x000fe200078ec0ff */
[----:B------:R-:W-:Y:S01]  /*8480*/  @!P0 IMAD.IADD R3, R3, 0x1, R11 ;  /* 0x0000000103038824 */ /* 0x000fe200078e020b */
[----:B----4-:R-:W-:-:S02]  /*8490*/  @!P0 LEA R4, P1, R2, R4, 0x2 ;  /* 0x0000000402048211 */ /* 0x010fc400078210ff */
[C---:B------:R-:W-:Y:S02]  /*84a0*/  ISETP.GE.AND P2, PT, R14.reuse, UR4, PT ;  /* 0x000000040e007c0c */ /* 0x040fe4000bf46270 */
[----:B------:R-:W-:Y:S02]  /*84b0*/  LOP3.LUT R13, R14, 0x20, RZ, 0xfc, !PT ;  /* 0x000000200e0d7812 */ /* 0x000fe400078efcff */
[----:B------:R-:W-:Y:S02]  /*84c0*/  @!P0 LEA.HI.X R5, R2, R5, R3, 0x2, P1 ;  /* 0x0000000502058211 */ /* 0x000fe400008f1403 */
[----:B------:R-:W-:Y:S02]  /*84d0*/  LOP3.LUT R12, R14, 0x40, RZ, 0xfc, !PT ;  /* 0x000000400e0c7812 */ /* 0x000fe400078efcff */
[----:B------:R-:W-:Y:S01]  /*84e0*/  ISETP.GE.AND P1, PT, R13, UR4, PT ;  /* 0x000000040d007c0c */ /* 0x000fe2000bf26270 */
[----:B------:R0:W5:Y:S01]  /*84f0*/  @!P0 LDG.E R6, desc[UR36][R4.64] ;  /* 0x0000002404068981 */ /* 0x000162000c1e1900 */
[----:B------:R-:W-:-:S03]  /*8500*/  ISETP.GE.AND P0, PT, R12, UR4, PT ;  /* 0x000000040c007c0c */ /* 0x000fc6000bf06270 */
[----:B------:R-:W-:-:S04]  /*8510*/  @P2 LOP3.LUT R16, R16, 0x4, RZ, 0xfc, !PT ;  /* 0x0000000410102812 */ /* 0x000fc800078efcff */
[----:B------:R-:W-:-:S04]  /*8520*/  LOP3.LUT R16, R16, 0xfffffffe, RZ, 0xc0, !PT ;  /* 0xfffffffe10107812 */ /* 0x000fc800078ec0ff */
[----:B------:R-:W-:-:S04]  /*8530*/  LOP3.LUT R16, R16, 0xfffffffd, RZ, 0xc0, !PT ;  /* 0xfffffffd10107812 */ /* 0x000fc800078ec0ff */
[----:B------:R-:W-:-:S04]  /*8540*/  @P1 LOP3.LUT R16, R16, 0x2, RZ, 0xfc, !PT ;  /* 0x0000000210101812 */ /* 0x000fc800078efcff */
[----:B------:R-:W-:Y:S01]  /*8550*/  @P0 LOP3.LUT R16, R16, 0x1, RZ, 0xfc, !PT ;  /* 0x0000000110100812 */ /* 0x000fe200078efcff */
[----:B0-----:R-:W-:Y:S06]  /*8560*/  BRA.DIV UR5, `(.L_x_45) ;  /* 0x0000002e05b47947 */ /* 0x001fec000b800000 */
.L_x_87:
[----:B------:R-:W-:Y:S01]  /*8570*/  ULOP3.LUT UR4, UR38, 0x2, URZ, 0xfc, !UPT ;  /* 0x0000000226047892 */ /* 0x000fe2000f8efc3f */
[----:B------:R-:W-:Y:S01]  /*8580*/  IMAD.U32 R29, RZ, RZ, UR42 ;  /* 0x0000002aff1d7e24 */ /* 0x000fe2000f8e00ff */
[----:B------:R-:W-:Y:S01]  /*8590*/  LOP3.LUT R16, R16, 0xfffffff7, RZ, 0xc0, !PT ;  /* 0xfffffff710107812 */ /* 0x000fe200078ec0ff */
[----:B------:R-:W-:Y:S02]  /*85a0*/  IMAD.MOV R2, RZ, RZ, -R7 ;  /* 0x000000ffff027224 */ /* 0x000fe400078e0a07 */
[----:B------:R-:W-:Y:S01]  /*85b0*/  IMAD.MOV.U32 R26, RZ, RZ, R0 ;  /* 0x000000ffff1a7224 */ /* 0x000fe200078e0000 */
[----:B------:R-:W-:Y:S01]  /*85c0*/  SHF.R.S32.HI R29, RZ, 0x1f, R29 ;  /* 0x0000001fff1d7819 */ /* 0x000fe2000001141d */
[----:B------:R-:W-:Y:S02]  /*85d0*/  IMAD.U32 R3, RZ, RZ, UR4 ;  /* 0x00000004ff037e24 */ /* 0x000fe4000f8e00ff */
[----:B------:R-:W-:-:S03]  /*85e0*/  IMAD R5, R17, R2, R9 ;  /* 0x0000000211057224 */ /* 0x000fc600078e0209 */
[----:B------:R-:W-:-:S13]  /*85f0*/  ISETP.NE.AND P0, PT, R3, 0x3, PT ;  /* 0x000000030300780c */ /* 0x000fda0003f05270 */
[----:B------:R-:W-:Y:S01]  /*8600*/  @P0 LOP3.LUT R16, R16, 0x8, RZ, 0xfc, !PT ;  /* 0x0000000810100812 */ /* 0x000fe200078efcff */
[----:B------:R-:W-:Y:S06]  /*8610*/  @!P0 BRA `(.L_x_46) ;  /* 0x0000000000048947 */ /* 0x000fec0003800000 */
[----:B------:R-:W-:Y:S01]  /*8620*/  BPT.TRAP 0x1 ;  /* 0x000000040000795c */ /* 0x000fe20000300000 */
.L_x_46:
[----:B------:R-:W-:Y:S01]  /*8630*/  SHF.R.S32.HI R7, RZ, 0x1f, R5 ;  /* 0x0000001fff077819 */ /* 0x000fe20000011405 */
[----:B------:R-:W-:Y:S01]  /*8640*/  ULDC.64 UR4, c[0x0][0x328] ;  /* 0x0000ca0000047ab9 */ /* 0x000fe20000000a00 */
[----:B-----5:R-:W-:Y:S02]  /*8650*/  SHF.R.S32.HI R4, RZ, 0x1f, R6 ;  /* 0x0000001fff047819 */ /* 0x020fe40000011406 */
[----:B------:R-:W-:Y:S01]  /*8660*/  R2UR UR6, R29 ;  /* 0x000000001d0672ca */ /* 0x000fe200000e0000 */
[----:B------:R-:W-:-:S04]  /*8670*/  IMAD R2, R7, UR4, RZ ;  /* 0x0000000407027c24 */ /* 0x000fc8000f8e02ff */
[C---:B------:R-:W-:Y:S02]  /*8680*/  IMAD R9, R5.reuse, UR5, R2 ;  /* 0x0000000505097c24 */ /* 0x040fe4000f8e0202 */
[----:B------:R-:W-:Y:S01]  /*8690*/  IMAD.WIDE.U32 R2, R5, UR4, RZ ;  /* 0x0000000405027c25 */ /* 0x000fe2000f8e00ff */
[----:B------:R-:W-:-:S03]  /*86a0*/  ULDC.64 UR4, c[0x0][0x338] ;  /* 0x0000ce0000047ab9 */ /* 0x000fc60000000a00 */
[----:B------:R-:W-:Y:S01]  /*86b0*/  IMAD R11, R4, UR4, RZ ;  /* 0x00000004040b7c24 */ /* 0x000fe2000f8e02ff */
[----:B------:R-:W-:Y:S01]  /*86c0*/  IADD3 R3, R3, R9, RZ ;  /* 0x0000000903037210 */ /* 0x000fe20007ffe0ff */
[----:B------:R-:W-:Y:S02]  /*86d0*/  IMAD.MOV.U32 R9, RZ, RZ, 0x1 ;  /* 0x00000001ff097424 */ /* 0x000fe400078e00ff */
[C---:B------:R-:W-:Y:S02]  /*86e0*/  IMAD R10, R6.reuse, UR5, R11 ;  /* 0x00000005060a7c24 */ /* 0x040fe4000f8e020b */
[----:B------:R-:W-:Y:S01]  /*86f0*/  IMAD.WIDE.U32 R2, R6, UR4, R2 ;  /* 0x0000000406027c25 */ /* 0x000fe2000f8e0002 */
[----:B------:R-:W-:Y:S01]  /*8700*/  SHF.L.U32 R9, R9, 0x1f, RZ ;  /* 0x0000001f09097819 */ /* 0x000fe200000006ff */
[----:B------:R-:W-:Y:S02]  /*8710*/  ULDC.64 UR4, c[0x0][0x330] ;  /* 0x0000cc0000047ab9 */ /* 0x000fe40000000a00 */
[----:B------:R-:W-:Y:S01]  /*8720*/  IMAD.U32 R11, RZ, RZ, UR4 ;  /* 0x00000004ff0b7e24 */ /* 0x000fe2000f8e00ff */
[----:B------:R-:W0:Y:S01]  /*8730*/  SYNCS.PHASECHK.TRANS64.TRYWAIT P0, [UR45+0x2d840], R9 ;  /* 0x02d84009ff0075a7 */ /* 0x000e22000800016d */
[----:B------:R-:W-:Y:S01]  /*8740*/  UIMAD UR4, UR6, UR4, URZ ;  /* 0x00000004060472a4 */ /* 0x000fe2000f8e023f */
[----:B------:R-:W-:-:S02]  /*8750*/  IMAD.IADD R3, R3, 0x1, R10 ;  /* 0x0000000103037824 */ /* 0x000fc400078e020a */
[----:B------:R-:W-:Y:S01]  /*8760*/  ULDC.64 UR6, c[0x0][0x318] ;  /* 0x0000c60000067ab9 */ /* 0x000fe20000000a00 */
[----:B------:R-:W-:Y:S02]  /*8770*/  UIMAD UR4, UR42, UR5, UR4 ;  /* 0x000000052a0472a4 */ /* 0x000fe4000f8e0204 */
[----:B------:R-:W-:-:S04]  /*8780*/  IMAD.WIDE.U32 R2, R11, UR42, R2 ;  /* 0x0000002a0b027c25 */ /* 0x000fc8000f8e0002 */
[----:B------:R-:W-:Y:S01]  /*8790*/  VIADD R3, R3, UR4 ;  /* 0x0000000403037c36 */ /* 0x000fe20008000000 */
[----:B------:R-:W-:-:S04]  /*87a0*/  LEA R17, P1, R2, UR6, 0x1 ;  /* 0x0000000602117c11 */ /* 0x000fc8000f8208ff */
[----:B------:R-:W-:Y:S01]  /*87b0*/  LEA.HI.X R18, R2, UR7, R3, 0x1, P1 ;  /* 0x0000000702127c11 */ /* 0x000fe200088f0c03 */
[----:B0-----:R-:W-:Y:S08]  /*87c0*/  @!P0 BRA `(.L_x_47) ;  /* 0x0000002c003c8947 */ /* 0x001ff00003800000 */
.L_x_88:
[----:B------:R-:W1:Y:S01]  /*87d0*/  S2R R10, SR_TID.X ;  /* 0x00000000000a7919 */ /* 0x000e620000002100 */
[----:B------:R-:W-:Y:S01]  /*87e0*/  ULDC.64 UR4, c[0x0][0x300] ;  /* 0x0000c00000047ab9 */ /* 0x000fe20000000a00 */
[----:B------:R-:W-:Y:S01]  /*87f0*/  R2UR UR6, R29 ;  /* 0x000000001d0672ca */ /* 0x000fe200000e0000 */
[----:B0-----:R-:W-:Y:S01]  /*8800*/  IMAD R2, R7, UR4, RZ ;  /* 0x0000000407027c24 */ /* 0x001fe2000f8e02ff */
[----:B------:R-:W-:Y:S02]  /*8810*/  LOP3.LUT R9, R8, 0xc0, RZ, 0xc0, !PT ;  /* 0x000000c008097812 */ /* 0x000fe400078ec0ff */
[C---:B------:R-:W-:Y:S01]  /*8820*/  LOP3.LUT P4, RZ, R16.reuse, 0x4, RZ, 0xc0, !PT ;  /* 0x0000000410ff7812 */ /* 0x040fe2000788c0ff */
[----:B------:R-:W-:Y:S01]  /*8830*/  IMAD R7, R5, UR5, R2 ;  /* 0x0000000505077c24 */ /* 0x000fe2000f8e0202 */
[----:B------:R-:W-:Y:S01]  /*8840*/  LOP3.LUT R9, R9, 0x18, R8, 0xf8, !PT ;  /* 0x0000001809097812 */ /* 0x000fe200078ef808 */
[----:B------:R-:W-:Y:S01]  /*8850*/  IMAD.WIDE.U32 R2, R5, UR4, RZ ;  /* 0x0000000405027c25 */ /* 0x000fe2000f8e00ff */
[----:B------:R-:W-:Y:S01]  /*8860*/  ULDC.64 UR4, c[0x0][0x310] ;  /* 0x0000c40000047ab9 */ /* 0x000fe20000000a00 */
[----:B------:R-:W-:-:S02]  /*8870*/  LOP3.LUT P3, RZ, R16, 0x2, RZ, 0xc0, !PT ;  /* 0x0000000210ff7812 */ /* 0x000fc4000786c0ff */
[----:B------:R-:W-:Y:S01]  /*8880*/  IMAD.IADD R3, R3, 0x1, R7 ;  /* 0x0000000103037824 */ /* 0x000fe200078e0207 */
[----:B------:R-:W-:Y:S01]  /*8890*/  SHF.L.U32 R7, R20, 0x3, RZ ;  /* 0x0000000314077819 */ /* 0x000fe200000006ff */
[----:B------:R-:W-:Y:S01]  /*88a0*/  IMAD R5, R4, UR4, RZ ;  /* 0x0000000404057c24 */ /* 0x000fe2000f8e02ff */
[----:B------:R-:W-:Y:S01]  /*88b0*/  LOP3.LUT R28, R9, 0x18, R22, 0x78, !PT ;  /* 0x00000018091c7812 */ /* 0x000fe200078e7816 */
[----:B------:R-:W-:Y:S01]  /*88c0*/  IMAD.WIDE.U32 R2, R6, UR4, R2 ;  /* 0x0000000406027c25 */ /* 0x000fe2000f8e0002 */
[----:B------:R-:W-:Y:S02]  /*88d0*/  LOP3.LUT R7, R7, 0x300, RZ, 0xc0, !PT ;  /* 0x0000030007077812 */ /* 0x000fe400078ec0ff */
[----:B------:R-:W-:Y:S01]  /*88e0*/  LOP3.LUT P2, RZ, R16, 0x1, RZ, 0xc0, !PT ;  /* 0x0000000110ff7812 */ /* 0x000fe2000784c0ff */
[----:B------:R-:W-:Y:S01]  /*88f0*/  IMAD R5, R6, UR5, R5 ;  /* 0x0000000506057c24 */ /* 0x000fe2000f8e0205 */
[----:B------:R-:W-:Y:S01]  /*8900*/  LOP3.LUT R4, R7, 0x20, R8, 0xf8, !PT ;  /* 0x0000002007047812 */ /* 0x000fe200078ef808 */
[----:B------:R-:W-:-:S02]  /*8910*/  ULDC.64 UR4, c[0x0][0x308] ;  /* 0x0000c20000047ab9 */ /* 0x000fc40000000a00 */
[----:B------:R-:W-:Y:S01]  /*8920*/  IMAD.IADD R3, R3, 0x1, R5 ;  /* 0x0000000103037824 */ /* 0x000fe200078e0205 */
[----:B------:R-:W-:Y:S01]  /*8930*/  LOP3.LUT R28, R4, R28, RZ, 0xfc, !PT ;  /* 0x0000001c041c7212 */ /* 0x000fe200078efcff */
[----:B------:R-:W-:-:S04]  /*8940*/  IMAD.MOV.U32 R5, RZ, RZ, -0x80 ;  /* 0xffffff80ff057424 */ /* 0x000fc800078e00ff */
[----:B------:R-:W-:Y:S01]  /*8950*/  IMAD R8, R0, R5, UR43 ;  /* 0x0000002b00087e24 */ /* 0x000fe2000f8e0205 */
[----:B-1----:R-:W-:Y:S01]  /*8960*/  LOP3.LUT R10, R10, 0x7f, RZ, 0xc0, !PT ;  /* 0x0000007f0a0a7812 */ /* 0x002fe200078ec0ff */
[----:B------:R-:W-:Y:S01]  /*8970*/  IMAD.U32 R5, RZ, RZ, UR4 ;  /* 0x00000004ff057e24 */ /* 0x000fe2000f8e00ff */
[----:B------:R-:W-:Y:S02]  /*8980*/  UIMAD UR4, UR6, UR4, URZ ;  /* 0x00000004060472a4 */ /* 0x000fe4000f8e023f */
[----:B------:R-:W-:Y:S01]  /*8990*/  SHF.R.U32.HI R10, RZ, 0x2, R10 ;  /* 0x00000002ff0a7819 */ /* 0x000fe2000001160a */
[----:B------:R-:W-:Y:S01]  /*89a0*/  IMAD.WIDE.U32 R2, R5, UR42, R2 ;  /* 0x0000002a05027c25 */ /* 0x000fe2000f8e0002 */
[----:B------:R-:W-:Y:S01]  /*89b0*/  UIMAD UR4, UR42, UR5, UR4 ;  /* 0x000000052a0472a4 */ /* 0x000fe2000f8e0204 */
[----:B------:R-:W-:Y:S02]  /*89c0*/  ULDC.64 UR6, c[0x0][0x2e8] ;  /* 0x0000ba0000067ab9 */ /* 0x000fe40000000a00 */
[----:B------:R-:W-:Y:S01]  /*89d0*/  IMAD.IADD R8, R8, 0x1, -R10 ;  /* 0x0000000108087824 */ /* 0x000fe200078e0a0a */
[----:B------:R-:W-:-:S02]  /*89e0*/  LEA R0, P1, R2, UR6, 0x1 ;  /* 0x0000000602007c11 */ /* 0x000fc4000f8208ff */
[----:B------:R-:W-:Y:S01]  /*89f0*/  VIADD R9, R3, UR4 ;  /* 0x0000000403097c36 */ /* 0x000fe20008000000 */
[----:B------:R-:W-:Y:S01]  /*8a00*/  UMOV UR4, 0xffffffff ;  /* 0xffffffff00047882 */ /* 0x000fe20000000000 */
[----:B------:R-:W-:-:S03]  /*8a10*/  ISETP.GE.AND P0, PT, R8, 0x1, PT ;  /* 0x000000010800780c */ /* 0x000fc60003f06270 */
[----:B------:R-:W-:Y:S01]  /*8a20*/  LEA.HI.X R9, R2, UR7, R9, 0x1, P1 ;  /* 0x0000000702097c11 */ /* 0x000fe200088f0c09 */
[----:B------:R-:W-:Y:S09]  /*8a30*/  BRA.DIV UR4, `(.L_x_48) ;  /* 0x0000002a04b87947 */ /* 0x000ff2000b800000 */
[----:B------:R-:W0:Y:S01]  /*8a40*/  S2R R10, SR_TID.X ;  /* 0x00000000000a7919 */ /* 0x000e220000002100 */
[----:B------:R-:W-:Y:S02]  /*8a50*/  @P0 LEA R21, R28, UR45, 0x1 ;  /* 0x0000002d1c150c11 */ /* 0x000fe4000f8e08ff */
[----:B------:R-:W-:Y:S01]  /*8a60*/  ISETP.GE.AND P1, PT, R8, 0x21, PT ;  /* 0x000000210800780c */ /* 0x000fe20003f26270 */
[----:B------:R-:W1:Y:S04]  /*8a70*/  SHFL.IDX PT, R6, R9, RZ, 0x1c1f ;  /* 0x001c1fff09067589 */ /* 0x000e6800000e0000 */
[----:B------:R-:W2:Y:S04]  /*8a80*/  SHFL.IDX PT, R14, R0, RZ, 0x1c1f ;  /* 0x001c1fff000e7589 */ /* 0x000ea800000e0000 */
[----:B------:R-:W-:Y:S04]  /*8a90*/  SHFL.IDX PT, R4, R9, 0x1, 0x1c1f ;  /* 0x003c1f0009047f89 */ /* 0x000fe800000e0000 */
[----:B------:R-:W3:Y:S01]  /*8aa0*/  SHFL.IDX PT, R5, R0, 0x1, 0x1c1f ;  /* 0x003c1f0000057f89 */ /* 0x000ee200000e0000 */
[----:B------:R-:W-:-:S03]  /*8ab0*/  @P1 LEA R27, R28, UR45, 0x1 ;  /* 0x0000002d1c1b1c11 */ /* 0x000fc6000f8e08ff */
[----:B------:R-:W-:Y:S04]  /*8ac0*/  SHFL.IDX PT, R2, R9, 0x2, 0x1c1f ;  /* 0x005c1f0009027f89 */ /* 0x000fe800000e0000 */
[----:B------:R-:W4:Y:S01]  /*8ad0*/  SHFL.IDX PT, R3, R0, 0x2, 0x1c1f ;  /* 0x005c1f0000037f89 */ /* 0x000f2200000e0000 */
[----:B-1----:R-:W-:-:S03]  /*8ae0*/  IMAD.MOV.U32 R7, RZ, RZ, R6 ;  /* 0x000000ffff077224 */ /* 0x002fc600078e0006 */
[----:B------:R-:W1:Y:S01]  /*8af0*/  SHFL.IDX PT, R9, R9, 0x3, 0x1c1f ;  /* 0x007c1f0009097f89 */ /* 0x000e6200000e0000 */
[----:B0-----:R-:W-:Y:S01]  /*8b00*/  SHF.L.U32 R10, R10, 0x3, RZ ;  /* 0x000000030a0a7819 */ /* 0x001fe200000006ff */
[----:B--2---:R-:W-:Y:S02]  /*8b10*/  IMAD.MOV.U32 R6, RZ, RZ, R14 ;  /* 0x000000ffff067224 */ /* 0x004fe400078e000e */
[----:B------:R0:W2:Y:S01]  /*8b20*/  SHFL.IDX PT, R14, R0, 0x3, 0x1c1f ;  /* 0x007c1f00000e7f89 */ /* 0x0000a200000e0000 */
[----:B------:R-:W-:Y:S02]  /*8b30*/  LOP3.LUT R10, R10, 0x18, RZ, 0xc0, !PT ;  /* 0x000000180a0a7812 */ /* 0x000fe400078ec0ff */
[----:B---3--:R-:W-:-:S03]  /*8b40*/  LOP3.LUT R5, R5, R4, RZ, 0x3c, !PT ;  /* 0x0000000405057212 */ /* 0x008fc600078e3cff */
[----:B------:R-:W-:Y:S01]  /*8b50*/  @P0 IMAD.WIDE.U32 R6, R10, 0x2, R6 ;  /* 0x000000020a060825 */ /* 0x000fe200078e0006 */
[----:B------:R-:W-:-:S04]  /*8b60*/  LOP3.LUT R4, R5, R4, RZ, 0x3c, !PT ;  /* 0x0000000405047212 */ /* 0x000fc800078e3cff */
[----:B------:R-:W-:Y:S01]  /*8b70*/  @P0 LDGSTS.E.BYPASS.LTC128B.128 [R21+0x15400], desc[UR36][R6.64], !P4 ;  /* 0x1540000006150fae */ /* 0x000fe2000e101d64 */
[----:B----4-:R-:W-:-:S03]  /*8b80*/  LOP3.LUT R3, R3, R2, RZ, 0x3c, !PT ;  /* 0x0000000203037212 */ /* 0x010fc600078e3cff */
[----:B------:R-:W-:Y:S01]  /*8b90*/  @P0 LDGSTS.E.BYPASS.LTC128B.128 [R21+0x17400], desc[UR36][R6.64+0x40], !P3 ;  /* 0x1740004006150fae */ /* 0x000fe2000d901d64 */
[----:B------:R-:W-:Y:S02]  /*8ba0*/  LOP3.LUT R5, R5, R4, RZ, 0x3c, !PT ;  /* 0x0000000405057212 */ /* 0x000fe400078e3cff */
[C---:B------:R-:W-:Y:S01]  /*8bb0*/  LOP3.LUT R2, R3.reuse, R2, RZ, 0x3c, !PT ;  /* 0x0000000203027212 */ /* 0x040fe200078e3cff */
[----:B------:R3:W-:Y:S01]  /*8bc0*/  @P0 LDGSTS.E.BYPASS.LTC128B.128 [R21+0x19400], desc[UR36][R6.64+0x80], !P2 ;  /* 0x1940008006150fae */ /* 0x0007e2000d101d64 */
[----:B------:R-:W-:Y:S01]  /*8bd0*/  ISETP.GE.AND P0, PT, R8, 0x41, PT ;  /* 0x000000410800780c */ /* 0x000fe20003f06270 */
[----:B------:R-:W-:Y:S01]  /*8be0*/  @P1 IMAD.WIDE.U32 R4, R10, 0x2, R4 ;  /* 0x000000020a041825 */ /* 0x000fe200078e0004 */
[----:B------:R-:W-:-:S04]  /*8bf0*/  LOP3.LUT R3, R3, R2, RZ, 0x3c, !PT ;  /* 0x0000000203037212 */ /* 0x000fc800078e3cff */
[----:B------:R0:W-:Y:S04]  /*8c00*/  @P1 LDGSTS.E.BYPASS.LTC128B.128 [R27+0x15c00], desc[UR36][R4.64], !P4 ;  /* 0x15c00000041b1fae */ /* 0x0001e8000e101d64 */
[----:B------:R0:W-:Y:S03]  /*8c10*/  @P1 LDGSTS.E.BYPASS.LTC128B.128 [R27+0x17c00], desc[UR36][R4.64+0x40], !P3 ;  /* 0x17c00040041b1fae */ /* 0x0001e6000d901d64 */
[----:B------:R-:W-:Y:S01]  /*8c20*/  @P0 IMAD.WIDE.U32 R2, R10, 0x2, R2 ;  /* 0x000000020a020825 */ /* 0x000fe200078e0002 */
[----:B---3--:R-:W-:Y:S01]  /*8c30*/  @P0 LEA R7, R28, UR45, 0x1 ;  /* 0x0000002d1c070c11 */ /* 0x008fe2000f8e08ff */
[----:B------:R0:W-:Y:S04]  /*8c40*/  @P1 LDGSTS.E.BYPASS.LTC128B.128 [R27+0x19c00], desc[UR36][R4.64+0x80], !P2 ;  /* 0x19c00080041b1fae */ /* 0x0001e8000d101d64 */
[----:B------:R0:W-:Y:S04]  /*8c50*/  @P0 LDGSTS.E.BYPASS.LTC128B.128 [R7+0x16400], desc[UR36][R2.64], !P4 ;  /* 0x1640000002070fae */ /* 0x0001e8000e101d64 */
[----:B------:R0:W-:Y:S04]  /*8c60*/  @P0 LDGSTS.E.BYPASS.LTC128B.128 [R7+0x18400], desc[UR36][R2.64+0x40], !P3 ;  /* 0x1840004002070fae */ /* 0x0001e8000d901d64 */
[----:B-12---:R0:W-:Y:S02]  /*8c70*/  @P0 LDGSTS.E.BYPASS.LTC128B.128 [R7+0x1a400], desc[UR36][R2.64+0x80], !P2 ;  /* 0x1a40008002070fae */ /* 0x0061e4000d101d64 */
.L_x_98:
[----:B0-----:R-:W0:Y:S01]  /*8c80*/  S2R R27, SR_TID.X ;  /* 0x00000000001b7919 */ /* 0x001e220000002100 */
[----:B------:R-:W-:Y:S01]  /*8c90*/  ISETP.GE.AND P0, PT, R8, 0x61, PT ;  /* 0x000000610800780c */ /* 0x000fe20003f06270 */
[----:B------:R-:W-:Y:S02]  /*8ca0*/  IMAD.MOV.U32 R2, RZ, RZ, R14 ;  /* 0x000000ffff027224 */ /* 0x000fe400078e000e */
[----:B------:R-:W-:-:S10]  /*8cb0*/  IMAD.MOV.U32 R3, RZ, RZ, R9 ;  /* 0x000000ffff037224 */ /* 0x000fd400078e0009 */
[----:B------:R-:W-:Y:S01]  /*8cc0*/  @P0 LEA R5, R28, UR45, 0x1 ;  /* 0x0000002d1c050c11 */ /* 0x000fe2000f8e08ff */
[----:B0-----:R-:W-:-:S05]  /*8cd0*/  IMAD.SHL.U32 R27, R27, 0x8, RZ ;  /* 0x000000081b1b7824 */ /* 0x001fca00078e00ff */
[----:B------:R-:W-:-:S05]  /*8ce0*/  LOP3.LUT R27, R27, 0x18, RZ, 0xc0, !PT ;  /* 0x000000181b1b7812 */ /* 0x000fca00078ec0ff */
[----:B------:R-:W-:-:S05]  /*8cf0*/  @P0 IMAD.WIDE.U32 R2, R27, 0x2, R2 ;  /* 0x000000021b020825 */ /* 0x000fca00078e0002 */
[----:B------:R-:W-:Y:S01]  /*8d00*/  @!PT LDS RZ, [RZ] ;  /* 0x00000000fffff984 */ /* 0x000fe20000000800 */
[----:B------:R-:W-:Y:S01]  /*8d10*/  @!PT LDS RZ, [RZ] ;  /* 0x00000000fffff984 */ /* 0x000fe20000000800 */
[----:B------:R-:W-:Y:S01]  /*8d20*/  @!PT LDS RZ, [RZ] ;  /* 0x00000000fffff984 */ /* 0x000fe20000000800 */
[----:B------:R0:W-:Y:S04]  /*8d30*/  @P0 LDGSTS.E.BYPASS.LTC128B.128 [R5+0x16c00], desc[UR36][R2.64], !P4 ;  /* 0x16c0000002050fae */ /* 0x0001e8000e101d64 */
[----:B------:R0:W-:Y:S04]  /*8d40*/  @P0 LDGSTS.E.BYPASS.LTC128B.128 [R5+0x18c00], desc[UR36][R2.64+0x40], !P3 ;  /* 0x18c0004002050fae */ /* 0x0001e8000d901d64 */
[----:B------:R0:W-:Y:S01]  /*8d50*/  @P0 LDGSTS.E.BYPASS.LTC128B.128 [R5+0x1ac00], desc[UR36][R2.64+0x80], !P2 ;  /* 0x1ac0008002050fae */ /* 0x0001e2000d101d64 */
[----:B------:R-:W-:Y:S01]  /*8d60*/  NOP ;  /* 0x0000000000007918 */ /* 0x000fe20000000000 */
[----:B------:R-:W-:Y:S02]  /*8d70*/  SYNCS.ARRIVE.TRANS64.RED.A0T1 RZ, [UR45+0x2d830], RZ ;  /* 0x02d830ffffff79a7 */ /* 0x000fe4000820042d */
[----:B------:R-:W-:Y:S01]  /*8d80*/  ARRIVES.LDGSTSBAR.64.TRANSCNT [UR45+0x2d830] ;  /* 0x02d83000ff0079b0 */ /* 0x000fe20008000aad */
[----:B------:R-:W-:Y:S01]  /*8d90*/  NOP ;  /* 0x0000000000007918 */ /* 0x000fe20000000000 */
[----:B------:R-:W-:-:S06]  /*8da0*/  ULOP3.LUT UR4, UR38, 0x2, URZ, 0xfc, !UPT ;  /* 0x0000000226047892 */ /* 0x000fcc000f8efc3f */
[----:B------:R-:W-:-:S04]  /*8db0*/  MOV R4, UR4 ;  /* 0x0000000400047c02 */ /* 0x000fc80008000f00 */
[----:B------:R-:W-:-:S13]  /*8dc0*/  ISETP.NE.AND P1, PT, R4, 0x3, PT ;  /* 0x000000030400780c */ /* 0x000fda0003f25270 */
[----:B0-----:R-:W-:Y:S05]  /*8dd0*/  @!P1 BRA `(.L_x_49) ;  /* 0x0000000000049947 */ /* 0x001fea0003800000 */
[----:B------:R-:W-:Y:S01]  /*8de0*/  BPT.TRAP 0x1 ;  /* 0x000000040000795c */ /* 0x000fe20000300000 */
.L_x_49:
[----:B------:R-:W-:Y:S01]  /*8df0*/  SYNCS.ARRIVE.TRANS64.A1T0 RZ, [UR45+0x2d830], RZ ;  /* 0x02d830ffffff79a7 */ /* 0x000fe2000810002d */
[----:B------:R-:W-:Y:S05]  /*8e00*/  WARPSYNC.ALL ;  /* 0x0000000000007948 */ /* 0x000fea0003800000 */
[----:B------:R-:W-:Y:S01]  /*8e10*/  UIADD3 UR5, UR45, 0xc400, URZ ;  /* 0x0000c4002d057890 */ /* 0x000fe2000fffe03f */
[----:B------:R-:W-:Y:S01]  /*8e20*/  R2UR UR4, R29 ;  /* 0x000000001d0472ca */ /* 0x000fe200000e0000 */
[----:B------:R-:W-:Y:S01]  /*8e30*/  ULDC.64 UR6, c[0x0][0x2d8] ;  /* 0x0000b60000067ab9 */ /* 0x000fe20000000a00 */
[----:B------:R-:W-:Y:S01]  /*8e40*/  SHF.R.S32.HI R22, RZ, 0x1f, R24 ;  /* 0x0000001fff167819 */ /* 0x000fe20000011418 */
[----:B------:R-:W-:Y:S02]  /*8e50*/  ULOP3.LUT UP0, URZ, UR5, 0x1bf, URZ, 0xc0, !UPT ;  /* 0x000001bf053f7892 */ /* 0x000fe4000f80c03f */
[----:B------:R-:W-:Y:S01]  /*8e60*/  UIMAD.WIDE.U32 UR40, UR42, UR6, URZ ;  /* 0x000000062a2872a5 */ /* 0x000fe2000f8e003f */
[----:B------:R-:W-:Y:S03]  /*8e70*/  BAR.SYNC.DEFER_BLOCKING 0x8, 0x200 ;  /* 0x0208000000007b1d */ /* 0x000fe60000010000 */
[----:B------:R-:W-:-:S04]  /*8e80*/  PLOP3.LUT P0, PT, PT, PT, UP0, 0x80, 0x0 ;  /* 0x000000000000781c */ /* 0x000fc80003f0f008 */
[----:B------:R-:W-:-:S04]  /*8e90*/  UIMAD UR4, UR4, UR6, URZ ;  /* 0x00000006040472a4 */ /* 0x000fc8000f8e023f */
[----:B------:R-:W-:-:S04]  /*8ea0*/  UIMAD UR4, UR42, UR7, UR4 ;  /* 0x000000072a0472a4 */ /* 0x000fc8000f8e0204 */
[----:B------:R-:W-:Y:S01]  /*8eb0*/  UIADD3 UR46, UR41, UR4, URZ ;  /* 0x00000004292e7290 */ /* 0x000fe2000fffe03f */
[----:B------:R-:W-:Y:S11]  /*8ec0*/  @!P0 BRA `(.L_x_50) ;  /* 0x0000000000408947 */ /* 0x000ff60003800000 */
[----:B------:R-:W-:Y:S01]  /*8ed0*/  MOV R2, 0x0 ;  /* 0x0000000000027802 */ /* 0x000fe20000000f00 */
[----:B------:R-:W-:Y:S01]  /*8ee0*/  ULDC.64 UR6, c[0x4][0x88] ;  /* 0x0100220000067ab9 */ /* 0x000fe20000000a00 */
[----:B------:R-:W-:Y:S01]  /*8ef0*/  ULDC.64 UR8, c[0x4][0x90] ;  /* 0x0100240000087ab9 */ /* 0x000fe20000000a00 */
[----:B------:R-:W-:Y:S01]  /*8f00*/  ULDC.64 UR4, c[0x4][0x20] ;  /* 0x0100080000047ab9 */ /* 0x000fe20000000a00 */
[----:B------:R-:W-:Y:S01]  /*8f10*/  IMAD.U32 R4, RZ, RZ, UR6 ;  /* 0x00000006ff047e24 */ /* 0x000fe2000f8e00ff */
[----:B------:R-:W-:Y:S01]  /*8f20*/  MOV R11, UR5 ;  /* 0x00000005000b7c02 */ /* 0x000fe20008000f00 */
[----:B------:R-:W0:Y:S01]  /*8f30*/  LDC.64 R2, c[0x4][R2] ;  /* 0x0100000002027b82 */ /* 0x000e220000000a00 */
[----:B------:R-:W-:Y:S02]  /*8f40*/  IMAD.U32 R5, RZ, RZ, UR7 ;  /* 0x00000007ff057e24 */ /* 0x000fe4000f8e00ff */
[----:B------:R-:W-:Y:S02]  /*8f50*/  IMAD.U32 R6, RZ, RZ, UR8 ;  /* 0x00000008ff067e24 */ /* 0x000fe4000f8e00ff */
[----:B------:R-:W-:-:S02]  /*8f60*/  IMAD.U32 R7, RZ, RZ, UR9 ;  /* 0x00000009ff077e24 */ /* 0x000fc4000f8e00ff */
[----:B------:R-:W-:Y:S02]  /*8f70*/  IMAD.U32 R10, RZ, RZ, UR4 ;  /* 0x00000004ff0a7e24 */ /* 0x000fe4000f8e00ff */
[----:B------:R-:W-:Y:S02]  /*8f80*/  IMAD.MOV.U32 R8, RZ, RZ, 0x70 ;  /* 0x00000070ff087424 */ /* 0x000fe400078e00ff */
[----:B------:R-:W-:Y:S02]  /*8f90*/  IMAD.MOV.U32 R12, RZ, RZ, 0x1 ;  /* 0x00000001ff0c7424 */ /* 0x000fe400078e00ff */
[----:B------:R-:W-:-:S07]  /*8fa0*/  IMAD.MOV.U32 R13, RZ, RZ, RZ ;  /* 0x000000ffff0d7224 */ /* 0x000fce00078e00ff */
[----:B------:R-:W-:-:S07]  /*8fb0*/  LEPC R20, `(.L_x_50) ;  /* 0x000000001014794e */ /* 0x000fce0000000000 */
[----:B0-----:R-:W-:Y:S05]  /*8fc0*/  CALL.ABS.NOINC R2 ;  /* 0x0000000002007343 */ /* 0x001fea0003c00000 */
.L_x_50:
[----:B------:R-:W0:Y:S01]  /*8fd0*/  LDC R20, c[0x0][0x448] ;  /* 0x00011200ff147b82 */ /* 0x000e220000000800 */
[----:B------:R-:W1:Y:S01]  /*8fe0*/  S2R R21, SR_TID.X ;  /* 0x0000000000157919 */ /* 0x000e620000002100 */
[----:B------:R-:W-:Y:S01]  /*8ff0*/  ULDC.64 UR4, c[0x0][0x2e0] ;  /* 0x0000b80000047ab9 */ /* 0x000fe20000000a00 */
[----:B------:R-:W-:Y:S01]  /*9000*/  IMAD.U32 R5, RZ, RZ, UR41 ;  /* 0x00000029ff057e24 */ /* 0x000fe2000f8e00ff */
[----:B------:R-:W-:Y:S01]  /*9010*/  ULDC.64 UR6, c[0x0][0x2c8] ;  /* 0x0000b20000067ab9 */ /* 0x000fe20000000a00 */
[----:B------:R-:W-:Y:S01]  /*9020*/  IMAD R8, R22, UR4, RZ ;  /* 0x0000000416087c24 */ /* 0x000fe2000f8e02ff */
[----:B------:R-:W2:Y:S01]  /*9030*/  S2R R11, SR_TID.X ;  /* 0x00000000000b7919 */ /* 0x000ea20000002100 */
[----:B------:R-:W-:Y:S02]  /*9040*/  IMAD.U32 R4, RZ, RZ, UR40 ;  /* 0x00000028ff047e24 */ /* 0x000fe4000f8e00ff */
[----:B------:R-:W-:Y:S01]  /*9050*/  IMAD R5, R24, UR5, R8 ;  /* 0x0000000518057c24 */ /* 0x000fe2000f8e0208 */
[----:B------:R-:W3:Y:S01]  /*9060*/  S2R R22, SR_TID.X ;  /* 0x0000000000167919 */ /* 0x000ee20000002100 */
[----:B0-----:R-:W-:-:S02]  /*9070*/  ISETP.NE.AND P0, PT, R20, 0x1, PT ;  /* 0x000000011400780c */ /* 0x001fc40003f05270 */
[----:B-1----:R-:W-:-:S11]  /*9080*/  LOP3.LUT R21, R21, 0x7f, RZ, 0xc0, !PT ;  /* 0x0000007f15157812 */ /* 0x002fd600078ec0ff */
[----:B------:R-:W0:Y:S01]  /*9090*/  @P0 LDC R2, c[0x0][0x44c] ;  /* 0x00011300ff020b82 */ /* 0x000e220000000800 */
[----:B------:R-:W-:Y:S01]  /*90a0*/  SHF.R.U32.HI R21, RZ, 0x2, R21 ;  /* 0x00000002ff157819 */ /* 0x000fe20000011615 */
[----:B--2---:R-:W-:Y:S01]  /*90b0*/  IMAD.SHL.U32 R11, R11, 0x8, RZ ;  /* 0x000000080b0b7824 */ /* 0x004fe200078e00ff */
[----:B---3--:R-:W-:-:S03]  /*90c0*/  LOP3.LUT R22, R22, 0x7f, RZ, 0xc0, !PT ;  /* 0x0000007f16167812 */ /* 0x008fc600078ec0ff */
[----:B------:R-:W-:Y:S01]  /*90d0*/  IMAD.IADD R0, R23, 0x1, R21 ;  /* 0x0000000117007824 */ /* 0x000fe200078e0215 */
[----:B------:R-:W-:Y:S01]  /*90e0*/  LOP3.LUT R11, R11, 0x18, RZ, 0xc0, !PT ;  /* 0x000000180b0b7812 */ /* 0x000fe200078ec0ff */
[----:B------:R-:W1:Y:S01]  /*90f0*/  @P0 LDC R3, c[0x0][0x450] ;  /* 0x00011400ff030b82 */ /* 0x000e620000000800 */
[----:B------:R-:W2:Y:S01]  /*9100*/  S2R R21, SR_TID.X ;  /* 0x0000000000157919 */ /* 0x000ea20000002100 */
[----:B------:R-:W-:Y:S01]  /*9110*/  IMAD R7, R25, 0xc0, R0 ;  /* 0x000000c019077824 */ /* 0x000fe200078e0200 */
[----:B------:R-:W-:Y:S02]  /*9120*/  LOP3.LUT R11, R11, 0x20, RZ, 0xfc, !PT ;  /* 0x000000200b0b7812 */ /* 0x000fe400078efcff */
[----:B------:R-:W-:Y:S01]  /*9130*/  SHF.R.U32.HI R22, RZ, 0x2, R22 ;  /* 0x00000002ff167819 */ /* 0x000fe20000011616 */
[----:B------:R-:W-:Y:S02]  /*9140*/  IMAD.MOV.U32 R6, RZ, RZ, R7 ;  /* 0x000000ffff067224 */ /* 0x000fe400078e0007 */
[----:B------:R-:W3:Y:S01]  /*9150*/  @P0 LDC R9, c[0x0][0x450] ;  /* 0x00011400ff090b82 */ /* 0x000ee20000000800 */
[----:B------:R-:W-:-:S02]  /*9160*/  VIADD R8, R7, 0x80 ;  /* 0x0000008007087836 */ /* 0x000fc40000000000 */
[----:B0-----:R-:W-:-:S04]  /*9170*/  @P0 IMAD.HI.U32 R0, R7, R2, RZ ;  /* 0x0000000207000227 */ /* 0x001fc800078e00ff */
[----:B------:R-:W-:Y:S01]  /*9180*/  IMAD.MOV.U32 R2, RZ, RZ, R4 ;  /* 0x000000ffff027224 */ /* 0x000fe200078e0004 */
[----:B-1----:R-:W-:Y:S02]  /*9190*/  @P0 SHF.R.U32.HI R6, RZ, R3, R0 ;  /* 0x00000003ff060219 */ /* 0x002fe40000011600 */
[----:B------:R-:W0:Y:S01]  /*91a0*/  @P0 LDC R0, c[0x0][0x44c] ;  /* 0x00011300ff000b82 */ /* 0x000e220000000800 */
[----:B------:R-:W-:-:S03]  /*91b0*/  MOV R3, UR46 ;  /* 0x0000002e00037c02 */ /* 0x000fc60008000f00 */
[----:B------:R-:W-:Y:S01]  /*91c0*/  IMAD.WIDE.U32 R2, R24, UR4, R2 ;  /* 0x0000000418027c25 */ /* 0x000fe2000f8e0002 */
[----:B------:R-:W-:-:S03]  /*91d0*/  ULDC.64 UR4, c[0x0][0x2d0] ;  /* 0x0000b40000047ab9 */ /* 0x000fc60000000a00 */
[----:B--2---:R-:W-:Y:S01]  /*91e0*/  IMAD.SHL.U32 R21, R21, 0x8, RZ ;  /* 0x0000000815157824 */ /* 0x004fe200078e00ff */
[----:B------:R-:W-:-:S04]  /*91f0*/  IADD3 R3, R3, R5, RZ ;  /* 0x0000000503037210 */ /* 0x000fc80007ffe0ff */
[----:B------:R-:W-:Y:S01]  /*9200*/  LOP3.LUT R21, R21, 0x18, RZ, 0xc0, !PT ;  /* 0x0000001815157812 */ /* 0x000fe200078ec0ff */
[----:B0-----:R-:W-:-:S04]  /*9210*/  @P0 IMAD.HI.U32 R4, R8, R0, RZ ;  /* 0x0000000008040227 */ /* 0x001fc800078e00ff */
[----:B------:R-:W-:Y:S01]  /*9220*/  IMAD.MOV.U32 R0, RZ, RZ, R8 ;  /* 0x000000ffff007224 */ /* 0x000fe200078e0008 */
[----:B---3--:R-:W-:Y:S01]  /*9230*/  @P0 SHF.R.U32.HI R0, RZ, R9, R4 ;  /* 0x00000009ff000219 */ /* 0x008fe20000011604 */
[--C-:B------:R-:W-:Y:S01]  /*9240*/  IMAD.MOV R9, RZ, RZ, -R6.reuse ;  /* 0x000000ffff097224 */ /* 0x100fe200078e0a06 */
[----:B------:R-:W-:-:S03]  /*9250*/  SHF.R.S32.HI R4, RZ, 0x1f, R6 ;  /* 0x0000001fff047819 */ /* 0x000fc60000011406 */
[----:B------:R-:W-:Y:S02]  /*9260*/  IMAD R7, R20, R9, R7 ;  /* 0x0000000914077224 */ /* 0x000fe400078e0207 */
[----:B------:R-:W-:-:S04]  /*9270*/  IMAD R5, R4, UR4, RZ ;  /* 0x0000000404057c24 */ /* 0x000fc8000f8e02ff */
[C---:B------:R-:W-:Y:S02]  /*9280*/  IMAD R9, R6.reuse, UR5, R5 ;  /* 0x0000000506097c24 */ /* 0x040fe4000f8e0205 */
[----:B------:R-:W-:-:S04]  /*9290*/  IMAD.WIDE.U32 R4, R6, UR4, R2 ;  /* 0x0000000406047c25 */ /* 0x000fc8000f8e0002 */
[----:B------:R-:W-:Y:S02]  /*92a0*/  IMAD.IADD R5, R5, 0x1, R9 ;  /* 0x0000000105057824 */ /* 0x000fe400078e0209 */
[----:B------:R-:W-:Y:S02]  /*92b0*/  IMAD.MOV R9, RZ, RZ, -R0 ;  /* 0x000000ffff097224 */ /* 0x000fe400078e0a00 */
[----:B------:R-:W-:-:S04]  /*92c0*/  IMAD.WIDE.U32 R2, R0, UR4, R2 ;  /* 0x0000000400027c25 */ /* 0x000fc8000f8e0002 */
[----:B------:R-:W-:Y:S01]  /*92d0*/  IMAD R6, R20, R9, R8 ;  /* 0x0000000914067224 */ /* 0x000fe200078e0208 */
[----:B------:R-:W-:Y:S01]  /*92e0*/  SHF.R.S32.HI R9, RZ, 0x1f, R0 ;  /* 0x0000001fff097819 */ /* 0x000fe20000011400 */
[----:B------:R-:W-:Y:S01]  /*92f0*/  IMAD.WIDE.U32 R4, R7, UR6, R4 ;  /* 0x0000000607047c25 */ /* 0x000fe2000f8e0004 */
[----:B------:R-:W-:-:S03]  /*9300*/  SHF.R.S32.HI R8, RZ, 0x1f, R7 ;  /* 0x0000001fff087819 */ /* 0x000fc60000011407 */
[----:B------:R-:W-:Y:S02]  /*9310*/  IMAD R9, R9, UR4, RZ ;  /* 0x0000000409097c24 */ /* 0x000fe4000f8e02ff */
[----:B------:R-:W-:Y:S02]  /*9320*/  IMAD R8, R8, UR6, RZ ;  /* 0x0000000608087c24 */ /* 0x000fe4000f8e02ff */
[----:B------:R-:W-:Y:S01]  /*9330*/  IMAD R9, R0, UR5, R9 ;  /* 0x0000000500097c24 */ /* 0x000fe2000f8e0209 */
[----:B------:R-:W-:Y:S01]  /*9340*/  ULDC.64 UR4, c[0x0][0x280] ;  /* 0x0000a00000047ab9 */ /* 0x000fe20000000a00 */
[----:B------:R-:W-:Y:S01]  /*9350*/  IMAD R0, R7, UR7, R8 ;  /* 0x0000000707007c24 */ /* 0x000fe2000f8e0208 */
[----:B------:R-:W-:Y:S01]  /*9360*/  SHF.R.S32.HI R7, RZ, 0x1f, R6 ;  /* 0x0000001fff077819 */ /* 0x000fe20000011406 */
[----:B------:R-:W-:Y:S02]  /*9370*/  IMAD.IADD R3, R3, 0x1, R9 ;  /* 0x0000000103037824 */ /* 0x000fe400078e0209 */
[----:B------:R-:W-:-:S02]  /*9380*/  IMAD.IADD R9, R5, 0x1, R0 ;  /* 0x0000000105097824 */ /* 0x000fc400078e0200 */
[----:B------:R-:W-:Y:S02]  /*9390*/  IMAD R7, R7, UR6, RZ ;  /* 0x0000000607077c24 */ /* 0x000fe4000f8e02ff */
[----:B------:R-:W-:-:S04]  /*93a0*/  IMAD.WIDE.U32 R2, R6, UR6, R2 ;  /* 0x0000000606027c25 */ /* 0x000fc8000f8e0002 */
[----:B------:R-:W-:Y:S01]  /*93b0*/  IMAD R8, R6, UR7, R7 ;  /* 0x0000000706087c24 */ /* 0x000fe2000f8e0207 */
[----:B------:R-:W-:-:S04]  /*93c0*/  LEA R7, P0, R4, UR4, 0x1 ;  /* 0x0000000404077c11 */ /* 0x000fc8000f8008ff */
[----:B------:R-:W-:Y:S02]  /*93d0*/  LEA.HI.X R9, R4, UR5, R9, 0x1, P0 ;  /* 0x0000000504097c11 */ /* 0x000fe400080f0c09 */
[----:B------:R-:W-:Y:S02]  /*93e0*/  IADD3 R3, R3, R8, RZ ;  /* 0x0000000803037210 */ /* 0x000fe40007ffe0ff */
[C---:B------:R-:W-:Y:S01]  /*93f0*/  LEA R10, P0, R2.reuse, UR4, 0x1 ;  /* 0x00000004020a7c11 */ /* 0x040fe2000f8008ff */
[----:B------:R-:W-:Y:S02]  /*9400*/  ULDC UR4, c[0x0][0x2b8] ;  /* 0x0000ae0000047ab9 */ /* 0x000fe40000000800 */
[----:B------:R-:W-:Y:S02]  /*9410*/  ISETP.GE.AND P3, PT, R27, UR4, PT ;  /* 0x000000041b007c0c */ /* 0x000fe4000bf66270 */
[----:B------:R-:W-:Y:S01]  /*9420*/  LEA.HI.X R8, R2, UR5, R3, 0x1, P0 ;  /* 0x0000000502087c11 */ /* 0x000fe200080f0c03 */
[----:B------:R-:W-:Y:S01]  /*9430*/  UMOV UR5, 0xffffffff ;  /* 0xffffffff00057882 */ /* 0x000fe20000000000 */
[----:B------:R-:W-:-:S02]  /*9440*/  ISETP.GE.AND P0, PT, R11, UR4, PT ;  /* 0x000000040b007c0c */ /* 0x000fc4000bf06270 */
[----:B------:R-:W-:-:S04]  /*9450*/  LOP3.LUT R11, R21, 0x40, RZ, 0xfc, !PT ;  /* 0x00000040150b7812 */ /* 0x000fc800078efcff */
[----:B------:R-:W-:Y:S01]  /*9460*/  ISETP.GE.AND P1, PT, R11, UR4, PT ;  /* 0x000000040b007c0c */ /* 0x000fe2000bf26270 */
[----:B------:R-:W-:-:S12]  /*9470*/  BRA.DIV UR5, `(.L_x_51) ;  /* 0x0000002605907947 */ /* 0x000fd8000b800000 */
[----:B------:R-:W0:Y:S01]  /*9480*/  SHFL.IDX PT, R2, R9, RZ, 0x1c1f ;  /* 0x001c1fff09027589 */ /* 0x000e2200000e0000 */
[----:B------:R-:W-:Y:S01]  /*9490*/  ULDC UR4, c[0x0][0x288] ;  /* 0x0000a20000047ab9 */ /* 0x000fe20000000800 */
[----:B------:R-:W-:Y:S02]  /*94a0*/  IMAD R0, R25, 0xc0, R22 ;  /* 0x000000c019007824 */ /* 0x000fe400078e0216 */
[----:B------:R-:W1:Y:S01]  /*94b0*/  SHFL.IDX PT, R14, R7, RZ, 0x1c1f ;  /* 0x001c1fff070e7589 */ /* 0x000e6200000e0000 */
[----:B------:R-:W-:Y:S02]  /*94c0*/  IMAD R6, R20, UR4, RZ ;  /* 0x0000000414067c24 */ /* 0x000fe4000f8e02ff */
[C---:B------:R-:W-:Y:S01]  /*94d0*/  VIADD R11, R0.reuse, 0x20 ;  /* 0x00000020000b7836 */ /* 0x040fe20000000000 */
[----:B------:R-:W-:Y:S01]  /*94e0*/  SHFL.IDX PT, R5, R9, 0x1, 0x1c1f ;  /* 0x003c1f0009057f89 */ /* 0x000fe200000e0000 */
[----:B------:R-:W-:Y:S01]  /*94f0*/  IMAD.MOV.U32 R24, RZ, RZ, 0x1 ;  /* 0x00000001ff187424 */ /* 0x000fe200078e00ff */
[----:B------:R-:W-:-:S02]  /*9500*/  ISETP.GE.AND P2, PT, R0, R6, PT ;  /* 0x000000060000720c */ /* 0x000fc40003f46270 */
[----:B------:R-:W2:Y:S11]  /*9510*/  SHFL.IDX PT, R4, R7, 0x1, 0x1c1f ;  /* 0x003c1f0007047f89 */ /* 0x000eb600000e0000 */
[----:B------:R-:W-:Y:S01]  /*9520*/  @!P2 LEA R21, R28, UR45, 0x1 ;  /* 0x0000002d1c15ac11 */ /* 0x000fe2000f8e08ff */
[----:B0-----:R-:W-:-:S02]  /*9530*/  IMAD.MOV.U32 R3, RZ, RZ, R2 ;  /* 0x000000ffff037224 */ /* 0x001fc400078e0002 */
[----:B-1----:R-:W-:Y:S02]  /*9540*/  IMAD.MOV.U32 R2, RZ, RZ, R14 ;  /* 0x000000ffff027224 */ /* 0x002fe400078e000e */
[----:B------:R-:W-:Y:S02]  /*9550*/  SHFL.IDX PT, R14, R10, 0x1, 0x1c1f ;  /* 0x003c1f000a0e7f89 */ /* 0x000fe400000e0000 */
[----:B------:R-:W-:-:S05]  /*9560*/  @!P2 IMAD.WIDE.U32 R2, R27, 0x2, R2 ;  /* 0x000000021b02a825 */ /* 0x000fca00078e0002 */
[----:B------:R-:W-:Y:S04]  /*9570*/  @!P2 LDGSTS.E.BYPASS.LTC128B.128 [R21+0xc400], desc[UR36][R2.64], !P3 ;  /* 0x0c4000000215afae */ /* 0x000fe8000d901d64 */
[----:B------:R-:W-:Y:S04]  /*9580*/  @!P2 LDGSTS.E.BYPASS.LTC128B.128 [R21+0xf400], desc[UR36][R2.64+0x40], !P0 ;  /* 0x0f4000400215afae */ /* 0x000fe8000c101d64 */
[----:B------:R0:W-:Y:S01]  /*9590*/  @!P2 LDGSTS.E.BYPASS.LTC128B.128 [R21+0x12400], desc[UR36][R2.64+0x80], !P1 ;  /* 0x124000800215afae */ /* 0x0001e2000c901d64 */
[-C--:B------:R-:W-:Y:S02]  /*95a0*/  ISETP.GE.AND P2, PT, R11, R6.reuse, PT ;  /* 0x000000060b00720c */ /* 0x080fe40003f46270 */
[----:B------:R-:W-:Y:S01]  /*95b0*/  IADD3 R11, R0, 0x40, RZ ;  /* 0x00000040000b7810 */ /* 0x000fe20007ffe0ff */
[----:B0-----:R-:W-:Y:S10]  /*95c0*/  SHFL.IDX PT, R3, R9, 0x2, 0x1c1f ;  /* 0x005c1f0009037f89 */ /* 0x001ff400000e0000 */
[----:B--2---:R-:W-:Y:S01]  /*95d0*/  @!P2 IMAD.WIDE.U32 R4, R27, 0x2, R4 ;  /* 0x000000021b04a825 */ /* 0x004fe200078e0004 */
[----:B------:R-:W-:Y:S01]  /*95e0*/  @!P2 LEA R25, R28, UR45, 0x1 ;  /* 0x0000002d1c19ac11 */ /* 0x000fe2000f8e08ff */
[----:B------:R-:W0:Y:S04]  /*95f0*/  SHFL.IDX PT, R2, R7, 0x2, 0x1c1f ;  /* 0x005c1f0007027f89 */ /* 0x000e2800000e0000 */
[----:B------:R-:W-:Y:S04]  /*9600*/  @!P2 LDGSTS.E.BYPASS.LTC128B.128 [R25+0xcc00], desc[UR36][R4.64], !P3 ;  /* 0x0cc000000419afae */ /* 0x000fe8000d901d64 */
[----:B------:R-:W-:Y:S04]  /*9610*/  @!P2 LDGSTS.E.BYPASS.LTC128B.128 [R25+0xfc00], desc[UR36][R4.64+0x40], !P0 ;  /* 0x0fc000400419afae */ /* 0x000fe8000c101d64 */
[----:B------:R1:W-:Y:S01]  /*9620*/  @!P2 LDGSTS.E.BYPASS.LTC128B.128 [R25+0x12c00], desc[UR36][R4.64+0x80], !P1 ;  /* 0x12c000800419afae */ /* 0x0003e2000c901d64 */
[----:B------:R-:W-:Y:S01]  /*9630*/  ISETP.GE.AND P2, PT, R11, R6, PT ;  /* 0x000000060b00720c */ /* 0x000fe20003f46270 */
[----:B------:R-:W-:-:S02]  /*9640*/  VIADD R11, R0, 0x60 ;  /* 0x00000060000b7836 */ /* 0x000fc40000000000 */
[----:B-1----:R-:W-:Y:S10]  /*9650*/  SHFL.IDX PT, R5, R9, 0x3, 0x1c1f ;  /* 0x007c1f0009057f89 */ /* 0x002ff400000e0000 */
[----:B0-----:R-:W-:Y:S01]  /*9660*/  @!P2 IMAD.WIDE.U32 R2, R27, 0x2, R2 ;  /* 0x000000021b02a825 */ /* 0x001fe200078e0002 */
[----:B------:R-:W-:Y:S01]  /*9670*/  @!P2 LEA R21, R28, UR45, 0x1 ;  /* 0x0000002d1c15ac11 */ /* 0x000fe2000f8e08ff */
[----:B------:R0:W1:Y:S04]  /*9680*/  SHFL.IDX PT, R4, R7, 0x3, 0x1c1f ;  /* 0x007c1f0007047f89 */ /* 0x00006800000e0000 */
[----:B------:R-:W-:Y:S04]  /*9690*/  @!P2 LDGSTS.E.BYPASS.LTC128B.128 [R21+0xd400], desc[UR36][R2.64], !P3 ;  /* 0x0d4000000215afae */ /* 0x000fe8000d901d64 */
[----:B------:R-:W-:Y:S01]  /*96a0*/  @!P2 LDGSTS.E.BYPASS.LTC128B.128 [R21+0x10400], desc[UR36][R2.64+0x40], !P0 ;  /* 0x104000400215afae */ /* 0x000fe2000c101d64 */
[----:B0-----:R-:W-:-:S03]  /*96b0*/  VIADD R7, R0, 0x80 ;  /* 0x0000008000077836 */ /* 0x001fc60000000000 */
[----:B------:R0:W-:Y:S01]  /*96c0*/  @!P2 LDGSTS.E.BYPASS.LTC128B.128 [R21+0x13400], desc[UR36][R2.64+0x80], !P1 ;  /* 0x134000800215afae */ /* 0x0001e2000c901d64 */
[----:B------:R-:W-:-:S03]  /*96d0*/  ISETP.GE.AND P2, PT, R11, R6, PT ;  /* 0x000000060b00720c */ /* 0x000fc60003f46270 */
[----:B0-----:R-:W-:Y:S10]  /*96e0*/  SHFL.IDX PT, R3, R8, RZ, 0x1c1f ;  /* 0x001c1fff08037589 */ /* 0x001ff400000e0000 */
[----:B-1----:R-:W-:Y:S01]  /*96f0*/  @!P2 IMAD.WIDE.U32 R4, R27, 0x2, R4 ;  /* 0x000000021b04a825 */ /* 0x002fe200078e0004 */
[----:B------:R-:W-:Y:S01]  /*9700*/  @!P2 LEA R25, R28, UR45, 0x1 ;  /* 0x0000002d1c19ac11 */ /* 0x000fe2000f8e08ff */
[----:B------:R-:W0:Y:S04]  /*9710*/  SHFL.IDX PT, R2, R10, RZ, 0x1c1f ;  /* 0x001c1fff0a027589 */ /* 0x000e2800000e0000 */
[----:B------:R-:W-:Y:S04]  /*9720*/  @!P2 LDGSTS.E.BYPASS.LTC128B.128 [R25+0xdc00], desc[UR36][R4.64], !P3 ;  /* 0x0dc000000419afae */ /* 0x000fe8000d901d64 */
[----:B------:R-:W-:Y:S04]  /*9730*/  @!P2 LDGSTS.E.BYPASS.LTC128B.128 [R25+0x10c00], desc[UR36][R4.64+0x40], !P0 ;  /* 0x10c000400419afae */ /* 0x000fe8000c101d64 */
[----:B------:R1:W-:Y:S01]  /*9740*/  @!P2 LDGSTS.E.BYPASS.LTC128B.128 [R25+0x13c00], desc[UR36][R4.64+0x80], !P1 ;  /* 0x13c000800419afae */ /* 0x0003e2000c901d64 */
[----:B------:R-:W-:-:S03]  /*9750*/  ISETP.GE.AND P2, PT, R7, R6, PT ;  /* 0x000000060700720c */ /* 0x000fc60003f46270 */
[----:B-1----:R1:W2:Y:S10]  /*9760*/  SHFL.IDX PT, R4, R8, 0x1, 0x1c1f ;  /* 0x003c1f0008047f89 */ /* 0x0022b400000e0000 */
[----:B0-----:R-:W-:Y:S01]  /*9770*/  @!P2 IMAD.WIDE.U32 R2, R27, 0x2, R2 ;  /* 0x000000021b02a825 */ /* 0x001fe200078e0002 */
[----:B------:R-:W-:-:S05]  /*9780*/  @!P2 LEA R7, R28, UR45, 0x1 ;  /* 0x0000002d1c07ac11 */ /* 0x000fca000f8e08ff */
[----:B------:R1:W-:Y:S04]  /*9790*/  @!P2 LDGSTS.E.BYPASS.LTC128B.128 [R7+0xe400], desc[UR36][R2.64], !P3 ;  /* 0x0e4000000207afae */ /* 0x0003e8000d901d64 */
[----:B------:R1:W-:Y:S04]  /*97a0*/  @!P2 LDGSTS.E.BYPASS.LTC128B.128 [R7+0x11400], desc[UR36][R2.64+0x40], !P0 ;  /* 0x114000400207afae */ /* 0x0003e8000c101d64 */
[----:B------:R1:W-:Y:S02]  /*97b0*/  @!P2 LDGSTS.E.BYPASS.LTC128B.128 [R7+0x14400], desc[UR36][R2.64+0x80], !P1 ;  /* 0x144000800207afae */ /* 0x0003e4000c901d64 */
.L_x_111:
[----:B------:R-:W-:Y:S01]  /*97c0*/  VIADD R5, R0, 0xa0 ;  /* 0x000000a000057836 */ /* 0x000fe20000000000 */
[----:B------:R-:W-:Y:S01]  /*97d0*/  BSSY B0, `(.L_x_52) ;  /* 0x000000d000007945 */ /* 0x000fe20003800000 */
[----:B-1----:R-:W-:Y:S01]  /*97e0*/  IMAD.MOV.U32 R2, RZ, RZ, R14 ;  /* 0x000000ffff027224 */ /* 0x002fe200078e000e */
[----:B--2---:R-:W-:Y:S02]  /*97f0*/  MOV R3, R4 ;  /* 0x0000000400037202 */ /* 0x004fe40000000f00 */
[----:B------:R-:W-:-:S13]  /*9800*/  ISETP.GE.AND P2, PT, R5, R6, PT ;  /* 0x000000060500720c */ /* 0x000fda0003f46270 */
[----:B------:R-:W-:Y:S05]  /*9810*/  @P2 BRA `(.L_x_53) ;  /* 0x0000000000202947 */ /* 0x000fea0003800000 */
[----:B------:R-:W-:Y:S01]  /*9820*/  IMAD.WIDE.U32 R2, R27, 0x2, R2 ;  /* 0x000000021b027825 */ /* 0x000fe200078e0002 */
[----:B------:R-:W-:-:S05]  /*9830*/  LEA R5, R28, UR45, 0x1 ;  /* 0x0000002d1c057c11 */ /* 0x000fca000f8e08ff */
[----:B------:R-:W-:Y:S01]  /*9840*/  @!PT LDS RZ, [RZ] ;  /* 0x00000000fffff984 */ /* 0x000fe20000000800 */
[----:B------:R-:W-:Y:S01]  /*9850*/  @!PT LDS RZ, [RZ] ;  /* 0x00000000fffff984 */ /* 0x000fe20000000800 */
[----:B------:R-:W-:Y:S01]  /*9860*/  @!PT LDS RZ, [RZ] ;  /* 0x00000000fffff984 */ /* 0x000fe20000000800 */
[----:B------:R0:W-:Y:S04]  /*9870*/  LDGSTS.E.BYPASS.LTC128B.128 [R5+0xec00], desc[UR36][R2.64], !P3 ;  /* 0x0ec0000002057fae */ /* 0x0001e8000d901d64 */
[----:B------:R0:W-:Y:S04]  /*9880*/  LDGSTS.E.BYPASS.LTC128B.128 [R5+0x11c00], desc[UR36][R2.64+0x40], !P0 ;  /* 0x11c0004002057fae */ /* 0x0001e8000c101d64 */
[----:B------:R0:W-:Y:S02]  /*9890*/  LDGSTS.E.BYPASS.LTC128B.128 [R5+0x14c00], desc[UR36][R2.64+0x80], !P1 ;  /* 0x14c0008002057fae */ /* 0x0001e4000c901d64 */
.L_x_53:
[----:B------:R-:W-:Y:S05]  /*98a0*/  BSYNC B0 ;  /* 0x0000000000007941 */ /* 0x000fea0003800000 */
.L_x_52:
[----:B------:R-:W-:Y:S01]  /*98b0*/  NOP ;  /* 0x0000000000007918 */ /* 0x000fe20000000000 */
[----:B------:R-:W-:Y:S01]  /*98c0*/  SYNCS.ARRIVE.TRANS64.RED.A0T1 RZ, [UR45+0x2d800], RZ ;  /* 0x02d800ffffff79a7 */ /* 0x000fe2000820042d */
[----:B------:R-:W-:Y:S01]  /*98d0*/  IMAD.MOV.U32 R0, RZ, RZ, 0x1 ;  /* 0x00000001ff007424 */ /* 0x000fe200078e00ff */
[----:B------:R-:W-:Y:S04]  /*98e0*/  ARRIVES.LDGSTSBAR.64.TRANSCNT [UR45+0x2d800] ;  /* 0x02d80000ff0079b0 */ /* 0x000fe80008000aad */
[----:B------:R-:W-:Y:S01]  /*98f0*/  SHF.L.U32 R0, R0, 0x1f, RZ ;  /* 0x0000001f00007819 */ /* 0x000fe200000006ff */
[----:B------:R-:W-:Y:S01]  /*9900*/  NOP ;  /* 0x0000000000007918 */ /* 0x000fe20000000000 */
[----:B------:R-:W-:Y:S02]  /*9910*/  SYNCS.ARRIVE.TRANS64.A1T0 RZ, [UR45+0x2d800], RZ ;  /* 0x02d800ffffff79a7 */ /* 0x000fe4000810002d */
[----:B------:R-:W1:Y:S02]  /*9920*/  SYNCS.PHASECHK.TRANS64.TRYWAIT P0, [UR45+0x2d820], R0 ;  /* 0x02d82000ff0075a7 */ /* 0x000e64000800016d */
[----:B-1----:R-:W-:Y:S05]  /*9930*/  @!P0 BRA `(.L_x_54) ;  /* 0x0000002800488947 */ /* 0x002fea0003800000 */
.L_x_112:
[----:B------:R-:W-:Y:S01]  /*9940*/  UIADD3 UR4, UR49, -0x2, URZ ;  /* 0xfffffffe31047890 */ /* 0x000fe2000fffe03f */
[----:B------:R-:W-:-:S03]  /*9950*/  IMAD.MOV.U32 R21, RZ, RZ, RZ ;  /* 0x000000ffff157224 */ /* 0x000fc600078e00ff */
[----:B------:R-:W-:-:S06]  /*9960*/  UISETP.GE.AND UP0, UPT, UR4, UR48, UPT ;  /* 0x000000300400728c */ /* 0x000fcc000bf06270 */
[----:B------:R-:W-:-:S13]  /*9970*/  PLOP3.LUT P0, PT, PT, PT, UP0, 0x80, 0x0 ;  /* 0x000000000000781c */ /* 0x000fda0003f0f008 */
[----:B------:R-:W-:Y:S05]  /*9980*/  @!P0 BRA `(.L_x_55) ;  /* 0x0000000c00e08947 */ /* 0x000fea0003800000 */
[----:B0-----:R-:W0:Y:S01]  /*9990*/  S2R R2, SR_TID.X ;  /* 0x0000000000027919 */ /* 0x001e220000002100 */
[----:B------:R-:W-:Y:S01]  /*99a0*/  UIADD3 UR4, UR47, 0x1, URZ ;  /* 0x000000012f047890 */ /* 0x000fe2000fffe03f */
[----:B------:R-:W-:Y:S01]  /*99b0*/  LOP3.LUT R3, RZ, UR44, RZ, 0x33, !PT ;  /* 0x0000002cff037c12 */ /* 0x000fe2000f8e33ff */
[----:B------:R-:W-:Y:S01]  /*99c0*/  BSSY B0, `(.L_x_55) ;  /* 0x00000f4000007945 */ /* 0x000fe20003800000 */
[----:B------:R-:W1:Y:S01]  /*99d0*/  S2R R4, SR_TID.X ;  /* 0x0000000000047919 */ /* 0x000e620000002100 */
[----:B------:R-:W-:Y:S01]  /*99e0*/  UIMAD UR4, UR4, UR39, URZ ;  /* 0x00000027040472a4 */ /* 0x000fe2000f8e023f */
[----:B------:R-:W-:Y:S02]  /*99f0*/  IMAD.MOV.U32 R22, RZ, RZ, 0x1 ;  /* 0x00000001ff167424 */ /* 0x000fe400078e00ff */
[----:B------:R-:W-:-:S03]  /*9a00*/  IMAD.MOV.U32 R20, RZ, RZ, RZ ;  /* 0x000000ffff147224 */ /* 0x000fc600078e00ff */
[----:B------:R-:W-:Y:S01]  /*9a10*/  LOP3.LUT R0, RZ, UR4, RZ, 0x33, !PT ;  /* 0x00000004ff007c12 */ /* 0x000fe2000f8e33ff */
[----:B------:R-:W-:-:S03]  /*9a20*/  ULDC UR4, c[0x0][0x2f4] ;  /* 0x0000bd0000047ab9 */ /* 0x000fc60000000800 */
[----:B------:R-:W-:-:S04]  /*9a30*/  VIMNMX R0, R0, R3, !PT ;  /* 0x0000000300007248 */ /* 0x000fc80007fe0100 */
[----:B------:R-:W-:Y:S02]  /*9a40*/  IADD3 R26, -R0, -0x2, RZ ;  /* 0xfffffffe001a7810 */ /* 0x000fe40007ffe1ff */
[----:B0-----:R-:W-:-:S04]  /*9a50*/  LOP3.LUT R2, R2, 0x7f, RZ, 0xc0, !PT ;  /* 0x0000007f02027812 */ /* 0x001fc800078ec0ff */
[----:B------:R-:W-:Y:S01]  /*9a60*/  SHF.R.U32.HI R2, RZ, 0x2, R2 ;  /* 0x00000002ff027819 */ /* 0x000fe20000011602 */
[----:B-1----:R-:W-:-:S03]  /*9a70*/  IMAD.SHL.U32 R4, R4, 0x8, RZ ;  /* 0x0000000804047824 */ /* 0x002fc600078e00ff */
[----:B------:R-:W-:Y:S02]  /*9a80*/  IADD3 R19, R23, R19, R2 ;  /* 0x0000001317137210 */ /* 0x000fe40007ffe002 */
[----:B------:R-:W-:Y:S02]  /*9a90*/  IADD3 R3, -R2, UR43, RZ ;  /* 0x0000002b02037c10 */ /* 0x000fe4000fffe1ff */
[----:B------:R-:W0:Y:S01]  /*9aa0*/  S2R R2, SR_TID.X ;  /* 0x0000000000027919 */ /* 0x000e220000002100 */
[----:B------:R-:W-:Y:S02]  /*9ab0*/  LOP3.LUT R4, R4, 0x18, RZ, 0xc0, !PT ;  /* 0x0000001804047812 */ /* 0x000fe400078ec0ff */
[----:B------:R-:W-:Y:S01]  /*9ac0*/  IADD3 R19, R19, -0x180, RZ ;  /* 0xfffffe8013137810 */ /* 0x000fe20007ffe0ff */
[----:B------:R-:W-:Y:S01]  /*9ad0*/  IMAD R3, R0, 0x80, R3 ;  /* 0x0000008000037824 */ /* 0x000fe200078e0203 */
[----:B------:R-:W-:-:S03]  /*9ae0*/  LOP3.LUT R4, R4, 0x20, RZ, 0xfc, !PT ;  /* 0x0000002004047812 */ /* 0x000fc600078efcff */
[----:B------:R-:W-:Y:S01]  /*9af0*/  IMAD R10, R0, -0x80, R19 ;  /* 0xffffff80000a7824 */ /* 0x000fe200078e0213 */
[----:B------:R-:W-:Y:S01]  /*9b00*/  ISETP.GE.AND P2, PT, R4, UR4, PT ;  /* 0x0000000404007c0c */ /* 0x000fe2000bf46270 */
[----:B------:R-:W-:Y:S02]  /*9b10*/  VIADD R0, R3, 0x100 ;  /* 0x0000010003007836 */ /* 0x000fe40000000000 */
[----:B0-----:R-:W-:-:S05]  /*9b20*/  IMAD.SHL.U32 R2, R2, 0x8, RZ ;  /* 0x0000000802027824 */ /* 0x001fca00078e00ff */
[----:B------:R-:W-:-:S04]  /*9b30*/  LOP3.LUT R2, R2, 0x18, RZ, 0xc0, !PT ;  /* 0x0000001802027812 */ /* 0x000fc800078ec0ff */
[C---:B------:R-:W-:Y:S02]  /*9b40*/  ISETP.GE.AND P3, PT, R2.reuse, UR4, PT ;  /* 0x0000000402007c0c */ /* 0x040fe4000bf66270 */
[----:B------:R-:W-:-:S04]  /*9b50*/  LOP3.LUT R2, R2, 0x40, RZ, 0xfc, !PT ;  /* 0x0000004002027812 */ /* 0x000fc800078efcff */
[----:B------:R-:W-:-:S13]  /*9b60*/  ISETP.GE.AND P1, PT, R2, UR4, PT ;  /* 0x0000000402007c0c */ /* 0x000fda000bf26270 */
.L_x_68:
[----:B------:R-:W2:Y:S01]  /*9b70*/  LDL R7, [R1+0x4] ;  /* 0x0000040001077983 */ /* 0x000ea20000100800 */
[----:B------:R-:W0:Y:S03]  /*9b80*/  LDC R2, c[0x0][0x430] ;  /* 0x00010c00ff027b82 */ /* 0x000e260000000800 */
[----:B------:R-:W3:Y:S01]  /*9b90*/  LDL R6, [R1] ;  /* 0x0000000001067983 */ /* 0x000ee20000100800 */
[----:B------:R-:W-:Y:S01]  /*9ba0*/  IMAD.MOV.U32 R4, RZ, RZ, R10 ;  /* 0x000000ffff047224 */ /* 0x000fe200078e000a */
[----:B------:R-:W-:Y:S01]  /*9bb0*/  ULDC.64 UR4, c[0x0][0x428] ;  /* 0x00010a0000047ab9 */ /* 0x000fe20000000a00 */
[----:B0-----:R-:W-:-:S13]  /*9bc0*/  ISETP.NE.AND P0, PT, R2, 0x1, PT ;  /* 0x000000010200780c */ /* 0x001fda0003f05270 */
[----:B------:R-:W0:Y:S08]  /*9bd0*/  @P0 LDC R3, c[0x0][0x434] ;  /* 0x00010d00ff030b82 */ /* 0x000e300000000800 */
[----:B------:R-:W1:Y:S01]  /*9be0*/  @P0 LDC R5, c[0x0][0x438] ;  /* 0x00010e00ff050b82 */ /* 0x000e620000000800 */
[----:B0-----:R-:W-:-:S05]  /*9bf0*/  @P0 IMAD.HI.U32 R2, R10, R3, RZ ;  /* 0x000000030a020227 */ /* 0x001fca00078e00ff */
[----:B-1----:R-:W-:-:S04]  /*9c00*/  @P0 SHF.R.U32.HI R4, RZ, R5, R2 ;  /* 0x00000005ff040219 */ /* 0x002fc80000011602 */
[----:B------:R-:W-:Y:S01]  /*9c10*/  SHF.R.S32.HI R3, RZ, 0x1f, R4 ;  /* 0x0000001fff037819 */ /* 0x000fe20000011404 */
[----:B--2---:R-:W-:-:S04]  /*9c20*/  IMAD R2, R7, UR4, RZ ;  /* 0x0000000407027c24 */ /* 0x004fc8000f8e02ff */
[----:B---3--:R-:W-:Y:S02]  /*9c30*/  IMAD R5, R6, UR5, R2 ;  /* 0x0000000506057c24 */ /* 0x008fe4000f8e0202 */
[----:B------:R-:W-:-:S04]  /*9c40*/  IMAD.MOV.U32 R2, RZ, RZ, R4 ;  /* 0x000000ffff027224 */ /* 0x000fc800078e0004 */
[----:B------:R-:W-:Y:S01]  /*9c50*/  IMAD.WIDE.U32 R2, R6, UR4, R2 ;  /* 0x0000000406027c25 */ /* 0x000fe2000f8e0002 */
[----:B------:R-:W-:-:S04]  /*9c60*/  ULDC.64 UR4, c[0x0][0x418] ;  /* 0x0001060000047ab9 */ /* 0x000fc80000000a00 */
[----:B------:R-:W-:Y:S02]  /*9c70*/  IADD3 R3, R5, R3, RZ ;  /* 0x0000000305037210 */ /* 0x000fe40007ffe0ff */
[----:B------:R-:W-:-:S04]  /*9c80*/  LEA R6, P0, R2, UR4, 0x2 ;  /* 0x0000000402067c11 */ /* 0x000fc8000f8010ff */
[----:B------:R-:W-:-:S05]  /*9c90*/  LEA.HI.X R7, R2, UR5, R3, 0x2, P0 ;  /* 0x0000000502077c11 */ /* 0x000fca00080f1403 */
[----:B------:R-:W2:Y:S01]  /*9ca0*/  LDG.E R6, desc[UR36][R6.64] ;  /* 0x0000002406067981 */ /* 0x000ea2000c1e1900 */
[----:B------:R-:W-:-:S06]  /*9cb0*/  ULOP3.LUT UR6, UR38, 0x2, URZ, 0xfc, !UPT ;  /* 0x0000000226067892 */ /* 0x000fcc000f8efc3f */
[----:B------:R-:W-:Y:S02]  /*9cc0*/  IMAD.U32 R8, RZ, RZ, UR6 ;  /* 0x00000006ff087e24 */ /* 0x000fe4000f8e00ff */
[----:B------:R-:W-:-:S03]  /*9cd0*/  VIADD R21, R20, 0x1 ;  /* 0x0000000114157836 */ /* 0x000fc60000000000 */
[----:B------:R-:W-:Y:S02]  /*9ce0*/  ISETP.NE.AND P4, PT, R8, 0x3, PT ;  /* 0x000000030800780c */ /* 0x000fe40003f85270 */
[----:B------:R-:W-:-:S04]  /*9cf0*/  ISETP.NE.AND P0, PT, R21, 0x2, PT ;  /* 0x000000021500780c */ /* 0x000fc80003f05270 */
[----:B------:R-:W-:Y:S02]  /*9d00*/  SEL R3, RZ, 0x1, P0 ;  /* 0x00000001ff037807 */ /* 0x000fe40000000000 */
[----:B------:R-:W-:Y:S02]  /*9d10*/  SEL R21, R21, RZ, P0 ;  /* 0x000000ff15157207 */ /* 0x000fe40000000000 */
[----:B------:R-:W-:Y:S02]  /*9d20*/  LOP3.LUT R24, R22, R3, RZ, 0x3c, !PT ;  /* 0x0000000316187212 */ /* 0x000fe400078e3cff */
[----:B--2---:R-:W-:Y:S01]  /*9d30*/  SHF.R.S32.HI R25, RZ, 0x1f, R6 ;  /* 0x0000001fff197819 */ /* 0x004fe20000011406 */
[----:B------:R-:W-:Y:S06]  /*9d40*/  @!P4 BRA `(.L_x_56) ;  /* 0x000000000004c947 */ /* 0x000fec0003800000 */
[----:B------:R-:W-:Y:S01]  /*9d50*/  BPT.TRAP 0x1 ;  /* 0x000000040000795c */ /* 0x000fe20000300000 */
.L_x_56:
[----:B------:R-:W-:Y:S01]  /*9d60*/  LEA R7, R21, UR45, 0x3 ;  /* 0x0000002d15077c11 */ /* 0x000fe2000f8e18ff */
[----:B------:R-:W-:Y:S01]  /*9d70*/  BSSY B1, `(.L_x_57) ;  /* 0x0000004000017945 */ /* 0x000fe20003800000 */
[----:B------:R-:W-:-:S04]  /*9d80*/  SHF.L.U32 R2, R24, 0x1f, RZ ;  /* 0x0000001f18027819 */ /* 0x000fc800000006ff */
[----:B------:R-:W0:Y:S02]  /*9d90*/  SYNCS.PHASECHK.TRANS64.TRYWAIT P0, [R7+URZ+0x2d840], R2 ;  /* 0x02d84002070075a7 */ /* 0x000e24000800017f */
[----:B0-----:R-:W-:Y:S05]  /*9da0*/  @!P0 BRA `(.L_x_58) ;  /* 0x0000002400448947 */ /* 0x001fea0003800000 */
.L_x_113:
[----:B------:R-:W-:Y:S05]  /*9db0*/  BSYNC B1 ;  /* 0x0000000000017941 */ /* 0x000fea0003800000 */
.L_x_57:
[----:B------:R-:W-:Y:S01]  /*9dc0*/  ULDC UR4, c[0x0][0x430] ;  /* 0x00010c0000047ab9 */ /* 0x000fe20000000800 */
[----:B------:R-:W-:Y:S01]  /*9dd0*/  R2UR UR6, R29 ;  /* 0x000000001d0672ca */ /* 0x000fe200000e0000 */
[----:B------:R-:W-:Y:S01]  /*9de0*/  UIADD3 UR4, -UR4, URZ, URZ ;  /* 0x0000003f04047290 */ /* 0x000fe2000fffe13f */
[C---:B------:R-:W-:Y:S02]  /*9df0*/  LOP3.LUT P5, RZ, R16.reuse, 0x2, RZ, 0xc0, !PT ;  /* 0x0000000210ff7812 */ /* 0x040fe400078ac0ff */
[----:B------:R-:W-:-:S03]  /*9e00*/  LOP3.LUT P4, RZ, R16, 0x1, RZ, 0xc0, !PT ;  /* 0x0000000110ff7812 */ /* 0x000fc6000788c0ff */
[----:B------:R-:W-:Y:S01]  /*9e10*/  IMAD R5, R4, UR4, R10 ;  /* 0x0000000404057c24 */ /* 0x000fe2000f8e020a */
[----:B------:R-:W-:-:S04]  /*9e20*/  ULDC.64 UR4, c[0x0][0x300] ;  /* 0x0000c00000047ab9 */ /* 0x000fc80000000a00 */
[----:B------:R-:W-:-:S05]  /*9e30*/  SHF.R.S32.HI R23, RZ, 0x1f, R5 ;  /* 0x0000001fff177819 */ /* 0x000fca0000011405 */
[----:B0-----:R-:W-:-:S04]  /*9e40*/  IMAD R2, R23, UR4, RZ ;  /* 0x0000000417027c24 */ /* 0x001fc8000f8e02ff */
[C---:B------:R-:W-:Y:S02]  /*9e50*/  IMAD R9, R5.reuse, UR5, R2 ;  /* 0x0000000505097c24 */ /* 0x040fe4000f8e0202 */
[----:B------:R-:W-:Y:S01]  /*9e60*/  IMAD.WIDE.U32 R2, R5, UR4, RZ ;  /* 0x0000000405027c25 */ /* 0x000fe2000f8e00ff */
[----:B------:R-:W-:-:S03]  /*9e70*/  ULDC.64 UR4, c[0x0][0x310] ;  /* 0x0000c40000047ab9 */ /* 0x000fc60000000a00 */
[----:B------:R-:W-:Y:S02]  /*9e80*/  IMAD.IADD R3, R3, 0x1, R9 ;  /* 0x0000000103037824 */ /* 0x000fe400078e0209 */
[----:B------:R-:W-:Y:S02]  /*9e90*/  IMAD R9, R25, UR4, RZ ;  /* 0x0000000419097c24 */ /* 0x000fe4000f8e02ff */
[----:B------:R-:W-:-:S04]  /*9ea0*/  IMAD.WIDE.U32 R2, R6, UR4, R2 ;  /* 0x0000000406027c25 */ /* 0x000fc8000f8e0002 */
[----:B------:R-:W-:Y:S01]  /*9eb0*/  IMAD R4, R6, UR5, R9 ;  /* 0x0000000506047c24 */ /* 0x000fe2000f8e0209 */
[----:B------:R-:W-:Y:S02]  /*9ec0*/  ULDC.64 UR4, c[0x0][0x308] ;  /* 0x0000c20000047ab9 */ /* 0x000fe40000000a00 */
[----:B------:R-:W-:Y:S01]  /*9ed0*/  IMAD.U32 R9, RZ, RZ, UR4 ;  /* 0x00000004ff097e24 */ /* 0x000fe2000f8e00ff */
[----:B------:R-:W-:Y:S01]  /*9ee0*/  UIMAD UR4, UR6, UR4, URZ ;  /* 0x00000004060472a4 */ /* 0x000fe2000f8e023f */
[----:B------:R-:W-:Y:S02]  /*9ef0*/  IMAD.IADD R3, R3, 0x1, R4 ;  /* 0x0000000103037824 */ /* 0x000fe400078e0204 */
[----:B------:R-:W-:Y:S01]  /*9f00*/  ULDC.64 UR6, c[0x0][0x2e8] ;  /* 0x0000ba0000067ab9 */ /* 0x000fe20000000a00 */
[----:B------:R-:W-:Y:S02]  /*9f10*/  UIMAD UR4, UR42, UR5, UR4 ;  /* 0x000000052a0472a4 */ /* 0x000fe4000f8e0204 */
[----:B------:R-:W-:-:S04]  /*9f20*/  IMAD.WIDE.U32 R2, R9, UR42, R2 ;  /* 0x0000002a09027c25 */ /* 0x000fc8000f8e0002 */
[----:B------:R-:W-:Y:S01]  /*9f30*/  IMAD R9, R21, 0x3000, R28 ;  /* 0x0000300015097824 */ /* 0x000fe200078e021c */
[----:B------:R-:W-:Y:S01]  /*9f40*/  IADD3 R19, R3, UR4, RZ ;  /* 0x0000000403137c10 */ /* 0x000fe2000fffe0ff */
[----:B------:R-:W-:Y:S01]  /*9f50*/  UMOV UR4, 0xffffffff ;  /* 0xffffffff00047882 */ /* 0x000fe20000000000 */
[----:B------:R-:W-:-:S04]  /*9f60*/  LEA R8, P0, R2, UR6, 0x1 ;  /* 0x0000000602087c11 */ /* 0x000fc8000f8008ff */
[----:B------:R-:W-:Y:S01]  /*9f70*/  LEA.HI.X R19, R2, UR7, R19, 0x1, P0 ;  /* 0x0000000702137c11 */ /* 0x000fe200080f0c13 */
[----:B------:R-:W-:Y:S08]  /*9f80*/  BRA.DIV UR4, `(.L_x_59) ;  /* 0x0000002204e07947 */ /* 0x000ff0000b800000 */
[----:B------:R-:W0:Y:S01]  /*9f90*/  S2R R11, SR_TID.X ;  /* 0x00000000000b7919 */ /* 0x000e220000002100 */
[----:B------:R-:W-:Y:S02]  /*9fa0*/  LOP3.LUT P6, RZ, R16, 0x4, RZ, 0xc0, !PT ;  /* 0x0000000410ff7812 */ /* 0x000fe400078cc0ff */
[----:B------:R-:W-:Y:S01]  /*9fb0*/  LEA R9, R9, UR45, 0x1 ;  /* 0x0000002d09097c11 */ /* 0x000fe2000f8e08ff */
[----:B------:R-:W1:Y:S04]  /*9fc0*/  SHFL.IDX PT, R2, R8, RZ, 0x1c1f ;  /* 0x001c1fff08027589 */ /* 0x000e6800000e0000 */
[----:B------:R-:W2:Y:S04]  /*9fd0*/  SHFL.IDX PT, R3, R19, RZ, 0x1c1f ;  /* 0x001c1fff13037589 */ /* 0x000ea800000e0000 */
[----:B------:R-:W-:Y:S01]  /*9fe0*/  SHFL.IDX PT, R27, R19, 0x2, 0x1c1f ;  /* 0x005c1f00131b7f89 */ /* 0x000fe200000e0000 */
[----:B0-----:R-:W-:-:S05]  /*9ff0*/  IMAD.SHL.U32 R11, R11, 0x8, RZ ;  /* 0x000000080b0b7824 */ /* 0x001fca00078e00ff */
[----:B------:R-:W-:-:S05]  /*a000*/  LOP3.LUT R11, R11, 0x18, RZ, 0xc0, !PT ;  /* 0x000000180b0b7812 */ /* 0x000fca00078ec0ff */
[----:B------:R-:W-:-:S05]  /*a010*/  IMAD.SHL.U32 R4, R11, 0x2, RZ ;  /* 0x000000020b047824 */ /* 0x000fca00078e00ff */
[----:B-1----:R-:W-:-:S05]  /*a020*/  IADD3 R2, P0, R2, R4, RZ ;  /* 0x0000000402027210 */ /* 0x002fca0007f1e0ff */
[----:B--2---:R-:W-:-:S05]  /*a030*/  IMAD.X R3, RZ, RZ, R3, P0 ;  /* 0x000000ffff037224 */ /* 0x004fca00000e0603 */
[----:B------:R-:W-:Y:S04]  /*a040*/  LDGSTS.E.BYPASS.LTC128B.128 [R9+0x15400], desc[UR36][R2.64], !P6 ;  /* 0x1540000002097fae */ /* 0x000fe8000f101d64 */
[----:B------:R-:W-:Y:S04]  /*a050*/  LDGSTS.E.BYPASS.LTC128B.128 [R9+0x17400], desc[UR36][R2.64+0x40], !P5 ;  /* 0x1740004002097fae */ /* 0x000fe8000e901d64 */
[----:B------:R0:W-:Y:S04]  /*a060*/  LDGSTS.E.BYPASS.LTC128B.128 [R9+0x19400], desc[UR36][R2.64+0x80], !P4 ;  /* 0x1940008002097fae */ /* 0x0001e8000e101d64 */
[----:B0-----:R-:W0:Y:S04]  /*a070*/  SHFL.IDX PT, R2, R8, 0x1, 0x1c1f ;  /* 0x003c1f0008027f89 */ /* 0x001e2800000e0000 */
[----:B------:R-:W1:Y:S01]  /*a080*/  SHFL.IDX PT, R3, R19, 0x1, 0x1c1f ;  /* 0x003c1f0013037f89 */ /* 0x000e6200000e0000 */
[----:B0-----:R-:W-:-:S05]  /*a090*/  IADD3 R2, P0, R2, R4, RZ ;  /* 0x0000000402027210 */ /* 0x001fca0007f1e0ff */
[----:B-1----:R-:W-:-:S05]  /*a0a0*/  IMAD.X R3, RZ, RZ, R3, P0 ;  /* 0x000000ffff037224 */ /* 0x002fca00000e0603 */
[----:B------:R-:W-:Y:S04]  /*a0b0*/  LDGSTS.E.BYPASS.LTC128B.128 [R9+0x15c00], desc[UR36][R2.64], !P6 ;  /* 0x15c0000002097fae */ /* 0x000fe8000f101d64 */
[----:B------:R-:W-:Y:S04]  /*a0c0*/  LDGSTS.E.BYPASS.LTC128B.128 [R9+0x17c00], desc[UR36][R2.64+0x40], !P5 ;  /* 0x17c0004002097fae */ /* 0x000fe8000e901d64 */
[----:B------:R0:W-:Y:S04]  /*a0d0*/  LDGSTS.E.BYPASS.LTC128B.128 [R9+0x19c00], desc[UR36][R2.64+0x80], !P4 ;  /* 0x19c0008002097fae */ /* 0x0001e8000e101d64 */
[----:B0-----:R-:W0:Y:S02]  /*a0e0*/  SHFL.IDX PT, R2, R8, 0x2, 0x1c1f ;  /* 0x005c1f0008027f89 */ /* 0x001e2400000e0000 */
[----:B0-----:R-:W-:-:S05]  /*a0f0*/  IADD3 R2, P0, R2, R4, RZ ;  /* 0x0000000402027210 */ /* 0x001fca0007f1e0ff */
[----:B------:R-:W-:Y:S02]  /*a100*/  IMAD.X R3, RZ, RZ, R27, P0 ;  /* 0x000000ffff037224 */ /* 0x000fe400000e061b */
[----:B------:R0:W1:Y:S04]  /*a110*/  SHFL.IDX PT, R27, R19, 0x3, 0x1c1f ;  /* 0x007c1f00131b7f89 */ /* 0x00006800000e0000 */
[----:B------:R-:W-:Y:S04]  /*a120*/  LDGSTS.E.BYPASS.LTC128B.128 [R9+0x16400], desc[UR36][R2.64], !P6 ;  /* 0x1640000002097fae */ /* 0x000fe8000f101d64 */
[----:B------:R-:W-:Y:S04]  /*a130*/  LDGSTS.E.BYPASS.LTC128B.128 [R9+0x18400], desc[UR36][R2.64+0x40], !P5 ;  /* 0x1840004002097fae */ /* 0x000fe8000e901d64 */
[----:B------:R2:W-:Y:S04]  /*a140*/  LDGSTS.E.BYPASS.LTC128B.128 [R9+0x1a400], desc[UR36][R2.64+0x80], !P4 ;  /* 0x1a40008002097fae */ /* 0x0005e8000e101d64 */
[----:B-12---:R0:W2:Y:S02]  /*a150*/  SHFL.IDX PT, R2, R8, 0x3, 0x1c1f ;  /* 0x007c1f0008027f89 */ /* 0x0060a400000e0000 */
.L_x_123:
[----:B------:R-:W-:Y:S02]  /*a160*/  LOP3.LUT P6, RZ, R16, 0x4, RZ, 0xc0, !PT ;  /* 0x0000000410ff7812 */ /* 0x000fe400078cc0ff */
[----:B--2---:R-:W-:-:S04]  /*a170*/  IADD3 R2, P0, R2, R4, RZ ;  /* 0x0000000402027210 */ /* 0x004fc80007f1e0ff */
[----:B------:R-:W-:Y:S02]  /*a180*/  IADD3.X R3, RZ, R27, RZ, P0, !PT ;  /* 0x0000001bff037210 */ /* 0x000fe400007fe4ff */
[----:B------:R-:W-:-:S05]  /*a190*/  PLOP3.LUT P0, PT, PT, PT, PT, 0x80, 0x0 ;  /* 0x000000000000781c */ /* 0x000fca0003f0f070 */
[----:B------:R-:W-:Y:S01]  /*a1a0*/  @!PT LDS RZ, [RZ] ;  /* 0x00000000fffff984 */ /* 0x000fe20000000800 */
[----:B------:R-:W-:Y:S01]  /*a1b0*/  @!PT LDS RZ, [RZ] ;  /* 0x00000000fffff984 */ /* 0x000fe20000000800 */
[----:B------:R-:W-:Y:S01]  /*a1c0*/  @!PT LDS RZ, [RZ] ;  /* 0x00000000fffff984 */ /* 0x000fe20000000800 */
[----:B------:R1:W-:Y:S04]  /*a1d0*/  LDGSTS.E.BYPASS.LTC128B.128 [R9+0x16c00], desc[UR36][R2.64], !P6 ;  /* 0x16c0000002097fae */ /* 0x0003e8000f101d64 */
[----:B------:R1:W-:Y:S04]  /*a1e0*/  LDGSTS.E.BYPASS.LTC128B.128 [R9+0x18c00], desc[UR36][R2.64+0x40], !P5 ;  /* 0x18c0004002097fae */ /* 0x0003e8000e901d64 */
[----:B------:R1:W-:Y:S01]  /*a1f0*/  LDGSTS.E.BYPASS.LTC128B.128 [R9+0x1ac00], desc[UR36][R2.64+0x80], !P4 ;  /* 0x1ac0008002097fae */ /* 0x0003e2000e101d64 */
[----:B------:R-:W-:Y:S01]  /*a200*/  NOP ;  /* 0x0000000000007918 */ /* 0x000fe20000000000 */
.L_x_60:
[----:B------:R-:W-:Y:S02]  /*a210*/  PLOP3.LUT P4, PT, P4, P0, PT, 0xa2, 0x0 ;  /* 0x000000000000781c */ /* 0x000fe40002781472 */
[----:B------:R-:W-:-:S08]  /*a220*/  @P0 R2UR P4, UR4, R7 ;  /* 0x00000000070402ca */ /* 0x000fd00000080000 */
[----:B------:R-:W-:-:S05]  /*a230*/  @P0 PLOP3.LUT P0, PT, P4, PT, PT, 0x80, 0x0 ;  /* 0x000000000000081c */ /* 0x000fca000270f070 */
[----:B------:R-:W-:Y:S01]  /*a240*/  @!P4 SYNCS.ARRIVE.TRANS64.RED.A0T1 RZ, [UR4+0x2d830], RZ ;  /* 0x02d830ffffffc9a7 */ /* 0x000fe20008200404 */
[----:B------:R-:W-:Y:S07]  /*a250*/  @!P4 ARRIVES.LDGSTSBAR.64.TRANSCNT [UR4+0x2d830] ;  /* 0x02d83000ff00c9b0 */ /* 0x000fee0008000a84 */
[----:B------:R-:W-:Y:S05]  /*a260*/  @P0 BRA.U.ANY `(.L_x_60) ;  /* 0xfffffffd00e80947 */ /* 0x000fea000393ffff */
[----:B------:R-:W-:Y:S01]  /*a270*/  NOP ;  /* 0x0000000000007918 */ /* 0x000fe20000000000 */
[----:B------:R-:W-:-:S06]  /*a280*/  ULOP3.LUT UR5, UR38, 0x2, URZ, 0xfc, !UPT ;  /* 0x0000000226057892 */ /* 0x000fcc000f8efc3f */
[----:B-1----:R-:W-:-:S05]  /*a290*/  IMAD.U32 R2, RZ, RZ, UR5 ;  /* 0x00000005ff027e24 */ /* 0x002fca000f8e00ff */
[----:B------:R-:W-:-:S13]  /*a2a0*/  ISETP.NE.AND P5, PT, R2, 0x3, PT ;  /* 0x000000030200780c */ /* 0x000fda0003fa5270 */
[----:B------:R-:W-:Y:S05]  /*a2b0*/  @!P5 BRA `(.L_x_61) ;  /* 0x000000000004d947 */ /* 0x000fea0003800000 */
[----:B------:R-:W-:Y:S01]  /*a2c0*/  BPT.TRAP 0x1 ;  /* 0x000000040000795c */ /* 0x000fe20000300000 */
.L_x_61:
[----:B------:R1:W-:Y:S01]  /*a2d0*/  SYNCS.ARRIVE.TRANS64.A1T0 RZ, [R7+URZ+0x2d830], RZ ;  /* 0x02d830ff07ff79a7 */ /* 0x0003e2000810003f */
[----:B------:R-:W-:Y:S05]  /*a2e0*/  @!P5 BRA `(.L_x_62) ;  /* 0x000000000004d947 */ /* 0x000fea0003800000 */
[----:B------:R-:W-:Y:S01]  /*a2f0*/  BPT.TRAP 0x1 ;  /* 0x000000040000795c */ /* 0x000fe20000300000 */
.L_x_62:
[----:B------:R-:W-:Y:S01]  /*a300*/  SHF.L.U32 R2, R22, 0x1f, RZ ;  /* 0x0000001f16027819 */ /* 0x000fe200000006ff */
[----:B------:R-:W-:Y:S01]  /*a310*/  BSSY B1, `(.L_x_63) ;  /* 0x0000004000017945 */ /* 0x000fe20003800000 */
[----:B-1----:R-:W-:-:S04]  /*a320*/  LEA R7, R20, UR45, 0x3 ;  /* 0x0000002d14077c11 */ /* 0x002fc8000f8e18ff */
[----:B------:R-:W1:Y:S02]  /*a330*/  SYNCS.PHASECHK.TRANS64.TRYWAIT P0, [R7+URZ+0x2d860], R2 ;  /* 0x02d86002070075a7 */ /* 0x000e64000800017f */
[----:B-1----:R-:W-:Y:S05]  /*a340*/  @!P0 BRA `(.L_x_64) ;  /* 0x0000002400448947 */ /* 0x002fea0003800000 */
.L_x_124:
[----:B------:R-:W-:Y:S05]  /*a350*/  BSYNC B1 ;  /* 0x0000000000017941 */ /* 0x000fea0003800000 */
.L_x_63:
[----:B------:R-:W-:Y:S01]  /*a360*/  UMOV UR4, 0xffffffff ;  /* 0xffffffff00047882 */ /* 0x000fe20000000000 */
[----:B0-----:R-:W-:Y:S02]  /*a370*/  IMAD R8, R20, 0x3000, R28 ;  /* 0x0000300014087824 */ /* 0x001fe400078e021c */
[----:B------:R-:W-:Y:S05]  /*a380*/  BRA.DIV UR4, `(.L_x_65) ;  /* 0x0000002604487947 */ /* 0x000fea000b800000 */
[----:B------:R-:W1:Y:S01]  /*a390*/  SHFL.IDX PT, R14, R17, RZ, 0x1c1f ;  /* 0x001c1fff110e7589 */ /* 0x000e6200000e0000 */
[----:B------:R-:W-:-:S03]  /*a3a0*/  LEA R8, R8, UR45, 0x1 ;  /* 0x0000002d08087c11 */ /* 0x000fc6000f8e08ff */
[----:B------:R-:W0:Y:S01]  /*a3b0*/  SHFL.IDX PT, R3, R18, RZ, 0x1c1f ;  /* 0x001c1fff12037589 */ /* 0x000e2200000e0000 */
[----:B-1----:R-:W-:-:S03]  /*a3c0*/  IADD3 R2, P0, R14, R4, RZ ;  /* 0x000000040e027210 */ /* 0x002fc60007f1e0ff */
[----:B------:R-:W1:Y:S02]  /*a3d0*/  SHFL.IDX PT, R14, R17, 0x1, 0x1c1f ;  /* 0x003c1f00110e7f89 */ /* 0x000e6400000e0000 */
[----:B0-----:R-:W-:Y:S01]  /*a3e0*/  IMAD.X R3, RZ, RZ, R3, P0 ;  /* 0x000000ffff037224 */ /* 0x001fe200000e0603 */
[----:B------:R-:W-:-:S13]  /*a3f0*/  ISETP.LT.OR P0, PT, R0, 0x1, P3 ;  /* 0x000000010000780c */ /* 0x000fda0001f01670 */
[----:B------:R-:W-:Y:S01]  /*a400*/  LDGSTS.E.BYPASS.LTC128B.128 [R8+0x400], desc[UR36][R2.64], !P0 ;  /* 0x0040000002087fae */ /* 0x000fe2000c101d64 */
[----:B------:R-:W-:-:S13]  /*a410*/  ISETP.LT.OR P0, PT, R0, 0x1, P2 ;  /* 0x000000010000780c */ /* 0x000fda0001701670 */
[----:B------:R-:W-:Y:S01]  /*a420*/  LDGSTS.E.BYPASS.LTC128B.128 [R8+0x2400], desc[UR36][R2.64+0x40], !P0 ;  /* 0x0240004002087fae */ /* 0x000fe2000c101d64 */
[----:B------:R-:W-:-:S13]  /*a430*/  ISETP.LT.OR P0, PT, R0, 0x1, P1 ;  /* 0x000000010000780c */ /* 0x000fda0000f01670 */
[----:B------:R0:W-:Y:S04]  /*a440*/  LDGSTS.E.BYPASS.LTC128B.128 [R8+0x4400], desc[UR36][R2.64+0x80], !P0 ;  /* 0x0440008002087fae */ /* 0x0001e8000c101d64 */
[----:B0-----:R-:W0:Y:S01]  /*a450*/  SHFL.IDX PT, R3, R18, 0x1, 0x1c1f ;  /* 0x003c1f0012037f89 */ /* 0x001e2200000e0000 */
        /* <DEDUP_REMOVED lines=11> */
[----:B------:R-:W1:Y:S04]  /*a510*/  SHFL.IDX PT, R18, R18, 0x3, 0x1c1f ;  /* 0x007c1f0012127f89 */ /* 0x000e6800000e0000 */
[----:B------:R2:W3:Y:S01]  /*a520*/  SHFL.IDX PT, R14, R17, 0x3, 0x1c1f ;  /* 0x007c1f00110e7f89 */ /* 0x0004e200000e0000 */
[----:B0-----:R-:W-:Y:S01]  /*a530*/  IMAD.X R3, RZ, RZ, R3, P0 ;  /* 0x000000ffff037224 */ /* 0x001fe200000e0603 */
[----:B------:R-:W-:-:S13]  /*a540*/  ISETP.LT.OR P0, PT, R0, 0x41, P3 ;  /* 0x000000410000780c */ /* 0x000fda0001f01670 */
[----:B------:R2:W-:Y:S01]  /*a550*/  LDGSTS.E.BYPASS.LTC128B.128 [R8+0x1400], desc[UR36][R2.64], !P0 ;  /* 0x0140000002087fae */ /* 0x0005e2000c101d64 */
[----:B------:R-:W-:-:S13]  /*a560*/  ISETP.LT.OR P0, PT, R0, 0x41, P2 ;  /* 0x000000410000780c */ /* 0x000fda0001701670 */
[----:B------:R2:W-:Y:S01]  /*a570*/  LDGSTS.E.BYPASS.LTC128B.128 [R8+0x3400], desc[UR36][R2.64+0x40], !P0 ;  /* 0x0340004002087fae */ /* 0x0005e2000c101d64 */
[----:B------:R-:W-:-:S13]  /*a580*/  ISETP.LT.OR P0, PT, R0, 0x41, P1 ;  /* 0x000000410000780c */ /* 0x000fda0000f01670 */
[----:B-1-3--:R2:W-:Y:S02]  /*a590*/  LDGSTS.E.BYPASS.LTC128B.128 [R8+0x5400], desc[UR36][R2.64+0x80], !P0 ;  /* 0x0540008002087fae */ /* 0x00a5e4000c101d64 */
.L_x_134:
[----:B0-2---:R-:W-:Y:S01]  /*a5a0*/  IADD3 R2, P0, R14, R4, RZ ;  /* 0x000000040e027210 */ /* 0x005fe20007f1e0ff */
[----:B------:R-:W-:Y:S02]  /*a5b0*/  ULDC.64 UR4, c[0x0][0x328] ;  /* 0x0000ca0000047ab9 */ /* 0x000fe40000000a00 */
[----:B------:R-:W-:Y:S02]  /*a5c0*/  IMAD R4, R23, UR4, RZ ;  /* 0x0000000417047c24 */ /* 0x000fe4000f8e02ff */
[----:B------:R-:W-:Y:S01]  /*a5d0*/  IMAD.X R3, RZ, RZ, R18, P0 ;  /* 0x000000ffff037224 */ /* 0x000fe200000e0612 */
[----:B------:R-:W-:Y:S01]  /*a5e0*/  ISETP.LT.OR P0, PT, R0, 0x61, P3 ;  /* 0x000000610000780c */ /* 0x000fe20001f01670 */
[----:B------:R-:W-:-:S12]  /*a5f0*/  IMAD R9, R5, UR5, R4 ;  /* 0x0000000505097c24 */ /* 0x000fd8000f8e0204 */
[----:B------:R-:W-:Y:S01]  /*a600*/  @!PT LDS RZ, [RZ] ;  /* 0x00000000fffff984 */ /* 0x000fe20000000800 */
[----:B------:R-:W-:Y:S01]  /*a610*/  @!PT LDS RZ, [RZ] ;  /* 0x00000000fffff984 */ /* 0x000fe20000000800 */
[----:B------:R-:W-:Y:S01]  /*a620*/  @!PT LDS RZ, [RZ] ;  /* 0x00000000fffff984 */ /* 0x000fe20000000800 */
[----:B------:R-:W-:Y:S01]  /*a630*/  LDGSTS.E.BYPASS.LTC128B.128 [R8+0x1c00], desc[UR36][R2.64], !P0 ;  /* 0x01c0000002087fae */ /* 0x000fe2000c101d64 */
[----:B------:R-:W-:-:S13]  /*a640*/  ISETP.LT.OR P0, PT, R0, 0x61, P2 ;  /* 0x000000610000780c */ /* 0x000fda0001701670 */
[----:B------:R-:W-:Y:S01]  /*a650*/  LDGSTS.E.BYPASS.LTC128B.128 [R8+0x3c00], desc[UR36][R2.64+0x40], !P0 ;  /* 0x03c0004002087fae */ /* 0x000fe2000c101d64 */
[----:B------:R-:W-:-:S13]  /*a660*/  ISETP.LT.OR P0, PT, R0, 0x61, P1 ;  /* 0x000000610000780c */ /* 0x000fda0000f01670 */
[----:B------:R0:W-:Y:S01]  /*a670*/  LDGSTS.E.BYPASS.LTC128B.128 [R8+0x5c00], desc[UR36][R2.64+0x80], !P0 ;  /* 0x05c0008002087fae */ /* 0x0001e2000c101d64 */
[----:B------:R-:W-:Y:S01]  /*a680*/  PLOP3.LUT P0, PT, PT, PT, PT, 0x80, 0x0 ;  /* 0x000000000000781c */ /* 0x000fe20003f0f070 */
[----:B------:R-:W-:Y:S01]  /*a690*/  NOP ;  /* 0x0000000000007918 */ /* 0x000fe20000000000 */
[----:B0-----:R-:W-:Y:S01]  /*a6a0*/  IMAD.WIDE.U32 R2, R5, UR4, RZ ;  /* 0x0000000405027c25 */ /* 0x001fe2000f8e00ff */
[----:B------:R-:W-:-:S03]  /*a6b0*/  ULDC.64 UR4, c[0x0][0x338] ;  /* 0x0000ce0000047ab9 */ /* 0x000fc60000000a00 */
[----:B------:R-:W-:Y:S01]  /*a6c0*/  IMAD R25, R25, UR4, RZ ;  /* 0x0000000419197c24 */ /* 0x000fe2000f8e02ff */
[----:B------:R-:W-:-:S03]  /*a6d0*/  IADD3 R3, R3, R9, RZ ;  /* 0x0000000903037210 */ /* 0x000fc60007ffe0ff */
[C---:B------:R-:W-:Y:S02]  /*a6e0*/  IMAD R25, R6.reuse, UR5, R25 ;  /* 0x0000000506197c24 */ /* 0x040fe4000f8e0219 */
[----:B------:R-:W-:-:S04]  /*a6f0*/  IMAD.WIDE.U32 R2, R6, UR4, R2 ;  /* 0x0000000406027c25 */ /* 0x000fc8000f8e0002 */
[----:B------:R-:W-:-:S07]  /*a700*/  IMAD.IADD R19, R3, 0x1, R25 ;  /* 0x0000000103137824 */ /* 0x000fce00078e0219 */
.L_x_66:
        /* <DEDUP_REMOVED lines=8> */
[----:B------:R-:W-:-:S05]  /*a790*/  IMAD.U32 R4, RZ, RZ, UR5 ;  /* 0x00000005ff047e24 */ /* 0x000fca000f8e00ff */
[----:B------:R-:W-:-:S13]  /*a7a0*/  ISETP.NE.AND P5, PT, R4, 0x3, PT ;  /* 0x000000030400780c */ /* 0x000fda0003fa5270 */
[----:B------:R-:W-:Y:S05]  /*a7b0*/  @!P5 BRA `(.L_x_67) ;  /* 0x000000000004d947 */ /* 0x000fea0003800000 */
[----:B------:R-:W-:Y:S01]  /*a7c0*/  BPT.TRAP 0x1 ;  /* 0x000000040000795c */ /* 0x000fe20000300000 */
.L_x_67:
[----:B------:R-:W-:Y:S01]  /*a7d0*/  R2UR UR6, R29 ;  /* 0x000000001d0672ca */ /* 0x000fe200000e0000 */
[----:B------:R-:W-:Y:S01]  /*a7e0*/  ULDC.64 UR4, c[0x0][0x330] ;  /* 0x0000cc0000047ab9 */ /* 0x000fe20000000a00 */
[----:B------:R-:W-:Y:S01]  /*a7f0*/  IMAD.MOV.U32 R18, RZ, RZ, R2 ;  /* 0x000000ffff127224 */ /* 0x000fe200078e0002 */
[----:B------:R0:W-:Y:S01]  /*a800*/  SYNCS.ARRIVE.TRANS64.A1T0 RZ, [R7+URZ+0x2d850], RZ ;  /* 0x02d850ff07ff79a7 */ /* 0x0001e2000810003f */
[----:B------:R-:W-:Y:S01]  /*a810*/  IMAD.U32 R3, RZ, RZ, UR4 ;  /* 0x00000004ff037e24 */ /* 0x000fe2000f8e00ff */
[----:B------:R-:W-:Y:S01]  /*a820*/  IADD3 R0, R0, 0x80, RZ ;  /* 0x0000008000007810 */ /* 0x000fe20007ffe0ff */
[----:B------:R-:W-:Y:S02]  /*a830*/  VIADD R26, R26, 0xffffffff ;  /* 0xffffffff1a1a7836 */ /* 0x000fe40000000000 */
[----:B------:R-:W-:-:S04]  /*a840*/  IMAD.WIDE.U32 R18, R3, UR42, R18 ;  /* 0x0000002a03127c25 */ /* 0x000fc8000f8e0012 */
[----:B------:R-:W-:Y:S01]  /*a850*/  VIADD R10, R10, 0xffffff80 ;  /* 0xffffff800a0a7836 */ /* 0x000fe20000000000 */
[----:B------:R-:W-:Y:S01]  /*a860*/  UIMAD UR4, UR6, UR4, URZ ;  /* 0x00000004060472a4 */ /* 0x000fe2000f8e023f */
[----:B------:R-:W-:Y:S02]  /*a870*/  IMAD.MOV.U32 R20, RZ, RZ, R21 ;  /* 0x000000ffff147224 */ /* 0x000fe400078e0015 */
[----:B------:R-:W-:Y:S01]  /*a880*/  ULDC.64 UR6, c[0x0][0x318] ;  /* 0x0000c60000067ab9 */ /* 0x000fe20000000a00 */
[----:B------:R-:W-:Y:S01]  /*a890*/  UIMAD UR4, UR42, UR5, UR4 ;  /* 0x000000052a0472a4 */ /* 0x000fe2000f8e0204 */
[----:B------:R-:W-:Y:S01]  /*a8a0*/  LEA R17, P0, R18, UR6, 0x1 ;  /* 0x0000000612117c11 */ /* 0x000fe2000f8008ff */
[----:B------:R-:W-:-:S04]  /*a8b0*/  IMAD.MOV.U32 R22, RZ, RZ, R24 ;  /* 0x000000ffff167224 */ /* 0x000fc800078e0018 */
[----:B------:R-:W-:-:S05]  /*a8c0*/  VIADD R3, R19, UR4 ;  /* 0x0000000413037c36 */ /* 0x000fca0008000000 */
[----:B------:R-:W-:Y:S02]  /*a8d0*/  LEA.HI.X R18, R18, UR7, R3, 0x1, P0 ;  /* 0x0000000712127c11 */ /* 0x000fe400080f0c03 */
[----:B------:R-:W-:-:S13]  /*a8e0*/  ISETP.GT.AND P0, PT, R26, UR48, PT ;  /* 0x000000301a007c0c */ /* 0x000fda000bf04270 */
[----:B0-----:R-:W-:Y:S05]  /*a8f0*/  @P0 BRA `(.L_x_68) ;  /* 0xfffffff0009c0947 */ /* 0x001fea000383ffff */
[----:B------:R-:W-:Y:S05]  /*a900*/  BSYNC B0 ;  /* 0x0000000000007941 */ /* 0x000fea0003800000 */
.L_x_55:
[----:B------:R-:W-:-:S06]  /*a910*/  ULOP3.LUT UR4, UR38, 0x2, URZ, 0xfc, !UPT ;  /* 0x0000000226047892 */ /* 0x000fcc000f8efc3f */
[----:B0-----:R-:W-:-:S05]  /*a920*/  IMAD.U32 R0, RZ, RZ, UR4 ;  /* 0x00000004ff007e24 */ /* 0x001fca000f8e00ff */
[----:B------:R-:W-:-:S13]  /*a930*/  ISETP.NE.AND P0, PT, R0, 0x3, PT ;  /* 0x000000030000780c */ /* 0x000fda0003f05270 */
[----:B------:R-:W-:Y:S05]  /*a940*/  @!P0 BRA `(.L_x_69) ;  /* 0x0000000000048947 */ /* 0x000fea0003800000 */
[----:B------:R-:W-:Y:S01]  /*a950*/  BPT.TRAP 0x1 ;  /* 0x000000040000795c */ /* 0x000fe20000300000 */
.L_x_69:
[C---:B------:R-:W-:Y:S01]  /*a960*/  LEA R0, R21.reuse, UR45, 0x3 ;  /* 0x0000002d15007c11 */ /* 0x040fe2000f8e18ff */
[----:B------:R-:W0:Y:S01]  /*a970*/  S2R R2, SR_TID.X ;  /* 0x0000000000027919 */ /* 0x000e220000002100 */
[----:B------:R-:W-:Y:S01]  /*a980*/  SHF.L.U32 R3, R24, 0x1f, RZ ;  /* 0x0000001f18037819 */ /* 0x000fe200000006ff */
[----:B------:R-:W-:Y:S01]  /*a990*/  BSSY B0, `(.L_x_70) ;  /* 0x0000009000007945 */ /* 0x000fe20003800000 */
[----:B------:R-:W-:Y:S01]  /*a9a0*/  MOV R5, 0xffffff80 ;  /* 0xffffff8000057802 */ /* 0x000fe20000000f00 */
[----:B------:R-:W-:Y:S01]  /*a9b0*/  IMAD R4, R21, 0x3000, R28 ;  /* 0x0000300015047824 */ /* 0x000fe200078e021c */
[----:B------:R-:W1:Y:S03]  /*a9c0*/  SYNCS.PHASECHK.TRANS64.TRYWAIT P0, [R0+URZ+0x2d860], R3 ;  /* 0x02d86003000075a7 */ /* 0x000e66000800017f */
[----:B------:R-:W-:Y:S01]  /*a9d0*/  IMAD R5, R26, R5, UR43 ;  /* 0x0000002b1a057e24 */ /* 0x000fe2000f8e0205 */
[----:B0-----:R-:W-:-:S04]  /*a9e0*/  LOP3.LUT R2, R2, 0x7f, RZ, 0xc0, !PT ;  /* 0x0000007f02027812 */ /* 0x001fc800078ec0ff */
[----:B------:R-:W-:-:S05]  /*a9f0*/  SHF.R.U32.HI R2, RZ, 0x2, R2 ;  /* 0x00000002ff027819 */ /* 0x000fca0000011602 */
[----:B------:R-:W-:Y:S01]  /*aa00*/  IMAD.IADD R5, R5, 0x1, -R2 ;  /* 0x0000000105057824 */ /* 0x000fe200078e0a02 */
[----:B-1----:R-:W-:Y:S06]  /*aa10*/  @!P0 BRA `(.L_x_71) ;  /* 0x0000002000f88947 */ /* 0x002fec0003800000 */
.L_x_135:
[----:B------:R-:W-:Y:S05]  /*aa20*/  BSYNC B0 ;  /* 0x0000000000007941 */ /* 0x000fea0003800000 */
.L_x_70:
[----:B------:R-:W1:Y:S01]  /*aa30*/  S2R R9, SR_TID.X ;  /* 0x0000000000097919 */ /* 0x000e620000002100 */
[----:B------:R-:W-:Y:S01]  /*aa40*/  UMOV UR4, 0xffffffff ;  /* 0xffffffff00047882 */ /* 0x000fe20000000000 */
[----:B-1----:R-:W-:-:S05]  /*aa50*/  IMAD.SHL.U32 R9, R9, 0x8, RZ ;  /* 0x0000000809097824 */ /* 0x002fca00078e00ff */
[----:B------:R-:W-:Y:S01]  /*aa60*/  LOP3.LUT R9, R9, 0x18, RZ, 0xc0, !PT ;  /* 0x0000001809097812 */ /* 0x000fe200078ec0ff */
[----:B------:R-:W-:Y:S06]  /*aa70*/  BRA.DIV UR4, `(.L_x_72) ;  /* 0x0000002204f47947 */ /* 0x000fec000b800000 */
[----:B------:R-:W1:Y:S01]  /*aa80*/  S2R R7, SR_TID.X ;  /* 0x0000000000077919 */ /* 0x000e620000002100 */
[----:B------:R-:W-:Y:S01]  /*aa90*/  ULDC UR4, c[0x0][0x2f4] ;  /* 0x0000bd0000047ab9 */ /* 0x000fe20000000800 */
[----:B------:R-:W-:Y:S01]  /*aaa0*/  LEA R4, R4, UR45, 0x1 ;  /* 0x0000002d04047c11 */ /* 0x000fe2000f8e08ff */
[----:B0-----:R-:W-:Y:S01]  /*aab0*/  SHFL.IDX PT, R3, R18, RZ, 0x1c1f ;  /* 0x001c1fff12037589 */ /* 0x001fe200000e0000 */
[----:B------:R-:W-:-:S03]  /*aac0*/  ISETP.GE.AND P2, PT, R9, UR4, PT ;  /* 0x0000000409007c0c */ /* 0x000fc6000bf46270 */
[----:B------:R-:W0:Y:S01]  /*aad0*/  SHFL.IDX PT, R2, R17, RZ, 0x1c1f ;  /* 0x001c1fff11027589 */ /* 0x000e2200000e0000 */
[----:B------:R-:W-:-:S03]  /*aae0*/  ISETP.LT.OR P3, PT, R5, 0x1, P2 ;  /* 0x000000010500780c */ /* 0x000fc60001761670 */
[----:B------:R-:W-:Y:S04]  /*aaf0*/  SHFL.IDX PT, R6, R18, 0x1, 0x1c1f ;  /* 0x003c1f0012067f89 */ /* 0x000fe800000e0000 */
[----:B------:R-:W2:Y:S01]  /*ab00*/  SHFL.IDX PT, R14, R17, 0x1, 0x1c1f ;  /* 0x003c1f00110e7f89 */ /* 0x000ea200000e0000 */
[----:B-1----:R-:W-:Y:S02]  /*ab10*/  IMAD.SHL.U32 R7, R7, 0x8, RZ ;  /* 0x0000000807077824 */ /* 0x002fe400078e00ff */
[----:B0-----:R-:W-:-:S03]  /*ab20*/  IMAD.WIDE.U32 R2, R9, 0x2, R2 ;  /* 0x0000000209027825 */ /* 0x001fc600078e0002 */
[----:B------:R-:W-:Y:S02]  /*ab30*/  LOP3.LUT R7, R7, 0x18, RZ, 0xc0, !PT ;  /* 0x0000001807077812 */ /* 0x000fe400078ec0ff */
[----:B------:R-:W-:Y:S01]  /*ab40*/  LDGSTS.E.BYPASS.LTC128B.128 [R4+0x400], desc[UR36][R2.64], !P3 ;  /* 0x0040000002047fae */ /* 0x000fe2000d901d64 */
[----:B------:R-:W-:Y:S02]  /*ab50*/  ISETP.LT.OR P3, PT, R5, 0x21, P2 ;  /* 0x000000210500780c */ /* 0x000fe40001761670 */
[C---:B------:R-:W-:Y:S02]  /*ab60*/  LOP3.LUT R8, R7.reuse, 0x20, RZ, 0xfc, !PT ;  /* 0x0000002007087812 */ /* 0x040fe400078efcff */
[----:B------:R-:W-:Y:S02]  /*ab70*/  LOP3.LUT R7, R7, 0x40, RZ, 0xfc, !PT ;  /* 0x0000004007077812 */ /* 0x000fe400078efcff */
[----:B------:R-:W-:Y:S02]  /*ab80*/  ISETP.GE.AND P1, PT, R8, UR4, PT ;  /* 0x0000000408007c0c */ /* 0x000fe4000bf26270 */
[----:B------:R-:W-:Y:S01]  /*ab90*/  ISETP.GE.AND P0, PT, R7, UR4, PT ;  /* 0x0000000407007c0c */ /* 0x000fe2000bf06270 */
[----:B------:R-:W0:Y:S01]  /*aba0*/  SHFL.IDX PT, R8, R17, 0x2, 0x1c1f ;  /* 0x005c1f0011087f89 */ /* 0x000e2200000e0000 */
[----:B------:R-:W-:-:S02]  /*abb0*/  ISETP.LT.OR P4, PT, R5, 0x1, P1 ;  /* 0x000000010500780c */ /* 0x000fc40000f81670 */
[C---:B------:R-:W-:Y:S01]  /*abc0*/  ISETP.LT.OR P5, PT, R5.reuse, 0x1, P0 ;  /* 0x000000010500780c */ /* 0x040fe200007a1670 */
[----:B------:R-:W1:Y:S04]  /*abd0*/  SHFL.IDX PT, R7, R18, 0x2, 0x1c1f ;  /* 0x005c1f0012077f89 */ /* 0x000e6800000e0000 */
[----:B------:R-:W3:Y:S06]  /*abe0*/  SHFL.IDX PT, R18, R18, 0x3, 0x1c1f ;  /* 0x007c1f0012127f89 */ /* 0x000eec00000e0000 */
[----:B------:R-:W-:Y:S01]  /*abf0*/  LDGSTS.E.BYPASS.LTC128B.128 [R4+0x2400], desc[UR36][R2.64+0x40], !P4 ;  /* 0x0240004002047fae */ /* 0x000fe2000e101d64 */
[----:B------:R-:W-:-:S03]  /*ac00*/  ISETP.LT.OR P4, PT, R5, 0x21, P1 ;  /* 0x000000210500780c */ /* 0x000fc60000f81670 */
[----:B------:R2:W-:Y:S01]  /*ac10*/  LDGSTS.E.BYPASS.LTC128B.128 [R4+0x4400], desc[UR36][R2.64+0x80], !P5 ;  /* 0x0440008002047fae */ /* 0x0005e2000e901d64 */
[----:B------:R-:W-:Y:S01]  /*ac20*/  ISETP.LT.OR P5, PT, R5, 0x21, P0 ;  /* 0x000000210500780c */ /* 0x000fe200007a1670 */
[----:B--2---:R-:W-:Y:S02]  /*ac30*/  IMAD.MOV.U32 R2, RZ, RZ, R14 ;  /* 0x000000ffff027224 */ /* 0x004fe400078e000e */
[----:B------:R-:W-:Y:S01]  /*ac40*/  IMAD.MOV.U32 R3, RZ, RZ, R6 ;  /* 0x000000ffff037224 */ /* 0x000fe200078e0006 */
[----:B------:R2:W4:Y:S01]  /*ac50*/  SHFL.IDX PT, R14, R17, 0x3, 0x1c1f ;  /* 0x007c1f00110e7f89 */ /* 0x00052200000e0000 */
[----:B------:R-:W-:Y:S02]  /*ac60*/  IMAD.MOV.U32 R6, RZ, RZ, RZ ;  /* 0x000000ffff067224 */ /* 0x000fe400078e00ff */
[----:B------:R-:W-:-:S05]  /*ac70*/  IMAD.WIDE.U32 R2, R9, 0x2, R2 ;  /* 0x0000000209027825 */ /* 0x000fca00078e0002 */
[----:B------:R-:W-:Y:S01]  /*ac80*/  LDGSTS.E.BYPASS.LTC128B.128 [R4+0xc00], desc[UR36][R2.64], !P3 ;  /* 0x00c0000002047fae */ /* 0x000fe2000d901d64 */
[----:B------:R-:W-:-:S03]  /*ac90*/  ISETP.LT.OR P3, PT, R5, 0x41, P2 ;  /* 0x000000410500780c */ /* 0x000fc60001761670 */
[----:B------:R-:W-:Y:S01]  /*aca0*/  LDGSTS.E.BYPASS.LTC128B.128 [R4+0x2c00], desc[UR36][R2.64+0x40], !P4 ;  /* 0x02c0004002047fae */ /* 0x000fe2000e101d64 */
[----:B------:R-:W-:-:S03]  /*acb0*/  ISETP.LT.OR P4, PT, R5, 0x41, P1 ;  /* 0x000000410500780c */ /* 0x000fc60000f81670 */
[----:B------:R0:W-:Y:S01]  /*acc0*/  LDGSTS.E.BYPASS.LTC128B.128 [R4+0x4c00], desc[UR36][R2.64+0x80], !P5 ;  /* 0x04c0008002047fae */ /* 0x0001e2000e901d64 */
[----:B------:R-:W-:Y:S02]  /*acd0*/  ISETP.LT.OR P5, PT, R5, 0x41, P0 ;  /* 0x000000410500780c */ /* 0x000fe400007a1670 */
[----:B0-----:R-:W-:Y:S01]  /*ace0*/  MOV R2, R8 ;  /* 0x0000000800027202 */ /* 0x001fe20000000f00 */
[----:B-1----:R-:W-:-:S04]  /*acf0*/  IMAD.MOV.U32 R3, RZ, RZ, R7 ;  /* 0x000000ffff037224 */ /* 0x002fc800078e0007 */
[----:B------:R-:W-:-:S05]  /*ad00*/  IMAD.WIDE.U32 R2, R9, 0x2, R2 ;  /* 0x0000000209027825 */ /* 0x000fca00078e0002 */
[----:B------:R2:W-:Y:S04]  /*ad10*/  LDGSTS.E.BYPASS.LTC128B.128 [R4+0x1400], desc[UR36][R2.64], !P3 ;  /* 0x0140000002047fae */ /* 0x0005e8000d901d64 */
[----:B------:R2:W-:Y:S04]  /*ad20*/  LDGSTS.E.BYPASS.LTC128B.128 [R4+0x3400], desc[UR36][R2.64+0x40], !P4 ;  /* 0x0340004002047fae */ /* 0x0005e8000e101d64 */
[----:B---34-:R2:W-:Y:S02]  /*ad30*/  LDGSTS.E.BYPASS.LTC128B.128 [R4+0x5400], desc[UR36][R2.64+0x80], !P5 ;  /* 0x0540008002047fae */ /* 0x0185e4000e901d64 */
.L_x_145:
[C---:B------:R-:W-:Y:S01]  /*ad40*/  ISETP.LT.OR P2, PT, R5.reuse, 0x61, P2 ;  /* 0x000000610500780c */ /* 0x040fe20001741670 */
[----:B--2---:R-:W-:Y:S01]  /*ad50*/  IMAD.MOV.U32 R2, RZ, RZ, R14 ;  /* 0x000000ffff027224 */ /* 0x004fe200078e000e */
[C---:B------:R-:W-:Y:S01]  /*ad60*/  ISETP.LT.OR P1, PT, R5.reuse, 0x61, P1 ;  /* 0x000000610500780c */ /* 0x040fe20000f21670 */
[----:B------:R-:W-:Y:S01]  /*ad70*/  IMAD.MOV.U32 R3, RZ, RZ, R18 ;  /* 0x000000ffff037224 */ /* 0x000fe200078e0012 */
[----:B------:R-:W-:Y:S01]  /*ad80*/  ISETP.LT.OR P0, PT, R5, 0x61, P0 ;  /* 0x000000610500780c */ /* 0x000fe20000701670 */
[----:B------:R-:W-:-:S08]  /*ad90*/  IMAD.WIDE.U32 R2, R9, 0x2, R2 ;  /* 0x0000000209027825 */ /* 0x000fd000078e0002 */
[----:B------:R-:W-:Y:S01]  /*ada0*/  @!PT LDS RZ, [RZ] ;  /* 0x00000000fffff984 */ /* 0x000fe20000000800 */
[----:B------:R-:W-:Y:S01]  /*adb0*/  @!PT LDS RZ, [RZ] ;  /* 0x00000000fffff984 */ /* 0x000fe20000000800 */
[----:B------:R-:W-:Y:S01]  /*adc0*/  @!PT LDS RZ, [RZ] ;  /* 0x00000000fffff984 */ /* 0x000fe20000000800 */
[----:B------:R0:W-:Y:S04]  /*add0*/  LDGSTS.E.BYPASS.LTC128B.128 [R4+0x1c00], desc[UR36][R2.64], !P2 ;  /* 0x01c0000002047fae */ /* 0x0001e8000d101d64 */
[----:B------:R0:W-:Y:S04]  /*ade0*/  LDGSTS.E.BYPASS.LTC128B.128 [R4+0x3c00], desc[UR36][R2.64+0x40], !P1 ;  /* 0x03c0004002047fae */ /* 0x0001e8000c901d64 */
[----:B------:R0:W-:Y:S01]  /*adf0*/  LDGSTS.E.BYPASS.LTC128B.128 [R4+0x5c00], desc[UR36][R2.64+0x80], !P0 ;  /* 0x05c0008002047fae */ /* 0x0001e2000c101d64 */
[----:B------:R-:W-:Y:S01]  /*ae00*/  PLOP3.LUT P0, PT, PT, PT, PT, 0x80, 0x0 ;  /* 0x000000000000781c */ /* 0x000fe20003f0f070 */
[----:B------:R-:W-:-:S12]  /*ae10*/  NOP ;  /* 0x0000000000007918 */ /* 0x000fd80000000000 */
.L_x_73:
        /* <DEDUP_REMOVED lines=8> */
[----:B0-----:R-:W-:-:S05]  /*aea0*/  IMAD.U32 R2, RZ, RZ, UR5 ;  /* 0x00000005ff027e24 */ /* 0x001fca000f8e00ff */
[----:B------:R-:W-:-:S13]  /*aeb0*/  ISETP.NE.AND P2, PT, R2, 0x3, PT ;  /* 0x000000030200780c */ /* 0x000fda0003f45270 */
[----:B------:R-:W-:Y:S05]  /*aec0*/  @!P2 BRA `(.L_x_74) ;  /* 0x000000000004a947 */ /* 0x000fea0003800000 */
[----:B------:R-:W-:Y:S01]  /*aed0*/  BPT.TRAP 0x1 ;  /* 0x000000040000795c */ /* 0x000fe20000300000 */
.L_x_74:
[----:B------:R-:W-:Y:S01]  /*aee0*/  IADD3 R2, R21, 0x1, RZ ;  /* 0x0000000115027810 */ /* 0x000fe20007ffe0ff */
[----:B------:R0:W-:Y:S03]  /*aef0*/  SYNCS.ARRIVE.TRANS64.A1T0 RZ, [R0+URZ+0x2d850], RZ ;  /* 0x02d850ff00ff79a7 */ /* 0x0001e6000810003f */
[----:B------:R-:W-:-:S04]  /*af00*/  ISETP.NE.AND P0, PT, R2, 0x2, PT ;  /* 0x000000020200780c */ /* 0x000fc80003f05270 */
[----:B------:R-:W-:Y:S02]  /*af10*/  SEL R3, RZ, 0x1, P0 ;  /* 0x00000001ff037807 */ /* 0x000fe40000000000 */
[----:B------:R-:W-:Y:S02]  /*af20*/  SEL R2, R2, RZ, P0 ;  /* 0x000000ff02027207 */ /* 0x000fe40000000000 */
[----:B0-----:R-:W-:-:S07]  /*af30*/  LOP3.LUT R0, R24, R3, RZ, 0x3c, !PT ;  /* 0x0000000318007212 */ /* 0x001fce00078e3cff */
.L_x_40:
[----:B------:R-:W0:Y:S01]  /*af40*/  S2R R4, SR_CgaCtaId ;  /* 0x0000000000047919 */ /* 0x000e220000008800 */
[----:B------:R-:W-:Y:S02]  /*af50*/  MOV R3, 0x400 ;  /* 0x0000040000037802 */ /* 0x000fe40000000f00 */
[----:B------:R-:W-:Y:S02]  /*af60*/  SHF.L.U32 R6, R6, 0x1f, RZ ;  /* 0x0000001f06067819 */ /* 0x000fe400000006ff */
[----:B0-----:R-:W-:-:S04]  /*af70*/  LEA R7, R4, R3, 0x18 ;  /* 0x0000000304077211 */ /* 0x001fc800078ec0ff */
[----:B------:R-:W0:Y:S02]  /*af80*/  SYNCS.PHASECHK.TRANS64.TRYWAIT P0, [R7+URZ+0x2d820], R6 ;  /* 0x02d82006070075a7 */ /* 0x000e24000800017f */
[----:B0-----:R-:W-:Y:S05]  /*af90*/  @!P0 BRA `(.L_x_75) ;  /* 0x0000002400288947 */ /* 0x001fea0003800000 */
.L_x_146:
[----:B------:R-:W-:-:S03]  /*afa0*/  UMOV UR4, 0xffffffff ;  /* 0xffffffff00047882 */ /* 0x000fc60000000000 */
[----:B------:R-:W-:Y:S05]  /*afb0*/  BRA.DIV UR4, `(.L_x_76) ;  /* 0x0000002604347947 */ /* 0x000fea000b800000 */
[----:B------:R-:W1:Y:S02]  /*afc0*/  S2R R3, SR_TID.X ;  /* 0x0000000000037919 */ /* 0x000e640000002100 */
[----:B-1----:R-:W-:-:S04]  /*afd0*/  SHF.R.U32.HI R3, RZ, 0x5, R3 ;  /* 0x00000005ff037819 */ /* 0x002fc80000011603 */
[----:B------:R-:W-:-:S05]  /*afe0*/  LOP3.LUT R3, R3, 0x3, RZ, 0xc0, !PT ;  /* 0x0000000303037812 */ /* 0x000fca00078ec0ff */
[----:B------:R1:W2:Y:S02]  /*aff0*/  SHFL.IDX PT, R14, R3, RZ, 0x1f ;  /* 0x00001fff030e7589 */ /* 0x0002a400000e0000 */
.L_x_149:
[----:B--2---:R-:W-:-:S13]  /*b000*/  ISETP.NE.AND P0, PT, R14, RZ, PT ;  /* 0x000000ff0e00720c */ /* 0x004fda0003f05270 */
[----:B------:R-:W-:Y:S05]  /*b010*/  @P0 BRA `(.L_x_8) ;  /* 0x0000000000880947 */ /* 0x000fea0003800000 */
[----:B------:R-:W-:-:S03]  /*b020*/  UMOV UR4, 0xffffffff ;  /* 0xffffffff00047882 */ /* 0x000fc60000000000 */
[----:B------:R-:W-:Y:S05]  /*b030*/  BRA.DIV UR4, `(.L_x_77) ;  /* 0x0000002604487947 */ /* 0x000fea000b800000 */
[----:B------:R-:W-:-:S13]  /*b040*/  ELECT P6, URZ, PT ;  /* 0x00000000003f782f */ /* 0x000fda00038c0000 */
.L_x_152:
[----:B------:R-:W-:Y:S05]  /*b050*/  @!P6 BRA `(.L_x_8) ;  /* 0x000000000078e947 */ /* 0x000fea0003800000 */
[----:B------:R-:W-:-:S06]  /*b060*/  ULOP3.LUT UR4, UR38, 0x2, URZ, 0xfc, !UPT ;  /* 0x0000000226047892 */ /* 0x000fcc000f8efc3f */
[----:B-1----:R-:W-:-:S05]  /*b070*/  IMAD.U32 R3, RZ, RZ, UR4 ;  /* 0x00000004ff037e24 */ /* 0x002fca000f8e00ff */
[----:B------:R-:W-:-:S13]  /*b080*/  ISETP.NE.AND P0, PT, R3, 0x3, PT ;  /* 0x000000030300780c */ /* 0x000fda0003f05270 */
[----:B------:R-:W-:Y:S05]  /*b090*/  @!P0 BRA `(.L_x_78) ;  /* 0x0000000000048947 */ /* 0x000fea0003800000 */
[----:B------:R-:W-:Y:S01]  /*b0a0*/  BPT.TRAP 0x1 ;  /* 0x000000040000795c */ /* 0x000fe20000300000 */
.L_x_78:
[----:B------:R-:W-:Y:S01]  /*b0b0*/  IMAD R5, R2, 0x8, R7 ;  /* 0x0000000802057824 */ /* 0x000fe200078e0207 */
[----:B------:R-:W-:Y:S01]  /*b0c0*/  SHF.L.U32 R4, R0, 0x1f, RZ ;  /* 0x0000001f00047819 */ /* 0x000fe200000006ff */
[----:B------:R-:W-:-:S03]  /*b0d0*/  VIADD R2, R2, 0x1 ;  /* 0x0000000102027836 */ /* 0x000fc60000000000 */
[----:B------:R-:W1:Y:S02]  /*b0e0*/  SYNCS.PHASECHK.TRANS64.TRYWAIT P1, [R5+URZ+0x2d840], R4 ;  /* 0x02d84004050075a7 */ /* 0x000e64000802017f */
[----:B------:R-:W-:-:S04]  /*b0f0*/  ISETP.NE.AND P2, PT, R2, 0x2, PT ;  /* 0x000000020200780c */ /* 0x000fc80003f45270 */
[----:B------:R-:W-:Y:S01]  /*b100*/  SEL R3, RZ, 0x1, P2 ;  /* 0x00000001ff037807 */ /* 0x000fe20001000000 */
[----:B-1----:R-:W-:Y:S08]  /*b110*/  @!P1 BRA `(.L_x_79) ;  /* 0x0000002400309947 */ /* 0x002ff00003800000 */
.L_x_153:
[----:B------:R-:W-:Y:S02]  /*b120*/  SEL R2, R2, RZ, P2 ;  /* 0x000000ff02027207 */ /* 0x000fe40001000000 */
[----:B------:R-:W-:Y:S01]  /*b130*/  LOP3.LUT R0, R0, R3, RZ, 0x3c, !PT ;  /* 0x0000000300007212 */ /* 0x000fe200078e3cff */
[----:B------:R-:W-:Y:S06]  /*b140*/  @!P0 BRA `(.L_x_80) ;  /* 0x0000000000048947 */ /* 0x000fec0003800000 */
[----:B------:R-:W-:Y:S01]  /*b150*/  BPT.TRAP 0x1 ;  /* 0x000000040000795c */ /* 0x000fe20000300000 */
.L_x_80:
[----:B------:R-:W-:Y:S01]  /*b160*/  IMAD R3, R2, 0x8, R7 ;  /* 0x0000000802037824 */ /* 0x000fe200078e0207 */
[----:B------:R-:W-:-:S04]  /*b170*/  SHF.L.U32 R0, R0, 0x1f, RZ ;  /* 0x0000001f00007819 */ /* 0x000fc800000006ff */
[----:B------:R-:W2:Y:S02]  /*b180*/  SYNCS.PHASECHK.TRANS64.TRYWAIT P1, [R3+URZ+0x2d840], R0 ;  /* 0x02d84000030075a7 */ /* 0x000ea4000802017f */
[----:B--2---:R-:W-:Y:S05]  /*b190*/  @!P1 BRA `(.L_x_81) ;  /* 0x0000002400249947 */ /* 0x004fea0003800000 */
.L_x_154:
[----:B------:R-:W-:Y:S05]  /*b1a0*/  @!P0 BRA `(.L_x_82) ;  /* 0x0000000000048947 */ /* 0x000fea0003800000 */
[----:B------:R-:W-:Y:S01]  /*b1b0*/  BPT.TRAP 0x1 ;  /* 0x000000040000795c */ /* 0x000fe20000300000 */
.L_x_82:
[----:B------:R-:W3:Y:S02]  /*b1c0*/  SYNCS.PHASECHK.TRANS64.TRYWAIT P1, [R5+URZ+0x2d860], R4 ;  /* 0x02d86004050075a7 */ /* 0x000ee4000802017f */
[----:B---3--:R-:W-:Y:S05]  /*b1d0*/  @!P1 BRA `(.L_x_83) ;  /* 0x0000002400289947 */ /* 0x008fea0003800000 */
.L_x_155:
[----:B------:R-:W-:Y:S05]  /*b1e0*/  @!P0 BRA `(.L_x_84) ;  /* 0x0000000000048947 */ /* 0x000fea0003800000 */
[----:B------:R-:W-:Y:S01]  /*b1f0*/  BPT.TRAP 0x1 ;  /* 0x000000040000795c */ /* 0x000fe20000300000 */
.L_x_84:
[----:B----4-:R4:W0:Y:S02]  /*b200*/  SYNCS.PHASECHK.TRANS64.TRYWAIT P0, [R3+URZ+0x2d860], R0 ;  /* 0x02d86000030075a7 */ /* 0x010824000800017f */
[----:B0-----:R-:W-:Y:S05]  /*b210*/  @!P0 NANOSLEEP.SYNCS 0x989680 ;  /* 0x009896800000895d */ /* 0x001fea0003900000 */
[----:B------:R-:W0:Y:S02]  /*b220*/  @!P0 SYNCS.PHASECHK.TRANS64 P0, [R3+URZ+0x2d860], R0 ;  /* 0x02d86000030085a7 */ /* 0x000e24000800007f */
[----:B0-----:R-:W-:Y:S05]  /*b230*/  @!P0 BRA `(.L_x_84) ;  /* 0xfffffffc00f08947 */ /* 0x001fea000383ffff */
.L_x_8:
[----:B------:R-:W-:Y:S05]  /*b240*/  BSYNC B6 ;  /* 0x0000000000067941 */ /* 0x000fea0003800000 */
.L_x_5:
[----:B------:R-:W-:Y:S05]  /*b250*/  EXIT ;  /* 0x000000000000794d */ /* 0x000fea0003800000 */
.L_x_12:
[----:B0-----:R-:W-:-:S04]  /*b260*/  IMAD.U32 R5, RZ, RZ, UR41 ;  /* 0x00000029ff057e24 */ /* 0x001fc8000f8e00ff */
[----:B------:R0:W1:Y:S03]  /*b270*/  SYNCS.PHASECHK.TRANS64.TRYWAIT P0, [R5+URZ+0x2d800], R2 ;  /* 0x02d80002050075a7 */ /* 0x000066000800017f */
[----:B-1----:R-:W-:Y:S05]  /*b280*/  @!P0 NANOSLEEP.SYNCS 0x989680 ;  /* 0x009896800000895d */ /* 0x002fea0003900000 */
[----:B------:R-:W1:Y:S02]  /*b290*/  @!P0 SYNCS.PHASECHK.TRANS64 P0, [R5+URZ+0x2d800], R2 ;  /* 0x02d80002050085a7 */ /* 0x000e64000800007f */
[----:B-1----:R-:W-:Y:S05]  /*b2a0*/  @!P0 BRA `(.L_x_12) ;  /* 0xfffffffc00ec8947 */ /* 0x002fea000383ffff */
[----:B------:R-:W-:Y:S05]  /*b2b0*/  BRA `(.L_x_85) ;  /* 0xffffff5c00b87947 */ /* 0x000fea000383ffff */
.L_x_16:
[----:B-1----:R-:W-:-:S04]  /*b2c0*/  MOV R3, UR41 ;  /* 0x0000002900037c02 */ /* 0x002fc80008000f00 */
[----:B------:R1:W2:Y:S03]  /*b2d0*/  SYNCS.PHASECHK.TRANS64.TRYWAIT P1, [R3+URZ+0x2d830], R2 ;  /* 0x02d83002030075a7 */ /* 0x0002a6000802017f */
[----:B--2---:R-:W-:Y:S05]  /*b2e0*/  @!P1 NANOSLEEP.SYNCS 0x989680 ;  /* 0x009896800000995d */ /* 0x004fea0003900000 */
[----:B------:R-:W2:Y:S02]  /*b2f0*/  @!P1 SYNCS.PHASECHK.TRANS64 P1, [R3+URZ+0x2d830], R2 ;  /* 0x02d83002030095a7 */ /* 0x000ea4000802007f */
[----:B--2---:R-:W-:Y:S05]  /*b300*/  @!P1 BRA `(.L_x_16) ;  /* 0xfffffffc00ec9947 */ /* 0x004fea000383ffff */
[----:B------:R-:W-:Y:S05]  /*b310*/  BRA `(.L_x_15) ;  /* 0xffffff5c00e07947 */ /* 0x000fea000383ffff */
.L_x_22:
[----:B-1----:R-:W-:-:S04]  /*b320*/  IMAD.U32 R11, RZ, RZ, UR10 ;  /* 0x0000000aff0b7e24 */ /* 0x002fc8000f8e00ff */
[----:B------:R1:W2:Y:S03]  /*b330*/  SYNCS.PHASECHK.TRANS64.TRYWAIT P1, [R11+URZ+0x2d830], R0 ;  /* 0x02d830000b0075a7 */ /* 0x0002a6000802017f */
[----:B--2---:R-:W-:Y:S05]  /*b340*/  @!P1 NANOSLEEP.SYNCS 0x989680 ;  /* 0x009896800000995d */ /* 0x004fea0003900000 */
[----:B------:R-:W2:Y:S02]  /*b350*/  @!P1 SYNCS.PHASECHK.TRANS64 P1, [R11+URZ+0x2d830], R0 ;  /* 0x02d830000b0095a7 */ /* 0x000ea4000802007f */
[----:B--2---:R-:W-:Y:S05]  /*b360*/  @!P1 BRA `(.L_x_22) ;  /* 0xfffffffc00ec9947 */ /* 0x004fea000383ffff */
[----:B------:R-:W-:Y:S05]  /*b370*/  BRA `(.L_x_19) ;  /* 0xffffff84005c7947 */ /* 0x000fea000383ffff */
.L_x_26:
[----:B-1----:R-:W-:-:S04]  /*b380*/  IMAD.U32 R11, RZ, RZ, UR10 ;  /* 0x0000000aff0b7e24 */ /* 0x002fc8000f8e00ff */
[----:B------:R1:W2:Y:S03]  /*b390*/  SYNCS.PHASECHK.TRANS64.TRYWAIT P1, [R11+URZ+0x2d850], R4 ;  /* 0x02d850040b0075a7 */ /* 0x0002a6000802017f */
[----:B--2---:R-:W-:Y:S05]  /*b3a0*/  @!P1 NANOSLEEP.SYNCS 0x989680 ;  /* 0x009896800000995d */ /* 0x004fea0003900000 */
[----:B------:R-:W2:Y:S02]  /*b3b0*/  @!P1 SYNCS.PHASECHK.TRANS64 P1, [R11+URZ+0x2d850], R4 ;  /* 0x02d850040b0095a7 */ /* 0x000ea4000802007f */
[----:B--2---:R-:W-:Y:S05]  /*b3c0*/  @!P1 BRA `(.L_x_26) ;  /* 0xfffffffc00ec9947 */ /* 0x004fea000383ffff */
[----:B------:R-:W-:Y:S05]  /*b3d0*/  BRA `(.L_x_23) ;  /* 0xffffff88000c7947 */ /* 0x000fea000383ffff */
.L_x_33:
[----:B--2---:R-:W-:-:S04]  /*b3e0*/  IMAD.U32 R3, RZ, RZ, UR6 ;  /* 0x00000006ff037e24 */ /* 0x004fc8000f8e00ff */
[----:B------:R2:W3:Y:S03]  /*b3f0*/  SYNCS.PHASECHK.TRANS64.TRYWAIT P1, [R3+URZ+0x2d850], R2 ;  /* 0x02d85002030075a7 */ /* 0x0004e6000802017f */
[----:B---3--:R-:W-:Y:S05]  /*b400*/  @!P1 NANOSLEEP.SYNCS 0x989680 ;  /* 0x009896800000995d */ /* 0x008fea0003900000 */
[----:B------:R-:W3:Y:S02]  /*b410*/  @!P1 SYNCS.PHASECHK.TRANS64 P1, [R3+URZ+0x2d850], R2 ;  /* 0x02d85002030095a7 */ /* 0x000ee4000802007f */
[----:B---3--:R-:W-:Y:S05]  /*b420*/  @!P1 BRA `(.L_x_33) ;  /* 0xfffffffc00ec9947 */ /* 0x008fea000383ffff */
[----:B------:R-:W-:Y:S05]  /*b430*/  BRA `(.L_x_32) ;  /* 0xffffffa400407947 */ /* 0x000fea000383ffff */
.L_x_45:
[----:B------:R-:W-:Y:S01]  /*b440*/  IMAD.MOV.U32 R13, RZ, RZ, R18 ;  /* 0x000000ffff0d7224 */ /* 0x000fe200078e0012 */
[----:B------:R-:W-:Y:S01]  /*b450*/  MOV R11, 0x1f ;  /* 0x0000001f000b7802 */ /* 0x000fe20000000f00 */
[----:B------:R-:W-:Y:S02]  /*b460*/  IMAD.MOV.U32 R12, RZ, RZ, RZ ;  /* 0x000000ffff0c7224 */ /* 0x000fe400078e00ff */
[----:B------:R-:W-:-:S07]  /*b470*/  IMAD.MOV.U32 R15, RZ, RZ, -0x1 ;  /* 0xffffffffff0f7424 */ /* 0x000fce00078e00ff */
[----:B-----5:R-:W-:Y:S05]  /*b480*/  WARPSYNC.COLLECTIVE R15, `(.L_x_86) ;  /* 0x000000000f087348 */ /* 0x020fea0003c00000 */
[----:B------:R0:W1:Y:S02]  /*b490*/  SHFL.IDX P6, R14, R13, R12, R11 ;  /* 0x0000000c0d0e7389 */ /* 0x00006400000c000b */
[----:B01---5:R-:W-:Y:S01]  /*b4a0*/  ENDCOLLECTIVE ;  /* 0x000000000000791b */ /* 0x023fe20003800000 */
.L_x_86:
[----:B------:R-:W-:Y:S05]  /*b4b0*/  BRA `(.L_x_87) ;  /* 0xffffffd0002c7947 */ /* 0x000fea000383ffff */
.L_x_47:
[----:B0-----:R-:W-:-:S04]  /*b4c0*/  IMAD.U32 R2, RZ, RZ, UR45 ;  /* 0x0000002dff027e24 */ /* 0x001fc8000f8e00ff */
[----:B------:R0:W1:Y:S03]  /*b4d0*/  SYNCS.PHASECHK.TRANS64.TRYWAIT P0, [R2+URZ+0x2d840], R9 ;  /* 0x02d84009020075a7 */ /* 0x000066000800017f */
[----:B-1----:R-:W-:Y:S05]  /*b4e0*/  @!P0 NANOSLEEP.SYNCS 0x989680 ;  /* 0x009896800000895d */ /* 0x002fea0003900000 */
[----:B------:R-:W1:Y:S02]  /*b4f0*/  @!P0 SYNCS.PHASECHK.TRANS64 P0, [R2+URZ+0x2d840], R9 ;  /* 0x02d84009020085a7 */ /* 0x000e64000800007f */
[----:B-1----:R-:W-:Y:S05]  /*b500*/  @!P0 BRA `(.L_x_47) ;  /* 0xfffffffc00ec8947 */ /* 0x002fea000383ffff */
[----:B------:R-:W-:Y:S05]  /*b510*/  BRA `(.L_x_88) ;  /* 0xffffffd000ac7947 */ /* 0x000fea000383ffff */
.L_x_48:
[----:B------:R-:W-:Y:S01]  /*b520*/  BSSY B0, `(.L_x_89) ;  /* 0x0000008000007945 */ /* 0x000fe20003800000 */
[----:B------:R-:W-:Y:S01]  /*b530*/  IMAD.MOV.U32 R13, RZ, RZ, R9 ;  /* 0x000000ffff0d7224 */ /* 0x000fe200078e0009 */
[----:B------:R-:W-:Y:S01]  /*b540*/  MOV R15, 0xffffffff ;  /* 0xffffffff000f7802 */ /* 0x000fe20000000f00 */
[----:B------:R-:W-:Y:S02]  /*b550*/  IMAD.MOV.U32 R12, RZ, RZ, RZ ;  /* 0x000000ffff0c7224 */ /* 0x000fe400078e00ff */
[----:B------:R-:W-:-:S07]  /*b560*/  IMAD.MOV.U32 R11, RZ, RZ, 0x1c1f ;  /* 0x00001c1fff0b7424 */ /* 0x000fce00078e00ff */
[----:B------:R-:W-:Y:S05]  /*b570*/  WARPSYNC.COLLECTIVE R15, `(.L_x_90) ;  /* 0x000000000f087348 */ /* 0x000fea0003c00000 */
[----:B------:R0:W1:Y:S02]  /*b580*/  SHFL.IDX P6, R14, R13, R12, R11 ;  /* 0x0000000c0d0e7389 */ /* 0x00006400000c000b */
[----:B01----:R-:W-:Y:S01]  /*b590*/  ENDCOLLECTIVE ;  /* 0x000000000000791b */ /* 0x003fe20003800000 */
.L_x_90:
[----:B------:R-:W-:Y:S05]  /*b5a0*/  BSYNC B0 ;  /* 0x0000000000007941 */ /* 0x000fea0003800000 */
.L_x_89:
[----:B------:R-:W-:Y:S01]  /*b5b0*/  IMAD.MOV.U32 R13, RZ, RZ, R0 ;  /* 0x000000ffff0d7224 */ /* 0x000fe200078e0000 */
[----:B------:R-:W0:Y:S01]  /*b5c0*/  S2R R10, SR_TID.X ;  /* 0x00000000000a7919 */ /* 0x000e220000002100 */
[----:B------:R-:W-:Y:S01]  /*b5d0*/  IMAD.MOV.U32 R12, RZ, RZ, RZ ;  /* 0x000000ffff0c7224 */ /* 0x000fe200078e00ff */
[----:B------:R-:W-:Y:S01]  /*b5e0*/  @P0 LEA R21, R28, UR45, 0x1 ;  /* 0x0000002d1c150c11 */ /* 0x000fe2000f8e08ff */
[----:B------:R-:W-:Y:S02]  /*b5f0*/  IMAD.MOV.U32 R11, RZ, RZ, 0x1c1f ;  /* 0x00001c1fff0b7424 */ /* 0x000fe400078e00ff */
[----:B------:R-:W-:Y:S02]  /*b600*/  IMAD.MOV.U32 R15, RZ, RZ, -0x1 ;  /* 0xffffffffff0f7424 */ /* 0x000fe400078e00ff */
[----:B------:R-:W-:-:S07]  /*b610*/  IMAD.MOV.U32 R6, RZ, RZ, R14 ;  /* 0x000000ffff067224 */ /* 0x000fce00078e000e */
[----:B0-----:R-:W-:Y:S05]  /*b620*/  WARPSYNC.COLLECTIVE R15, `(.L_x_91) ;  /* 0x000000000f087348 */ /* 0x001fea0003c00000 */
[----:B------:R1:W2:Y:S02]  /*b630*/  SHFL.IDX P6, R14, R13, R12, R11 ;  /* 0x0000000c0d0e7389 */ /* 0x0002a400000c000b */
[----:B012---:R-:W-:Y:S01]  /*b640*/  ENDCOLLECTIVE ;  /* 0x000000000000791b */ /* 0x007fe20003800000 */
.L_x_91:
[----:B------:R-:W-:Y:S02]  /*b650*/  IMAD.MOV.U32 R7, RZ, RZ, R6 ;  /* 0x000000ffff077224 */ /* 0x000fe400078e0006 */
[----:B------:R-:W-:Y:S02]  /*b660*/  IMAD.MOV.U32 R13, RZ, RZ, R9 ;  /* 0x000000ffff0d7224 */ /* 0x000fe400078e0009 */
[----:B------:R-:W-:Y:S01]  /*b670*/  IMAD.MOV.U32 R12, RZ, RZ, 0x1 ;  /* 0x00000001ff0c7424 */ /* 0x000fe200078e00ff */
[----:B------:R-:W-:Y:S01]  /*b680*/  SHF.L.U32 R10, R10, 0x3, RZ ;  /* 0x000000030a0a7819 */ /* 0x000fe200000006ff */
[----:B------:R-:W-:-:S07]  /*b690*/  IMAD.MOV.U32 R6, RZ, RZ, R14 ;  /* 0x000000ffff067224 */ /* 0x000fce00078e000e */
[----:B------:R-:W-:Y:S05]  /*b6a0*/  WARPSYNC.COLLECTIVE R15, `(.L_x_92) ;  /* 0x000000000f087348 */ /* 0x000fea0003c00000 */
[----:B------:R0:W1:Y:S02]  /*b6b0*/  SHFL.IDX P6, R14, R13, R12, R11 ;  /* 0x0000000c0d0e7389 */ /* 0x00006400000c000b */
[----:B01----:R-:W-:Y:S01]  /*b6c0*/  ENDCOLLECTIVE ;  /* 0x000000000000791b */ /* 0x003fe20003800000 */
.L_x_92:
[----:B------:R-:W-:-:S05]  /*b6d0*/  LOP3.LUT R10, R10, 0x18, RZ, 0xc0, !PT ;  /* 0x000000180a0a7812 */ /* 0x000fca00078ec0ff */
[----:B------:R-:W-:-:S05]  /*b6e0*/  @P0 IMAD.WIDE.U32 R6, R10, 0x2, R6 ;  /* 0x000000020a060825 */ /* 0x000fca00078e0006 */
[----:B------:R-:W-:Y:S01]  /*b6f0*/  @!PT LDS RZ, [RZ] ;  /* 0x00000000fffff984 */ /* 0x000fe20000000800 */
[----:B------:R-:W-:Y:S01]  /*b700*/  @!PT LDS RZ, [RZ] ;  /* 0x00000000fffff984 */ /* 0x000fe20000000800 */
[----:B------:R-:W-:Y:S01]  /*b710*/  @!PT LDS RZ, [RZ] ;  /* 0x00000000fffff984 */ /* 0x000fe20000000800 */
[----:B------:R0:W-:Y:S01]  /*b720*/  @P0 LDGSTS.E.BYPASS.LTC128B.128 [R21+0x15400], desc[UR36][R6.64], !P4 ;  /* 0x1540000006150fae */ /* 0x0001e2000e101d64 */
[----:B------:R-:W-:-:S03]  /*b730*/  MOV R13, R0 ;  /* 0x00000000000d7202 */ /* 0x000fc60000000f00 */
[----:B------:R0:W-:Y:S04]  /*b740*/  @P0 LDGSTS.E.BYPASS.LTC128B.128 [R21+0x17400], desc[UR36][R6.64+0x40], !P3 ;  /* 0x1740004006150fae */ /* 0x0001e8000d901d64 */
[----:B------:R0:W-:Y:S01]  /*b750*/  @P0 LDGSTS.E.BYPASS.LTC128B.128 [R21+0x19400], desc[UR36][R6.64+0x80], !P2 ;  /* 0x1940008006150fae */ /* 0x0001e2000d101d64 */
[----:B------:R-:W-:Y:S01]  /*b760*/  ISETP.GE.AND P0, PT, R8, 0x21, PT ;  /* 0x000000210800780c */ /* 0x000fe20003f06270 */
[----:B------:R-:W-:-:S12]  /*b770*/  IMAD.MOV.U32 R4, RZ, RZ, R14 ;  /* 0x000000ffff047224 */ /* 0x000fd800078e000e */
[----:B0-----:R-:W-:Y:S05]  /*b780*/  WARPSYNC.COLLECTIVE R15, `(.L_x_93) ;  /* 0x000000000f087348 */ /* 0x001fea0003c00000 */
[----:B------:R1:W2:Y:S02]  /*b790*/  SHFL.IDX P6, R14, R13, R12, R11 ;  /* 0x0000000c0d0e7389 */ /* 0x0002a400000c000b */
[----:B012---:R-:W-:Y:S01]  /*b7a0*/  ENDCOLLECTIVE ;  /* 0x000000000000791b */ /* 0x007fe20003800000 */
.L_x_93:
[----:B------:R-:W-:Y:S01]  /*b7b0*/  @P0 LEA R27, R28, UR45, 0x1 ;  /* 0x0000002d1c1b0c11 */ /* 0x000fe2000f8e08ff */
[----:B------:R-:W-:Y:S02]  /*b7c0*/  IMAD.MOV.U32 R13, RZ, RZ, R9 ;  /* 0x000000ffff0d7224 */ /* 0x000fe400078e0009 */
[----:B------:R-:W-:Y:S02]  /*b7d0*/  IMAD.MOV.U32 R12, RZ, RZ, 0x2 ;  /* 0x00000002ff0c7424 */ /* 0x000fe400078e00ff */
[----:B------:R-:W-:-:S07]  /*b7e0*/  IMAD.MOV.U32 R5, RZ, RZ, R14 ;  /* 0x000000ffff057224 */ /* 0x000fce00078e000e */
[----:B------:R-:W-:Y:S05]  /*b7f0*/  WARPSYNC.COLLECTIVE R15, `(.L_x_94) ;  /* 0x000000000f087348 */ /* 0x000fea0003c00000 */
[----:B------:R0:W1:Y:S02]  /*b800*/  SHFL.IDX P6, R14, R13, R12, R11 ;  /* 0x0000000c0d0e7389 */ /* 0x00006400000c000b */
[----:B01----:R-:W-:Y:S01]  /*b810*/  ENDCOLLECTIVE ;  /* 0x000000000000791b */ /* 0x003fe20003800000 */
.L_x_94:
[----:B------:R-:W-:-:S04]  /*b820*/  LOP3.LUT R5, R5, R4, RZ, 0x3c, !PT ;  /* 0x0000000405057212 */ /* 0x000fc800078e3cff */
[----:B------:R-:W-:-:S04]  /*b830*/  LOP3.LUT R4, R5, R4, RZ, 0x3c, !PT ;  /* 0x0000000405047212 */ /* 0x000fc800078e3cff */
[----:B------:R-:W-:Y:S01]  /*b840*/  LOP3.LUT R5, R5, R4, RZ, 0x3c, !PT ;  /* 0x0000000405057212 */ /* 0x000fe200078e3cff */
[----:B------:R-:W-:Y:S02]  /*b850*/  IMAD.MOV.U32 R13, RZ, RZ, R0 ;  /* 0x000000ffff0d7224 */ /* 0x000fe400078e0000 */
[----:B------:R-:W-:-:S05]  /*b860*/  @P0 IMAD.WIDE.U32 R4, R10, 0x2, R4 ;  /* 0x000000020a040825 */ /* 0x000fca00078e0004 */
[----:B------:R-:W-:Y:S01]  /*b870*/  @!PT LDS RZ, [RZ] ;  /* 0x00000000fffff984 */ /* 0x000fe20000000800 */
[----:B------:R-:W-:Y:S01]  /*b880*/  @!PT LDS RZ, [RZ] ;  /* 0x00000000fffff984 */ /* 0x000fe20000000800 */
[----:B------:R-:W-:Y:S01]  /*b890*/  @!PT LDS RZ, [RZ] ;  /* 0x00000000fffff984 */ /* 0x000fe20000000800 */
[----:B------:R0:W-:Y:S01]  /*b8a0*/  @P0 LDGSTS.E.BYPASS.LTC128B.128 [R27+0x15c00], desc[UR36][R4.64], !P4 ;  /* 0x15c00000041b0fae */ /* 0x0001e2000e101d64 */
[----:B------:R-:W-:-:S03]  /*b8b0*/  IMAD.MOV.U32 R2, RZ, RZ, R14 ;  /* 0x000000ffff027224 */ /* 0x000fc600078e000e */
[----:B------:R0:W-:Y:S04]  /*b8c0*/  @P0 LDGSTS.E.BYPASS.LTC128B.128 [R27+0x17c00], desc[UR36][R4.64+0x40], !P3 ;  /* 0x17c00040041b0fae */ /* 0x0001e8000d901d64 */
[----:B0-----:R-:W-:Y:S05]  /*b8d0*/  WARPSYNC.COLLECTIVE R15, `(.L_x_95) ;  /* 0x000000000f087348 */ /* 0x001fea0003c00000 */
[----:B------:R1:W2:Y:S02]  /*b8e0*/  SHFL.IDX P6, R14, R13, R12, R11 ;  /* 0x0000000c0d0e7389 */ /* 0x0002a400000c000b */
[----:B012---:R-:W-:Y:S01]  /*b8f0*/  ENDCOLLECTIVE ;  /* 0x000000000000791b */ /* 0x007fe20003800000 */
.L_x_95:
[----:B------:R-:W-:Y:S01]  /*b900*/  @!PT LDS RZ, [RZ] ;  /* 0x00000000fffff984 */ /* 0x000fe20000000800 */
[----:B------:R-:W-:Y:S01]  /*b910*/  @!PT LDS RZ, [RZ] ;  /* 0x00000000fffff984 */ /* 0x000fe20000000800 */
[----:B------:R-:W-:Y:S01]  /*b920*/  @!PT LDS RZ, [RZ] ;  /* 0x00000000fffff984 */ /* 0x000fe20000000800 */
[----:B------:R0:W-:Y:S01]  /*b930*/  @P0 LDGSTS.E.BYPASS.LTC128B.128 [R27+0x19c00], desc[UR36][R4.64+0x80], !P2 ;  /* 0x19c00080041b0fae */ /* 0x0001e2000d101d64 */
[----:B------:R-:W-:Y:S01]  /*b940*/  ISETP.GE.AND P0, PT, R8, 0x41, PT ;  /* 0x000000410800780c */ /* 0x000fe20003f06270 */
[----:B------:R-:W-:Y:S02]  /*b950*/  IMAD.MOV.U32 R13, RZ, RZ, R9 ;  /* 0x000000ffff0d7224 */ /* 0x000fe400078e0009 */
[----:B------:R-:W-:-:S10]  /*b960*/  IMAD.MOV.U32 R12, RZ, RZ, 0x3 ;  /* 0x00000003ff0c7424 */ /* 0x000fd400078e00ff */
[----:B------:R-:W-:Y:S02]  /*b970*/  @P0 LEA R7, R28, UR45, 0x1 ;  /* 0x0000002d1c070c11 */ /* 0x000fe4000f8e08ff */
[----:B0-----:R-:W-:-:S07]  /*b980*/  MOV R3, R14 ;  /* 0x0000000e00037202 */ /* 0x001fce0000000f00 */
[----:B------:R-:W-:Y:S05]  /*b990*/  WARPSYNC.COLLECTIVE R15, `(.L_x_96) ;  /* 0x000000000f087348 */ /* 0x000fea0003c00000 */
[----:B------:R0:W1:Y:S02]  /*b9a0*/  SHFL.IDX P6, R14, R13, R12, R11 ;  /* 0x0000000c0d0e7389 */ /* 0x00006400000c000b */
[----:B01----:R-:W-:Y:S01]  /*b9b0*/  ENDCOLLECTIVE ;  /* 0x000000000000791b */ /* 0x003fe20003800000 */
.L_x_96:
        /* <DEDUP_REMOVED lines=11> */
[----:B------:R0:W-:Y:S02]  /*ba70*/  @P0 LDGSTS.E.BYPASS.LTC128B.128 [R7+0x1a400], desc[UR36][R2.64+0x80], !P2 ;  /* 0x1a40008002070fae */ /* 0x0001e4000d101d64 */
[----:B0-----:R-:W-:Y:S05]  /*ba80*/  WARPSYNC.COLLECTIVE R15, `(.L_x_97) ;  /* 0x000000000f087348 */ /* 0x001fea0003c00000 */
[----:B------:R1:W2:Y:S02]  /*ba90*/  SHFL.IDX P6, R14, R13, R12, R11 ;  /* 0x0000000c0d0e7389 */ /* 0x0002a400000c000b */
[----:B012---:R-:W-:Y:S01]  /*baa0*/  ENDCOLLECTIVE ;  /* 0x000000000000791b */ /* 0x007fe20003800000 */
.L_x_97:
[----:B------:R-:W-:Y:S05]  /*bab0*/  BRA `(.L_x_98) ;  /* 0xffffffd000707947 */ /* 0x000fea000383ffff */
.L_x_51:
[----:B------:R-:W-:Y:S01]  /*bac0*/  IMAD.MOV.U32 R13, RZ, RZ, R9 ;  /* 0x000000ffff0d7224 */ /* 0x000fe200078e0009 */
[----:B------:R-:W-:Y:S01]  /*bad0*/  MOV R12, RZ ;  /* 0x000000ff000c7202 */ /* 0x000fe20000000f00 */
[----:B------:R-:W-:Y:S02]  /*bae0*/  IMAD.MOV.U32 R11, RZ, RZ, 0x1c1f ;  /* 0x00001c1fff0b7424 */ /* 0x000fe400078e00ff */
[----:B------:R-:W-:Y:S02]  /*baf0*/  IMAD.MOV.U32 R15, RZ, RZ, -0x1 ;  /* 0xffffffffff0f7424 */ /* 0x000fe400078e00ff */
[----:B------:R-:W-:Y:S02]  /*bb00*/  IMAD R0, R25, 0xc0, R22 ;  /* 0x000000c019007824 */ /* 0x000fe400078e0216 */
[----:B------:R-:W-:-:S07]  /*bb10*/  IMAD.MOV.U32 R24, RZ, RZ, 0x1 ;  /* 0x00000001ff187424 */ /* 0x000fce00078e00ff */
[----:B------:R-:W-:Y:S05]  /*bb20*/  WARPSYNC.COLLECTIVE R15, `(.L_x_99) ;  /* 0x000000000f087348 */ /* 0x000fea0003c00000 */
[----:B------:R0:W1:Y:S02]  /*bb30*/  SHFL.IDX P6, R14, R13, R12, R11 ;  /* 0x0000000c0d0e7389 */ /* 0x00006400000c000b */
[----:B01----:R-:W-:Y:S01]  /*bb40*/  ENDCOLLECTIVE ;  /* 0x000000000000791b */ /* 0x003fe20003800000 */
.L_x_99:
[----:B------:R-:W-:Y:S02]  /*bb50*/  VIADD R5, R0, 0x20 ;  /* 0x0000002000057836 */ /* 0x000fe40000000000 */
[----:B------:R-:W-:Y:S02]  /*bb60*/  IMAD.MOV.U32 R13, RZ, RZ, R7 ;  /* 0x000000ffff0d7224 */ /* 0x000fe400078e0007 */
[----:B------:R-:W-:-:S07]  /*bb70*/  IMAD.MOV.U32 R2, RZ, RZ, R14 ;  /* 0x000000ffff027224 */ /* 0x000fce00078e000e */
[----:B------:R-:W-:Y:S05]  /*bb80*/  WARPSYNC.COLLECTIVE R15, `(.L_x_100) ;  /* 0x000000000f087348 */ /* 0x000fea0003c00000 */
[----:B------:R0:W1:Y:S02]  /*bb90*/  SHFL.IDX P6, R14, R13, R12, R11 ;  /* 0x0000000c0d0e7389 */ /* 0x00006400000c000b */
[----:B01----:R-:W-:Y:S01]  /*bba0*/  ENDCOLLECTIVE ;  /* 0x000000000000791b */ /* 0x003fe20003800000 */
.L_x_100:
[----:B------:R-:W-:Y:S01]  /*bbb0*/  ULDC UR4, c[0x0][0x288] ;  /* 0x0000a20000047ab9 */ /* 0x000fe20000000800 */
[----:B------:R-:W-:Y:S02]  /*bbc0*/  IMAD.MOV.U32 R3, RZ, RZ, R2 ;  /* 0x000000ffff037224 */ /* 0x000fe400078e0002 */
[----:B------:R-:W-:-:S05]  /*bbd0*/  IMAD R6, R20, UR4, RZ ;  /* 0x0000000414067c24 */ /* 0x000fca000f8e02ff */
[----:B------:R-:W-:Y:S01]  /*bbe0*/  ISETP.GE.AND P2, PT, R0, R6, PT ;  /* 0x000000060000720c */ /* 0x000fe20003f46270 */
[----:B------:R-:W-:Y:S02]  /*bbf0*/  IMAD.MOV.U32 R13, RZ, RZ, R9 ;  /* 0x000000ffff0d7224 */ /* 0x000fe400078e0009 */
[----:B------:R-:W-:-:S10]  /*bc00*/  IMAD.MOV.U32 R12, RZ, RZ, 0x1 ;  /* 0x00000001ff0c7424 */ /* 0x000fd400078e00ff */
[----:B------:R-:W-:Y:S02]  /*bc10*/  @!P2 LEA R21, R28, UR45, 0x1 ;  /* 0x0000002d1c15ac11 */ /* 0x000fe4000f8e08ff */
[----:B------:R-:W-:-:S07]  /*bc20*/  MOV R2, R14 ;  /* 0x0000000e00027202 */ /* 0x000fce0000000f00 */
[----:B------:R-:W-:Y:S05]  /*bc30*/  WARPSYNC.COLLECTIVE R15, `(.L_x_101) ;  /* 0x000000000f087348 */ /* 0x000fea0003c00000 */
[----:B------:R0:W1:Y:S02]  /*bc40*/  SHFL.IDX P6, R14, R13, R12, R11 ;  /* 0x0000000c0d0e7389 */ /* 0x00006400000c000b */
[----:B01----:R-:W-:Y:S01]  /*bc50*/  ENDCOLLECTIVE ;  /* 0x000000000000791b */ /* 0x003fe20003800000 */
.L_x_101:
[----:B------:R-:W-:-:S05]  /*bc60*/  @!P2 IMAD.WIDE.U32 R2, R27, 0x2, R2 ;  /* 0x000000021b02a825 */ /* 0x000fca00078e0002 */
[----:B------:R-:W-:Y:S01]  /*bc70*/  @!PT LDS RZ, [RZ] ;  /* 0x00000000fffff984 */ /* 0x000fe20000000800 */
[----:B------:R-:W-:Y:S01]  /*bc80*/  @!PT LDS RZ, [RZ] ;  /* 0x00000000fffff984 */ /* 0x000fe20000000800 */
[----:B------:R-:W-:Y:S01]  /*bc90*/  @!PT LDS RZ, [RZ] ;  /* 0x00000000fffff984 */ /* 0x000fe20000000800 */
[----:B------:R0:W-:Y:S04]  /*bca0*/  @!P2 LDGSTS.E.BYPASS.LTC128B.128 [R21+0xc400], desc[UR36][R2.64], !P3 ;  /* 0x0c4000000215afae */ /* 0x0001e8000d901d64 */
[----:B------:R0:W-:Y:S01]  /*bcb0*/  @!P2 LDGSTS.E.BYPASS.LTC128B.128 [R21+0xf400], desc[UR36][R2.64+0x40], !P0 ;  /* 0x0f4000400215afae */ /* 0x0001e2000c101d64 */
[----:B------:R-:W-:-:S03]  /*bcc0*/  IMAD.MOV.U32 R13, RZ, RZ, R7 ;  /* 0x000000ffff0d7224 */ /* 0x000fc600078e0007 */
[----:B------:R0:W-:Y:S01]  /*bcd0*/  @!P2 LDGSTS.E.BYPASS.LTC128B.128 [R21+0x12400], desc[UR36][R2.64+0x80], !P1 ;  /* 0x124000800215afae */ /* 0x0001e2000c901d64 */
[----:B------:R-:W-:Y:S01]  /*bce0*/  ISETP.GE.AND P2, PT, R5, R6, PT ;  /* 0x000000060500720c */ /* 0x000fe20003f46270 */
[----:B------:R-:W-:-:S12]  /*bcf0*/  IMAD.MOV.U32 R5, RZ, RZ, R14 ;  /* 0x000000ffff057224 */ /* 0x000fd800078e000e */
[----:B0-----:R-:W-:Y:S05]  /*bd00*/  WARPSYNC.COLLECTIVE R15, `(.L_x_102) ;  /* 0x000000000f087348 */ /* 0x001fea0003c00000 */
[----:B------:R1:W2:Y:S02]  /*bd10*/  SHFL.IDX P6, R14, R13, R12, R11 ;  /* 0x0000000c0d0e7389 */ /* 0x0002a400000c000b */
[----:B012---:R-:W-:Y:S01]  /*bd20*/  ENDCOLLECTIVE ;  /* 0x000000000000791b */ /* 0x007fe20003800000 */
.L_x_102:
[----:B------:R-:W-:Y:S01]  /*bd30*/  VIADD R3, R0, 0x40 ;  /* 0x0000004000037836 */ /* 0x000fe20000000000 */
[----:B------:R-:W-:Y:S01]  /*bd40*/  @!P2 LEA R25, R28, UR45, 0x1 ;  /* 0x0000002d1c19ac11 */ /* 0x000fe2000f8e08ff */
[----:B------:R-:W-:Y:S02]  /*bd50*/  IMAD.MOV.U32 R13, RZ, RZ, R9 ;  /* 0x000000ffff0d7224 */ /* 0x000fe400078e0009 */
[----:B------:R-:W-:Y:S01]  /*bd60*/  IMAD.MOV.U32 R12, RZ, RZ, 0x2 ;  /* 0x00000002ff0c7424 */ /* 0x000fe200078e00ff */
[----:B------:R-:W-:-:S07]  /*bd70*/  MOV R4, R14 ;  /* 0x0000000e00047202 */ /* 0x000fce0000000f00 */
[----:B------:R-:W-:Y:S05]  /*bd80*/  WARPSYNC.COLLECTIVE R15, `(.L_x_103) ;  /* 0x000000000f087348 */ /* 0x000fea0003c00000 */
[----:B------:R0:W1:Y:S02]  /*bd90*/  SHFL.IDX P6, R14, R13, R12, R11 ;  /* 0x0000000c0d0e7389 */ /* 0x00006400000c000b */
[----:B01----:R-:W-:Y:S01]  /*bda0*/  ENDCOLLECTIVE ;  /* 0x000000000000791b */ /* 0x003fe20003800000 */
.L_x_103:
        /* <DEDUP_REMOVED lines=13> */
.L_x_104:
[----:B------:R-:W-:Y:S01]  /*be80*/  @!P2 LEA R21, R28, UR45, 0x1 ;  /* 0x0000002d1c15ac11 */ /* 0x000fe2000f8e08ff */
[----:B------:R-:W-:Y:S02]  /*be90*/  IMAD.MOV.U32 R13, RZ, RZ, R9 ;  /* 0x000000ffff0d7224 */ /* 0x000fe400078e0009 */
[----:B------:R-:W-:Y:S01]  /*bea0*/  IMAD.MOV.U32 R12, RZ, RZ, 0x3 ;  /* 0x00000003ff0c7424 */ /* 0x000fe200078e00ff */
[----:B------:R-:W-:-:S07]  /*beb0*/  MOV R2, R14 ;  /* 0x0000000e00027202 */ /* 0x000fce0000000f00 */
[----:B------:R-:W-:Y:S05]  /*bec0*/  WARPSYNC.COLLECTIVE R15, `(.L_x_105) ;  /* 0x000000000f087348 */ /* 0x000fea0003c00000 */
[----:B------:R0:W1:Y:S02]  /*bed0*/  SHFL.IDX P6, R14, R13, R12, R11 ;  /* 0x0000000c0d0e7389 */ /* 0x00006400000c000b */
[----:B01----:R-:W-:Y:S01]  /*bee0*/  ENDCOLLECTIVE ;  /* 0x000000000000791b */ /* 0x003fe20003800000 */
.L_x_105:
        /* <DEDUP_REMOVED lines=8> */
[----:B------:R-:W-:-:S07]  /*bf70*/  IMAD.MOV.U32 R5, RZ, RZ, R14 ;  /* 0x000000ffff057224 */ /* 0x000fce00078e000e */
[----:B0-----:R-:W-:Y:S05]  /*bf80*/  WARPSYNC.COLLECTIVE R15, `(.L_x_106) ;  /* 0x000000000f087348 */ /* 0x001fea0003c00000 */
[----:B------:R1:W2:Y:S02]  /*bf90*/  SHFL.IDX P6, R14, R13, R12, R11 ;  /* 0x0000000c0d0e7389 */ /* 0x0002a400000c000b */
[----:B012---:R-:W-:Y:S01]  /*bfa0*/  ENDCOLLECTIVE ;  /* 0x000000000000791b */ /* 0x007fe20003800000 */
.L_x_106:
[----:B------:R-:W-:-:S04]  /*bfb0*/  IADD3 R3, R0, 0x60, RZ ;  /* 0x0000006000037810 */ /* 0x000fc80007ffe0ff */
[----:B------:R-:W-:Y:S01]  /*bfc0*/  ISETP.GE.AND P2, PT, R3, R6, PT ;  /* 0x000000060300720c */ /* 0x000fe20003f46270 */
[----:B------:R-:W-:Y:S02]  /*bfd0*/  VIADD R3, R0, 0x80 ;  /* 0x0000008000037836 */ /* 0x000fe40000000000 */
[----:B------:R-:W-:Y:S02]  /*bfe0*/  IMAD.MOV.U32 R13, RZ, RZ, R8 ;  /* 0x000000ffff0d7224 */ /* 0x000fe400078e0008 */
[----:B------:R-:W-:-:S08]  /*bff0*/  IMAD.MOV.U32 R12, RZ, RZ, RZ ;  /* 0x000000ffff0c7224 */ /* 0x000fd000078e00ff */
[----:B------:R-:W-:Y:S01]  /*c000*/  @!P2 LEA R25, R28, UR45, 0x1 ;  /* 0x0000002d1c19ac11 */ /* 0x000fe2000f8e08ff */
[----:B------:R-:W-:-:S07]  /*c010*/  IMAD.MOV.U32 R4, RZ, RZ, R14 ;  /* 0x000000ffff047224 */ /* 0x000fce00078e000e */
[----:B------:R-:W-:Y:S05]  /*c020*/  WARPSYNC.COLLECTIVE R15, `(.L_x_107) ;  /* 0x000000000f087348 */ /* 0x000fea0003c00000 */
[----:B------:R0:W1:Y:S02]  /*c030*/  SHFL.IDX P6, R14, R13, R12, R11 ;  /* 0x0000000c0d0e7389 */ /* 0x00006400000c000b */
[----:B01----:R-:W-:Y:S01]  /*c040*/  ENDCOLLECTIVE ;  /* 0x000000000000791b */ /* 0x003fe20003800000 */
.L_x_107:
        /* <DEDUP_REMOVED lines=13> */
.L_x_108:
[----:B------:R-:W-:Y:S01]  /*c120*/  @!P2 LEA R7, R28, UR45, 0x1 ;  /* 0x0000002d1c07ac11 */ /* 0x000fe2000f8e08ff */
[----:B------:R-:W-:Y:S02]  /*c130*/  IMAD.MOV.U32 R13, RZ, RZ, R8 ;  /* 0x000000ffff0d7224 */ /* 0x000fe400078e0008 */
[----:B------:R-:W-:Y:S01]  /*c140*/  IMAD.MOV.U32 R12, RZ, RZ, 0x1 ;  /* 0x00000001ff0c7424 */ /* 0x000fe200078e00ff */
[----:B------:R-:W-:-:S07]  /*c150*/  MOV R2, R14 ;  /* 0x0000000e00027202 */ /* 0x000fce0000000f00 */
[----:B------:R-:W-:Y:S05]  /*c160*/  WARPSYNC.COLLECTIVE R15, `(.L_x_109) ;  /* 0x000000000f087348 */ /* 0x000fea0003c00000 */
[----:B------:R0:W1:Y:S02]  /*c170*/  SHFL.IDX P6, R14, R13, R12, R11 ;  /* 0x0000000c0d0e7389 */ /* 0x00006400000c000b */
[----:B01----:R-:W-:Y:S01]  /*c180*/  ENDCOLLECTIVE ;  /* 0x000000000000791b */ /* 0x003fe20003800000 */
.L_x_109:
        /* <DEDUP_REMOVED lines=12> */
.L_x_110:
[----:B------:R-:W-:Y:S05]  /*c250*/  BRA `(.L_x_111) ;  /* 0xffffffd400587947 */ /* 0x000fea000383ffff */
.L_x_54:
[----:B0-----:R-:W-:-:S04]  /*c260*/  MOV R3, UR45 ;  /* 0x0000002d00037c02 */ /* 0x001fc80008000f00 */
[----:B------:R0:W1:Y:S03]  /*c270*/  SYNCS.PHASECHK.TRANS64.TRYWAIT P0, [R3+URZ+0x2d820], R0 ;  /* 0x02d82000030075a7 */ /* 0x000066000800017f */
[----:B-1----:R-:W-:Y:S05]  /*c280*/  @!P0 NANOSLEEP.SYNCS 0x989680 ;  /* 0x009896800000895d */ /* 0x002fea0003900000 */
[----:B------:R-:W1:Y:S02]  /*c290*/  @!P0 SYNCS.PHASECHK.TRANS64 P0, [R3+URZ+0x2d820], R0 ;  /* 0x02d82000030085a7 */ /* 0x000e64000800007f */
[----:B-1----:R-:W-:Y:S05]  /*c2a0*/  @!P0 BRA `(.L_x_54) ;  /* 0xfffffffc00ec8947 */ /* 0x002fea000383ffff */
[----:B------:R-:W-:Y:S05]  /*c2b0*/  BRA `(.L_x_112) ;  /* 0xffffffd400a07947 */ /* 0x000fea000383ffff */
.L_x_58:
[----:B0-----:R0:W1:Y:S02]  /*c2c0*/  SYNCS.PHASECHK.TRANS64.TRYWAIT P0, [R7+URZ+0x2d840], R2 ;  /* 0x02d84002070075a7 */ /* 0x001064000800017f */
[----:B-1----:R-:W-:Y:S05]  /*c2d0*/  @!P0 NANOSLEEP.SYNCS 0x989680 ;  /* 0x009896800000895d */ /* 0x002fea0003900000 */
[----:B------:R-:W1:Y:S02]  /*c2e0*/  @!P0 SYNCS.PHASECHK.TRANS64 P0, [R7+URZ+0x2d840], R2 ;  /* 0x02d84002070085a7 */ /* 0x000e64000800007f */
[----:B-1----:R-:W-:Y:S05]  /*c2f0*/  @!P0 BRA `(.L_x_58) ;  /* 0xfffffffc00f08947 */ /* 0x002fea000383ffff */
[----:B------:R-:W-:Y:S05]  /*c300*/  BRA `(.L_x_113) ;  /* 0xffffffd800a87947 */ /* 0x000fea000383ffff */
.L_x_59:
[----:B------:R-:W-:Y:S01]  /*c310*/  BSSY B1, `(.L_x_114) ;  /* 0x0000008000017945 */ /* 0x000fe20003800000 */
[----:B------:R-:W-:Y:S02]  /*c320*/  IMAD.MOV.U32 R13, RZ, RZ, R19 ;  /* 0x000000ffff0d7224 */ /* 0x000fe400078e0013 */
[----:B------:R-:W-:Y:S02]  /*c330*/  IMAD.MOV.U32 R12, RZ, RZ, RZ ;  /* 0x000000ffff0c7224 */ /* 0x000fe400078e00ff */
[----:B------:R-:W-:Y:S02]  /*c340*/  IMAD.MOV.U32 R11, RZ, RZ, 0x1c1f ;  /* 0x00001c1fff0b7424 */ /* 0x000fe400078e00ff */
[----:B------:R-:W-:-:S07]  /*c350*/  IMAD.MOV.U32 R15, RZ, RZ, -0x1 ;  /* 0xffffffffff0f7424 */ /* 0x000fce00078e00ff */
[----:B------:R-:W-:Y:S05]  /*c360*/  WARPSYNC.COLLECTIVE R15, `(.L_x_115) ;  /* 0x000000000f087348 */ /* 0x000fea0003c00000 */
[----:B------:R0:W1:Y:S02]  /*c370*/  SHFL.IDX P6, R14, R13, R12, R11 ;  /* 0x0000000c0d0e7389 */ /* 0x00006400000c000b */
[----:B01----:R-:W-:Y:S01]  /*c380*/  ENDCOLLECTIVE ;  /* 0x000000000000791b */ /* 0x003fe20003800000 */
.L_x_115:
[----:B------:R-:W-:Y:S05]  /*c390*/  BSYNC B1 ;  /* 0x0000000000017941 */ /* 0x000fea0003800000 */
.L_x_114:
[----:B------:R-:W0:Y:S01]  /*c3a0*/  S2R R27, SR_TID.X ;  /* 0x00000000001b7919 */ /* 0x000e220000002100 */
[----:B------:R-:W-:Y:S01]  /*c3b0*/  MOV R13, R8 ;  /* 0x00000008000d7202 */ /* 0x000fe20000000f00 */
[----:B------:R-:W-:Y:S01]  /*c3c0*/  IMAD.MOV.U32 R12, RZ, RZ, RZ ;  /* 0x000000ffff0c7224 */ /* 0x000fe200078e00ff */
[----:B------:R-:W-:Y:S01]  /*c3d0*/  LOP3.LUT R16, R16, 0xffffffdf, RZ, 0xc0, !PT ;  /* 0xffffffdf10107812 */ /* 0x000fe200078ec0ff */
[----:B------:R-:W-:Y:S01]  /*c3e0*/  IMAD.MOV.U32 R11, RZ, RZ, 0x1c1f ;  /* 0x00001c1fff0b7424 */ /* 0x000fe200078e00ff */
[----:B------:R-:W-:Y:S01]  /*c3f0*/  LEA R9, R9, UR45, 0x1 ;  /* 0x0000002d09097c11 */ /* 0x000fe2000f8e08ff */
[----:B------:R-:W-:Y:S01]  /*c400*/  IMAD.MOV.U32 R15, RZ, RZ, -0x1 ;  /* 0xffffffffff0f7424 */ /* 0x000fe200078e00ff */
[----:B------:R-:W-:Y:S01]  /*c410*/  @P1 LOP3.LUT R16, R16, 0x20, RZ, 0xfc, !PT ;  /* 0x0000002010101812 */ /* 0x000fe200078efcff */
[----:B------:R-:W-:-:S07]  /*c420*/  IMAD.MOV.U32 R3, RZ, RZ, R14 ;  /* 0x000000ffff037224 */ /* 0x000fce00078e000e */
[----:B0-----:R-:W-:Y:S05]  /*c430*/  WARPSYNC.COLLECTIVE R15, `(.L_x_116) ;  /* 0x000000000f087348 */ /* 0x001fea0003c00000 */
[----:B------:R1:W2:Y:S02]  /*c440*/  SHFL.IDX P6, R14, R13, R12, R11 ;  /* 0x0000000c0d0e7389 */ /* 0x0002a400000c000b */
[----:B012---:R-:W-:Y:S01]  /*c450*/  ENDCOLLECTIVE ;  /* 0x000000000000791b */ /* 0x007fe20003800000 */
.L_x_116:
[----:B------:R-:W-:Y:S01]  /*c460*/  LOP3.LUT P1, RZ, R16, 0x4, RZ, 0xc0, !PT ;  /* 0x0000000410ff7812 */ /* 0x000fe2000782c0ff */
[----:B------:R-:W-:Y:S02]  /*c470*/  IMAD.MOV.U32 R13, RZ, RZ, R19 ;  /* 0x000000ffff0d7224 */ /* 0x000fe400078e0013 */
[----:B------:R-:W-:Y:S02]  /*c480*/  IMAD.MOV.U32 R12, RZ, RZ, 0x1 ;  /* 0x00000001ff0c7424 */ /* 0x000fe400078e00ff */
[----:B------:R-:W-:Y:S02]  /*c490*/  IMAD.SHL.U32 R27, R27, 0x8, RZ ;  /* 0x000000081b1b7824 */ /* 0x000fe400078e00ff */
[----:B------:R-:W-:-:S07]  /*c4a0*/  IMAD.MOV.U32 R2, RZ, RZ, R14 ;  /* 0x000000ffff027224 */ /* 0x000fce00078e000e */
[----:B------:R-:W-:Y:S05]  /*c4b0*/  WARPSYNC.COLLECTIVE R15, `(.L_x_117) ;  /* 0x000000000f087348 */ /* 0x000fea0003c00000 */
[----:B------:R0:W1:Y:S02]  /*c4c0*/  SHFL.IDX P6, R14, R13, R12, R11 ;  /* 0x0000000c0d0e7389 */ /* 0x00006400000c000b */
[----:B01----:R-:W-:Y:S01]  /*c4d0*/  ENDCOLLECTIVE ;  /* 0x000000000000791b */ /* 0x003fe20003800000 */
.L_x_117:
[----:B------:R-:W-:-:S04]  /*c4e0*/  LOP3.LUT R27, R27, 0x18, RZ, 0xc0, !PT ;  /* 0x000000181b1b7812 */ /* 0x000fc800078ec0ff */
[----:B------:R-:W-:-:S04]  /*c4f0*/  SHF.L.U32 R4, R27, 0x1, RZ ;  /* 0x000000011b047819 */ /* 0x000fc800000006ff */
[----:B------:R-:W-:-:S05]  /*c500*/  IADD3 R2, P0, R2, R4, RZ ;  /* 0x0000000402027210 */ /* 0x000fca0007f1e0ff */
[----:B------:R-:W-:Y:S02]  /*c510*/  IMAD.X R3, RZ, RZ, R3, P0 ;  /* 0x000000ffff037224 */ /* 0x000fe400000e0603 */
[----:B------:R-:W-:-:S03]  /*c520*/  IMAD.MOV.U32 R13, RZ, RZ, R8 ;  /* 0x000000ffff0d7224 */ /* 0x000fc600078e0008 */
[----:B------:R-:W-:Y:S01]  /*c530*/  @!PT LDS RZ, [RZ] ;  /* 0x00000000fffff984 */ /* 0x000fe20000000800 */
[----:B------:R-:W-:Y:S01]  /*c540*/  @!PT LDS RZ, [RZ] ;  /* 0x00000000fffff984 */ /* 0x000fe20000000800 */
[----:B------:R-:W-:Y:S01]  /*c550*/  @!PT LDS RZ, [RZ] ;  /* 0x00000000fffff984 */ /* 0x000fe20000000800 */
[----:B------:R-:W-:Y:S04]  /*c560*/  LDGSTS.E.BYPASS.LTC128B.128 [R9+0x15400], desc[UR36][R2.64], !P1 ;  /* 0x1540000002097fae */ /* 0x000fe8000c901d64 */
[----:B------:R-:W-:Y:S04]  /*c570*/  LDGSTS.E.BYPASS.LTC128B.128 [R9+0x17400], desc[UR36][R2.64+0x40], !P5 ;  /* 0x1740004002097fae */ /* 0x000fe8000e901d64 */
[----:B------:R0:W-:Y:S02]  /*c580*/  LDGSTS.E.BYPASS.LTC128B.128 [R9+0x19400], desc[UR36][R2.64+0x80], !P4 ;  /* 0x1940008002097fae */ /* 0x0001e4000e101d64 */
[----:B0-----:R-:W-:-:S07]  /*c590*/  IMAD.MOV.U32 R3, RZ, RZ, R14 ;  /* 0x000000ffff037224 */ /* 0x001fce00078e000e */
[----:B------:R-:W-:Y:S05]  /*c5a0*/  WARPSYNC.COLLECTIVE R15, `(.L_x_118) ;  /* 0x000000000f087348 */ /* 0x000fea0003c00000 */
[----:B------:R0:W1:Y:S02]  /*c5b0*/  SHFL.IDX P6, R14, R13, R12, R11 ;  /* 0x0000000c0d0e7389 */ /* 0x00006400000c000b */
[----:B01----:R-:W-:Y:S01]  /*c5c0*/  ENDCOLLECTIVE ;  /* 0x000000000000791b */ /* 0x003fe20003800000 */
.L_x_118:
[----:B------:R-:W-:Y:S02]  /*c5d0*/  IMAD.MOV.U32 R13, RZ, RZ, R19 ;  /* 0x000000ffff0d7224 */ /* 0x000fe400078e0013 */
[----:B------:R-:W-:Y:S01]  /*c5e0*/  IMAD.MOV.U32 R12, RZ, RZ, 0x2 ;  /* 0x00000002ff0c7424 */ /* 0x000fe200078e00ff */
[----:B------:R-:W-:-:S07]  /*c5f0*/  MOV R2, R14 ;  /* 0x0000000e00027202 */ /* 0x000fce0000000f00 */
[----:B------:R-:W-:Y:S05]  /*c600*/  WARPSYNC.COLLECTIVE R15, `(.L_x_119) ;  /* 0x000000000f087348 */ /* 0x000fea0003c00000 */
[----:B------:R0:W1:Y:S02]  /*c610*/  SHFL.IDX P6, R14, R13, R12, R11 ;  /* 0x0000000c0d0e7389 */ /* 0x00006400000c000b */
[----:B01----:R-:W-:Y:S01]  /*c620*/  ENDCOLLECTIVE ;  /* 0x000000000000791b */ /* 0x003fe20003800000 */
.L_x_119:
[----:B------:R-:W-:-:S05]  /*c630*/  IADD3 R2, P0, R2, R4, RZ ;  /* 0x0000000402027210 */ /* 0x000fca0007f1e0ff */
[----:B------:R-:W-:-:S05]  /*c640*/  IMAD.X R3, RZ, RZ, R3, P0 ;  /* 0x000000ffff037224 */ /* 0x000fca00000e0603 */
[----:B------:R-:W-:Y:S01]  /*c650*/  @!PT LDS RZ, [RZ] ;  /* 0x00000000fffff984 */ /* 0x000fe20000000800 */
[----:B------:R-:W-:Y:S01]  /*c660*/  @!PT LDS RZ, [RZ] ;  /* 0x00000000fffff984 */ /* 0x000fe20000000800 */
[----:B------:R-:W-:Y:S01]  /*c670*/  @!PT LDS RZ, [RZ] ;  /* 0x00000000fffff984 */ /* 0x000fe20000000800 */
[----:B------:R0:W-:Y:S01]  /*c680*/  LDGSTS.E.BYPASS.LTC128B.128 [R9+0x15c00], desc[UR36][R2.64], !P1 ;  /* 0x15c0000002097fae */ /* 0x0001e2000c901d64 */
[----:B------:R-:W-:-:S03]  /*c690*/  IMAD.MOV.U32 R13, RZ, RZ, R8 ;  /* 0x000000ffff0d7224 */ /* 0x000fc600078e0008 */
[----:B------:R0:W-:Y:S04]  /*c6a0*/  LDGSTS.E.BYPASS.LTC128B.128 [R9+0x17c00], desc[UR36][R2.64+0x40], !P5 ;  /* 0x17c0004002097fae */ /* 0x0001e8000e901d64 */
[----:B------:R0:W-:Y:S01]  /*c6b0*/  LDGSTS.E.BYPASS.LTC128B.128 [R9+0x19c00], desc[UR36][R2.64+0x80], !P4 ;  /* 0x19c0008002097fae */ /* 0x0001e2000e101d64 */
[----:B------:R-:W-:-:S07]  /*c6c0*/  IMAD.MOV.U32 R27, RZ, RZ, R14 ;  /* 0x000000ffff1b7224 */ /* 0x000fce00078e000e */
[----:B0-----:R-:W-:Y:S05]  /*c6d0*/  WARPSYNC.COLLECTIVE R15, `(.L_x_120) ;  /* 0x000000000f087348 */ /* 0x001fea0003c00000 */
[----:B------:R1:W2:Y:S02]  /*c6e0*/  SHFL.IDX P6, R14, R13, R12, R11 ;  /* 0x0000000c0d0e7389 */ /* 0x0002a400000c000b */
[----:B012---:R-:W-:Y:S01]  /*c6f0*/  ENDCOLLECTIVE ;  /* 0x000000000000791b */ /* 0x007fe20003800000 */
.L_x_120:
[----:B------:R-:W-:Y:S02]  /*c700*/  IMAD.MOV.U32 R13, RZ, RZ, R19 ;  /* 0x000000ffff0d7224 */ /* 0x000fe400078e0013 */
[----:B------:R-:W-:Y:S01]  /*c710*/  IMAD.MOV.U32 R12, RZ, RZ, 0x3 ;  /* 0x00000003ff0c7424 */ /* 0x000fe200078e00ff */
[----:B------:R-:W-:-:S07]  /*c720*/  MOV R2, R14 ;  /* 0x0000000e00027202 */ /* 0x000fce0000000f00 */
[----:B------:R-:W-:Y:S05]  /*c730*/  WARPSYNC.COLLECTIVE R15, `(.L_x_121) ;  /* 0x000000000f087348 */ /* 0x000fea0003c00000 */
[----:B------:R0:W1:Y:S02]  /*c740*/  SHFL.IDX P6, R14, R13, R12, R11 ;  /* 0x0000000c0d0e7389 */ /* 0x00006400000c000b */
[----:B01----:R-:W-:Y:S01]  /*c750*/  ENDCOLLECTIVE ;  /* 0x000000000000791b */ /* 0x003fe20003800000 */
.L_x_121:
[----:B------:R-:W-:-:S05]  /*c760*/  IADD3 R2, P0, R2, R4, RZ ;  /* 0x0000000402027210 */ /* 0x000fca0007f1e0ff */
[----:B------:R-:W-:-:S05]  /*c770*/  IMAD.X R3, RZ, RZ, R27, P0 ;  /* 0x000000ffff037224 */ /* 0x000fca00000e061b */
[----:B------:R-:W-:Y:S01]  /*c780*/  @!PT LDS RZ, [RZ] ;  /* 0x00000000fffff984 */ /* 0x000fe20000000800 */
[----:B------:R-:W-:Y:S01]  /*c790*/  @!PT LDS RZ, [RZ] ;  /* 0x00000000fffff984 */ /* 0x000fe20000000800 */
[----:B------:R-:W-:Y:S01]  /*c7a0*/  @!PT LDS RZ, [RZ] ;  /* 0x00000000fffff984 */ /* 0x000fe20000000800 */
[----:B------:R0:W-:Y:S01]  /*c7b0*/  LDGSTS.E.BYPASS.LTC128B.128 [R9+0x16400], desc[UR36][R2.64], !P1 ;  /* 0x1640000002097fae */ /* 0x0001e2000c901d64 */
[----:B------:R-:W-:Y:S01]  /*c7c0*/  LOP3.LUT P1, RZ, R16, 0x20, RZ, 0xc0, !PT ;  /* 0x0000002010ff7812 */ /* 0x000fe2000782c0ff */
[----:B------:R-:W-:Y:S02]  /*c7d0*/  IMAD.MOV.U32 R13, RZ, RZ, R8 ;  /* 0x000000ffff0d7224 */ /* 0x000fe400078e0008 */
[----:B------:R0:W-:Y:S04]  /*c7e0*/  LDGSTS.E.BYPASS.LTC128B.128 [R9+0x18400], desc[UR36][R2.64+0x40], !P5 ;  /* 0x1840004002097fae */ /* 0x0001e8000e901d64 */
[----:B------:R0:W-:Y:S01]  /*c7f0*/  LDGSTS.E.BYPASS.LTC128B.128 [R9+0x1a400], desc[UR36][R2.64+0x80], !P4 ;  /* 0x1a40008002097fae */ /* 0x0001e2000e101d64 */
[----:B------:R-:W-:-:S07]  /*c800*/  IMAD.MOV.U32 R27, RZ, RZ, R14 ;  /* 0x000000ffff1b7224 */ /* 0x000fce00078e000e */
[----:B0-----:R-:W-:Y:S05]  /*c810*/  WARPSYNC.COLLECTIVE R15, `(.L_x_122) ;  /* 0x000000000f087348 */ /* 0x001fea0003c00000 */
[----:B------:R1:W2:Y:S02]  /*c820*/  SHFL.IDX P6, R14, R13, R12, R11 ;  /* 0x0000000c0d0e7389 */ /* 0x0002a400000c000b */
[----:B012---:R-:W-:Y:S01]  /*c830*/  ENDCOLLECTIVE ;  /* 0x000000000000791b */ /* 0x007fe20003800000 */
.L_x_122:
[----:B------:R-:W-:Y:S01]  /*c840*/  MOV R2, R14 ;  /* 0x0000000e00027202 */ /* 0x000fe20000000f00 */
[----:B------:R-:W-:Y:S06]  /*c850*/  BRA `(.L_x_123) ;  /* 0xffffffd800407947 */ /* 0x000fec000383ffff */
.L_x_64:
[----:B-1----:R1:W2:Y:S02]  /*c860*/  SYNCS.PHASECHK.TRANS64.TRYWAIT P0, [R7+URZ+0x2d860], R2 ;  /* 0x02d86002070075a7 */ /* 0x0022a4000800017f */
[----:B--2---:R-:W-:Y:S05]  /*c870*/  @!P0 NANOSLEEP.SYNCS 0x989680 ;  /* 0x009896800000895d */ /* 0x004fea0003900000 */
[----:B------:R-:W2:Y:S02]  /*c880*/  @!P0 SYNCS.PHASECHK.TRANS64 P0, [R7+URZ+0x2d860], R2 ;  /* 0x02d86002070085a7 */ /* 0x000ea4000800007f */
[----:B--2---:R-:W-:Y:S05]  /*c890*/  @!P0 BRA `(.L_x_64) ;  /* 0xfffffffc00f08947 */ /* 0x004fea000383ffff */
[----:B------:R-:W-:Y:S05]  /*c8a0*/  BRA `(.L_x_124) ;  /* 0xffffffd800a87947 */ /* 0x000fea000383ffff */
.L_x_65:
[----:B------:R-:W-:Y:S01]  /*c8b0*/  BSSY B1, `(.L_x_125) ;  /* 0x0000008000017945 */ /* 0x000fe20003800000 */
[----:B------:R-:W-:Y:S02]  /*c8c0*/  IMAD.MOV.U32 R13, RZ, RZ, R18 ;  /* 0x000000ffff0d7224 */ /* 0x000fe400078e0012 */
[----:B------:R-:W-:Y:S02]  /*c8d0*/  IMAD.MOV.U32 R12, RZ, RZ, RZ ;  /* 0x000000ffff0c7224 */ /* 0x000fe400078e00ff */
[----:B------:R-:W-:Y:S02]  /*c8e0*/  IMAD.MOV.U32 R11, RZ, RZ, 0x1c1f ;  /* 0x00001c1fff0b7424 */ /* 0x000fe400078e00ff */
[----:B------:R-:W-:-:S07]  /*c8f0*/  IMAD.MOV.U32 R15, RZ, RZ, -0x1 ;  /* 0xffffffffff0f7424 */ /* 0x000fce00078e00ff */
[----:B-1----:R-:W-:Y:S05]  /*c900*/  WARPSYNC.COLLECTIVE R15, `(.L_x_126) ;  /* 0x000000000f087348 */ /* 0x002fea0003c00000 */
[----:B------:R0:W2:Y:S02]  /*c910*/  SHFL.IDX P6, R14, R13, R12, R11 ;  /* 0x0000000c0d0e7389 */ /* 0x0000a400000c000b */
[----:B012---:R-:W-:Y:S01]  /*c920*/  ENDCOLLECTIVE ;  /* 0x000000000000791b */ /* 0x007fe20003800000 */
.L_x_126:
[----:B------:R-:W-:Y:S05]  /*c930*/  BSYNC B1 ;  /* 0x0000000000017941 */ /* 0x000fea0003800000 */
.L_x_125:
[----:B------:R-:W-:Y:S01]  /*c940*/  MOV R13, R17 ;  /* 0x00000011000d7202 */ /* 0x000fe20000000f00 */
[----:B------:R-:W-:Y:S01]  /*c950*/  IMAD.MOV.U32 R12, RZ, RZ, RZ ;  /* 0x000000ffff0c7224 */ /* 0x000fe200078e00ff */
[----:B------:R-:W-:Y:S01]  /*c960*/  LEA R8, R8, UR45, 0x1 ;  /* 0x0000002d08087c11 */ /* 0x000fe2000f8e08ff */
[----:B------:R-:W-:Y:S02]  /*c970*/  IMAD.MOV.U32 R11, RZ, RZ, 0x1c1f ;  /* 0x00001c1fff0b7424 */ /* 0x000fe400078e00ff */
[----:B------:R-:W-:Y:S02]  /*c980*/  IMAD.MOV.U32 R15, RZ, RZ, -0x1 ;  /* 0xffffffffff0f7424 */ /* 0x000fe400078e00ff */
[----:B------:R-:W-:-:S07]  /*c990*/  IMAD.MOV.U32 R3, RZ, RZ, R14 ;  /* 0x000000ffff037224 */ /* 0x000fce00078e000e */
[----:B------:R-:W-:Y:S05]  /*c9a0*/  WARPSYNC.COLLECTIVE R15, `(.L_x_127) ;  /* 0x000000000f087348 */ /* 0x000fea0003c00000 */
[----:B------:R0:W1:Y:S02]  /*c9b0*/  SHFL.IDX P6, R14, R13, R12, R11 ;  /* 0x0000000c0d0e7389 */ /* 0x00006400000c000b */
[----:B01----:R-:W-:Y:S01]  /*c9c0*/  ENDCOLLECTIVE ;  /* 0x000000000000791b */ /* 0x003fe20003800000 */
.L_x_127:
[----:B------:R-:W-:Y:S01]  /*c9d0*/  IMAD.MOV.U32 R13, RZ, RZ, R18 ;  /* 0x000000ffff0d7224 */ /* 0x000fe200078e0012 */
[----:B------:R-:W-:Y:S02]  /*c9e0*/  MOV R12, 0x1 ;  /* 0x00000001000c7802 */ /* 0x000fe40000000f00 */
[----:B------:R-:W-:-:S13]  /*c9f0*/  IADD3 R2, P0, R14, R4, RZ ;  /* 0x000000040e027210 */ /* 0x000fda0007f1e0ff */
[----:B------:R-:W-:Y:S05]  /*ca00*/  WARPSYNC.COLLECTIVE R15, `(.L_x_128) ;  /* 0x000000000f087348 */ /* 0x000fea0003c00000 */
[----:B------:R0:W1:Y:S02]  /*ca10*/  SHFL.IDX P6, R14, R13, R12, R11 ;  /* 0x0000000c0d0e7389 */ /* 0x00006400000c000b */
[----:B01----:R-:W-:Y:S01]  /*ca20*/  ENDCOLLECTIVE ;  /* 0x000000000000791b */ /* 0x003fe20003800000 */
.L_x_128:
[----:B------:R-:W-:Y:S01]  /*ca30*/  IMAD.X R3, RZ, RZ, R3, P0 ;  /* 0x000000ffff037224 */ /* 0x000fe200000e0603 */
[----:B------:R-:W-:Y:S01]  /*ca40*/  ISETP.LT.OR P0, PT, R0, 0x1, P3 ;  /* 0x000000010000780c */ /* 0x000fe20001f01670 */
[----:B------:R-:W-:-:S12]  /*ca50*/  IMAD.MOV.U32 R13, RZ, RZ, R17 ;  /* 0x000000ffff0d7224 */ /* 0x000fd800078e0011 */
[----:B------:R-:W-:Y:S01]  /*ca60*/  @!PT LDS RZ, [RZ] ;  /* 0x00000000fffff984 */ /* 0x000fe20000000800 */
[----:B------:R-:W-:Y:S01]  /*ca70*/  @!PT LDS RZ, [RZ] ;  /* 0x00000000fffff984 */ /* 0x000fe20000000800 */
[----:B------:R-:W-:Y:S01]  /*ca80*/  @!PT LDS RZ, [RZ] ;  /* 0x00000000fffff984 */ /* 0x000fe20000000800 */
[----:B------:R-:W-:Y:S01]  /*ca90*/  LDGSTS.E.BYPASS.LTC128B.128 [R8+0x400], desc[UR36][R2.64], !P0 ;  /* 0x0040000002087fae */ /* 0x000fe2000c101d64 */
[----:B------:R-:W-:-:S13]  /*caa0*/  ISETP.LT.OR P0, PT, R0, 0x1, P2 ;  /* 0x000000010000780c */ /* 0x000fda0001701670 */
[----:B------:R-:W-:Y:S01]  /*cab0*/  LDGSTS.E.BYPASS.LTC128B.128 [R8+0x2400], desc[UR36][R2.64+0x40], !P0 ;  /* 0x0240004002087fae */ /* 0x000fe2000c101d64 */
[----:B------:R-:W-:-:S13]  /*cac0*/  ISETP.LT.OR P0, PT, R0, 0x1, P1 ;  /* 0x000000010000780c */ /* 0x000fda0000f01670 */
[----:B------:R0:W-:Y:S02]  /*cad0*/  LDGSTS.E.BYPASS.LTC128B.128 [R8+0x4400], desc[UR36][R2.64+0x80], !P0 ;  /* 0x0440008002087fae */ /* 0x0001e4000c101d64 */
[----:B0-----:R-:W-:-:S07]  /*cae0*/  IMAD.MOV.U32 R3, RZ, RZ, R14 ;  /* 0x000000ffff037224 */ /* 0x001fce00078e000e */
[----:B------:R-:W-:Y:S05]  /*caf0*/  WARPSYNC.COLLECTIVE R15, `(.L_x_129) ;  /* 0x000000000f087348 */ /* 0x000fea0003c00000 */
[----:B------:R0:W1:Y:S02]  /*cb00*/  SHFL.IDX P6, R14, R13, R12, R11 ;  /* 0x0000000c0d0e7389 */ /* 0x00006400000c000b */
[----:B01----:R-:W-:Y:S01]  /*cb10*/  ENDCOLLECTIVE ;  /* 0x000000000000791b */ /* 0x003fe20003800000 */
.L_x_129:
[----:B------:R-:W-:Y:S02]  /*cb20*/  IMAD.MOV.U32 R13, RZ, RZ, R18 ;  /* 0x000000ffff0d7224 */ /* 0x000fe400078e0012 */
[----:B------:R-:W-:Y:S01]  /*cb30*/  IMAD.MOV.U32 R12, RZ, RZ, 0x2 ;  /* 0x00000002ff0c7424 */ /* 0x000fe200078e00ff */
[----:B------:R-:W-:-:S13]  /*cb40*/  IADD3 R2, P0, R14, R4, RZ ;  /* 0x000000040e027210 */ /* 0x000fda0007f1e0ff */
[----:B------:R-:W-:Y:S05]  /*cb50*/  WARPSYNC.COLLECTIVE R15, `(.L_x_130) ;  /* 0x000000000f087348 */ /* 0x000fea0003c00000 */
[----:B------:R0:W1:Y:S02]  /*cb60*/  SHFL.IDX P6, R14, R13, R12, R11 ;  /* 0x0000000c0d0e7389 */ /* 0x00006400000c000b */
[----:B01----:R-:W-:Y:S01]  /*cb70*/  ENDCOLLECTIVE ;  /* 0x000000000000791b */ /* 0x003fe20003800000 */
.L_x_130:
        /* <DEDUP_REMOVED lines=11> */
[----:B0-----:R-:W-:-:S07]  /*cc30*/  MOV R3, R14 ;  /* 0x0000000e00037202 */ /* 0x001fce0000000f00 */
[----:B------:R-:W-:Y:S05]  /*cc40*/  WARPSYNC.COLLECTIVE R15, `(.L_x_131) ;  /* 0x000000000f087348 */ /* 0x000fea0003c00000 */
[----:B------:R0:W1:Y:S02]  /*cc50*/  SHFL.IDX P6, R14, R13, R12, R11 ;  /* 0x0000000c0d0e7389 */ /* 0x00006400000c000b */
[----:B01----:R-:W-:Y:S01]  /*cc60*/  ENDCOLLECTIVE ;  /* 0x000000000000791b */ /* 0x003fe20003800000 */
.L_x_131:
[----:B------:R-:W-:Y:S02]  /*cc70*/  IMAD.MOV.U32 R13, RZ, RZ, R18 ;  /* 0x000000ffff0d7224 */ /* 0x000fe400078e0012 */
[----:B------:R-:W-:Y:S01]  /*cc80*/  IMAD.MOV.U32 R12, RZ, RZ, 0x3 ;  /* 0x00000003ff0c7424 */ /* 0x000fe200078e00ff */
[----:B------:R-:W-:-:S13]  /*cc90*/  IADD3 R2, P0, R14, R4, RZ ;  /* 0x000000040e027210 */ /* 0x000fda0007f1e0ff */
[----:B------:R-:W-:Y:S05]  /*cca0*/  WARPSYNC.COLLECTIVE R15, `(.L_x_132) ;  /* 0x000000000f087348 */ /* 0x000fea0003c00000 */
[----:B------:R0:W1:Y:S02]  /*ccb0*/  SHFL.IDX P6, R14, R13, R12, R11 ;  /* 0x0000000c0d0e7389 */ /* 0x00006400000c000b */
[----:B01----:R-:W-:Y:S01]  /*ccc0*/  ENDCOLLECTIVE ;  /* 0x000000000000791b */ /* 0x003fe20003800000 */
.L_x_132:
[----:B------:R-:W-:Y:S01]  /*ccd0*/  IMAD.X R3, RZ, RZ, R3, P0 ;  /* 0x000000ffff037224 */ /* 0x000fe200000e0603 */
[----:B------:R-:W-:Y:S02]  /*cce0*/  ISETP.LT.OR P0, PT, R0, 0x41, P3 ;  /* 0x000000410000780c */ /* 0x000fe40001f01670 */
[----:B------:R-:W-:-:S11]  /*ccf0*/  MOV R13, R17 ;  /* 0x00000011000d7202 */ /* 0x000fd60000000f00 */
[----:B------:R-:W-:Y:S01]  /*cd00*/  @!PT LDS RZ, [RZ] ;  /* 0x00000000fffff984 */ /* 0x000fe20000000800 */
[----:B------:R-:W-:Y:S01]  /*cd10*/  @!PT LDS RZ, [RZ] ;  /* 0x00000000fffff984 */ /* 0x000fe20000000800 */
[----:B------:R-:W-:Y:S01]  /*cd20*/  @!PT LDS RZ, [RZ] ;  /* 0x00000000fffff984 */ /* 0x000fe20000000800 */
[----:B------:R0:W-:Y:S01]  /*cd30*/  LDGSTS.E.BYPASS.LTC128B.128 [R8+0x1400], desc[UR36][R2.64], !P0 ;  /* 0x0140000002087fae */ /* 0x0001e2000c101d64 */
[----:B------:R-:W-:Y:S01]  /*cd40*/  ISETP.LT.OR P0, PT, R0, 0x41, P2 ;  /* 0x000000410000780c */ /* 0x000fe20001701670 */
[----:B------:R-:W-:-:S12]  /*cd50*/  IMAD.MOV.U32 R18, RZ, RZ, R14 ;  /* 0x000000ffff127224 */ /* 0x000fd800078e000e */
[----:B0-----:R-:W-:Y:S05]  /*cd60*/  WARPSYNC.COLLECTIVE R15, `(.L_x_133) ;  /* 0x000000000f087348 */ /* 0x001fea0003c00000 */
[----:B------:R1:W2:Y:S02]  /*cd70*/  SHFL.IDX P6, R14, R13, R12, R11 ;  /* 0x0000000c0d0e7389 */ /* 0x0002a400000c000b */
[----:B012---:R-:W-:Y:S01]  /*cd80*/  ENDCOLLECTIVE ;  /* 0x000000000000791b */ /* 0x007fe20003800000 */
.L_x_133:
[----:B------:R-:W-:Y:S01]  /*cd90*/  @!PT LDS RZ, [RZ] ;  /* 0x00000000fffff984 */ /* 0x000fe20000000800 */
[----:B------:R-:W-:Y:S01]  /*cda0*/  @!PT LDS RZ, [RZ] ;  /* 0x00000000fffff984 */ /* 0x000fe20000000800 */
[----:B------:R-:W-:Y:S01]  /*cdb0*/  @!PT LDS RZ, [RZ] ;  /* 0x00000000fffff984 */ /* 0x000fe20000000800 */
[----:B------:R0:W-:Y:S01]  /*cdc0*/  LDGSTS.E.BYPASS.LTC128B.128 [R8+0x3400], desc[UR36][R2.64+0x40], !P0 ;  /* 0x0340004002087fae */ /* 0x0001e2000c101d64 */
[----:B------:R-:W-:-:S13]  /*cdd0*/  ISETP.LT.OR P0, PT, R0, 0x41, P1 ;  /* 0x000000410000780c */ /* 0x000fda0000f01670 */
[----:B------:R0:W-:Y:S01]  /*cde0*/  LDGSTS.E.BYPASS.LTC128B.128 [R8+0x5400], desc[UR36][R2.64+0x80], !P0 ;  /* 0x0540008002087fae */ /* 0x0001e2000c101d64 */
[----:B------:R-:W-:Y:S05]  /*cdf0*/  BRA `(.L_x_134) ;  /* 0xffffffd400e87947 */ /* 0x000fea000383ffff */
.L_x_71:
[----:B0-----:R0:W1:Y:S02]  /*ce00*/  SYNCS.PHASECHK.TRANS64.TRYWAIT P0, [R0+URZ+0x2d860], R3 ;  /* 0x02d86003000075a7 */ /* 0x001064000800017f */
[----:B-1----:R-:W-:Y:S05]  /*ce10*/  @!P0 NANOSLEEP.SYNCS 0x989680 ;  /* 0x009896800000895d */ /* 0x002fea0003900000 */
[----:B------:R-:W1:Y:S02]  /*ce20*/  @!P0 SYNCS.PHASECHK.TRANS64 P0, [R0+URZ+0x2d860], R3 ;  /* 0x02d86003000085a7 */ /* 0x000e64000800007f */
[----:B-1----:R-:W-:Y:S05]  /*ce30*/  @!P0 BRA `(.L_x_71) ;  /* 0xfffffffc00f08947 */ /* 0x002fea000383ffff */
[----:B------:R-:W-:Y:S05]  /*ce40*/  BRA `(.L_x_135) ;  /* 0xffffffd800f47947 */ /* 0x000fea000383ffff */
.L_x_72:
[----:B------:R-:W-:Y:S01]  /*ce50*/  BSSY B0, `(.L_x_136) ;  /* 0x0000008000007945 */ /* 0x000fe20003800000 */
[----:B------:R-:W-:Y:S02]  /*ce60*/  IMAD.MOV.U32 R13, RZ, RZ, R18 ;  /* 0x000000ffff0d7224 */ /* 0x000fe400078e0012 */
[----:B------:R-:W-:Y:S02]  /*ce70*/  IMAD.MOV.U32 R12, RZ, RZ, RZ ;  /* 0x000000ffff0c7224 */ /* 0x000fe400078e00ff */
[----:B------:R-:W-:Y:S02]  /*ce80*/  IMAD.MOV.U32 R11, RZ, RZ, 0x1c1f ;  /* 0x00001c1fff0b7424 */ /* 0x000fe400078e00ff */
[----:B------:R-:W-:-:S07]  /*ce90*/  IMAD.MOV.U32 R15, RZ, RZ, -0x1 ;  /* 0xffffffffff0f7424 */ /* 0x000fce00078e00ff */
[----:B0-----:R-:W-:Y:S05]  /*cea0*/  WARPSYNC.COLLECTIVE R15, `(.L_x_137) ;  /* 0x000000000f087348 */ /* 0x001fea0003c00000 */
[----:B------:R1:W2:Y:S02]  /*ceb0*/  SHFL.IDX P6, R14, R13, R12, R11 ;  /* 0x0000000c0d0e7389 */ /* 0x0002a400000c000b */
[----:B012---:R-:W-:Y:S01]  /*cec0*/  ENDCOLLECTIVE ;  /* 0x000000000000791b */ /* 0x007fe20003800000 */
.L_x_137:
[----:B------:R-:W-:Y:S05]  /*ced0*/  BSYNC B0 ;  /* 0x0000000000007941 */ /* 0x000fea0003800000 */
.L_x_136:
[----:B------:R-:W0:Y:S01]  /*cee0*/  S2R R2, SR_TID.X ;  /* 0x0000000000027919 */ /* 0x000e220000002100 */
[----:B------:R-:W-:Y:S01]  /*cef0*/  MOV R13, R17 ;  /* 0x00000011000d7202 */ /* 0x000fe20000000f00 */
[----:B------:R-:W-:Y:S01]  /*cf00*/  IMAD.MOV.U32 R12, RZ, RZ, RZ ;  /* 0x000000ffff0c7224 */ /* 0x000fe200078e00ff */
[----:B------:R-:W-:Y:S01]  /*cf10*/  LEA R4, R4, UR45, 0x1 ;  /* 0x0000002d04047c11 */ /* 0x000fe2000f8e08ff */
[----:B------:R-:W-:Y:S02]  /*cf20*/  IMAD.MOV.U32 R11, RZ, RZ, 0x1c1f ;  /* 0x00001c1fff0b7424 */ /* 0x000fe400078e00ff */
[----:B------:R-:W-:Y:S02]  /*cf30*/  IMAD.MOV.U32 R15, RZ, RZ, -0x1 ;  /* 0xffffffffff0f7424 */ /* 0x000fe400078e00ff */
[----:B------:R-:W-:-:S07]  /*cf40*/  IMAD.MOV.U32 R3, RZ, RZ, R14 ;  /* 0x000000ffff037224 */ /* 0x000fce00078e000e */
[----:B0-----:R-:W-:Y:S05]  /*cf50*/  WARPSYNC.COLLECTIVE R15, `(.L_x_138) ;  /* 0x000000000f087348 */ /* 0x001fea0003c00000 */
[----:B------:R1:W2:Y:S02]  /*cf60*/  SHFL.IDX P6, R14, R13, R12, R11 ;  /* 0x0000000c0d0e7389 */ /* 0x0002a400000c000b */
[----:B012---:R-:W-:Y:S01]  /*cf70*/  ENDCOLLECTIVE ;  /* 0x000000000000791b */ /* 0x007fe20003800000 */
.L_x_138:
[----:B------:R-:W-:Y:S02]  /*cf80*/  ULDC UR4, c[0x0][0x2f4] ;  /* 0x0000bd0000047ab9 */ /* 0x000fe40000000800 */
[----:B------:R-:W-:-:S04]  /*cf90*/  ISETP.GE.AND P2, PT, R9, UR4, PT ;  /* 0x0000000409007c0c */ /* 0x000fc8000bf46270 */
[----:B------:R-:W-:Y:S02]  /*cfa0*/  ISETP.LT.OR P3, PT, R5, 0x1, P2 ;  /* 0x000000010500780c */ /* 0x000fe40001761670 */
[----:B------:R-:W-:Y:S01]  /*cfb0*/  MOV R13, R18 ;  /* 0x00000012000d7202 */ /* 0x000fe20000000f00 */
[----:B------:R-:W-:Y:S02]  /*cfc0*/  IMAD.MOV.U32 R12, RZ, RZ, 0x1 ;  /* 0x00000001ff0c7424 */ /* 0x000fe400078e00ff */
[----:B------:R-:W-:-:S05]  /*cfd0*/  IMAD.SHL.U32 R2, R2, 0x8, RZ ;  /* 0x0000000802027824 */ /* 0x000fca00078e00ff */
[----:B------:R-:W-:-:S04]  /*cfe0*/  LOP3.LUT R2, R2, 0x18, RZ, 0xc0, !PT ;  /* 0x0000001802027812 */ /* 0x000fc800078ec0ff */
[C---:B------:R-:W-:Y:S02]  /*cff0*/  LOP3.LUT R7, R2.reuse, 0x20, RZ, 0xfc, !PT ;  /* 0x0000002002077812 */ /* 0x040fe400078efcff */
[----:B------:R-:W-:Y:S01]  /*d000*/  LOP3.LUT R6, R2, 0x40, RZ, 0xfc, !PT ;  /* 0x0000004002067812 */ /* 0x000fe200078efcff */
[----:B------:R-:W-:Y:S01]  /*d010*/  IMAD.MOV.U32 R2, RZ, RZ, R14 ;  /* 0x000000ffff027224 */ /* 0x000fe200078e000e */
[----:B------:R-:W-:Y:S02]  /*d020*/  ISETP.GE.AND P1, PT, R7, UR4, PT ;  /* 0x0000000407007c0c */ /* 0x000fe4000bf26270 */
[----:B------:R-:W-:-:S13]  /*d030*/  ISETP.GE.AND P0, PT, R6, UR4, PT ;  /* 0x0000000406007c0c */ /* 0x000fda000bf06270 */
[----:B------:R-:W-:Y:S05]  /*d040*/  WARPSYNC.COLLECTIVE R15, `(.L_x_139) ;  /* 0x000000000f087348 */ /* 0x000fea0003c00000 */
[----:B------:R0:W1:Y:S02]  /*d050*/  SHFL.IDX P6, R14, R13, R12, R11 ;  /* 0x0000000c0d0e7389 */ /* 0x00006400000c000b */
[----:B01----:R-:W-:Y:S01]  /*d060*/  ENDCOLLECTIVE ;  /* 0x000000000000791b */ /* 0x003fe20003800000 */
.L_x_139:
[----:B------:R-:W-:Y:S01]  /*d070*/  ISETP.LT.OR P4, PT, R5, 0x1, P1 ;  /* 0x000000010500780c */ /* 0x000fe20000f81670 */
[----:B------:R-:W-:Y:S01]  /*d080*/  IMAD.WIDE.U32 R2, R9, 0x2, R2 ;  /* 0x0000000209027825 */ /* 0x000fe200078e0002 */
[----:B------:R-:W-:-:S04]  /*d090*/  ISETP.LT.OR P5, PT, R5, 0x1, P0 ;  /* 0x000000010500780c */ /* 0x000fc800007a1670 */
[----:B------:R-:W-:Y:S01]  /*d0a0*/  @!PT LDS RZ, [RZ] ;  /* 0x00000000fffff984 */ /* 0x000fe20000000800 */
[----:B------:R-:W-:Y:S01]  /*d0b0*/  @!PT LDS RZ, [RZ] ;  /* 0x00000000fffff984 */ /* 0x000fe20000000800 */
[----:B------:R-:W-:Y:S01]  /*d0c0*/  @!PT LDS RZ, [RZ] ;  /* 0x00000000fffff984 */ /* 0x000fe20000000800 */
[----:B------:R0:W-:Y:S01]  /*d0d0*/  LDGSTS.E.BYPASS.LTC128B.128 [R4+0x400], desc[UR36][R2.64], !P3 ;  /* 0x0040000002047fae */ /* 0x0001e2000d901d64 */
[----:B------:R-:W-:Y:S01]  /*d0e0*/  ISETP.LT.OR P3, PT, R5, 0x21, P2 ;  /* 0x000000210500780c */ /* 0x000fe20001761670 */
[----:B------:R-:W-:-:S05]  /*d0f0*/  IMAD.MOV.U32 R13, RZ, RZ, R17 ;  /* 0x000000ffff0d7224 */ /* 0x000fca00078e0011 */
[----:B------:R0:W-:Y:S01]  /*d100*/  LDGSTS.E.BYPASS.LTC128B.128 [R4+0x2400], desc[UR36][R2.64+0x40], !P4 ;  /* 0x0240004002047fae */ /* 0x0001e2000e101d64 */
[----:B------:R-:W-:-:S03]  /*d110*/  ISETP.LT.OR P4, PT, R5, 0x21, P1 ;  /* 0x000000210500780c */ /* 0x000fc60000f81670 */
[----:B------:R0:W-:Y:S01]  /*d120*/  LDGSTS.E.BYPASS.LTC128B.128 [R4+0x4400], desc[UR36][R2.64+0x80], !P5 ;  /* 0x0440008002047fae */ /* 0x0001e2000e901d64 */
[----:B------:R-:W-:Y:S01]  /*d130*/  ISETP.LT.OR P5, PT, R5, 0x21, P0 ;  /* 0x000000210500780c */ /* 0x000fe200007a1670 */
[----:B------:R-:W-:-:S12]  /*d140*/  IMAD.MOV.U32 R6, RZ, RZ, R14 ;  /* 0x000000ffff067224 */ /* 0x000fd800078e000e */
[----:B0-----:R-:W-:Y:S05]  /*d150*/  WARPSYNC.COLLECTIVE R15, `(.L_x_140) ;  /* 0x000000000f087348 */ /* 0x001fea0003c00000 */
[----:B------:R1:W2:Y:S02]  /*d160*/  SHFL.IDX P6, R14, R13, R12, R11 ;  /* 0x0000000c0d0e7389 */ /* 0x0002a400000c000b */
[----:B012---:R-:W-:Y:S01]  /*d170*/  ENDCOLLECTIVE ;  /* 0x000000000000791b */ /* 0x007fe20003800000 */
.L_x_140:
[----:B------:R-:W-:Y:S02]  /*d180*/  IMAD.MOV.U32 R3, RZ, RZ, R6 ;  /* 0x000000ffff037224 */ /* 0x000fe400078e0006 */
[----:B------:R-:W-:Y:S01]  /*d190*/  IMAD.MOV.U32 R6, RZ, RZ, RZ ;  /* 0x000000ffff067224 */ /* 0x000fe200078e00ff */
[----:B------:R-:W-:Y:S01]  /*d1a0*/  MOV R13, R18 ;  /* 0x00000012000d7202 */ /* 0x000fe20000000f00 */
[----:B------:R-:W-:Y:S02]  /*d1b0*/  IMAD.MOV.U32 R12, RZ, RZ, 0x2 ;  /* 0x00000002ff0c7424 */ /* 0x000fe400078e00ff */
[----:B------:R-:W-:-:S07]  /*d1c0*/  IMAD.MOV.U32 R2, RZ, RZ, R14 ;  /* 0x000000ffff027224 */ /* 0x000fce00078e000e */
[----:B------:R-:W-:Y:S05]  /*d1d0*/  WARPSYNC.COLLECTIVE R15, `(.L_x_141) ;  /* 0x000000000f087348 */ /* 0x000fea0003c00000 */
[----:B------:R0:W1:Y:S02]  /*d1e0*/  SHFL.IDX P6, R14, R13, R12, R11 ;  /* 0x0000000c0d0e7389 */ /* 0x00006400000c000b */
[----:B01----:R-:W-:Y:S01]  /*d1f0*/  ENDCOLLECTIVE ;  /* 0x000000000000791b */ /* 0x003fe20003800000 */
.L_x_141:
[----:B------:R-:W-:-:S05]  /*d200*/  IMAD.WIDE.U32 R2, R9, 0x2, R2 ;  /* 0x0000000209027825 */ /* 0x000fca00078e0002 */
[----:B------:R-:W-:Y:S01]  /*d210*/  @!PT LDS RZ, [RZ] ;  /* 0x00000000fffff984 */ /* 0x000fe20000000800 */
[----:B------:R-:W-:Y:S01]  /*d220*/  @!PT LDS RZ, [RZ] ;  /* 0x00000000fffff984 */ /* 0x000fe20000000800 */
[----:B------:R-:W-:Y:S01]  /*d230*/  @!PT LDS RZ, [RZ] ;  /* 0x00000000fffff984 */ /* 0x000fe20000000800 */
[----:B------:R0:W-:Y:S01]  /*d240*/  LDGSTS.E.BYPASS.LTC128B.128 [R4+0xc00], desc[UR36][R2.64], !P3 ;  /* 0x00c0000002047fae */ /* 0x0001e2000d901d64 */
[----:B------:R-:W-:-:S03]  /*d250*/  ISETP.LT.OR P3, PT, R5, 0x41, P2 ;  /* 0x000000410500780c */ /* 0x000fc60001761670 */
[----:B------:R0:W-:Y:S01]  /*d260*/  LDGSTS.E.BYPASS.LTC128B.128 [R4+0x2c00], desc[UR36][R2.64+0x40], !P4 ;  /* 0x02c0004002047fae */ /* 0x0001e2000e101d64 */
[C---:B------:R-:W-:Y:S01]  /*d270*/  ISETP.LT.OR P4, PT, R5.reuse, 0x41, P1 ;  /* 0x000000410500780c */ /* 0x040fe20000f81670 */
[----:B------:R-:W-:Y:S02]  /*d280*/  IMAD.MOV.U32 R13, RZ, RZ, R17 ;  /* 0x000000ffff0d7224 */ /* 0x000fe400078e0011 */
[----:B------:R0:W-:Y:S01]  /*d290*/  LDGSTS.E.BYPASS.LTC128B.128 [R4+0x4c00], desc[UR36][R2.64+0x80], !P5 ;  /* 0x04c0008002047fae */ /* 0x0001e2000e901d64 */
[----:B------:R-:W-:Y:S01]  /*d2a0*/  ISETP.LT.OR P5, PT, R5, 0x41, P0 ;  /* 0x000000410500780c */ /* 0x000fe200007a1670 */
[----:B------:R-:W-:-:S12]  /*d2b0*/  IMAD.MOV.U32 R7, RZ, RZ, R14 ;  /* 0x000000ffff077224 */ /* 0x000fd800078e000e */
[----:B0-----:R-:W-:Y:S05]  /*d2c0*/  WARPSYNC.COLLECTIVE R15, `(.L_x_142) ;  /* 0x000000000f087348 */ /* 0x001fea0003c00000 */
[----:B------:R1:W2:Y:S02]  /*d2d0*/  SHFL.IDX P6, R14, R13, R12, R11 ;  /* 0x0000000c0d0e7389 */ /* 0x0002a400000c000b */
[----:B012---:R-:W-:Y:S01]  /*d2e0*/  ENDCOLLECTIVE ;  /* 0x000000000000791b */ /* 0x007fe20003800000 */
.L_x_142:
[----:B------:R-:W-:Y:S01]  /*d2f0*/  MOV R3, R7 ;  /* 0x0000000700037202 */ /* 0x000fe20000000f00 */
[----:B------:R-:W-:Y:S02]  /*d300*/  IMAD.MOV.U32 R13, RZ, RZ, R18 ;  /* 0x000000ffff0d7224 */ /* 0x000fe400078e0012 */
[----:B------:R-:W-:Y:S02]  /*d310*/  IMAD.MOV.U32 R12, RZ, RZ, 0x3 ;  /* 0x00000003ff0c7424 */ /* 0x000fe400078e00ff */
[----:B------:R-:W-:-:S07]  /*d320*/  IMAD.MOV.U32 R8, RZ, RZ, R14 ;  /* 0x000000ffff087224 */ /* 0x000fce00078e000e */
[----:B------:R-:W-:Y:S05]  /*d330*/  WARPSYNC.COLLECTIVE R15, `(.L_x_143) ;  /* 0x000000000f087348 */ /* 0x000fea0003c00000 */
[----:B------:R0:W1:Y:S02]  /*d340*/  SHFL.IDX P6, R14, R13, R12, R11 ;  /* 0x0000000c0d0e7389 */ /* 0x00006400000c000b */
[----:B01----:R-:W-:Y:S01]  /*d350*/  ENDCOLLECTIVE ;  /* 0x000000000000791b */ /* 0x003fe20003800000 */
.L_x_143:
[----:B------:R-:W-:-:S04]  /*d360*/  IMAD.MOV.U32 R2, RZ, RZ, R8 ;  /* 0x000000ffff027224 */ /* 0x000fc800078e0008 */
[----:B------:R-:W-:-:S05]  /*d370*/  IMAD.WIDE.U32 R2, R9, 0x2, R2 ;  /* 0x0000000209027825 */ /* 0x000fca00078e0002 */
        /* <DEDUP_REMOVED lines=11> */
.L_x_144:
[----:B------:R-:W-:Y:S05]  /*d430*/  BRA `(.L_x_145) ;  /* 0xffffffd800407947 */ /* 0x000fea000383ffff */
.L_x_75:
[----:B0-----:R0:W1:Y:S02]  /*d440*/  SYNCS.PHASECHK.TRANS64.TRYWAIT P0, [R7+URZ+0x2d820], R6 ;  /* 0x02d82006070075a7 */ /* 0x001064000800017f */
[----:B-1----:R-:W-:Y:S05]  /*d450*/  @!P0 NANOSLEEP.SYNCS 0x989680 ;  /* 0x009896800000895d */ /* 0x002fea0003900000 */
[----:B------:R-:W1:Y:S02]  /*d460*/  @!P0 SYNCS.PHASECHK.TRANS64 P0, [R7+URZ+0x2d820], R6 ;  /* 0x02d82006070085a7 */ /* 0x000e64000800007f */
[----:B-1----:R-:W-:Y:S05]  /*d470*/  @!P0 BRA `(.L_x_75) ;  /* 0xfffffffc00f08947 */ /* 0x002fea000383ffff */
[----:B------:R-:W-:Y:S05]  /*d480*/  BRA `(.L_x_146) ;  /* 0xffffffd800c47947 */ /* 0x000fea000383ffff */
.L_x_76:
[----:B------:R-:W1:Y:S01]  /*d490*/  S2R R3, SR_TID.X ;  /* 0x0000000000037919 */ /* 0x000e620000002100 */
[----:B------:R-:W-:Y:S01]  /*d4a0*/  BSSY B0, `(.L_x_147) ;  /* 0x000000a000007945 */ /* 0x000fe20003800000 */
[----:B------:R-:W-:Y:S02]  /*d4b0*/  IMAD.MOV.U32 R12, RZ, RZ, RZ ;  /* 0x000000ffff0c7224 */ /* 0x000fe400078e00ff */
[----:B------:R-:W-:Y:S02]  /*d4c0*/  IMAD.MOV.U32 R11, RZ, RZ, 0x1f ;  /* 0x0000001fff0b7424 */ /* 0x000fe400078e00ff */
[----:B------:R-:W-:Y:S01]  /*d4d0*/  IMAD.MOV.U32 R15, RZ, RZ, -0x1 ;  /* 0xffffffffff0f7424 */ /* 0x000fe200078e00ff */
[----:B-1----:R-:W-:-:S04]  /*d4e0*/  SHF.R.U32.HI R3, RZ, 0x5, R3 ;  /* 0x00000005ff037819 */ /* 0x002fc80000011603 */
[----:B------:R-:W-:-:S04]  /*d4f0*/  LOP3.LUT R3, R3, 0x3, RZ, 0xc0, !PT ;  /* 0x0000000303037812 */ /* 0x000fc800078ec0ff */
[----:B------:R-:W-:-:S07]  /*d500*/  MOV R13, R3 ;  /* 0x00000003000d7202 */ /* 0x000fce0000000f00 */
[----:B0----5:R-:W-:Y:S05]  /*d510*/  WARPSYNC.COLLECTIVE R15, `(.L_x_148) ;  /* 0x000000000f087348 */ /* 0x021fea0003c00000 */
[----:B------:R1:W2:Y:S02]  /*d520*/  SHFL.IDX P6, R14, R13, R12, R11 ;  /* 0x0000000c0d0e7389 */ /* 0x0002a400000c000b */
[----:B012--5:R-:W-:Y:S01]  /*d530*/  ENDCOLLECTIVE ;  /* 0x000000000000791b */ /* 0x027fe20003800000 */
.L_x_148:
[----:B------:R-:W-:Y:S05]  /*d540*/  BSYNC B0 ;  /* 0x0000000000007941 */ /* 0x000fea0003800000 */
.L_x_147:
[----:B------:R-:W-:Y:S05]  /*d550*/  BRA `(.L_x_149) ;  /* 0xffffffd800a87947 */ /* 0x000fea000383ffff */
.L_x_77:
[----:B------:R-:W-:Y:S01]  /*d560*/  BSSY B0, `(.L_x_150) ;  /* 0x0000006000007945 */ /* 0x000fe20003800000 */
[----:B------:R-:W-:-:S07]  /*d570*/  IMAD.MOV.U32 R15, RZ, RZ, -0x1 ;  /* 0xffffffffff0f7424 */ /* 0x000fce00078e00ff */
[----:B01---5:R-:W-:Y:S05]  /*d580*/  WARPSYNC.COLLECTIVE R15, `(.L_x_151) ;  /* 0x000000000f0c7348 */ /* 0x023fea0003c00000 */
[----:B------:R-:W-:Y:S02]  /*d590*/  ELECT P6, UR62, PT ;  /* 0x00000000003e782f */ /* 0x000fe400038c0000 */
[----:B------:R-:W-:Y:S01]  /*d5a0*/  MOV R14, UR62 ;  /* 0x0000003e000e7c02 */ /* 0x000fe20008000f00 */
[----:B01---5:R-:W-:Y:S10]  /*d5b0*/  ENDCOLLECTIVE ;  /* 0x000000000000791b */ /* 0x023ff40003800000 */
.L_x_151:
[----:B------:R-:W-:Y:S05]  /*d5c0*/  BSYNC B0 ;  /* 0x0000000000007941 */ /* 0x000fea0003800000 */
.L_x_150:
[----:B------:R-:W-:Y:S05]  /*d5d0*/  BRA `(.L_x_152) ;  /* 0xffffffd8009c7947 */ /* 0x000fea000383ffff */
.L_x_79:
[----:B-1----:R1:W2:Y:S02]  /*d5e0*/  SYNCS.PHASECHK.TRANS64.TRYWAIT P1, [R5+URZ+0x2d840], R4 ;  /* 0x02d84004050075a7 */ /* 0x0022a4000802017f */
[----:B--2---:R-:W-:Y:S05]  /*d5f0*/  @!P1 NANOSLEEP.SYNCS 0x989680 ;  /* 0x009896800000995d */ /* 0x004fea0003900000 */
[----:B------:R-:W2:Y:S02]  /*d600*/  @!P1 SYNCS.PHASECHK.TRANS64 P1, [R5+URZ+0x2d840], R4 ;  /* 0x02d84004050095a7 */ /* 0x000ea4000802007f */
[----:B--2---:R-:W-:Y:S05]  /*d610*/  @!P1 BRA `(.L_x_79) ;  /* 0xfffffffc00f09947 */ /* 0x004fea000383ffff */
[----:B------:R-:W-:Y:S05]  /*d620*/  BRA `(.L_x_153) ;  /* 0xffffffd800bc7947 */ /* 0x000fea000383ffff */
.L_x_81:
[----:B--2---:R2:W3:Y:S02]  /*d630*/  SYNCS.PHASECHK.TRANS64.TRYWAIT P1, [R3+URZ+0x2d840], R0 ;  /* 0x02d84000030075a7 */ /* 0x0044e4000802017f */
[----:B---3--:R-:W-:Y:S05]  /*d640*/  @!P1 NANOSLEEP.SYNCS 0x989680 ;  /* 0x009896800000995d */ /* 0x008fea0003900000 */
[----:B------:R-:W3:Y:S02]  /*d650*/  @!P1 SYNCS.PHASECHK.TRANS64 P1, [R3+URZ+0x2d840], R0 ;  /* 0x02d84000030095a7 */ /* 0x000ee4000802007f */
[----:B---3--:R-:W-:Y:S05]  /*d660*/  @!P1 BRA `(.L_x_81) ;  /* 0xfffffffc00f09947 */ /* 0x008fea000383ffff */
[----:B------:R-:W-:Y:S05]  /*d670*/  BRA `(.L_x_154) ;  /* 0xffffffd800c87947 */ /* 0x000fea000383ffff */
.L_x_83:
[----:B---3--:R3:W4:Y:S02]  /*d680*/  SYNCS.PHASECHK.TRANS64.TRYWAIT P1, [R5+URZ+0x2d860], R4 ;  /* 0x02d86004050075a7 */ /* 0x008724000802017f */
[----:B----4-:R-:W-:Y:S05]  /*d690*/  @!P1 NANOSLEEP.SYNCS 0x989680 ;  /* 0x009896800000995d */ /* 0x010fea0003900000 */
[----:B------:R-:W4:Y:S02]  /*d6a0*/  @!P1 SYNCS.PHASECHK.TRANS64 P1, [R5+URZ+0x2d860], R4 ;  /* 0x02d86004050095a7 */ /* 0x000f24000802007f */
[----:B----4-:R-:W-:Y:S05]  /*d6b0*/  @!P1 BRA `(.L_x_83) ;  /* 0xfffffffc00f09947 */ /* 0x010fea000383ffff */
[----:B------:R-:W-:Y:S05]  /*d6c0*/  BRA `(.L_x_155) ;  /* 0xffffffd800c47947 */ /* 0x000fea000383ffff */
.L_x_156:
[----:B------:R-:W-:-:S00]  /*d6d0*/  BRA `(.L_x_156) ;  /* 0xfffffffc00fc7947 */ /* 0x000fc0000383ffff */
[----:B------:R-:W-:-:S00]  /*d6e0*/  NOP ;  /* 0x0000000000007918 */ /* 0x000fc00000000000 */
        /* <DEDUP_REMOVED lines=9> */
.L_x_2780:


//--------------------- .text._ZN7cutlass13device_kernelIN5flash11enable_sm90INS1_16FlashAttnFwdSm90INS1_25CollectiveMainloopFwdSm90ILi2EN4cute5tupleIJNS5_1CILi1EEES8_S8_EEENS6_IJNS7_ILi192EEENS7_ILi128EEENS7_ILi96EEEEEELi96ENS_10bfloat16_tEfNS_4arch4Sm90ELb0ELb0ELb0ELb1ELb1ELb0ELb0ELb0ELb1ELb1ELb1ELb0EEENS1_21CollectiveEpilogueFwdINS6_IJSA_SC_SB_EEES9_SE_SG_Li384ELb1ELb1ELb1ELb0EEENS1_36VarlenDynamicPersistentTileSchedulerILi192ELi128ELi384ELi128ELb1ELb1ELb1ELb0ELb1ELb1EEEEEEEEEvNT_6ParamsE --------------------------
	.section	.text._ZN7cutlass13device_kernelIN5flash11enable_sm90INS1_16FlashAttnFwdSm90INS1_25CollectiveMainloopFwdSm90ILi2EN4cute5tupleIJNS5_1CILi1EEES8_S8_EEENS6_IJNS7_ILi192EEENS7_ILi128EEENS7_ILi96EEEEEELi96ENS_10bfloat16_tEfNS_4arch4Sm90ELb0ELb0ELb0ELb1ELb1ELb0ELb0ELb0ELb1ELb1ELb1ELb0EEENS1_21CollectiveEpilogueFwdINS6_IJSA_SC_SB_EEES9_SE_SG_Li384ELb1ELb1ELb1ELb0EEENS1_36VarlenDynamicPersistentTileSchedulerILi192ELi128ELi384ELi128ELb1ELb1ELb1ELb0ELb1ELb1EEEEEEEEEvNT_6ParamsE,"ax",@progbits
	.align	128
.text._ZN7cutlass13device_kernelIN5flash11enable_sm90INS1_16FlashAttnFwdSm90INS1_25CollectiveMainloopFwdSm90ILi2EN4cute5tupleIJNS5_1CILi1EEES8_S8_EEENS6_IJNS7_ILi192EEENS7_ILi128EEENS7_ILi96EEEEEELi96ENS_10bfloat16_tEfNS_4arch4Sm90ELb0ELb0ELb0ELb1ELb1ELb0ELb0ELb0ELb1ELb1ELb1ELb0EEENS1_21CollectiveEpilogueFwdINS6_IJSA_SC_SB_EEES9_SE_SG_Li384ELb1ELb1ELb1ELb0EEENS1_36VarlenDynamicPersistentTileSchedulerILi192ELi128ELi384ELi128ELb1ELb1ELb1ELb0ELb1ELb1EEEEEEEEEvNT_6ParamsE:
        .type           _ZN7cutlass13device_kernelIN5flash11enable_sm90INS1_16FlashAttnFwdSm90INS1_25CollectiveMainloopFwdSm90ILi2EN4cute5tupleIJNS5_1CILi1EEES8_S8_EEENS6_IJNS7_ILi192EEENS7_ILi128EEENS7_ILi96EEEEEELi96ENS_10bfloat16_tEfNS_4arch4Sm90ELb0ELb0ELb0ELb1ELb1ELb0ELb0ELb0ELb1ELb1ELb1ELb0EEENS1_21CollectiveEpilogueFwdINS6_IJSA_SC_SB_EEES9_SE_SG_Li384ELb1ELb1ELb1ELb0EEENS1_36VarlenDynamicPersistentTileSchedulerILi192ELi128ELi384ELi128ELb1ELb1ELb1ELb0ELb1ELb1EEEEEEEEEvNT_6ParamsE,@function
        .size           _ZN7cutlass13device_kernelIN5flash11enable_sm90INS1_16FlashAttnFwdSm90INS1_25CollectiveMainloopFwdSm90ILi2EN4cute5tupleIJNS5_1CILi1EEES8_S8_EEENS6_IJNS7_ILi192EEENS7_ILi128EEENS7_ILi96EEEEEELi96ENS_10bfloat16_tEfNS_4arch4Sm90ELb0ELb0ELb0ELb1ELb1ELb0ELb0ELb0ELb1ELb1ELb1ELb0EEENS1_21CollectiveEpilogueFwdINS6_IJSA_SC_SB_EEES9_SE_SG_Li384ELb1ELb1ELb1ELb0EEENS1_36VarlenDynamicPersistentTileSchedulerILi192ELi128ELi384ELi128ELb1ELb1ELb1ELb0ELb1ELb1EEEEEEEEEvNT_6ParamsE,(.L_x_2781 - _ZN7cutlass13device_kernelIN5flash11enable_sm90INS1_16FlashAttnFwdSm90INS1_25CollectiveMainloopFwdSm90ILi2EN4cute5tupleIJNS5_1CILi1EEES8_S8_EEENS6_IJNS7_ILi192EEENS7_ILi128EEENS7_ILi96EEEEEELi96ENS_10bfloat16_tEfNS_4arch4Sm90ELb0ELb0ELb0ELb1ELb1ELb0ELb0ELb0ELb1ELb1ELb1ELb0EEENS1_21CollectiveEpilogueFwdINS6_IJSA_SC_SB_EEES9_SE_SG_Li384ELb1ELb1ELb1ELb0EEENS1_36VarlenDynamicPersistentTileSchedulerILi192ELi128ELi384ELi128ELb1ELb1ELb1ELb0ELb1ELb1EEEEEEEEEvNT_6ParamsE)
        .other          _ZN7cutlass13device_kernelIN5flash11enable_sm90INS1_16FlashAttnFwdSm90INS1_25CollectiveMainloopFwdSm90ILi2EN4cute5tupleIJNS5_1CILi1EEES8_S8_EEENS6_IJNS7_ILi192EEENS7_ILi128EEENS7_ILi96EEEEEELi96ENS_10bfloat16_tEfNS_4arch4Sm90ELb0ELb0ELb0ELb1ELb1ELb0ELb0ELb0ELb1ELb1ELb1ELb0EEENS1_21CollectiveEpilogueFwdINS6_IJSA_SC_SB_EEES9_SE_SG_Li384ELb1ELb1ELb1ELb0EEENS1_36VarlenDynamicPersistentTileSchedulerILi192ELi128ELi384ELi128ELb1ELb1ELb1ELb0ELb1ELb1EEEEEEEEEvNT_6ParamsE,@"STO_CUDA_ENTRY STV_DEFAULT"
_ZN7cutlass13device_kernelIN5flash11enable_sm90INS1_16FlashAttnFwdSm90INS1_25CollectiveMainloopFwdSm90ILi2EN4cute5tupleIJNS5_1CILi1EEES8_S8_EEENS6_IJNS7_ILi192EEENS7_ILi128EEENS7_ILi96EEEEEELi96ENS_10bfloat16_tEfNS_4arch4Sm90ELb0ELb0ELb0ELb1ELb1ELb0ELb0ELb0ELb1ELb1ELb1ELb0EEENS1_21CollectiveEpilogueFwdINS6_IJSA_SC_SB_EEES9_SE_SG_Li384ELb1ELb1ELb1ELb0EEENS1_36VarlenDynamicPersistentTileSchedulerILi192ELi128ELi384ELi128ELb1ELb1ELb1ELb0ELb1ELb1EEEEEEEEEvNT_6ParamsE:
        /* <DEDUP_REMOVED lines=8> */
[----:B------:R-:W0:Y:S02]  /*0080*/  SHFL.IDX PT, R2, R0, RZ, 0x1f ;  /* 0x00001fff00027589 */ /* 0x000e2400000e0000 */
[C---:B0-----:R-:W-:Y:S02]  /*0090*/  ISETP.NE.OR P0, PT, R2.reuse, RZ, !P0 ;  /* 0x000000ff0200720c */ /* 0x041fe40004705670 */
[----:B------:R-:W-:Y:S02]  /*00a0*/  ISETP.NE.AND P1, PT, R2, RZ, PT ;  /* 0x000000ff0200720c */ /* 0x000fe40003f25270 */
[----:B------:R0:W1:Y:S09]  /*00b0*/  SHFL.IDX PT, R2, R3, RZ, 0x1f ;  /* 0x00001fff03027589 */ /* 0x00007200000e0000 */
[----:B------:R-:W-:Y:S01]  /*00c0*/  VOTEU.ALL UP0, P0 ;  /* 0x00000000003f7886 */ /* 0x000fe20000000000 */
[----:B------:R-:W-:-:S04]  /*00d0*/  VOTEU.ALL UP1, P0 ;  /* 0x00000000003f7886 */ /* 0x000fc80000020000 */
[----:B------:R-:W2:Y:S01]  /*00e0*/  @!UP0 S2UR UR8, SR_CgaCtaId ;  /* 0x00000000000889c3 */ /* 0x000ea20000008800 */
[----:B------:R-:W-:Y:S01]  /*00f0*/  @!UP0 UMOV UR6, 0x400 ;  /* 0x0000040000068882 */ /* 0x000fe20000000000 */
[----:B------:R-:W-:-:S04]  /*0100*/  @!UP0 UIADD3 UR4, -UR4, 0x100000, URZ ;  /* 0x0010000004048890 */ /* 0x000fc8000fffe13f */
[----:B------:R-:W-:Y:S02]  /*0110*/  @!UP0 USHF.L.U32 UR5, UR4, 0xb, URZ ;  /* 0x0000000b04058899 */ /* 0x000fe4000800063f */
[----:B------:R-:W-:Y:S02]  /*0120*/  @!UP0 USHF.L.U32 UR4, UR4, 0x1, URZ ;  /* 0x0000000104048899 */ /* 0x000fe4000800063f */
[----:B--2---:R-:W-:Y:S02]  /*0130*/  @!UP0 ULEA UR8, UR8, UR6, 0x18 ;  /* 0x0000000608088291 */ /* 0x004fe4000f8ec03f */
[----:B------:R-:W-:-:S04]  /*0140*/  @!UP0 UIADD3 UR6, -UR7, 0x100000, URZ ;  /* 0x0010000007068890 */ /* 0x000fc8000fffe13f */
[----:B------:R-:W-:Y:S02]  /*0150*/  @!UP0 USHF.L.U32 UR7, UR6, 0xb, URZ ;  /* 0x0000000b06078899 */ /* 0x000fe4000800063f */
[----:B------:R-:W-:Y:S01]  /*0160*/  @!UP0 USHF.L.U32 UR6, UR6, 0x1, URZ ;  /* 0x0000000106068899 */ /* 0x000fe2000800063f */
[----:B------:R-:W-:-:S05]  /*0170*/  VOTEU.ALL UP0, P0 ;  /* 0x00000000003f7886 */ /* 0x000fca0000000000 */
[----:B------:R0:W2:Y:S06]  /*0180*/  @!UP0 SYNCS.EXCH.64 URZ, [UR8+0x2d800], UR4 ;  /* 0x02d80004083f85b2 */ /* 0x0000ac0008000100 */
[----:B------:R0:W3:Y:S02]  /*0190*/  @!UP1 SYNCS.EXCH.64 URZ, [UR8+0x2d820], UR6 ;  /* 0x02d82006083f95b2 */ /* 0x0000e40008000100 */
[----:B01----:R-:W-:Y:S05]  /*01a0*/  @P1 BRA `(.L_x_157) ;  /* 0x0000000000481947 */ /* 0x003fea0003800000 */
[----:B------:R-:W0:Y:S01]  /*01b0*/  S2UR UR5, SR_CgaCtaId ;  /* 0x00000000000579c3 */ /* 0x000e220000008800 */
[----:B------:R-:W-:Y:S01]  /*01c0*/  UMOV UR4, 0x400 ;  /* 0x0000040000047882 */ /* 0x000fe20000000000 */
[----:B------:R-:W-:Y:S01]  /*01d0*/  UMOV UR6, 0x80 ;  /* 0x0000008000067882 */ /* 0x000fe20000000000 */
[----:B------:R-:W-:Y:S01]  /*01e0*/  UMOV UR7, 0x180 ;  /* 0x0000018000077882 */ /* 0x000fe20000000000 */
[----:B------:R-:W-:Y:S01]  /*01f0*/  ELECT P0, URZ, PT ;  /* 0x00000000003f782f */ /* 0x000fe20003800000 */
[----:B0-----:R-:W-:Y:S02]  /*0200*/  ULEA UR8, UR5, UR4, 0x18 ;  /* 0x0000000405087291 */ /* 0x001fe4000f8ec03f */
[----:B------:R-:W-:-:S04]  /*0210*/  UIADD3 UR4, -UR6, 0x100000, URZ ;  /* 0x0010000006047890 */ /* 0x000fc8000fffe13f */
[----:B------:R-:W-:Y:S02]  /*0220*/  USHF.L.U32 UR5, UR4, 0xb, URZ ;  /* 0x0000000b04057899 */ /* 0x000fe4000800063f */
[----:B------:R-:W-:Y:S02]  /*0230*/  USHF.L.U32 UR4, UR4, 0x1, URZ ;  /* 0x0000000104047899 */ /* 0x000fe4000800063f */
[----:B------:R-:W-:-:S04]  /*0240*/  UIADD3 UR6, -UR7, 0x100000, URZ ;  /* 0x0010000007067890 */ /* 0x000fc8000fffe13f */
[----:B------:R-:W-:Y:S02]  /*0250*/  USHF.L.U32 UR7, UR6, 0xb, URZ ;  /* 0x0000000b06077899 */ /* 0x000fe4000800063f */
[----:B------:R-:W-:Y:S01]  /*0260*/  USHF.L.U32 UR6, UR6, 0x1, URZ ;  /* 0x0000000106067899 */ /* 0x000fe2000800063f */
[----:B------:R-:W0:Y:S03]  /*0270*/  FENCE.VIEW.ASYNC.S ;  /* 0x00000000000073c6 */ /* 0x000e260000000000 */
[----:B0-----:R0:W1:Y:S08]  /*0280*/  SYNCS.EXCH.64 URZ, [UR8+0x2d830], UR4 ;  /* 0x02d83004083f75b2 */ /* 0x0010700008000100 */
[----:B------:R0:W4:Y:S01]  /*0290*/  SYNCS.EXCH.64 URZ, [UR8+0x2d840], UR6 ;  /* 0x02d84006083f75b2 */ /* 0x0001220008000100 */
[----:B------:R0:W0:Y:S01]  /*02a0*/  SYNCS.EXCH.64 URZ, [UR8+0x2d838], UR4 ;  /* 0x02d83804083f75b2 */ /* 0x0000220008000100 */
[----:B------:R0:W0:Y:S01]  /*02b0*/  SYNCS.EXCH.64 URZ, [UR8+0x2d848], UR6 ;  /* 0x02d84806083f75b2 */ /* 0x0000220008000100 */
[----:B------:R-:W-:Y:S01]  /*02c0*/  NOP ;  /* 0x0000000000007918 */ /* 0x000fe20000000000 */
.L_x_157:
[----:B------:R-:W5:Y:S01]  /*02d0*/  SHFL.IDX PT, R3, R0, RZ, 0x1f ;  /* 0x00001fff00037589 */ /* 0x000f6200000e0000 */
[----:B------:R-:W-:Y:S01]  /*02e0*/  NOP ;  /* 0x0000000000007918 */ /* 0x000fe20000000000 */
[----:B-----5:R-:W-:-:S13]  /*02f0*/  ISETP.NE.AND P0, PT, R3, RZ, PT ;  /* 0x000000ff0300720c */ /* 0x020fda0003f05270 */
[----:B------:R-:W-:Y:S05]  /*0300*/  @P0 BRA `(.L_x_158) ;  /* 0x0000000000480947 */ /* 0x000fea0003800000 */
[----:B0-----:R-:W0:Y:S01]  /*0310*/  S2UR UR5, SR_CgaCtaId ;  /* 0x00000000000579c3 */ /* 0x001e220000008800 */
        /* <DEDUP_REMOVED lines=12> */
[----:B0-----:R0:W0:Y:S08]  /*03e0*/  SYNCS.EXCH.64 URZ, [UR8+0x2d850], UR4 ;  /* 0x02d85004083f75b2 */ /* 0x0010300008000100 */
[----:B------:R0:W0:Y:S01]  /*03f0*/  SYNCS.EXCH.64 URZ, [UR8+0x2d860], UR6 ;  /* 0x02d86006083f75b2 */ /* 0x0000220008000100 */
[----:B------:R0:W0:Y:S01]  /*0400*/  SYNCS.EXCH.64 URZ, [UR8+0x2d858], UR4 ;  /* 0x02d85804083f75b2 */ /* 0x0000220008000100 */
[----:B------:R0:W0:Y:S01]  /*0410*/  SYNCS.EXCH.64 URZ, [UR8+0x2d868], UR6 ;  /* 0x02d86806083f75b2 */ /* 0x0000220008000100 */
[----:B------:R-:W-:Y:S01]  /*0420*/  NOP ;  /* 0x0000000000007918 */ /* 0x000fe20000000000 */
.L_x_158:
[----:B------:R-:W5:Y:S01]  /*0430*/  SHFL.IDX PT, R3, R0, RZ, 0x1f ;  /* 0x00001fff00037589 */ /* 0x000f6200000e0000 */
[----:B------:R-:W-:Y:S01]  /*0440*/  NOP ;  /* 0x0000000000007918 */ /* 0x000fe20000000000 */
[----:B-----5:R-:W-:-:S13]  /*0450*/  ISETP.NE.AND P0, PT, R3, RZ, PT ;  /* 0x000000ff0300720c */ /* 0x020fda0003f05270 */
[----:B------:R-:W-:Y:S05]  /*0460*/  @P0 BRA `(.L_x_159) ;  /* 0x0000000000380947 */ /* 0x000fea0003800000 */
[----:B0-----:R-:W0:Y:S01]  /*0470*/  S2UR UR5, SR_CgaCtaId ;  /* 0x00000000000579c3 */ /* 0x001e220000008800 */
[----:B------:R-:W-:Y:S01]  /*0480*/  UMOV UR4, 0x400 ;  /* 0x0000040000047882 */ /* 0x000fe20000000000 */
[----:B------:R-:W-:Y:S01]  /*0490*/  UMOV UR7, 0x80 ;  /* 0x0000008000077882 */ /* 0x000fe20000000000 */
[----:B------:R-:W-:Y:S01]  /*04a0*/  ELECT P0, URZ, PT ;  /* 0x00000000003f782f */ /* 0x000fe20003800000 */
[----:B0-----:R-:W-:Y:S02]  /*04b0*/  ULEA UR6, UR5, UR4, 0x18 ;  /* 0x0000000405067291 */ /* 0x001fe4000f8ec03f */
[----:B------:R-:W-:-:S04]  /*04c0*/  UIADD3 UR4, -UR7, 0x100000, URZ ;  /* 0x0010000007047890 */ /* 0x000fc8000fffe13f */
[----:B------:R-:W-:Y:S02]  /*04d0*/  USHF.L.U32 UR5, UR4, 0xb, URZ ;  /* 0x0000000b04057899 */ /* 0x000fe4000800063f */
[----:B------:R-:W-:Y:S01]  /*04e0*/  USHF.L.U32 UR4, UR4, 0x1, URZ ;  /* 0x0000000104047899 */ /* 0x000fe2000800063f */
[----:B------:R-:W0:Y:S11]  /*04f0*/  FENCE.VIEW.ASYNC.S ;  /* 0x00000000000073c6 */ /* 0x000e360000000000 */
[----:B0-----:R0:W0:Y:S01]  /*0500*/  SYNCS.EXCH.64 URZ, [UR6+0x2d870], UR4 ;  /* 0x02d87004063f75b2 */ /* 0x0010220008000100 */
[----:B------:R0:W0:Y:S01]  /*0510*/  SYNCS.EXCH.64 URZ, [UR6+0x2d880], UR4 ;  /* 0x02d88004063f75b2 */ /* 0x0000220008000100 */
[----:B------:R0:W0:Y:S01]  /*0520*/  SYNCS.EXCH.64 URZ, [UR6+0x2d878], UR4 ;  /* 0x02d87804063f75b2 */ /* 0x0000220008000100 */
[----:B------:R0:W0:Y:S01]  /*0530*/  SYNCS.EXCH.64 URZ, [UR6+0x2d888], UR4 ;  /* 0x02d88804063f75b2 */ /* 0x0000220008000100 */
[----:B------:R-:W-:Y:S01]  /*0540*/  NOP ;  /* 0x0000000000007918 */ /* 0x000fe20000000000 */
.L_x_159:
        /* <DEDUP_REMOVED lines=22> */
.L_x_160:
        /* <DEDUP_REMOVED lines=22> */
.L_x_161:
[----:B------:R-:W-:Y:S01]  /*0810*/  ISETP.NE.AND P0, PT, R2, RZ, PT ;  /* 0x000000ff0200720c */ /* 0x000fe20003f05270 */
[----:B------:R-:W-:Y:S01]  /*0820*/  IMAD.MOV.U32 R2, RZ, RZ, 0x1 ;  /* 0x00000001ff027424 */ /* 0x000fe200078e00ff */
[----:B------:R-:W-:Y:S01]  /*0830*/  NOP ;  /* 0x0000000000007918 */ /* 0x000fe20000000000 */
[----:B------:R-:W-:-:S03]  /*0840*/  ULDC.64 UR36, c[0x0][0x208] ;  /* 0x0000820000247ab9 */ /* 0x000fc60000000a00 */
[----:B------:R-:W-:-:S05]  /*0850*/  SEL R2, R2, 0x2, !P0 ;  /* 0x0000000202027807 */ /* 0x000fca0004000000 */
[----:B------:R0:W-:Y:S02]  /*0860*/  STL [R1+0x20], R2 ;  /* 0x0000200201007387 */ /* 0x0001e40000100800 */
[----:B01234-:R-:W-:Y:S06]  /*0870*/  BAR.SYNC.DEFER_BLOCKING 0x0 ;  /* 0x0000000000007b1d */ /* 0x01ffec0000010000 */
[----:B------:R-:W-:Y:S05]  /*0880*/  @!P0 BRA `(.L_x_162) ;  /* 0x0000008400cc8947 */ /* 0x000fea0003800000 */
.L_x_163:
[----:B------:R-:W-:-:S08]  /*0890*/  NOP ;  /* 0x0000000000007918 */ /* 0x000fd00000000000 */
[----:B------:R-:W0:Y:S02]  /*08a0*/  USETMAXREG.TRY_ALLOC.CTAPOOL UP0, 0xa0 ;  /* 0x000000a0000079c8 */ /* 0x000e240008000600 */
[----:B0-----:R-:W-:-:S13]  /*08b0*/  PLOP3.LUT P0, PT, PT, PT, UP0, 0x80, 0x0 ;  /* 0x000000000000781c */ /* 0x001fda0003f0f008 */
[----:B------:R-:W-:Y:S05]  /*08c0*/  @!P0 BRA `(.L_x_163) ;  /* 0xfffffffc00f08947 */ /* 0x000fea000383ffff */
[----:B------:R-:W0:Y:S01]  /*08d0*/  S2R R2, SR_TID.X ;  /* 0x0000000000027919 */ /* 0x000e220000002100 */
[----:B------:R-:W1:Y:S01]  /*08e0*/  S2UR UR41, SR_CgaCtaId ;  /* 0x00000000002979c3 */ /* 0x000e620000008800 */
[----:B------:R-:W-:Y:S01]  /*08f0*/  UMOV UR40, 0x400 ;  /* 0x0000040000287882 */ /* 0x000fe20000000000 */
[----:B------:R-:W-:Y:S01]  /*0900*/  ULDC UR4, c[0x0][0xc3c] ;  /* 0x00030f0000047ab9 */ /* 0x000fe20000000800 */
[----:B-1----:R-:W-:-:S05]  /*0910*/  ULEA UR40, UR41, UR40, 0x18 ;  /* 0x0000002829287291 */ /* 0x002fca000f8ec03f */
[----:B------:R-:W-:Y:S06]  /*0920*/  BAR.ARV 0x8, 0x200 ;  /* 0x0208000000007b1d */ /* 0x000fec0000002000 */
[----:B0-----:R-:W-:-:S04]  /*0930*/  LOP3.LUT R0, R2, 0xffffff80, RZ, 0xc0, !PT ;  /* 0xffffff8002007812 */ /* 0x001fc800078ec0ff */
[----:B------:R-:W-:-:S13]  /*0940*/  ISETP.NE.AND P0, PT, R0, 0x80, PT ;  /* 0x000000800000780c */ /* 0x000fda0003f05270 */
[----:B------:R-:W-:Y:S08]  /*0950*/  @!P0 BAR.ARV 0x9, 0x100 ;  /* 0x0244000000008b1d */ /* 0x000ff00000002000 */
[----:B------:R-:W-:Y:S06]  /*0960*/  BAR.SYNC.DEFER_BLOCKING 0x5, 0x200 ;  /* 0x0148000000007b1d */ /* 0x000fec0000010000 */
[----:B------:R-:W0:Y:S02]  /*0970*/  LDS.128 R8, [UR40+0x2d8d0] ;  /* 0x02d8d028ff087984 */ /* 0x000e240008000c00 */
[----:B------:R-:W-:Y:S06]  /*0980*/  BAR.ARV 0x4, 0x200 ;  /* 0x0108000000007b1d */ /* 0x000fec0000002000 */
[----:B0-----:R-:W-:-:S13]  /*0990*/  ISETP.GE.AND P0, PT, R11, UR4, PT ;  /* 0x000000040b007c0c */ /* 0x001fda000bf06270 */
[----:B------:R-:W-:Y:S05]  /*09a0*/  @P0 EXIT ;  /* 0x000000000000094d */ /* 0x000fea0003800000 */
[----:B------:R-:W2:Y:S01]  /*09b0*/  LDL R19, [R1+0x20] ;  /* 0x0000200001137983 */ /* 0x000ea20000100800 */
[----:B------:R-:W-:-:S05]  /*09c0*/  VIADD R17, R2, 0xffffff80 ;  /* 0xffffff8002117836 */ /* 0x000fca0000000000 */
[----:B------:R-:W-:-:S04]  /*09d0*/  SHF.R.S32.HI R0, RZ, 0x1f, R17 ;  /* 0x0000001fff007819 */ /* 0x000fc80000011411 */
[CC--:B------:R-:W-:Y:S02]  /*09e0*/  LEA.HI R2, R0.reuse, R17.reuse, RZ, 0x7 ;  /* 0x0000001100027211 */ /* 0x0c0fe400078f38ff */
[----:B------:R-:W-:Y:S02]  /*09f0*/  LEA.HI R3, R0, R17, RZ, 0x4 ;  /* 0x0000001100037211 */ /* 0x000fe400078f20ff */
[----:B------:R-:W-:-:S05]  /*0a00*/  LOP3.LUT R4, R2, 0xffffff80, RZ, 0xc0, !PT ;  /* 0xffffff8002047812 */ /* 0x000fca00078ec0ff */
[----:B------:R-:W-:Y:S01]  /*0a10*/  IMAD.IADD R18, R17, 0x1, -R4 ;  /* 0x0000000111127824 */ /* 0x000fe200078e0a04 */
[----:B------:R-:W-:-:S05]  /*0a20*/  LOP3.LUT R4, R3, 0xfffffff0, RZ, 0xc0, !PT ;  /* 0xfffffff003047812 */ /* 0x000fca00078ec0ff */
[----:B------:R-:W-:Y:S01]  /*0a30*/  IMAD.IADD R4, R17, 0x1, -R4 ;  /* 0x0000000111047824 */ /* 0x000fe200078e0a04 */
[----:B------:R-:W-:Y:S02]  /*0a40*/  SHF.R.S32.HI R6, RZ, 0x4, R3 ;  /* 0x00000004ff067819 */ /* 0x000fe40000011403 */
[----:B------:R-:W-:Y:S02]  /*0a50*/  LEA.HI R7, R0, R17, RZ, 0x5 ;  /* 0x0000001100077211 */ /* 0x000fe400078f28ff */
[----:B------:R-:W-:Y:S02]  /*0a60*/  SHF.R.S32.HI R5, RZ, 0x1f, R4 ;  /* 0x0000001fff057819 */ /* 0x000fe40000011404 */
[----:B------:R-:W-:Y:S02]  /*0a70*/  LEA.HI R3, R3, R6, RZ, 0x1 ;  /* 0x0000000603037211 */ /* 0x000fe400078f08ff */
[----:B------:R-:W-:Y:S02]  /*0a80*/  LEA.HI R5, R5, R4, RZ, 0x3 ;  /* 0x0000000405057211 */ /* 0x000fe400078f18ff */
[----:B------:R-:W-:-:S02]  /*0a90*/  SHF.R.S32.HI R16, RZ, 0x7, R2 ;  /* 0x00000007ff107819 */ /* 0x000fc40000011402 */
[----:B------:R-:W-:Y:S02]  /*0aa0*/  SHF.R.S32.HI R8, RZ, 0x5, R7 ;  /* 0x00000005ff087819 */ /* 0x000fe40000011407 */
[----:B------:R-:W-:Y:S02]  /*0ab0*/  LOP3.LUT R7, R3, 0x1ffffffe, RZ, 0xc0, !PT ;  /* 0x1ffffffe03077812 */ /* 0x000fe400078ec0ff */
[----:B------:R-:W-:Y:S01]  /*0ac0*/  LOP3.LUT R3, R5, 0xfffffff8, RZ, 0xc0, !PT ;  /* 0xfffffff805037812 */ /* 0x000fe200078ec0ff */
[----:B------:R-:W-:Y:S01]  /*0ad0*/  IMAD.HI R2, R16, 0x55555556, RZ ;  /* 0x5555555610027827 */ /* 0x000fe200078e02ff */
[----:B------:R-:W-:-:S03]  /*0ae0*/  SHF.R.S32.HI R12, RZ, 0x1f, R18 ;  /* 0x0000001fff0c7819 */ /* 0x000fc60000011412 */
[----:B------:R-:W-:Y:S02]  /*0af0*/  IMAD.IADD R3, R4, 0x1, -R3 ;  /* 0x0000000104037824 */ /* 0x000fe400078e0a03 */
[----:B------:R-:W-:Y:S01]  /*0b00*/  IMAD.IADD R7, R6, 0x1, -R7 ;  /* 0x0000000106077824 */ /* 0x000fe200078e0a07 */
[----:B------:R-:W-:Y:S01]  /*0b10*/  LEA.HI R13, R12, R18, RZ, 0x2 ;  /* 0x000000120c0d7211 */ /* 0x000fe200078f10ff */
[----:B------:R-:W-:Y:S01]  /*0b20*/  IMAD R6, R8, 0x10, R4 ;  /* 0x0000001008067824 */ /* 0x000fe200078e0204 */
[----:B------:R-:W-:Y:S01]  /*0b30*/  LEA.HI R4, R2, R2, RZ, 0x1 ;  /* 0x0000000202047211 */ /* 0x000fe200078f08ff */
[----:B------:R-:W-:Y:S01]  /*0b40*/  IMAD.SHL.U32 R2, R3, 0x40, RZ ;  /* 0x0000004003027824 */ /* 0x000fe200078e00ff */
[--C-:B------:R-:W-:Y:S01]  /*0b50*/  SHF.R.S32.HI R14, RZ, 0x2, R13.reuse ;  /* 0x00000002ff0e7819 */ /* 0x100fe2000001140d */
[----:B------:R-:W-:Y:S01]  /*0b60*/  IMAD.SHL.U32 R7, R7, 0x8, RZ ;  /* 0x0000000807077824 */ /* 0x000fe200078e00ff */
[----:B------:R-:W-:Y:S01]  /*0b70*/  SHF.R.S32.HI R15, RZ, 0x1f, R13 ;  /* 0x0000001fff0f7819 */ /* 0x000fe2000001140d */
[----:B------:R-:W-:Y:S01]  /*0b80*/  IMAD.SHL.U32 R5, R5, 0x40, RZ ;  /* 0x0000004005057824 */ /* 0x000fe200078e00ff */
[----:B------:R-:W-:Y:S01]  /*0b90*/  LOP3.LUT R2, R2, 0x1c0, RZ, 0xc0, !PT ;  /* 0x000001c002027812 */ /* 0x000fe200078ec0ff */
[----:B------:R-:W-:Y:S01]  /*0ba0*/  IMAD.U32 R6, R6, 0x20, R7 ;  /* 0x0000002006067824 */ /* 0x000fe200078e0007 */
[----:B------:R-:W-:-:S02]  /*0bb0*/  LEA.HI R15, R15, R14, RZ, 0x3 ;  /* 0x0000000e0f0f7211 */ /* 0x000fc400078f18ff */
[----:B------:R-:W-:Y:S02]  /*0bc0*/  LOP3.LUT R7, R2, 0x8, R7, 0xf8, !PT ;  /* 0x0000000802077812 */ /* 0x000fe400078ef807 */
[----:B------:R-:W-:Y:S02]  /*0bd0*/  LOP3.LUT R5, R5, 0x7ffffe00, RZ, 0xc0, !PT ;  /* 0x7ffffe0005057812 */ /* 0x000fe400078ec0ff */
[----:B------:R-:W-:Y:S02]  /*0be0*/  SHF.R.U32.HI R2, RZ, 0x3, R2 ;  /* 0x00000003ff027819 */ /* 0x000fe40000011602 */
[----:B------:R-:W-:Y:S02]  /*0bf0*/  LOP3.LUT R15, R15, 0xfffffff8, RZ, 0xc0, !PT ;  /* 0xfffffff80f0f7812 */ /* 0x000fe400078ec0ff */
[----:B------:R-:W-:Y:S01]  /*0c00*/  LEA.HI R12, R12, R18, RZ, 0x5 ;  /* 0x000000120c0c7211 */ /* 0x000fe200078f28ff */
[----:B------:R-:W-:Y:S01]  /*0c10*/  IMAD R5, R8, 0x400, R5 ;  /* 0x0000040008057824 */ /* 0x000fe200078e0205 */
[----:B------:R-:W-:Y:S01]  /*0c20*/  LOP3.LUT R2, R7, R2, RZ, 0x3c, !PT ;  /* 0x0000000207027212 */ /* 0x000fe200078e3cff */
[----:B------:R-:W-:Y:S01]  /*0c30*/  IMAD.IADD R15, R14, 0x1, -R15 ;  /* 0x000000010e0f7824 */ /* 0x000fe200078e0a0f */
[----:B------:R-:W-:-:S02]  /*0c40*/  SHF.R.S32.HI R12, RZ, 0x5, R12 ;  /* 0x00000005ff0c7819 */ /* 0x000fc4000001140c */
[----:B------:R-:W-:Y:S01]  /*0c50*/  LEA.HI R0, R0, R17, RZ, 0x2 ;  /* 0x0000001100007211 */ /* 0x000fe200078f10ff */
[----:B------:R-:W-:Y:S02]  /*0c60*/  IMAD R4, R4, -0x3, R16 ;  /* 0xfffffffd04047824 */ /* 0x000fe400078e0210 */
[----:B------:R-:W-:Y:S01]  /*0c70*/  IMAD.IADD R16, R5, 0x1, R2 ;  /* 0x0000000105107824 */ /* 0x000fe200078e0202 */
[----:B------:R-:W-:Y:S01]  /*0c80*/  LOP3.LUT R2, R0, 0xfffffffc, RZ, 0xc0, !PT ;  /* 0xfffffffc00027812 */ /* 0x000fe200078ec0ff */
[----:B------:R-:W-:Y:S01]  /*0c90*/  IMAD R15, R12, 0x10, R15 ;  /* 0x000000100c0f7824 */ /* 0x000fe200078e020f */
[----:B------:R-:W-:-:S03]  /*0ca0*/  LOP3.LUT R13, R13, 0x7ffffffc, RZ, 0xc0, !PT ;  /* 0x7ffffffc0d0d7812 */ /* 0x000fc600078ec0ff */
[----:B------:R-:W-:Y:S02]  /*0cb0*/  IMAD R8, R4, 0x40, R15 ;  /* 0x0000004004087824 */ /* 0x000fe400078e020f */
[----:B------:R-:W-:Y:S02]  /*0cc0*/  IMAD.IADD R4, R17, 0x1, -R2 ;  /* 0x0000000111047824 */ /* 0x000fe400078e0a02 */
[----:B------:R-:W-:Y:S01]  /*0cd0*/  IMAD.IADD R13, R18, 0x1, -R13 ;  /* 0x00000001120d7824 */ /* 0x000fe200078e0a0d */
[----:B------:R-:W-:Y:S01]  /*0ce0*/  R2P PR, R3, 0x6 ;  /* 0x0000000603007804 */ /* 0x000fe20000000000 */
[C---:B------:R-:W-:Y:S01]  /*0cf0*/  IMAD.SHL.U32 R137, R4.reuse, 0x8, RZ ;  /* 0x0000000804897824 */ /* 0x040fe200078e00ff */
[----:B------:R-:W-:Y:S01]  /*0d00*/  LEA.HI R3, R4, R4, RZ, 0x1 ;  /* 0x0000000404037211 */ /* 0x000fe200078f08ff */
[----:B------:R-:W-:Y:S02]  /*0d10*/  IMAD.SHL.U32 R157, R13, 0x2, RZ ;  /* 0x000000020d9d7824 */ /* 0x000fe400078e00ff */
[----:B------:R-:W-:Y:S01]  /*0d20*/  VIADD R143, R137, 0x40 ;  /* 0x00000040898f7836 */ /* 0x000fe20000000000 */
[----:B------:R-:W-:Y:S01]  /*0d30*/  LOP3.LUT R3, R3, 0x1ffffffe, RZ, 0xc0, !PT ;  /* 0x1ffffffe03037812 */ /* 0x000fe200078ec0ff */
[----:B------:R-:W-:-:S02]  /*0d40*/  VIADD R154, R157, 0x8 ;  /* 0x000000089d9a7836 */ /* 0x000fc40000000000 */
[C---:B------:R-:W-:Y:S01]  /*0d50*/  VIADD R151, R157.reuse, 0x20 ;  /* 0x000000209d977836 */ /* 0x040fe20000000000 */
[----:B------:R-:W-:Y:S01]  /*0d60*/  SHF.R.S32.HI R0, RZ, 0x2, R0 ;  /* 0x00000002ff007819 */ /* 0x000fe20000011400 */
[C---:B------:R-:W-:Y:S01]  /*0d70*/  VIADD R148, R157.reuse, 0x38 ;  /* 0x000000389d947836 */ /* 0x040fe20000000000 */
[----:B------:R-:W-:Y:S01]  /*0d80*/  SHF.R.S32.HI R0, RZ, 0x1f, R143 ;  /* 0x0000001fff007819 */ /* 0x000fe2000001148f */
[----:B------:R-:W-:Y:S01]  /*0d90*/  VIADD R145, R157, 0x50 ;  /* 0x000000509d917836 */ /* 0x000fe20000000000 */
[----:B------:R-:W-:Y:S01]  /*0da0*/  SHF.R.S32.HI R0, RZ, 0x1f, R154 ;  /* 0x0000001fff007819 */ /* 0x000fe2000001149a */
[----:B------:R-:W-:Y:S01]  /*0db0*/  IMAD.IADD R3, R4, 0x1, -R3 ;  /* 0x0000000104037824 */ /* 0x000fe200078e0a03 */
[----:B------:R-:W-:Y:S02]  /*0dc0*/  SHF.R.S32.HI R0, RZ, 0x1f, R151 ;  /* 0x0000001fff007819 */ /* 0x000fe40000011497 */
[----:B------:R-:W-:Y:S02]  /*0dd0*/  SHF.R.S32.HI R0, RZ, 0x1f, R148 ;  /* 0x0000001fff007819 */ /* 0x000fe40000011494 */
[----:B------:R-:W-:Y:S01]  /*0de0*/  SHF.R.S32.HI R0, RZ, 0x1f, R145 ;  /* 0x0000001fff007819 */ /* 0x000fe20000011491 */
[----:B------:R-:W-:Y:S01]  /*0df0*/  IMAD R0, R3, 0x8, R8 ;  /* 0x0000000803007824 */ /* 0x000fe200078e0208 */
[----:B------:R0:W-:Y:S04]  /*0e00*/  STL [R1+0x44], R6 ;  /* 0x0000440601007387 */ /* 0x0001e80000100800 */
[----:B------:R1:W-:Y:S04]  /*0e10*/  STL [R1+0x3c], R8 ;  /* 0x00003c0801007387 */ /* 0x0003e80000100800 */
[----:B------:R1:W-:Y:S04]  /*0e20*/  STL [R1+0x8], RZ ;  /* 0x000008ff01007387 */ /* 0x0003e80000100800 */
[----:B------:R1:W-:Y:S01]  /*0e30*/  STL [R1+0x40], R0 ;  /* 0x0000400001007387 */ /* 0x0003e20000100800 */
[----:B------:R-:W-:Y:S01]  /*0e40*/  LEA R16, R16, UR40, 0x1 ;  /* 0x0000002810107c11 */ /* 0x000fe2000f8e08ff */
[----:B------:R-:W-:-:S02]  /*0e50*/  IMAD.MOV.U32 R17, RZ, RZ, 0x40 ;  /* 0x00000040ff117424 */ /* 0x000fc400078e00ff */
[----:B------:R-:W-:Y:S02]  /*0e60*/  VIADD R142, R137, 0x20 ;  /* 0x00000020898e7836 */ /* 0x000fe40000000000 */
[----:B------:R-:W-:Y:S02]  /*0e70*/  VIADD R152, R157, 0x18 ;  /* 0x000000189d987836 */ /* 0x000fe40000000000 */
[----:B------:R-:W-:Y:S01]  /*0e80*/  VIADD R18, R16, 0x21800 ;  /* 0x0002180010127836 */ /* 0x000fe20000000000 */
[----:B------:R-:W-:Y:S01]  /*0e90*/  SEL R17, R17, 0xffffffc0, !P2 ;  /* 0xffffffc011117807 */ /* 0x000fe20005000000 */
[C---:B------:R-:W-:Y:S01]  /*0ea0*/  VIADD R149, R157.reuse, 0x30 ;  /* 0x000000309d957836 */ /* 0x040fe20000000000 */
[C---:B------:R-:W-:Y:S01]  /*0eb0*/  IADD3 R153, R157.reuse, 0x10, RZ ;  /* 0x000000109d997810 */ /* 0x040fe20007ffe0ff */
[C---:B------:R-:W-:Y:S02]  /*0ec0*/  VIADD R150, R157.reuse, 0x28 ;  /* 0x000000289d967836 */ /* 0x040fe40000000000 */
[C---:B------:R-:W-:Y:S01]  /*0ed0*/  VIADD R146, R157.reuse, 0x48 ;  /* 0x000000489d927836 */ /* 0x040fe20000000000 */
[----:B------:R-:W-:Y:S01]  /*0ee0*/  SHF.R.S32.HI R4, RZ, 0x1f, R142 ;  /* 0x0000001fff047819 */ /* 0x000fe2000001148e */
[----:B------:R-:W-:-:S02]  /*0ef0*/  VIADD R147, R157, 0x40 ;  /* 0x000000409d937836 */ /* 0x000fc40000000000 */
[----:B------:R-:W-:Y:S02]  /*0f00*/  VIADD R144, R157, 0x58 ;  /* 0x000000589d907836 */ /* 0x000fe40000000000 */
[----:B------:R-:W-:Y:S01]  /*0f10*/  VIADD R23, R16, 0x21820 ;  /* 0x0002182010177836 */ /* 0x000fe20000000000 */
[----:B------:R-:W-:Y:S01]  /*0f20*/  SHF.R.S32.HI R4, RZ, 0x1f, R152 ;  /* 0x0000001fff047819 */ /* 0x000fe20000011498 */
[C---:B------:R-:W-:Y:S01]  /*0f30*/  @P1 VIADD R23, R18.reuse, 0xffffffe0 ;  /* 0xffffffe012171836 */ /* 0x040fe20000000000 */
[----:B------:R-:W-:Y:S01]  /*0f40*/  SHF.R.S32.HI R4, RZ, 0x1f, R149 ;  /* 0x0000001fff047819 */ /* 0x000fe20000011495 */
[----:B------:R-:W-:Y:S01]  /*0f50*/  IMAD.MOV.U32 R5, RZ, RZ, R9 ;  /* 0x000000ffff057224 */ /* 0x000fe200078e0009 */
[----:B------:R-:W-:Y:S01]  /*0f60*/  SHF.R.S32.HI R9, RZ, 0x1f, R153 ;  /* 0x0000001fff097819 */ /* 0x000fe20000011499 */
[----:B------:R-:W-:Y:S01]  /*0f70*/  IMAD.IADD R18, R18, 0x1, R17 ;  /* 0x0000000112127824 */ /* 0x000fe200078e0211 */
[----:B------:R-:W-:Y:S01]  /*0f80*/  SHF.R.S32.HI R9, RZ, 0x1f, R150 ;  /* 0x0000001fff097819 */ /* 0x000fe20000011496 */
[----:B0-----:R-:W-:Y:S01]  /*0f90*/  IMAD.MOV.U32 R6, RZ, RZ, R10 ;  /* 0x000000ffff067224 */ /* 0x001fe200078e000a */
[----:B------:R-:W-:Y:S01]  /*0fa0*/  SHF.R.S32.HI R4, RZ, 0x1f, R146 ;  /* 0x0000001fff047819 */ /* 0x000fe20000011492 */
[----:B------:R-:W-:Y:S01]  /*0fb0*/  IMAD.MOV.U32 R7, RZ, RZ, R11 ;  /* 0x000000ffff077224 */ /* 0x000fe200078e000b */
[----:B------:R-:W-:Y:S01]  /*0fc0*/  SHF.R.S32.HI R9, RZ, 0x1f, R147 ;  /* 0x0000001fff097819 */ /* 0x000fe20000011493 */
[----:B------:R-:W-:Y:S01]  /*0fd0*/  IMAD.MOV.U32 R2, RZ, RZ, RZ ;  /* 0x000000ffff027224 */ /* 0x000fe200078e00ff */
[----:B------:R-:W-:Y:S01]  /*0fe0*/  SHF.R.S32.HI R4, RZ, 0x1f, R144 ;  /* 0x0000001fff047819 */ /* 0x000fe20000011490 */
[----:B------:R-:W-:-:S02]  /*0ff0*/  IMAD.IADD R17, R17, 0x1, R23 ;  /* 0x0000000111117824 */ /* 0x000fc400078e0217 */
[----:B------:R-:W-:Y:S01]  /*1000*/  VIADD R136, R23, 0x6000 ;  /* 0x0000600017887836 */ /* 0x000fe20000000000 */
[----:B------:R-:W-:Y:S01]  /*1010*/  UMOV UR38, URZ ;  /* 0x0000003f00267c82 */ /* 0x000fe20008000000 */
[----:B-12---:R-:W-:-:S07]  /*1020*/  LOP3.LUT R19, R19, 0x1, RZ, 0xfc, !PT ;  /* 0x0000000113137812 */ /* 0x006fce00078efcff */
.L_x_205:
[----:B0-----:R-:W0:Y:S01]  /*1030*/  LDC.64 R138, c[0x0][0xc88] ;  /* 0x00032200ff8a7b82 */ /* 0x001e220000000a00 */
[----:B------:R-:W-:-:S07]  /*1040*/  ULDC.64 UR4, c[0x0][0xa28] ;  /* 0x00028a0000047ab9 */ /* 0x000fce0000000a00 */
[----:B-1234-:R-:W1:Y:S08]  /*1050*/  LDC.64 R10, c[0x0][0x418] ;  /* 0x00010600ff0a7b82 */ /* 0x01ee700000000a00 */
[----:B------:R-:W2:Y:S01]  /*1060*/  LDC R0, c[0x0][0x424] ;  /* 0x00010900ff007b82 */ /* 0x000ea20000000800 */
[----:B0-----:R-:W-:-:S07]  /*1070*/  IMAD.WIDE R138, R7, 0x4, R138 ;  /* 0x00000004078a7825 */ /* 0x001fce00078e028a */
[----:B------:R-:W0:Y:S01]  /*1080*/  LDC R89, c[0x0][0x2f0] ;  /* 0x0000bc00ff597b82 */ /* 0x000e220000000800 */
[----:B------:R-:W3:Y:S01]  /*1090*/  LDG.E R138, desc[UR36][R138.64] ;  /* 0x000000248a8a7981 */ /* 0x000ee2000c1e1900 */
[----:B------:R-:W-:Y:S01]  /*10a0*/  ISETP.NE.U32.AND P0, PT, RZ, UR4, PT ;  /* 0x00000004ff007c0c */ /* 0x000fe2000bf05070 */
[----:B------:R-:W-:-:S03]  /*10b0*/  IMAD.MOV.U32 R4, RZ, RZ, RZ ;  /* 0x000000ffff047224 */ /* 0x000fc600078e00ff */
[----:B------:R-:W-:Y:S02]  /*10c0*/  ISETP.NE.AND.EX P0, PT, RZ, UR5, PT, P0 ;  /* 0x00000005ff007c0c */ /* 0x000fe4000bf05300 */
[----:B---3--:R-:W-:-:S11]  /*10d0*/  SHF.R.S32.HI R156, RZ, 0x1f, R138 ;  /* 0x0000001fff9c7819 */ /* 0x008fd6000001148a */
[----:B------:R-:W-:-:S04]  /*10e0*/  @P0 LEA R8, P1, R138, UR4, 0x2 ;  /* 0x000000048a080c11 */ /* 0x000fc8000f8210ff */
[----:B------:R-:W-:Y:S01]  /*10f0*/  @P0 LEA.HI.X R9, R138, UR5, R156, 0x2, P1 ;  /* 0x000000058a090c11 */ /* 0x000fe200088f149c */
[----:B------:R-:W-:Y:S02]  /*1100*/  ULDC.64 UR4, c[0x0][0xa20] ;  /* 0x0002880000047ab9 */ /* 0x000fe40000000a00 */
[----:B------:R-:W-:Y:S02]  /*1110*/  ISETP.NE.U32.AND P1, PT, RZ, UR4, PT ;  /* 0x00000004ff007c0c */ /* 0x000fe4000bf25070 */
[----:B------:R3:W5:Y:S01]  /*1120*/  @P0 LDG.E R4, desc[UR36][R8.64] ;  /* 0x0000002408040981 */ /* 0x000762000c1e1900 */
[----:B-1----:R-:W-:Y:S02]  /*1130*/  ISETP.NE.U32.AND P0, PT, R10, RZ, PT ;  /* 0x000000ff0a00720c */ /* 0x002fe40003f05070 */
[----:B------:R-:W-:Y:S02]  /*1140*/  ISETP.NE.AND.EX P1, PT, RZ, UR5, PT, P1 ;  /* 0x00000005ff007c0c */ /* 0x000fe4000bf25310 */
[----:B------:R-:W-:-:S04]  /*1150*/  ISETP.NE.AND.EX P0, PT, R11, RZ, PT, P0 ;  /* 0x000000ff0b00720c */ /* 0x000fc80003f05300 */
[----:B--2---:R-:W-:-:S05]  /*1160*/  SEL R0, R0, 0x1, P0 ;  /* 0x0000000100007807 */ /* 0x004fca0000000000 */
[----:B0-----:R-:W-:Y:S02]  /*1170*/  IMAD R89, R0, R89, RZ ;  /* 0x0000005900597224 */ /* 0x001fe400078e02ff */
[----:B------:R-:W-:-:S04]  /*1180*/  @P1 LEA R10, P2, R138, UR4, 0x2 ;  /* 0x000000048a0a1c11 */ /* 0x000fc8000f8410ff */
[----:B------:R-:W-:-:S05]  /*1190*/  @P1 LEA.HI.X R11, R138, UR5, R156, 0x2, P2 ;  /* 0x000000058a0b1c11 */ /* 0x000fca00090f149c */
[----:B------:R3:W5:Y:S01]  /*11a0*/  @P1 LDG.E R89, desc[UR36][R10.64] ;  /* 0x000000240a591981 */ /* 0x000762000c1e1900 */
[----:B------:R-:W-:Y:S05]  /*11b0*/  @P1 BRA `(.L_x_164) ;  /* 0x0000000000241947 */ /* 0x000fea0003800000 */
[----:B------:R-:W-:Y:S02]  /*11c0*/  ULDC.64 UR4, c[0x0][0xa08] ;  /* 0x0002820000047ab9 */ /* 0x000fe40000000a00 */
[----:B------:R-:W-:-:S04]  /*11d0*/  ISETP.NE.U32.AND P0, PT, RZ, UR4, PT ;  /* 0x00000004ff007c0c */ /* 0x000fc8000bf05070 */
[----:B------:R-:W-:-:S13]  /*11e0*/  ISETP.NE.AND.EX P0, PT, RZ, UR5, PT, P0 ;  /* 0x00000005ff007c0c */ /* 0x000fda000bf05300 */
[----:B------:R-:W-:Y:S05]  /*11f0*/  @!P0 BRA `(.L_x_164) ;  /* 0x0000000000148947 */ /* 0x000fea0003800000 */
[----:B---3--:R-:W0:Y:S02]  /*1200*/  LDC.64 R8, c[0x0][0xa08] ;  /* 0x00028200ff087b82 */ /* 0x008e240000000a00 */
[----:B0-----:R-:W-:-:S05]  /*1210*/  IMAD.WIDE R8, R138, 0x4, R8 ;  /* 0x000000048a087825 */ /* 0x001fca00078e0208 */
[----:B-----5:R-:W2:Y:S04]  /*1220*/  LDG.E R89, desc[UR36][R8.64] ;  /* 0x0000002408597981 */ /* 0x020ea8000c1e1900 */
[----:B------:R-:W2:Y:S02]  /*1230*/  LDG.E R0, desc[UR36][R8.64+0x4] ;  /* 0x0000042408007981 */ /* 0x000ea4000c1e1900 */
[----:B--2---:R-:W-:-:S07]  /*1240*/  IMAD.IADD R89, R0, 0x1, -R89 ;  /* 0x0000000100597824 */ /* 0x004fce00078e0a59 */
.L_x_164:
[----:B-----5:R-:W-:Y:S01]  /*1250*/  IMAD.IADD R89, R89, 0x1, -R4 ;  /* 0x0000000159597824 */ /* 0x020fe200078e0a04 */
[C---:B------:R-:W-:Y:S01]  /*1260*/  LOP3.LUT R3, R6.reuse, 0xff000000, RZ, 0xc0, !PT ;  /* 0xff00000006037812 */ /* 0x040fe200078ec0ff */
[----:B------:R-:W-:Y:S01]  /*1270*/  IMAD.MOV.U32 R88, RZ, RZ, RZ ;  /* 0x000000ffff587224 */ /* 0x000fe200078e00ff */
[----:B------:R-:W-:Y:S01]  /*1280*/  LOP3.LUT R0, R6, 0xff0000, RZ, 0xc0, !PT ;  /* 0x00ff000006007812 */ /* 0x000fe200078ec0ff */
[C---:B------:R-:W-:Y:S01]  /*1290*/  VIADD R4, R89.reuse, 0x7f ;  /* 0x0000007f59047836 */ /* 0x040fe20000000000 */
[----:B------:R-:W-:Y:S02]  /*12a0*/  ISETP.GE.AND P0, PT, R89, 0x1, PT ;  /* 0x000000015900780c */ /* 0x000fe40003f06270 */
[----:B------:R-:W-:Y:S02]  /*12b0*/  SHF.R.U32.HI R3, RZ, 0x8, R3 ;  /* 0x00000008ff037819 */ /* 0x000fe40000011603 */
[----:B------:R-:W-:Y:S02]  /*12c0*/  SHF.R.S32.HI R7, RZ, 0x1f, R4 ;  /* 0x0000001fff077819 */ /* 0x000fe40000011404 */
[----:B------:R-:W-:-:S02]  /*12d0*/  LEA.HI R0, R0, R3, RZ, 0x10 ;  /* 0x0000000300007211 */ /* 0x000fc400078f80ff */
[----:B------:R-:W-:Y:S02]  /*12e0*/  LEA.HI R7, R7, R4, RZ, 0x7 ;  /* 0x0000000407077211 */ /* 0x000fe400078f38ff */
[----:B------:R-:W-:Y:S02]  /*12f0*/  LOP3.LUT R155, R0, 0xff, RZ, 0xc0, !PT ;  /* 0x000000ff009b7812 */ /* 0x000fe400078ec0ff */
[----:B------:R-:W-:Y:S02]  /*1300*/  SHF.R.U32.HI R140, RZ, 0x10, R0 ;  /* 0x00000010ff8c7819 */ /* 0x000fe40000011600 */
[----:B---3--:R-:W-:Y:S01]  /*1310*/  SHF.R.S32.HI R11, RZ, 0x7, R7 ;  /* 0x00000007ff0b7819 */ /* 0x008fe20000011407 */
[----:B------:R-:W-:Y:S06]  /*1320*/  @!P0 BRA `(.L_x_165) ;  /* 0x0000000000748947 */ /* 0x000fec0003800000 */
[----:B------:R-:W0:Y:S01]  /*1330*/  LDC R3, c[0x0][0x9f0] ;  /* 0x00027c00ff037b82 */ /* 0x000e220000000800 */
[----:B------:R-:W-:-:S04]  /*1340*/  ISETP.NE.AND P0, PT, R140, RZ, PT ;  /* 0x000000ff8c00720c */ /* 0x000fc80003f05270 */
[----:B0-----:R-:W-:-:S04]  /*1350*/  SEL R12, R140, R3, P0 ;  /* 0x000000038c0c7207 */ /* 0x001fc80000000000 */
[-C--:B------:R-:W-:Y:S02]  /*1360*/  IABS R4, R12.reuse ;  /* 0x0000000c00047213 */ /* 0x080fe40000000000 */
[----:B------:R-:W-:Y:S02]  /*1370*/  IADD3 R0, R11, -0x1, R12 ;  /* 0xffffffff0b007810 */ /* 0x000fe40007ffe00c */
[----:B------:R-:W0:Y:S01]  /*1380*/  I2F.RP R3, R4 ;  /* 0x0000000400037306 */ /* 0x000e220000209400 */
[----:B------:R-:W-:Y:S02]  /*1390*/  IABS R13, R12 ;  /* 0x0000000c000d7213 */ /* 0x000fe40000000000 */
[----:B------:R-:W-:Y:S02]  /*13a0*/  IABS R10, R0 ;  /* 0x00000000000a7213 */ /* 0x000fe40000000000 */
[----:B------:R-:W-:-:S04]  /*13b0*/  LOP3.LUT R0, R0, R12, RZ, 0x3c, !PT ;  /* 0x0000000c00007212 */ /* 0x000fc800078e3cff */
[----:B------:R-:W-:Y:S01]  /*13c0*/  ISETP.GE.AND P2, PT, R0, RZ, PT ;  /* 0x000000ff0000720c */ /* 0x000fe20003f46270 */
[----:B0-----:R-:W0:Y:S02]  /*13d0*/  MUFU.RCP R3, R3 ;  /* 0x0000000300037308 */ /* 0x001e240000001000 */
[----:B0-----:R-:W-:Y:S02]  /*13e0*/  VIADD R8, R3, 0xffffffe ;  /* 0x0ffffffe03087836 */ /* 0x001fe40000000000 */
[----:B------:R-:W-:-:S04]  /*13f0*/  IMAD.MOV R3, RZ, RZ, -R13 ;  /* 0x000000ffff037224 */ /* 0x000fc800078e0a0d */
[----:B------:R0:W1:Y:S02]  /*1400*/  F2I.FTZ.U32.TRUNC.NTZ R9, R8 ;  /* 0x0000000800097305 */ /* 0x000064000021f000 */
[----:B0-----:R-:W-:Y:S02]  /*1410*/  IMAD.MOV.U32 R8, RZ, RZ, RZ ;  /* 0x000000ffff087224 */ /* 0x001fe400078e00ff */
[----:B-1----:R-:W-:-:S04]  /*1420*/  IMAD.MOV R7, RZ, RZ, -R9 ;  /* 0x000000ffff077224 */ /* 0x002fc800078e0a09 */
[----:B------:R-:W-:-:S04]  /*1430*/  IMAD R7, R7, R4, RZ ;  /* 0x0000000407077224 */ /* 0x000fc800078e02ff */
[----:B------:R-:W-:-:S06]  /*1440*/  IMAD.HI.U32 R9, R9, R7, R8 ;  /* 0x0000000709097227 */ /* 0x000fcc00078e0008 */
[----:B------:R-:W-:-:S04]  /*1450*/  IMAD.HI.U32 R9, R9, R10, RZ ;  /* 0x0000000a09097227 */ /* 0x000fc800078e00ff */
[----:B------:R-:W-:-:S05]  /*1460*/  IMAD R3, R9, R3, R10 ;  /* 0x0000000309037224 */ /* 0x000fca00078e020a */
[----:B------:R-:W-:-:S13]  /*1470*/  ISETP.GT.U32.AND P1, PT, R4, R3, PT ;  /* 0x000000030400720c */ /* 0x000fda0003f24070 */
[----:B------:R-:W-:Y:S02]  /*1480*/  @!P1 IMAD.IADD R3, R3, 0x1, -R4 ;  /* 0x0000000103039824 */ /* 0x000fe400078e0a04 */
[----:B------:R-:W-:Y:S01]  /*1490*/  @!P1 VIADD R9, R9, 0x1 ;  /* 0x0000000109099836 */ /* 0x000fe20000000000 */
[----:B------:R-:W-:Y:S02]  /*14a0*/  ISETP.NE.AND P1, PT, R12, RZ, PT ;  /* 0x000000ff0c00720c */ /* 0x000fe40003f25270 */
[----:B------:R-:W-:-:S13]  /*14b0*/  ISETP.GE.U32.AND P0, PT, R3, R4, PT ;  /* 0x000000040300720c */ /* 0x000fda0003f06070 */
[----:B------:R-:W-:-:S04]  /*14c0*/  @P0 VIADD R9, R9, 0x1 ;  /* 0x0000000109090836 */ /* 0x000fc80000000000 */
[----:B------:R-:W-:Y:S01]  /*14d0*/  @!P2 IMAD.MOV R9, RZ, RZ, -R9 ;  /* 0x000000ffff09a224 */ /* 0x000fe200078e0a09 */
[----:B------:R-:W-:-:S04]  /*14e0*/  @!P1 LOP3.LUT R9, RZ, R12, RZ, 0x33, !PT ;  /* 0x0000000cff099212 */ /* 0x000fc800078e33ff */
[----:B------:R-:W-:-:S07]  /*14f0*/  MOV R88, R9 ;  /* 0x0000000900587202 */ /* 0x000fce0000000f00 */
.L_x_165:
[-C--:B------:R-:W-:Y:S01]  /*1500*/  IMAD R22, R155, R88.reuse, RZ ;  /* 0x000000589b167224 */ /* 0x080fe200078e02ff */
[----:B------:R-:W-:Y:S01]  /*1510*/  LOP3.LUT R139, R6, 0xffff, RZ, 0xc0, !PT ;  /* 0x0000ffff068b7812 */ /* 0x000fe200078ec0ff */
[----:B------:R-:W-:Y:S01]  /*1520*/  IMAD.MOV.U32 R141, RZ, RZ, R5 ;  /* 0x000000ffff8d7224 */ /* 0x000fe200078e0005 */
[----:B------:R-:W-:Y:S02]  /*1530*/  PLOP3.LUT P0, PT, PT, PT, PT, 0x80, 0x0 ;  /* 0x000000000000781c */ /* 0x000fe40003f0f070 */
[----:B------:R-:W-:Y:S02]  /*1540*/  CS2R R20, SRZ ;  /* 0x0000000000147805 */ /* 0x000fe4000001ff00 */
[----:B------:R-:W-:Y:S02]  /*1550*/  VIADDMNMX R88, R22, R88, R11, PT ;  /* 0x0000005816587246 */ /* 0x000fe4000380010b */
[----:B------:R-:W-:Y:S02]  /*1560*/  CS2R R134, SRZ ;  /* 0x0000000000867805 */ /* 0x000fe4000001ff00 */
[----:B------:R-:W-:-:S02]  /*1570*/  CS2R R54, SRZ ;  /* 0x0000000000367805 */ /* 0x000fc4000001ff00 */
[----:B------:R-:W-:Y:S02]  /*1580*/  CS2R R76, SRZ ;  /* 0x00000000004c7805 */ /* 0x000fe4000001ff00 */
[----:B------:R-:W-:Y:S02]  /*1590*/  ISETP.GT.AND P1, PT, R88, R22, PT ;  /* 0x000000165800720c */ /* 0x000fe40003f24270 */
        /* <DEDUP_REMOVED lines=22> */
[----:B------:R-:W0:Y:S01]  /*1700*/  S2R R0, SR_TID.X ;  /* 0x0000000000007919 */ /* 0x000e220000002100 */
[----:B------:R-:W-:-:S04]  /*1710*/  UIADD3 UR6, UR40, 0x21800, URZ ;  /* 0x0002180028067890 */ /* 0x000fc8000fffe03f */
[----:B------:R-:W-:-:S06]  /*1720*/  ULOP3.LUT UP0, URZ, UR6, 0x3ff, URZ, 0xc0, !UPT ;  /* 0x000003ff063f7892 */ /* 0x000fcc000f80c03f */
[----:B------:R-:W-:Y:S01]  /*1730*/  PLOP3.LUT P0, PT, PT, PT, UP0, 0x80, 0x0 ;  /* 0x000000000000781c */ /* 0x000fe20003f0f008 */
[----:B0-----:R-:W-:-:S05]  /*1740*/  VIADD R3, R0, 0xffffff80 ;  /* 0xffffff8000037836 */ /* 0x001fca0000000000 */
[----:B------:R-:W-:-:S04]  /*1750*/  SHF.R.S32.HI R0, RZ, 0x1f, R3 ;  /* 0x0000001fff007819 */ /* 0x000fc80000011403 */
[----:B------:R-:W-:-:S04]  /*1760*/  LEA.HI R0, R0, R3, RZ, 0x7 ;  /* 0x0000000300007211 */ /* 0x000fc800078f38ff */
[----:B------:R-:W-:-:S06]  /*1770*/  SHF.R.S32.HI R0, RZ, 0x7, R0 ;  /* 0x00000007ff007819 */ /* 0x000fcc0000011400 */
[----:B------:R-:W0:Y:S02]  /*1780*/  SHFL.IDX PT, R0, R0, RZ, 0x1f ;  /* 0x00001fff00007589 */ /* 0x000e2400000e0000 */
[----:B0-----:R-:W-:-:S13]  /*1790*/  R2UR UR42, R0 ;  /* 0x00000000002a72ca */ /* 0x001fda00000e0000 */
        /* <DEDUP_REMOVED lines=14> */
[----:B------:R-:W-:Y:S02]  /*1880*/  IMAD.U32 R10, RZ, RZ, UR6 ;  /* 0x00000006ff0a7e24 */ /* 0x000fe4000f8e00ff */
        /* <DEDUP_REMOVED lines=8> */
.L_x_167:
[----:B------:R-:W2:Y:S01]  /*1910*/  LDL R20, [R1+0x8] ;  /* 0x0000080001147983 */ /* 0x000ea20000100800 */
[----:B------:R-:W-:Y:S02]  /*1920*/  ISETP.NE.AND P0, PT, R19, 0x3, PT ;  /* 0x000000031300780c */ /* 0x000fe40003f05270 */
[----:B--2---:R-:W-:-:S04]  /*1930*/  LEA.HI R0, R20, R20, RZ, 0x1 ;  /* 0x0000001414007211 */ /* 0x004fc800078f08ff */
[----:B------:R-:W-:-:S05]  /*1940*/  LOP3.LUT R0, R0, 0xfffffffe, RZ, 0xc0, !PT ;  /* 0xfffffffe00007812 */ /* 0x000fca00078ec0ff */
[----:B------:R-:W-:-:S05]  /*1950*/  IMAD.IADD R0, R20, 0x1, -R0 ;  /* 0x0000000114007824 */ /* 0x000fca00078e0a00 */
[----:B------:R-:W-:-:S04]  /*1960*/  SHF.L.U32 R0, R0, 0x1f, RZ ;  /* 0x0000001f00007819 */ /* 0x000fc800000006ff */
[----:B------:R-:W0:Y:S02]  /*1970*/  SYNCS.PHASECHK.TRANS64.TRYWAIT P1, [UR40+0x2d800], R0 ;  /* 0x02d80000ff0075a7 */ /* 0x000e240008020168 */
[----:B0-----:R-:W-:Y:S05]  /*1980*/  @!P1 BRA `(.L_x_168) ;  /* 0x000000cc00d89947 */ /* 0x001fea0003800000 */
.L_x_288:
[----:B------:R-:W-:Y:S05]  /*1990*/  @!P0 BRA `(.L_x_169) ;  /* 0x0000000000048947 */ /* 0x000fea0003800000 */
[----:B------:R-:W-:Y:S01]  /*19a0*/  BPT.TRAP 0x1 ;  /* 0x000000040000795c */ /* 0x000fe20000300000 */
.L_x_169:
[----:B------:R-:W-:Y:S01]  /*19b0*/  IMAD.U32 R5, RZ, RZ, UR38 ;  /* 0x00000026ff057e24 */ /* 0x000fe2000f8e00ff */
[----:B0-----:R-:W-:-:S04]  /*19c0*/  SHF.L.U32 R0, R2, 0x1f, RZ ;  /* 0x0000001f02007819 */ /* 0x001fc800000006ff */
[----:B------:R-:W-:-:S04]  /*19d0*/  LEA R5, R5, UR40, 0x3 ;  /* 0x0000002805057c11 */ /* 0x000fc8000f8e18ff */
[----:B------:R0:W1:Y:S01]  /*19e0*/  SYNCS.PHASECHK.TRANS64.TRYWAIT P1, [R5+URZ+0x2d830], R0 ;  /* 0x02d83000050075a7 */ /* 0x000062000802017f */
[----:B------:R-:W-:Y:S05]  /*19f0*/  @!P0 BRA `(.L_x_170) ;  /* 0x0000000000048947 */ /* 0x000fea0003800000 */
[----:B------:R-:W-:Y:S01]  /*1a00*/  BPT.TRAP 0x1 ;  /* 0x000000040000795c */ /* 0x000fe20000300000 */
.L_x_170:
[----:B------:R-:W-:Y:S01]  /*1a10*/  IMAD.MOV.U32 R135, RZ, RZ, RZ ;  /* 0x000000ffff877224 */ /* 0x000fe200078e00ff */
[----:B-1----:R-:W-:Y:S06]  /*1a20*/  @P1 BRA `(.L_x_171) ;  /* 0x0000000000081947 */ /* 0x002fec0003800000 */
[----:B------:R-:W1:Y:S02]  /*1a30*/  SYNCS.PHASECHK.TRANS64.TRYWAIT P1, [R5+URZ+0x2d830], R0 ;  /* 0x02d83000050075a7 */ /* 0x000e64000802017f */
[----:B-1----:R-:W-:Y:S05]  /*1a40*/  @!P1 BRA `(.L_x_172) ;  /* 0x000000cc00c09947 */ /* 0x002fea0003800000 */
.L_x_171:
[----:B------:R-:W-:Y:S05]  /*1a50*/  WARPSYNC.ALL ;  /* 0x0000000000007948 */ /* 0x000fea0003800000 */
[----:B------:R-:W-:Y:S01]  /*1a60*/  UIADD3 UR4, UR40, 0x15400, URZ ;  /* 0x0001540028047890 */ /* 0x000fe2000fffe03f */
[----:B------:R-:W-:Y:S01]  /*1a70*/  WARPGROUP.ARRIVE ;  /* 0x00000000000079c5 */ /* 0x000fe20000000000 */
[----:B------:R-:W-:Y:S02]  /*1a80*/  ULEA UR43, UR43, UR40, 0xc ;  /* 0x000000282b2b7291 */ /* 0x000fe4000f8e603f */
[----:B------:R-:W-:Y:S02]  /*1a90*/  USHF.R.U32.HI UR4, URZ, 0x4, UR4 ;  /* 0x000000043f047899 */ /* 0x000fe40008011604 */
[----:B------:R-:W-:-:S02]  /*1aa0*/  UIADD3 UR43, UR43, 0xc400, URZ ;  /* 0x0000c4002b2b7890 */ /* 0x000fc4000fffe03f */
[----:B------:R-:W-:Y:S02]  /*1ab0*/  ULOP3.LUT UR4, UR4, 0x3fff, URZ, 0xc0, !UPT ;  /* 0x00003fff04047892 */ /* 0x000fe4000f8ec03f */
[----:B------:R-:W-:Y:S02]  /*1ac0*/  USHF.R.U32.HI UR43, URZ, 0x4, UR43 ;  /* 0x000000043f2b7899 */ /* 0x000fe4000801162b */
[----:B------:R-:W-:Y:S02]  /*1ad0*/  ULOP3.LUT UR28, UR4, 0x10000, URZ, 0xfc, !UPT ;  /* 0x00010000041c7892 */ /* 0x000fe4000f8efc3f */
[----:B------:R-:W-:Y:S02]  /*1ae0*/  ULOP3.LUT UR43, UR43, 0x3fff, URZ, 0xc0, !UPT ;  /* 0x00003fff2b2b7892 */ /* 0x000fe4000f8ec03f */
[----:B------:R-:W-:Y:S02]  /*1af0*/  UIMAD UR6, UR38, 0x600, UR28 ;  /* 0x00000600260678a4 */ /* 0x000fe4000f8e021c */
[----:B------:R-:W-:Y:S01]  /*1b00*/  ULOP3.LUT UR4, UR43, 0x10000, URZ, 0xfc, !UPT ;  /* 0x000100002b047892 */ /* 0x000fe2000f8efc3f */
[----:B------:R-:W-:Y:S01]  /*1b10*/  UMOV UR7, 0x80000020 ;  /* 0x8000002000077882 */ /* 0x000fe20000000000 */
[----:B------:R-:W-:-:S02]  /*1b20*/  UMOV UR5, 0x80000020 ;  /* 0x8000002000057882 */ /* 0x000fc40000000000 */
[----:B------:R-:W-:Y:S02]  /*1b30*/  UIADD3 UR8, UR4, 0x2, URZ ;  /* 0x0000000204087890 */ /* 0x000fe4000fffe03f */
[----:B------:R-:W-:Y:S01]  /*1b40*/  UIADD3 UR10, UR6, 0x2, URZ ;  /* 0x00000002060a7890 */ /* 0x000fe2000fffe03f */
[----:B------:R-:W-:Y:S02]  /*1b50*/  UMOV UR9, 0x80000020 ;  /* 0x8000002000097882 */ /* 0x000fe40000000000 */
[----:B------:R-:W-:Y:S01]  /*1b60*/  HGMMA.64x128x16.F32.BF16 R24, gdesc[UR4], RZ, !UPT, gsb0 ;  /* 0x01e00000041879f0 */ /* 0x000fe2000c0018ff */
[----:B------:R-:W-:Y:S01]  /*1b70*/  UMOV UR11, 0x80000020 ;  /* 0x80000020000b7882 */ /* 0x000fe20000000000 */
[----:B------:R-:W-:Y:S02]  /*1b80*/  UIADD3 UR12, UR4, 0x300, URZ ;  /* 0x00000300040c7890 */ /* 0x000fe4000fffe03f */
[----:B------:R-:W-:Y:S01]  /*1b90*/  UIADD3 UR14, UR6, 0x200, URZ ;  /* 0x00000200060e7890 */ /* 0x000fe2000fffe03f */
[----:B------:R-:W-:Y:S01]  /*1ba0*/  UMOV UR13, 0x80000020 ;  /* 0x80000020000d7882 */ /* 0x000fe20000000000 */
[----:B------:R-:W-:Y:S01]  /*1bb0*/  UMOV UR15, 0x80000020 ;  /* 0x80000020000f7882 */ /* 0x000fe20000000000 */
[----:B------:R-:W-:-:S02]  /*1bc0*/  UIADD3 UR16, UR4, 0x302, URZ ;  /* 0x0000030204107890 */ /* 0x000fc4000fffe03f */
[----:B------:R-:W-:Y:S01]  /*1bd0*/  UIADD3 UR18, UR6, 0x202, URZ ;  /* 0x0000020206127890 */ /* 0x000fe2000fffe03f */
[----:B------:R-:W-:Y:S01]  /*1be0*/  UMOV UR17, 0x80000020 ;  /* 0x8000002000117882 */ /* 0x000fe20000000000 */
[----:B------:R-:W-:Y:S01]  /*1bf0*/  UMOV UR19, 0x80000020 ;  /* 0x8000002000137882 */ /* 0x000fe20000000000 */
[----:B------:R-:W-:Y:S02]  /*1c00*/  UIADD3 UR20, UR4, 0x600, URZ ;  /* 0x0000060004147890 */ /* 0x000fe4000fffe03f */
[----:B------:R-:W-:Y:S01]  /*1c10*/  UIADD3 UR22, UR6, 0x400, URZ ;  /* 0x0000040006167890 */ /* 0x000fe2000fffe03f */
[----:B------:R-:W-:Y:S01]  /*1c20*/  UMOV UR21, 0x80000020 ;  /* 0x8000002000157882 */ /* 0x000fe20000000000 */
[----:B------:R-:W-:Y:S01]  /*1c30*/  UMOV UR23, 0x80000020 ;  /* 0x8000002000177882 */ /* 0x000fe20000000000 */
[----:B------:R-:W-:Y:S02]  /*1c40*/  UIADD3 UR24, UR4, 0x602, URZ ;  /* 0x0000060204187890 */ /* 0x000fe4000fffe03f */
[----:B------:R-:W-:Y:S01]  /*1c50*/  UIADD3 UR26, UR6, 0x402, URZ ;  /* 0x00000402061a7890 */ /* 0x000fe2000fffe03f */
[----:B------:R-:W-:Y:S01]  /*1c60*/  UMOV UR25, 0x80000020 ;  /* 0x8000002000197882 */ /* 0x000fe20000000000 */
[----:B------:R-:W-:Y:S01]  /*1c70*/  UMOV UR27, 0x80000020 ;  /* 0x80000020001b7882 */ /* 0x000fe20000000000 */
[----:B------:R-:W-:-:S02]  /*1c80*/  WARPGROUP.DEPBAR.LE gsb0, 0x0 ;  /* 0x00008000000079c5 */ /* 0x000fc40000010000 */
        /* <DEDUP_REMOVED lines=15> */
[----:B------:R-:W-:Y:S05]  /*1d80*/  @!P0 BRA `(.L_x_173) ;  /* 0x0000000000048947 */ /* 0x000fea0003800000 */
[----:B------:R-:W-:Y:S01]  /*1d90*/  BPT.TRAP 0x1 ;  /* 0x000000040000795c */ /* 0x000fe20000300000 */
.L_x_173:
[----:B------:R-:W-:Y:S01]  /*1da0*/  IADD3 R89, R89, 0x80, -R157 ;  /* 0x0000008059597810 */ /* 0x000fe20007ffe89d */
[----:B------:R-:W-:Y:S01]  /*1db0*/  ULDC UR6, c[0x0][0x988] ;  /* 0x0002620000067ab9 */ /* 0x000fe20000000800 */
[----:B------:R-:W-:Y:S01]  /*1dc0*/  P2R R7, PR, RZ, 0x1 ;  /* 0x00000001ff077803 */ /* 0x000fe20000000000 */
[----:B------:R-:W-:Y:S01]  /*1dd0*/  IMAD.MOV.U32 R133, RZ, RZ, R135 ;  /* 0x000000ffff857224 */ /* 0x000fe200078e0087 */
[-C--:B------:R-:W-:Y:S01]  /*1de0*/  MOV R121, R135.reuse ;  /* 0x0000008700797202 */ /* 0x080fe20000000f00 */
[----:B------:R-:W-:Y:S01]  /*1df0*/  IMAD R4, R88, -0x80, R89 ;  /* 0xffffff8058047824 */ /* 0x000fe200078e0259 */
[----:B------:R-:W-:Y:S01]  /*1e00*/  MOV R91, R135 ;  /* 0x00000087005b7202 */ /* 0x000fe20000000f00 */
        /* <DEDUP_REMOVED lines=37> */
[----:B------:R-:W-:Y:S01]  /*2060*/  IMAD.MOV.U32 R89, RZ, RZ, R135 ;  /* 0x000000ffff597224 */ /* 0x000fe200078e0087 */
        /* <DEDUP_REMOVED lines=64> */
[----:B------:R-:W-:Y:S02]  /*2470*/  ISETP.GT.AND P0, PT, R4, 0x59, PT ;  /* 0x000000590400780c */ /* 0x000fe40003f04270 */
[----:B------:R-:W-:Y:S02]  /*2480*/  FSEL R114, R68, -INF , P6 ;  /* 0xff80000044727808 */ /* 0x000fe40003000000 */
[----:B------:R-:W-:-:S02]  /*2490*/  FMNMX.FTZ R3, R110, R3, !PT ;  /* 0x000000036e037209 */ /* 0x000fc40007810000 */
[----:B------:R-:W-:Y:S02]  /*24a0*/  FSEL R112, R59, -INF , P5 ;  /* 0xff8000003b707808 */ /* 0x000fe40002800000 */
[----:B------:R-:W-:Y:S02]  /*24b0*/  ISETP.GT.AND P5, PT, R4, 0x60, PT ;  /* 0x000000600400780c */ /* 0x000fe40003fa4270 */
[----:B------:R-:W-:Y:S02]  /*24c0*/  FSEL R116, R69, -INF , P0 ;  /* 0xff80000045747808 */ /* 0x000fe40000000000 */
[----:B------:R-:W-:Y:S02]  /*24d0*/  FMNMX.FTZ R3, R114, R3, !PT ;  /* 0x0000000372037209 */ /* 0x000fe40007810000 */
        /* <DEDUP_REMOVED lines=12> */
[----:B------:R-:W-:Y:S02]  /*25a0*/  FSEL R122, R77, -INF , P2 ;  /* 0xff8000004d7a7808 */ /* 0x000fe40001000000 */
[----:B------:R-:W-:-:S02]  /*25b0*/  FMNMX.FTZ R3, R76, R3, !PT ;  /* 0x000000034c037209 */ /* 0x000fc40007810000 */
[----:B------:R-:W-:Y:S02]  /*25c0*/  ISETP.GT.AND P3, PT, R4, 0x70, PT ;  /* 0x000000700400780c */ /* 0x000fe40003f64270 */
[----:B------:R-:W-:Y:S02]  /*25d0*/  FSEL R62, R62, -INF , P4 ;  /* 0xff8000003e3e7808 */ /* 0x000fe40002000000 */
[----:B------:R-:W-:Y:S02]  /*25e0*/  FSEL R124, R80, -INF , P3 ;  /* 0xff800000507c7808 */ /* 0x000fe40001800000 */
[----:B------:R-:W-:Y:S02]  /*25f0*/  FMNMX.FTZ R3, R122, R3, !PT ;  /* 0x000000037a037209 */ /* 0x000fe40007810000 */
[----:B------:R-:W-:Y:S02]  /*2600*/  ISETP.GT.AND P4, PT, R4, 0x71, PT ;  /* 0x000000710400780c */ /* 0x000fe40003f84270 */
[----:B------:R-:W-:-:S02]  /*2610*/  FMNMX.FTZ R3, R124, R3, !PT ;  /* 0x000000037c037209 */ /* 0x000fc40007810000 */
[----:B------:R-:W-:Y:S02]  /*2620*/  FSEL R130, R81, -INF , P4 ;  /* 0xff80000051827808 */ /* 0x000fe40002000000 */
[----:B------:R-:W-:Y:S02]  /*2630*/  ISETP.GT.AND P5, PT, R4, 0x78, PT ;  /* 0x000000780400780c */ /* 0x000fe40003fa4270 */
[----:B------:R-:W-:Y:S02]  /*2640*/  FMNMX.FTZ R3, R130, R3, !PT ;  /* 0x0000000382037209 */ /* 0x000fe40007810000 */
[----:B------:R-:W-:Y:S02]  /*2650*/  FSEL R128, R84, -INF , P5 ;  /* 0xff80000054807808 */ /* 0x000fe40002800000 */
[----:B------:R-:W-:Y:S02]  /*2660*/  ISETP.GT.AND P6, PT, R4, 0x79, PT ;  /* 0x000000790400780c */ /* 0x000fe40003fc4270 */
[----:B------:R-:W-:-:S02]  /*2670*/  FMNMX.FTZ R3, R128, R3, !PT ;  /* 0x0000000380037209 */ /* 0x000fc40007810000 */
[----:B------:R-:W-:Y:S02]  /*2680*/  FSEL R84, R85, -INF , P6 ;  /* 0xff80000055547808 */ /* 0x000fe40003000000 */
[----:B------:R-:W-:Y:S02]  /*2690*/  P2R R15, PR, RZ, 0x8 ;  /* 0x00000008ff0f7803 */ /* 0x000fe40000000000 */
[----:B------:R-:W-:Y:S01]  /*26a0*/  FMNMX.FTZ R11, R84, R3, !PT ;  /* 0x00000003540b7209 */ /* 0x000fe20007810000 */
[----:B------:R-:W-:Y:S01]  /*26b0*/  IMAD.U32 R3, RZ, RZ, UR6 ;  /* 0x00000006ff037e24 */ /* 0x000fe2000f8e00ff */
[----:B------:R-:W-:Y:S02]  /*26c0*/  P2R R21, PR, RZ, 0x4 ;  /* 0x00000004ff157803 */ /* 0x000fe40000000000 */
[----:B------:R-:W-:Y:S01]  /*26d0*/  ISETP.GT.AND P2, PT, R4, 0x58, PT ;  /* 0x000000580400780c */ /* 0x000fe20003f44270 */
[----:B01----:R-:W0:Y:S01]  /*26e0*/  SHFL.BFLY PT, R0, R11, 0x2, 0x1f ;  /* 0x0c401f000b007f89 */ /* 0x003e2200000e0000 */
[----:B------:R-:W-:-:S02]  /*26f0*/  P2R R29, PR, RZ, 0x2 ;  /* 0x00000002ff1d7803 */ /* 0x000fc40000000000 */
[----:B------:R-:W-:Y:S02]  /*2700*/  FSEL R70, R70, -INF , P2 ;  /* 0xff80000046467808 */ /* 0x000fe40001000000 */
[----:B------:R-:W-:Y:S02]  /*2710*/  ISETP.NE.AND P2, PT, R21, RZ, PT ;  /* 0x000000ff1500720c */ /* 0x000fe40003f45270 */
[C---:B------:R-:W-:Y:S02]  /*2720*/  ISETP.GT.AND P1, PT, R4.reuse, 0x59, PT ;  /* 0x000000590400780c */ /* 0x040fe40003f24270 */
[----:B------:R-:W-:Y:S02]  /*2730*/  P2R R31, PR, RZ, 0x1 ;  /* 0x00000001ff1f7803 */ /* 0x000fe40000000000 */
[----:B------:R-:W-:Y:S02]  /*2740*/  ISETP.GT.AND P0, PT, R4, 0x60, PT ;  /* 0x000000600400780c */ /* 0x000fe40003f04270 */
[----:B------:R-:W-:-:S02]  /*2750*/  FSEL R80, R71, -INF , P1 ;  /* 0xff80000047507808 */ /* 0x000fc40000800000 */
[----:B------:R-:W-:Y:S02]  /*2760*/  FSEL R74, R74, -INF , P0 ;  /* 0xff8000004a4a7808 */ /* 0x000fe40000000000 */
[----:B------:R-:W-:Y:S02]  /*2770*/  ISETP.NE.AND P0, PT, R31, RZ, PT ;  /* 0x000000ff1f00720c */ /* 0x000fe40003f05270 */
[----:B------:R-:W-:Y:S02]  /*2780*/  ISETP.NE.AND P1, PT, R29, RZ, PT ;  /* 0x000000ff1d00720c */ /* 0x000fe40003f25270 */
[----:B------:R-:W-:Y:S02]  /*2790*/  FSEL R126, R75, -INF , P0 ;  /* 0xff8000004b7e7808 */ /* 0x000fe40000000000 */
[----:B------:R-:W-:Y:S02]  /*27a0*/  FSEL R86, R86, -INF , P5 ;  /* 0xff80000056567808 */ /* 0x000fe40002800000 */
[----:B0-----:R-:W-:-:S02]  /*27b0*/  FMNMX.FTZ R13, R11, R0, !PT ;  /* 0x000000000b0d7209 */ /* 0x001fc40007810000 */
[----:B------:R-:W-:Y:S02]  /*27c0*/  ISETP.NE.AND P0, PT, R7, RZ, PT ;  /* 0x000000ff0700720c */ /* 0x000fe40003f05270 */
[----:B------:R-:W-:Y:S01]  /*27d0*/  R2UR UR6, R5 ;  /* 0x00000000050672ca */ /* 0x000fe200000e0000 */
[----:B------:R-:W0:-:S12]  /*27e0*/  SHFL.BFLY PT, R0, R13, 0x1, 0x1f ;  /* 0x0c201f000d007f89 */ /* 0x000e1800000e0000 */
[----:B------:R-:W-:-:S04]  /*27f0*/  UIADD3 UR6, UR6, 0x2d840, URZ ;  /* 0x0002d84006067890 */ /* 0x000fc8000fffe03f */
[----:B------:R-:W-:Y:S01]  /*2800*/  UPRMT UR6, UR41, 0x654, UR6 ;  /* 0x0000065429067896 */ /* 0x000fe20008000006 */
[----:B0-----:R-:W-:-:S08]  /*2810*/  FMNMX.FTZ R0, R13, R0, !PT ;  /* 0x000000000d007209 */ /* 0x001fd00007810000 */
[----:B------:R-:W-:Y:S01]  /*2820*/  SYNCS.ARRIVE.TRANS64.RED.A1T0 RZ, [UR6], RZ ;  /* 0x000000ffffff79a7 */ /* 0x000fe20008100406 */
[----:B------:R-:W-:Y:S02]  /*2830*/  FMNMX.FTZ R13, R26, R27, !PT ;  /* 0x0000001b1a0d7209 */ /* 0x000fe40007810000 */
[C---:B------:R-:W-:Y:S01]  /*2840*/  FSETP.NEU.FTZ.AND P3, PT, R0.reuse, -INF , PT ;  /* 0xff8000000000780b */ /* 0x040fe20003f7d000 */
[----:B------:R-:W-:Y:S01]  /*2850*/  FMUL.FTZ R9, R0, R3 ;  /* 0x0000000300097220 */ /* 0x000fe20000410000 */
[----:B------:R-:W-:-:S04]  /*2860*/  FMNMX.FTZ R13, R30, R13, !PT ;  /* 0x0000000d1e0d7209 */ /* 0x000fc80007810000 */
[----:B------:R-:W-:Y:S02]  /*2870*/  FMNMX.FTZ R13, R12, R13, !PT ;  /* 0x0000000d0c0d7209 */ /* 0x000fe40007810000 */
[----:B------:R-:W-:Y:S02]  /*2880*/  FSEL R9, R9, RZ, P3 ;  /* 0x000000ff09097208 */ /* 0x000fe40001800000 */
[----:B------:R-:W-:Y:S02]  /*2890*/  FMNMX.FTZ R13, R34, R13, !PT ;  /* 0x0000000d220d7209 */ /* 0x000fe40007810000 */
[----:B------:R-:W-:Y:S01]  /*28a0*/  ISETP.NE.AND P3, PT, R15, RZ, PT ;  /* 0x000000ff0f00720c */ /* 0x000fe20003f65270 */
[--C-:B------:R-:W-:Y:S01]  /*28b0*/  FFMA.FTZ R132, R25, R3, -R9.reuse ;  /* 0x0000000319847223 */ /* 0x100fe20000010809 */
[----:B------:R-:W-:Y:S01]  /*28c0*/  FMNMX.FTZ R15, R20, R13, !PT ;  /* 0x0000000d140f7209 */ /* 0x000fe20007810000 */
[-CC-:B------:R-:W-:Y:S01]  /*28d0*/  FFMA.FTZ R134, R6, R3.reuse, -R9.reuse ;  /* 0x0000000306867223 */ /* 0x180fe20000010809 */
[-CC-:B------:R-:W-:Y:S01]  /*28e0*/  FFMA.FTZ R6, R32, R3.reuse, -R9.reuse ;  /* 0x0000000320067223 */ /* 0x180fe20000010809 */
[--C-:B------:R-:W-:Y:S01]  /*28f0*/  FFMA.FTZ R32, R90, R3, -R9.reuse ;  /* 0x000000035a207223 */ /* 0x100fe20000010809 */
[----:B------:R-:W-:Y:S01]  /*2900*/  FMNMX.FTZ R15, R38, R15, !PT ;  /* 0x0000000f260f7209 */ /* 0x000fe20007810000 */
[-CC-:B------:R-:W-:Y:S01]  /*2910*/  FFMA.FTZ R4, R94, R3.reuse, -R9.reuse ;  /* 0x000000035e047223 */ /* 0x180fe20000010809 */
[----:B------:R-:W-:Y:S01]  /*2920*/  FSEL R90, R78, -INF , P1 ;  /* 0xff8000004e5a7808 */ /* 0x000fe20000800000 */
[--C-:B------:R-:W-:Y:S01]  /*2930*/  FFMA.FTZ R36, R36, R3, -R9.reuse ;  /* 0x0000000324247223 */ /* 0x100fe20000010809 */
[----:B------:R-:W-:Y:S01]  /*2940*/  FMNMX.FTZ R21, R92, R15, !PT ;  /* 0x0000000f5c157209 */ /* 0x000fe20007810000 */
[--C-:B------:R-:W-:Y:S01]  /*2950*/  FFMA.FTZ R37, R56, R3, -R9.reuse ;  /* 0x0000000338257223 */ /* 0x100fe20000010809 */
[----:B------:R-:W-:Y:S01]  /*2960*/  FSEL R94, R79, -INF , P2 ;  /* 0xff8000004f5e7808 */ /* 0x000fe20001000000 */
[----:B------:R0:W-:Y:S01]  /*2970*/  MUFU.EX2 R15, R36 ;  /* 0x00000024000f7308 */ /* 0x0001e20000000800 */
[----:B------:R-:W-:Y:S01]  /*2980*/  FMNMX.FTZ R21, R42, R21, !PT ;  /* 0x000000152a157209 */ /* 0x000fe20007810000 */
[-CC-:B------:R-:W-:Y:S01]  /*2990*/  FFMA.FTZ R56, R102, R3.reuse, -R9.reuse ;  /* 0x0000000366387223 */ /* 0x180fe20000010809 */
[----:B------:R-:W-:Y:S01]  /*29a0*/  FSEL R82, R82, -INF , P3 ;  /* 0xff80000052527808 */ /* 0x000fe20001800000 */
[--C-:B------:R-:W-:Y:S01]  /*29b0*/  FFMA.FTZ R8, R8, R3, -R9.reuse ;  /* 0x0000000308087223 */ /* 0x100fe20000010809 */
[----:B------:R-:W-:Y:S01]  /*29c0*/  FMNMX.FTZ R21, R96, R21, !PT ;  /* 0x0000001560157209 */ /* 0x000fe20007810000 */
[--C-:B------:R-:W-:Y:S01]  /*29d0*/  FFMA.FTZ R52, R52, R3, -R9.reuse ;  /* 0x0000000334347223 */ /* 0x100fe20000010809 */
[----:B------:R-:W-:Y:S01]  /*29e0*/  FSEL R102, R87, -INF , P6 ;  /* 0xff80000057667808 */ /* 0x000fe20003000000 */
[----:B------:R-:W-:Y:S01]  /*29f0*/  MUFU.EX2 R13, R8 ;  /* 0x00000008000d7308 */ /* 0x000fe20000000800 */
[----:B------:R-:W-:Y:S01]  /*2a00*/  FMNMX.FTZ R21, R46, R21, !PT ;  /* 0x000000152e157209 */ /* 0x000fe20007810000 */
[-CC-:B0-----:R-:W-:Y:S01]  /*2a10*/  FFMA.FTZ R36, R98, R3.reuse, -R9.reuse ;  /* 0x0000000362247223 */ /* 0x181fe20000010809 */
[----:B------:R-:W-:Y:S01]  /*2a20*/  FSEL R98, R83, -INF , P4 ;  /* 0xff80000053627808 */ /* 0x000fe20002000000 */
[--C-:B------:R-:W-:Y:S01]  /*2a30*/  FFMA.FTZ R7, R24, R3, -R9.reuse ;  /* 0x0000000318077223 */ /* 0x100fe20000010809 */
[----:B------:R-:W-:Y:S01]  /*2a40*/  FMNMX.FTZ R21, R100, R21, !PT ;  /* 0x0000001564157209 */ /* 0x000fe20007810000 */
[-CC-:B------:R-:W-:Y:S01]  /*2a50*/  FFMA.FTZ R11, R28, R3.reuse, -R9.reuse ;  /* 0x000000031c0b7223 */ /* 0x180fe20000010809 */
[-CC-:B------:R-:W-:Y:S01]  /*2a60*/  FFMA.FTZ R29, R40, R3.reuse, -R9.reuse ;  /* 0x00000003281d7223 */ /* 0x180fe20000010809 */
        /* <DEDUP_REMOVED lines=20> */
[----:B------:R-:W-:Y:S01]  /*2bb0*/  FFMA.FTZ R40, R84, R3, -R9 ;  /* 0x0000000354287223 */ /* 0x000fe20000010809 */
[----:B------:R-:W-:Y:S01]  /*2bc0*/  FMNMX.FTZ R21, R112, R21, !PT ;  /* 0x0000001570157209 */ /* 0x000fe20007810000 */
[----:B------:R-:W-:Y:S01]  /*2bd0*/  MUFU.EX2 R7, R7 ;  /* 0x0000000700077308 */ /* 0x000fe20000000800 */
[----:B------:R-:W-:-:S02]  /*2be0*/  IMAD.MOV.U32 R130, RZ, RZ, R135 ;  /* 0x000000ffff827224 */ /* 0x000fc400078e0087 */
[----:B------:R-:W-:Y:S01]  /*2bf0*/  FMNMX.FTZ R21, R62, R21, !PT ;  /* 0x000000153e157209 */ /* 0x000fe20007810000 */
[--C-:B------:R-:W-:Y:S02]  /*2c00*/  IMAD.MOV.U32 R124, RZ, RZ, R135.reuse ;  /* 0x000000ffff7c7224 */ /* 0x100fe400078e0087 */
[--C-:B------:R-:W-:Y:S01]  /*2c10*/  IMAD.MOV.U32 R122, RZ, RZ, R135.reuse ;  /* 0x000000ffff7a7224 */ /* 0x100fe200078e0087 */
[----:B------:R-:W-:Y:S01]  /*2c20*/  FMNMX.FTZ R21, R68, R21, !PT ;  /* 0x0000001544157209 */ /* 0x000fe20007810000 */
[----:B------:R-:W-:Y:S01]  /*2c30*/  MUFU.EX2 R132, R132 ;  /* 0x0000008400847308 */ /* 0x000fe20000000800 */
[--C-:B------:R-:W-:Y:S02]  /*2c40*/  IMAD.MOV.U32 R118, RZ, RZ, R135.reuse ;  /* 0x000000ffff767224 */ /* 0x100fe400078e0087 */
[----:B------:R-:W-:Y:S01]  /*2c50*/  FMNMX.FTZ R21, R66, R21, !PT ;  /* 0x0000001542157209 */ /* 0x000fe20007810000 */
[--C-:B------:R-:W-:Y:S02]  /*2c60*/  IMAD.MOV.U32 R116, RZ, RZ, R135.reuse ;  /* 0x000000ffff747224 */ /* 0x100fe400078e0087 */
[--C-:B------:R-:W-:Y:S01]  /*2c70*/  IMAD.MOV.U32 R114, RZ, RZ, R135.reuse ;  /* 0x000000ffff727224 */ /* 0x100fe200078e0087 */
[----:B------:R-:W-:Y:S01]  /*2c80*/  FMNMX.FTZ R25, R72, R21, !PT ;  /* 0x0000001548197209 */ /* 0x000fe20007810000 */
[----:B------:R-:W-:Y:S01]  /*2c90*/  MUFU.EX2 R11, R11 ;  /* 0x0000000b000b7308 */ /* 0x000fe20000000800 */
[----:B------:R-:W-:-:S02]  /*2ca0*/  IMAD.MOV.U32 R110, RZ, RZ, R135 ;  /* 0x000000ffff6e7224 */ /* 0x000fc400078e0087 */
[----:B------:R-:W-:Y:S01]  /*2cb0*/  FMNMX.FTZ R25, R70, R25, !PT ;  /* 0x0000001946197209 */ /* 0x000fe20007810000 */
[----:B------:R-:W-:-:S03]  /*2cc0*/  IMAD.MOV.U32 R108, RZ, RZ, R135 ;  /* 0x000000ffff6c7224 */ /* 0x000fc600078e0087 */
[----:B------:R-:W-:Y:S01]  /*2cd0*/  FMNMX.FTZ R33, R80, R25, !PT ;  /* 0x0000001950217209 */ /* 0x000fe20007810000 */
[----:B------:R-:W-:Y:S03]  /*2ce0*/  MUFU.EX2 R21, R4 ;  /* 0x0000000400157308 */ /* 0x000fe60000000800 */
[----:B------:R-:W-:-:S04]  /*2cf0*/  FMNMX.FTZ R33, R74, R33, !PT ;  /* 0x000000214a217209 */ /* 0x000fc80007810000 */
[----:B------:R-:W-:Y:S01]  /*2d00*/  FMNMX.FTZ R33, R126, R33, !PT ;  /* 0x000000217e217209 */ /* 0x000fe20007810000 */
[----:B------:R0:W-:Y:S03]  /*2d10*/  MUFU.EX2 R25, R52 ;  /* 0x0000003400197308 */ /* 0x0001e60000000800 */
[----:B------:R-:W-:-:S04]  /*2d20*/  FMNMX.FTZ R33, R90, R33, !PT ;  /* 0x000000215a217209 */ /* 0x000fc80007810000 */
[----:B------:R-:W-:Y:S01]  /*2d30*/  FMNMX.FTZ R33, R94, R33, !PT ;  /* 0x000000215e217209 */ /* 0x000fe20007810000 */
[----:B------:R-:W1:Y:S01]  /*2d40*/  MUFU.EX2 R134, R134 ;  /* 0x0000008600867308 */ /* 0x000e620000000800 */
[----:B0-----:R-:W-:Y:S01]  /*2d50*/  FFMA.FTZ R52, R120, R3, -R9 ;  /* 0x0000000378347223 */ /* 0x001fe20000010809 */
[----:B------:R-:W-:Y:S01]  /*2d60*/  IMAD.MOV.U32 R120, RZ, RZ, R135 ;  /* 0x000000ffff787224 */ /* 0x000fe200078e0087 */
[----:B------:R-:W-:-:S04]  /*2d70*/  FMNMX.FTZ R33, R82, R33, !PT ;  /* 0x0000002152217209 */ /* 0x000fc80007810000 */
[----:B------:R-:W-:Y:S01]  /*2d80*/  FMNMX.FTZ R33, R98, R33, !PT ;  /* 0x0000002162217209 */ /* 0x000fe20007810000 */
[----:B------:R-:W-:Y:S03]  /*2d90*/  MUFU.EX2 R6, R6 ;  /* 0x0000000600067308 */ /* 0x000fe60000000800 */
[----:B------:R-:W-:-:S04]  /*2da0*/  FMNMX.FTZ R33, R86, R33, !PT ;  /* 0x0000002156217209 */ /* 0x000fc80007810000 */
[----:B------:R-:W-:Y:S01]  /*2db0*/  FMNMX.FTZ R33, R102, R33, !PT ;  /* 0x0000002166217209 */ /* 0x000fe20007810000 */
[----:B------:R-:W-:Y:S01]  /*2dc0*/  MUFU.EX2 R28, R28 ;  /* 0x0000001c001c7308 */ /* 0x000fe20000000800 */
[----:B-1----:R-:W-:-:S03]  /*2dd0*/  F2FP.BF16.F32.PACK_AB R10, R134, R11 ;  /* 0x0000000b860a723e */ /* 0x002fc600000010ff */
[----:B------:R-:W0:Y:S04]  /*2de0*/  SHFL.BFLY PT, R4, R33, 0x2, 0x1f ;  /* 0x0c401f0021047f89 */ /* 0x000e2800000e0000 */
[----:B------:R-:W-:Y:S08]  /*2df0*/  MUFU.EX2 R29, R29 ;  /* 0x0000001d001d7308 */ /* 0x000ff00000000800 */
[----:B------:R-:W-:Y:S08]  /*2e00*/  MUFU.EX2 R14, R14 ;  /* 0x0000000e000e7308 */ /* 0x000ff00000000800 */
[----:B------:R-:W-:Y:S01]  /*2e10*/  MUFU.EX2 R31, R31 ;  /* 0x0000001f001f7308 */ /* 0x000fe20000000800 */
[----:B0-----:R-:W-:-:S07]  /*2e20*/  FMNMX.FTZ R8, R33, R4, !PT ;  /* 0x0000000421087209 */ /* 0x001fce0007810000 */
[----:B------:R-:W-:Y:S01]  /*2e30*/  MUFU.EX2 R32, R32 ;  /* 0x0000002000207308 */ /* 0x000fe20000000800 */
[----:B------:R-:W0:Y:S07]  /*2e40*/  SHFL.BFLY PT, R33, R8, 0x1, 0x1f ;  /* 0x0c201f0008217f89 */ /* 0x000e2e00000e0000 */
[----:B------:R-:W-:Y:S08]  /*2e50*/  MUFU.EX2 R24, R24 ;  /* 0x0000001800187308 */ /* 0x000ff00000000800 */
[----:B------:R-:W-:Y:S08]  /*2e60*/  MUFU.EX2 R36, R36 ;  /* 0x0000002400247308 */ /* 0x000ff00000000800 */
[----:B------:R-:W-:Y:S01]  /*2e70*/  MUFU.EX2 R37, R37 ;  /* 0x0000002500257308 */ /* 0x000fe20000000800 */
[----:B0-----:R-:W-:Y:S01]  /*2e80*/  FMNMX.FTZ R4, R8, R33, !PT ;  /* 0x0000002108047209 */ /* 0x001fe20007810000 */
[-C--:B------:R-:W-:Y:S01]  /*2e90*/  FFMA.FTZ R33, R128, R3.reuse, -R9 ;  /* 0x0000000380217223 */ /* 0x080fe20000010809 */
[----:B------:R-:W-:Y:S01]  /*2ea0*/  FADD.FTZ R8, R7, R132 ;  /* 0x0000008407087221 */ /* 0x000fe20000010000 */
[--C-:B------:R-:W-:Y:S01]  /*2eb0*/  IMAD.MOV.U32 R128, RZ, RZ, R135.reuse ;  /* 0x000000ffff807224 */ /* 0x100fe200078e0087 */
[C---:B------:R-:W-:Y:S01]  /*2ec0*/  FSETP.NEU.FTZ.AND P1, PT, R4.reuse, -INF , PT ;  /* 0xff8000000400780b */ /* 0x040fe20003f3d000 */
[----:B------:R-:W-:Y:S01]  /*2ed0*/  FMUL.FTZ R49, R4, R3 ;  /* 0x0000000304317220 */ /* 0x000fe20000410000 */
[----:B------:R-:W-:Y:S01]  /*2ee0*/  FADD.FTZ R65, R11, R8 ;  /* 0x000000080b417221 */ /* 0x000fe20000010000 */
[----:B------:R-:W-:Y:S01]  /*2ef0*/  F2FP.BF16.F32.PACK_AB R8, R132, R7 ;  /* 0x000000078408723e */ /* 0x000fe200000010ff */
[----:B------:R-:W-:Y:S01]  /*2f00*/  MUFU.EX2 R56, R56 ;  /* 0x0000003800387308 */ /* 0x000fe20000000800 */
[----:B------:R-:W-:Y:S01]  /*2f10*/  IMAD.MOV.U32 R132, RZ, RZ, R135 ;  /* 0x000000ffff847224 */ /* 0x000fe200078e0087 */
[----:B------:R-:W-:Y:S01]  /*2f20*/  FSEL R49, R49, RZ, P1 ;  /* 0x000000ff31317208 */ /* 0x000fe20000800000 */
[----:B------:R-:W-:Y:S01]  /*2f30*/  FADD.FTZ R65, R134, R65 ;  /* 0x0000004186417221 */ /* 0x000fe20000010000 */
[----:B------:R-:W-:-:S03]  /*2f40*/  IMAD.MOV.U32 R134, RZ, RZ, R135 ;  /* 0x000000ffff867224 */ /* 0x000fc600078e0087 */
[-CC-:B------:R-:W-:Y:S01]  /*2f50*/  FFMA.FTZ R9, R26, R3.reuse, -R49.reuse ;  /* 0x000000031a097223 */ /* 0x180fe20000010831 */
[-CC-:B------:R-:W-:Y:S01]  /*2f60*/  FFMA.FTZ R76, R27, R3.reuse, -R49.reuse ;  /* 0x000000031b4c7223 */ /* 0x180fe20000010831 */
[-CC-:B------:R-:W-:Y:S01]  /*2f70*/  FFMA.FTZ R61, R30, R3.reuse, -R49.reuse ;  /* 0x000000031e3d7223 */ /* 0x180fe20000010831 */
[-CC-:B------:R-:W-:Y:S01]  /*2f80*/  FFMA.FTZ R12, R12, R3.reuse, -R49.reuse ;  /* 0x000000030c0c7223 */ /* 0x180fe20000010831 */
[-CC-:B------:R-:W-:Y:S01]  /*2f90*/  FFMA.FTZ R26, R34, R3.reuse, -R49.reuse ;  /* 0x00000003221a7223 */ /* 0x180fe20000010831 */
[-CC-:B------:R-:W-:Y:S01]  /*2fa0*/  FFMA.FTZ R51, R20, R3.reuse, -R49.reuse ;  /* 0x0000000314337223 */ /* 0x180fe20000010831 */
[----:B------:R-:W-:Y:S01]  /*2fb0*/  MUFU.EX2 R9, R9 ;  /* 0x0000000900097308 */ /* 0x000fe20000000800 */
[-CC-:B------:R-:W-:Y:S01]  /*2fc0*/  FFMA.FTZ R30, R54, R3.reuse, -R49.reuse ;  /* 0x00000003361e7223 */ /* 0x180fe20000010831 */
[-CC-:B------:R-:W-:Y:S01]  /*2fd0*/  FFMA.FTZ R34, R38, R3.reuse, -R49.reuse ;  /* 0x0000000326227223 */ /* 0x180fe20000010831 */
[-CC-:B------:R-:W-:Y:S01]  /*2fe0*/  FFMA.FTZ R53, R92, R3.reuse, -R49.reuse ;  /* 0x000000035c357223 */ /* 0x180fe20000010831 */
[-CC-:B------:R-:W-:Y:S01]  /*2ff0*/  FFMA.FTZ R38, R42, R3.reuse, -R49.reuse ;  /* 0x000000032a267223 */ /* 0x180fe20000010831 */
[-CC-:B------:R-:W-:Y:S01]  /*3000*/  FFMA.FTZ R5, R62, R3.reuse, -R49.reuse ;  /* 0x000000033e057223 */ /* 0x180fe20000010831 */
[-CC-:B------:R-:W-:Y:S01]  /*3010*/  FFMA.FTZ R55, R96, R3.reuse, -R49.reuse ;  /* 0x0000000360377223 */ /* 0x180fe20000010831 */
[-CC-:B------:R-:W-:Y:S01]  /*3020*/  FFMA.FTZ R42, R46, R3.reuse, -R49.reuse ;  /* 0x000000032e2a7223 */ /* 0x180fe20000010831 */
[----:B------:R-:W0:Y:S01]  /*3030*/  MUFU.EX2 R76, R76 ;  /* 0x0000004c004c7308 */ /* 0x000e220000000800 */
[-CC-:B------:R-:W-:Y:S01]  /*3040*/  FFMA.FTZ R57, R100, R3.reuse, -R49.reuse ;  /* 0x0000000364397223 */ /* 0x180fe20000010831 */
[-CC-:B------:R-:W-:Y:S01]  /*3050*/  FFMA.FTZ R20, R50, R3.reuse, -R49.reuse ;  /* 0x0000000332147223 */ /* 0x180fe20000010831 */
[-CC-:B------:R-:W-:Y:S01]  /*3060*/  FFMA.FTZ R27, R104, R3.reuse, -R49.reuse ;  /* 0x00000003681b7223 */ /* 0x180fe20000010831 */
[-CC-:B------:R-:W-:Y:S01]  /*3070*/  FFMA.FTZ R59, R106, R3.reuse, -R49.reuse ;  /* 0x000000036a3b7223 */ /* 0x180fe20000010831 */
[-CC-:B------:R-:W-:Y:S01]  /*3080*/  FFMA.FTZ R46, R58, R3.reuse, -R49.reuse ;  /* 0x000000033a2e7223 */ /* 0x180fe20000010831 */
[-CC-:B------:R-:W-:Y:S01]  /*3090*/  FFMA.FTZ R63, R112, R3.reuse, -R49.reuse ;  /* 0x00000003703f7223 */ /* 0x180fe20000010831 */
[-CC-:B------:R-:W-:Y:S01]  /*30a0*/  FFMA.FTZ R50, R68, R3.reuse, -R49.reuse ;  /* 0x0000000344327223 */ /* 0x180fe20000010831 */
[----:B------:R-:W1:Y:S01]  /*30b0*/  MUFU.EX2 R61, R61 ;  /* 0x0000003d003d7308 */ /* 0x000e620000000800 */
[-CC-:B------:R-:W-:Y:S01]  /*30c0*/  FFMA.FTZ R58, R70, R3.reuse, -R49.reuse ;  /* 0x00000003463a7223 */ /* 0x180fe20000010831 */
[-CC-:B------:R-:W-:Y:S01]  /*30d0*/  FFMA.FTZ R126, R126, R3.reuse, -R49.reuse ;  /* 0x000000037e7e7223 */ /* 0x180fe20000010831 */
[-CC-:B------:R-:W-:Y:S01]  /*30e0*/  FFMA.FTZ R90, R90, R3.reuse, -R49.reuse ;  /* 0x000000035a5a7223 */ /* 0x180fe20000010831 */
[-CC-:B------:R-:W-:Y:S01]  /*30f0*/  FFMA.FTZ R94, R94, R3.reuse, -R49.reuse ;  /* 0x000000035e5e7223 */ /* 0x180fe20000010831 */
[-CC-:B------:R-:W-:Y:S01]  /*3100*/  FFMA.FTZ R82, R82, R3.reuse, -R49.reuse ;  /* 0x0000000352527223 */ /* 0x180fe20000010831 */
[-CC-:B------:R-:W-:Y:S01]  /*3110*/  FFMA.FTZ R98, R98, R3.reuse, -R49.reuse ;  /* 0x0000000362627223 */ /* 0x180fe20000010831 */
[----:B------:R-:W-:Y:S01]  /*3120*/  FFMA.FTZ R86, R86, R3, -R49 ;  /* 0x0000000356567223 */ /* 0x000fe20000010831 */
[----:B------:R-:W2:Y:S01]  /*3130*/  MUFU.EX2 R12, R12 ;  /* 0x0000000c000c7308 */ /* 0x000ea20000000800 */
[----:B0-----:R-:W-:Y:S01]  /*3140*/  FADD.FTZ R54, R9, R76 ;  /* 0x0000004c09367221 */ /* 0x001fe20000010000 */
[----:B------:R-:W-:Y:S01]  /*3150*/  F2FP.BF16.F32.PACK_AB R9, R76, R9 ;  /* 0x000000094c09723e */ /* 0x000fe200000010ff */
[----:B------:R-:W-:-:S02]  /*3160*/  IMAD.MOV.U32 R112, RZ, RZ, R135 ;  /* 0x000000ffff707224 */ /* 0x000fc400078e0087 */
[--C-:B------:R-:W-:Y:S02]  /*3170*/  IMAD.MOV.U32 R106, RZ, RZ, R135.reuse ;  /* 0x000000ffff6a7224 */ /* 0x100fe400078e0087 */
[----:B------:R-:W-:Y:S01]  /*3180*/  IMAD.MOV.U32 R104, RZ, RZ, R135 ;  /* 0x000000ffff687224 */ /* 0x000fe200078e0087 */
[----:B------:R-:W0:Y:S01]  /*3190*/  MUFU.EX2 R26, R26 ;  /* 0x0000001a001a7308 */ /* 0x000e220000000800 */
[----:B-1----:R-:W-:Y:S01]  /*31a0*/  FADD.FTZ R7, R61, R54 ;  /* 0x000000363d077221 */ /* 0x002fe20000010000 */
[----:B------:R-:W-:Y:S01]  /*31b0*/  FFMA.FTZ R54, R72, R3, -R49 ;  /* 0x0000000348367223 */ /* 0x000fe20000010831 */
[--C-:B------:R-:W-:Y:S02]  /*31c0*/  IMAD.MOV.U32 R100, RZ, RZ, R135.reuse ;  /* 0x000000ffff647224 */ /* 0x100fe400078e0087 */
[--C-:B------:R-:W-:Y:S02]  /*31d0*/  IMAD.MOV.U32 R96, RZ, RZ, R135.reuse ;  /* 0x000000ffff607224 */ /* 0x100fe400078e0087 */
[----:B------:R-:W-:Y:S01]  /*31e0*/  IMAD.MOV.U32 R92, RZ, RZ, R135 ;  /* 0x000000ffff5c7224 */ /* 0x000fe200078e0087 */
[----:B------:R-:W1:Y:S01]  /*31f0*/  MUFU.EX2 R51, R51 ;  /* 0x0000003300337308 */ /* 0x000e620000000800 */
[C---:B--2---:R-:W-:Y:S01]  /*3200*/  FADD.FTZ R67, R12.reuse, R7 ;  /* 0x000000070c437221 */ /* 0x044fe20000010000 */
[----:B------:R-:W-:Y:S01]  /*3210*/  F2FP.BF16.F32.PACK_AB R11, R12, R61 ;  /* 0x0000003d0c0b723e */ /* 0x000fe200000010ff */
[----:B------:R-:W-:Y:S01]  /*3220*/  FADD.FTZ R12, R6, R65 ;  /* 0x00000041060c7221 */ /* 0x000fe20000010000 */
[-CC-:B------:R-:W-:Y:S01]  /*3230*/  FFMA.FTZ R7, R66, R3.reuse, -R49.reuse ;  /* 0x0000000342077223 */ /* 0x180fe20000010831 */
[----:B------:R-:W-:-:S02]  /*3240*/  FFMA.FTZ R61, R80, R3, -R49 ;  /* 0x00000003503d7223 */ /* 0x000fc40000010831 */
[----:B------:R-:W-:Y:S01]  /*3250*/  FADD.FTZ R62, R13, R12 ;  /* 0x0000000c0d3e7221 */ /* 0x000fe20000010000 */
[----:B------:R-:W2:Y:S01]  /*3260*/  MUFU.EX2 R34, R34 ;  /* 0x0000002200227308 */ /* 0x000ea20000000800 */
[----:B0-----:R-:W-:Y:S01]  /*3270*/  FADD.FTZ R12, R26, R67 ;  /* 0x000000431a0c7221 */ /* 0x001fe20000010000 */
[----:B------:R0:W-:Y:S01]  /*3280*/  STSM.16.M88.4 [R16+0x21800], R8 ;  /* 0x0218000810007844 */ /* 0x0001e20000000200 */
[----:B------:R-:W-:Y:S01]  /*3290*/  FADD.FTZ R67, R15, R62 ;  /* 0x0000003e0f437221 */ /* 0x000fe20000010000 */
[-CC-:B------:R-:W-:Y:S01]  /*32a0*/  FFMA.FTZ R62, R74, R3.reuse, -R49.reuse ;  /* 0x000000034a3e7223 */ /* 0x180fe20000010831 */
[----:B------:R-:W-:Y:S01]  /*32b0*/  FFMA.FTZ R49, R102, R3, -R49 ;  /* 0x0000000366317223 */ /* 0x000fe20000010831 */
[----:B------:R-:W-:Y:S02]  /*32c0*/  IMAD.MOV.U32 R102, RZ, RZ, R135 ;  /* 0x000000ffff667224 */ /* 0x000fe400078e0087 */
[----:B------:R-:W-:Y:S01]  /*32d0*/  FADD.FTZ R66, R28, R67 ;  /* 0x000000431c427221 */ /* 0x000fe20000010000 */
[----:B------:R-:W3:Y:S01]  /*32e0*/  MUFU.EX2 R53, R53 ;  /* 0x0000003500357308 */ /* 0x000ee20000000800 */
[----:B-1----:R-:W-:-:S02]  /*32f0*/  FADD.FTZ R65, R51, R12 ;  /* 0x0000000c33417221 */ /* 0x002fc40000010000 */
[----:B------:R-:W-:-:S04]  /*3300*/  FADD.FTZ R67, R29, R66 ;  /* 0x000000421d437221 */ /* 0x000fc80000010000 */
[----:B------:R-:W-:Y:S01]  /*3310*/  FADD.FTZ R66, R14, R67 ;  /* 0x000000430e427221 */ /* 0x000fe20000010000 */
[----:B------:R-:W1:Y:S01]  /*3320*/  MUFU.EX2 R38, R38 ;  /* 0x0000002600267308 */ /* 0x000e620000000800 */
[----:B--2---:R-:W-:Y:S01]  /*3330*/  FADD.FTZ R12, R34, R65 ;  /* 0x00000041220c7221 */ /* 0x004fe20000010000 */
[----:B0-----:R-:W-:Y:S01]  /*3340*/  F2FP.BF16.F32.PACK_AB R8, R13, R6 ;  /* 0x000000060d08723e */ /* 0x001fe200000010ff */
[----:B------:R-:W-:Y:S01]  /*3350*/  FADD.FTZ R67, R31, R66 ;  /* 0x000000421f437221 */ /* 0x000fe20000010000 */
[----:B------:R-:W-:Y:S02]  /*3360*/  F2FP.BF16.F32.PACK_AB R10, R28, R15 ;  /* 0x0000000f1c0a723e */ /* 0x000fe400000010ff */
[----:B------:R-:W-:Y:S01]  /*3370*/  F2FP.BF16.F32.PACK_AB R9, R51, R26 ;  /* 0x0000001a3309723e */ /* 0x000fe200000010ff */
[----:B------:R-:W-:Y:S01]  /*3380*/  FADD.FTZ R67, R32, R67 ;  /* 0x0000004320437221 */ /* 0x000fe20000010000 */
[----:B------:R-:W0:Y:S01]  /*3390*/  MUFU.EX2 R55, R55 ;  /* 0x0000003700377308 */ /* 0x000e220000000800 */
[C---:B---3--:R-:W-:Y:S01]  /*33a0*/  FADD.FTZ R65, R53.reuse, R12 ;  /* 0x0000000c35417221 */ /* 0x048fe20000010000 */
[----:B------:R-:W-:Y:S01]  /*33b0*/  F2FP.BF16.F32.PACK_AB R11, R53, R34 ;  /* 0x00000022350b723e */ /* 0x000fe200000010ff */
[----:B------:R-:W-:Y:S01]  /*33c0*/  FADD.FTZ R66, R24, R67 ;  /* 0x0000004318427221 */ /* 0x000fe20000010000 */
[----:B------:R-:W-:-:S03]  /*33d0*/  F2FP.BF16.F32.PACK_AB R24, R21, R24 ;  /* 0x000000181518723e */ /* 0x000fc600000010ff */
[----:B------:R-:W-:Y:S01]  /*33e0*/  FADD.FTZ R66, R21, R66 ;  /* 0x0000004215427221 */ /* 0x000fe20000010000 */
[----:B------:R-:W2:Y:S01]  /*33f0*/  MUFU.EX2 R42, R42 ;  /* 0x0000002a002a7308 */ /* 0x000ea20000000800 */
[----:B-1----:R-:W-:Y:S01]  /*3400*/  FADD.FTZ R12, R38, R65 ;  /* 0x00000041260c7221 */ /* 0x002fe20000010000 */
[----:B------:R1:W-:Y:S06]  /*3410*/  STSM.16.M88.4 [R23], R8 ;  /* 0x0000000817007844 */ /* 0x0003ec0000000200 */
[----:B------:R-:W3:Y:S01]  /*3420*/  MUFU.EX2 R57, R57 ;  /* 0x0000003900397308 */ /* 0x000ee20000000800 */
[----:B0-----:R-:W-:-:S07]  /*3430*/  FADD.FTZ R65, R55, R12 ;  /* 0x0000000c37417221 */ /* 0x001fce0000010000 */
[----:B------:R-:W0:Y:S01]  /*3440*/  MUFU.EX2 R20, R20 ;  /* 0x0000001400147308 */ /* 0x000e220000000800 */
[----:B--2---:R-:W-:Y:S01]  /*3450*/  FADD.FTZ R12, R42, R65 ;  /* 0x000000412a0c7221 */ /* 0x004fe20000010000 */
[----:B-1----:R-:W-:-:S06]  /*3460*/  F2FP.BF16.F32.PACK_AB R8, R56, R37 ;  /* 0x000000253808723e */ /* 0x002fcc00000010ff */
[----:B------:R-:W1:Y:S01]  /*3470*/  MUFU.EX2 R27, R27 ;  /* 0x0000001b001b7308 */ /* 0x000e620000000800 */
[----:B---3--:R-:W-:Y:S01]  /*3480*/  FADD.FTZ R65, R57, R12 ;  /* 0x0000000c39417221 */ /* 0x008fe20000010000 */
[----:B------:R-:W-:Y:S02]  /*3490*/  F2FP.BF16.F32.PACK_AB R12, R14, R29 ;  /* 0x0000001d0e0c723e */ /* 0x000fe400000010ff */
[----:B------:R-:W-:-:S04]  /*34a0*/  F2FP.BF16.F32.PACK_AB R14, R32, R31 ;  /* 0x0000001f200e723e */ /* 0x000fc800000010ff */
[----:B------:R-:W2:Y:S01]  /*34b0*/  MUFU.EX2 R30, R30 ;  /* 0x0000001e001e7308 */ /* 0x000ea20000000800 */
[----:B0-----:R-:W-:Y:S01]  /*34c0*/  FADD.FTZ R6, R20, R65 ;  /* 0x0000004114067221 */ /* 0x001fe20000010000 */
[----:B------:R-:W-:-:S04]  /*34d0*/  FADD.FTZ R65, R25, R66 ;  /* 0x0000004219417221 */ /* 0x000fc80000010000 */
[----:B------:R-:W-:Y:S02]  /*34e0*/  FADD.FTZ R28, R36, R65 ;  /* 0x00000041241c7221 */ /* 0x000fe40000010000 */
[----:B------:R-:W0:Y:S01]  /*34f0*/  MUFU.EX2 R59, R59 ;  /* 0x0000003b003b7308 */ /* 0x000e220000000800 */
[----:B-1----:R-:W-:-:S07]  /*3500*/  FADD.FTZ R13, R27, R6 ;  /* 0x000000061b0d7221 */ /* 0x002fce0000010000 */
[----:B------:R-:W1:Y:S01]  /*3510*/  MUFU.EX2 R46, R46 ;  /* 0x0000002e002e7308 */ /* 0x000e620000000800 */
[----:B--2---:R-:W-:Y:S01]  /*3520*/  FADD.FTZ R6, R30, R13 ;  /* 0x0000000d1e067221 */ /* 0x004fe20000010000 */
[----:B------:R-:W-:-:S04]  /*3530*/  FADD.FTZ R13, R37, R28 ;  /* 0x0000001c250d7221 */ /* 0x000fc80000010000 */
[----:B------:R-:W-:Y:S01]  /*3540*/  FADD.FTZ R28, R56, R13 ;  /* 0x0000000d381c7221 */ /* 0x000fe20000010000 */
[----:B------:R-:W-:Y:S01]  /*3550*/  F2FP.BF16.F32.PACK_AB R13, R55, R38 ;  /* 0x00000026370d723e */ /* 0x000fe200000010ff */
[----:B------:R-:W2:Y:S01]  /*3560*/  MUFU.EX2 R45, R45 ;  /* 0x0000002d002d7308 */ /* 0x000ea20000000800 */
[----:B0-----:R-:W-:-:S07]  /*3570*/  FADD.FTZ R15, R59, R6 ;  /* 0x000000063b0f7221 */ /* 0x001fce0000010000 */
[----:B------:R-:W0:Y:S01]  /*3580*/  MUFU.EX2 R63, R63 ;  /* 0x0000003f003f7308 */ /* 0x000e220000000800 */
[----:B-1----:R-:W-:Y:S01]  /*3590*/  FADD.FTZ R26, R46, R15 ;  /* 0x0000000f2e1a7221 */ /* 0x002fe20000010000 */
[----:B------:R-:W-:-:S05]  /*35a0*/  F2FP.BF16.F32.PACK_AB R15, R57, R42 ;  /* 0x0000002a390f723e */ /* 0x000fca00000010ff */
[----:B------:R1:W-:Y:S01]  /*35b0*/  STSM.16.M88.4 [R18], R12 ;  /* 0x0000000c12007844 */ /* 0x0003e20000000200 */
[----:B------:R-:W3:Y:S01]  /*35c0*/  MUFU.EX2 R78, R78 ;  /* 0x0000004e004e7308 */ /* 0x000ee20000000800 */
[----:B--2---:R-:W-:-:S07]  /*35d0*/  FADD.FTZ R31, R45, R28 ;  /* 0x0000001c2d1f7221 */ /* 0x004fce0000010000 */
[----:B------:R-:W2:Y:S01]  /*35e0*/  MUFU.EX2 R5, R5 ;  /* 0x0000000500057308 */ /* 0x000ea20000000800 */
[----:B0-----:R-:W-:-:S07]  /*35f0*/  FADD.FTZ R26, R63, R26 ;  /* 0x0000001a3f1a7221 */ /* 0x001fce0000010000 */
[----:B------:R-:W0:Y:S01]  /*3600*/  MUFU.EX2 R35, R35 ;  /* 0x0000002300237308 */ /* 0x000e220000000800 */
[C---:B---3--:R-:W-:Y:S01]  /*3610*/  FADD.FTZ R28, R78.reuse, R31 ;  /* 0x0000001f4e1c7221 */ /* 0x048fe20000010000 */
[----:B------:R-:W-:-:S06]  /*3620*/  F2FP.BF16.F32.PACK_AB R10, R78, R45 ;  /* 0x0000002d4e0a723e */ /* 0x000fcc00000010ff */
[----:B------:R-:W3:Y:S01]  /*3630*/  MUFU.EX2 R50, R50 ;  /* 0x0000003200327308 */ /* 0x000ee20000000800 */
[----:B--2---:R-:W-:Y:S01]  /*3640*/  FADD.FTZ R51, R5, R26 ;  /* 0x0000001a05337221 */ /* 0x004fe20000010000 */
[----:B------:R-:W-:Y:S02]  /*3650*/  F2FP.BF16.F32.PACK_AB R26, R36, R25 ;  /* 0x00000019241a723e */ /* 0x000fe400000010ff */
[----:B------:R-:W-:Y:S02]  /*3660*/  F2FP.BF16.F32.PACK_AB R25, R27, R20 ;  /* 0x000000141b19723e */ /* 0x000fe400000010ff */
[----:B------:R-:W-:Y:S02]  /*3670*/  F2FP.BF16.F32.PACK_AB R27, R59, R30 ;  /* 0x0000001e3b1b723e */ /* 0x000fe400000010ff */
[----:B------:R-:W2:Y:S01]  /*3680*/  MUFU.EX2 R44, R44 ;  /* 0x0000002c002c7308 */ /* 0x000ea20000000800 */
[----:B0-----:R-:W-:Y:S02]  /*3690*/  FADD.FTZ R53, R35, R28 ;  /* 0x0000001c23357221 */ /* 0x001fe40000010000 */
[----:B------:R-:W-:Y:S05]  /*36a0*/  STSM.16.M88.4 [R17], R24 ;  /* 0x0000001811007844 */ /* 0x000fea0000000200 */
[----:B------:R-:W0:Y:S01]  /*36b0*/  MUFU.EX2 R7, R7 ;  /* 0x0000000700077308 */ /* 0x000e220000000800 */
[----:B---3--:R-:W-:-:S07]  /*36c0*/  FADD.FTZ R28, R50, R51 ;  /* 0x00000033321c7221 */ /* 0x008fce0000010000 */
[----:B------:R-:W3:Y:S01]  /*36d0*/  MUFU.EX2 R39, R39 ;  /* 0x0000002700277308 */ /* 0x000ee20000000800 */
[----:B--2---:R-:W-:-:S07]  /*36e0*/  FADD.FTZ R32, R44, R53 ;  /* 0x000000352c207221 */ /* 0x004fce0000010000 */
[----:B------:R-:W2:Y:S01]  /*36f0*/  MUFU.EX2 R54, R54 ;  /* 0x0000003600367308 */ /* 0x000ea20000000800 */
[----:B0-----:R-:W-:-:S07]  /*3700*/  FADD.FTZ R9, R7, R28 ;  /* 0x0000001c07097221 */ /* 0x001fce0000010000 */
[----:B------:R-:W1:Y:S01]  /*3710*/  MUFU.EX2 R48, R48 ;  /* 0x0000003000307308 */ /* 0x000e620000000800 */
[----:B---3--:R-:W-:-:S07]  /*3720*/  FADD.FTZ R11, R39, R32 ;  /* 0x00000020270b7221 */ /* 0x008fce0000010000 */
[----:B------:R-:W0:Y:S01]  /*3730*/  MUFU.EX2 R58, R58 ;  /* 0x0000003a003a7308 */ /* 0x000e220000000800 */
[----:B--2---:R-:W-:-:S07]  /*3740*/  FADD.FTZ R9, R54, R9 ;  /* 0x0000000936097221 */ /* 0x004fce0000010000 */
[----:B------:R-:W2:Y:S01]  /*3750*/  MUFU.EX2 R41, R41 ;  /* 0x0000002900297308 */ /* 0x000ea20000000800 */
[----:B-1----:R-:W-:Y:S01]  /*3760*/  FADD.FTZ R14, R48, R11 ;  /* 0x0000000b300e7221 */ /* 0x002fe20000010000 */
[----:B------:R-:W-:-:S06]  /*3770*/  F2FP.BF16.F32.PACK_AB R11, R50, R5 ;  /* 0x00000005320b723e */ /* 0x000fcc00000010ff */
[----:B------:R-:W1:Y:S01]  /*3780*/  MUFU.EX2 R61, R61 ;  /* 0x0000003d003d7308 */ /* 0x000e620000000800 */
[----:B0-----:R-:W-:Y:S01]  /*3790*/  FADD.FTZ R12, R58, R9 ;  /* 0x000000093a0c7221 */ /* 0x001fe20000010000 */
[----:B------:R-:W-:-:S05]  /*37a0*/  F2FP.BF16.F32.PACK_AB R9, R63, R46 ;  /* 0x0000002e3f09723e */ /* 0x000fca00000010ff */
[----:B------:R0:W-:Y:S01]  /*37b0*/  STSM.16.M88.4 [R16+0x27800], R8 ;  /* 0x0278000810007844 */ /* 0x0001e20000000200 */
[----:B------:R-:W3:Y:S01]  /*37c0*/  MUFU.EX2 R52, R52 ;  /* 0x0000003400347308 */ /* 0x000ee20000000800 */
[----:B--2---:R-:W-:-:S07]  /*37d0*/  FADD.FTZ R13, R41, R14 ;  /* 0x0000000e290d7221 */ /* 0x004fce0000010000 */
[----:B------:R-:W2:Y:S01]  /*37e0*/  MUFU.EX2 R62, R62 ;  /* 0x0000003e003e7308 */ /* 0x000ea20000000800 */
[----:B-1----:R-:W-:Y:S01]  /*37f0*/  FADD.FTZ R5, R61, R12 ;  /* 0x0000000c3d057221 */ /* 0x002fe20000010000 */
[----:B0-----:R-:W-:-:S06]  /*3800*/  F2FP.BF16.F32.PACK_AB R8, R44, R35 ;  /* 0x000000232c08723e */ /* 0x001fcc00000010ff */
[----:B------:R-:W0:Y:S01]  /*3810*/  MUFU.EX2 R43, R43 ;  /* 0x0000002b002b7308 */ /* 0x000e220000000800 */
[----:B---3--:R-:W-:Y:S01]  /*3820*/  FADD.FTZ R14, R52, R13 ;  /* 0x0000000d340e7221 */ /* 0x008fe20000010000 */
[----:B------:R-:W-:Y:S02]  /*3830*/  F2FP.BF16.F32.PACK_AB R10, R48, R39 ;  /* 0x00000027300a723e */ /* 0x000fe400000010ff */
[----:B------:R-:W-:Y:S02]  /*3840*/  F2FP.BF16.F32.PACK_AB R9, R54, R7 ;  /* 0x000000073609723e */ /* 0x000fe400000010ff */
[----:B------:R-:W-:Y:S02]  /*3850*/  F2FP.BF16.F32.PACK_AB R11, R61, R58 ;  /* 0x0000003a3d0b723e */ /* 0x000fe400000010ff */
[----:B------:R1:W3:Y:S01]  /*3860*/  MUFU.EX2 R29, R126 ;  /* 0x0000007e001d7308 */ /* 0x0002e20000000800 */
[----:B--2---:R-:W-:Y:S02]  /*3870*/  FADD.FTZ R12, R62, R5 ;  /* 0x000000053e0c7221 */ /* 0x004fe40000010000 */
[----:B------:R2:W-:Y:S05]  /*3880*/  STSM.16.M88.4 [R136], R8 ;  /* 0x0000000888007844 */ /* 0x0005ea0000000200 */
[----:B------:R-:W4:Y:S01]  /*3890*/  MUFU.EX2 R60, R60 ;  /* 0x0000003c003c7308 */ /* 0x000f220000000800 */
[----:B0-----:R-:W-:Y:S01]  /*38a0*/  FADD.FTZ R13, R43, R14 ;  /* 0x0000000e2b0d7221 */ /* 0x001fe20000010000 */
[----:B-1----:R-:W-:-:S06]  /*38b0*/  IMAD.MOV.U32 R126, RZ, RZ, R135 ;  /* 0x000000ffff7e7224 */ /* 0x002fcc00078e0087 */
[----:B------:R-:W0:Y:S01]  /*38c0*/  MUFU.EX2 R47, R47 ;  /* 0x0000002f002f7308 */ /* 0x000e220000000800 */
[----:B---3--:R-:W-:-:S07]  /*38d0*/  FADD.FTZ R5, R29, R12 ;  /* 0x0000000c1d057221 */ /* 0x008fce0000010000 */
[----:B------:R1:W3:Y:S01]  /*38e0*/  MUFU.EX2 R6, R90 ;  /* 0x0000005a00067308 */ /* 0x0002e20000000800 */
[C---:B----4-:R-:W-:Y:S01]  /*38f0*/  FADD.FTZ R12, R60.reuse, R13 ;  /* 0x0000000d3c0c7221 */ /* 0x050fe20000010000 */
[----:B------:R-:W-:-:S06]  /*3900*/  F2FP.BF16.F32.PACK_AB R14, R60, R43 ;  /* 0x0000002b3c0e723e */ /* 0x000fcc00000010ff */
[----:B------:R-:W4:Y:S01]  /*3910*/  MUFU.EX2 R64, R64 ;  /* 0x0000004000407308 */ /* 0x000f220000000800 */
[----:B0-----:R-:W-:Y:S01]  /*3920*/  FADD.FTZ R13, R47, R12 ;  /* 0x0000000c2f0d7221 */ /* 0x001fe20000010000 */
[----:B------:R-:W-:Y:S01]  /*3930*/  F2FP.BF16.F32.PACK_AB R12, R52, R41 ;  /* 0x00000029340c723e */ /* 0x000fe200000010ff */
[----:B-1----:R-:W-:-:S05]  /*3940*/  IMAD.MOV.U32 R90, RZ, RZ, R135 ;  /* 0x000000ffff5a7224 */ /* 0x002fca00078e0087 */
[----:B------:R0:W1:Y:S01]  /*3950*/  MUFU.EX2 R31, R94 ;  /* 0x0000005e001f7308 */ /* 0x0000620000000800 */
[----:B---3--:R-:W-:-:S07]  /*3960*/  FADD.FTZ R20, R6, R5 ;  /* 0x0000000506147221 */ /* 0x008fce0000010000 */
[----:B------:R-:W3:Y:S01]  /*3970*/  MUFU.EX2 R33, R33 ;  /* 0x0000002100217308 */ /* 0x000ee20000000800 */
[C---:B----4-:R-:W-:Y:S01]  /*3980*/  FADD.FTZ R28, R64.reuse, R13 ;  /* 0x0000000d401c7221 */ /* 0x050fe20000010000 */
[----:B------:R-:W-:Y:S01]  /*3990*/  F2FP.BF16.F32.PACK_AB R13, R29, R62 ;  /* 0x0000003e1d0d723e */ /* 0x000fe200000010ff */
[----:B0-----:R-:W-:Y:S01]  /*39a0*/  IMAD.MOV.U32 R94, RZ, RZ, R135 ;  /* 0x000000ffff5e7224 */ /* 0x001fe200078e0087 */
[----:B------:R-:W-:-:S04]  /*39b0*/  F2FP.BF16.F32.PACK_AB R24, R64, R47 ;  /* 0x0000002f4018723e */ /* 0x000fc800000010ff */
[----:B------:R-:W0:Y:S01]  /*39c0*/  MUFU.EX2 R40, R40 ;  /* 0x0000002800287308 */ /* 0x000e220000000800 */
[C---:B-1----:R-:W-:Y:S01]  /*39d0*/  F2FP.BF16.F32.PACK_AB R15, R31.reuse, R6 ;  /* 0x000000061f0f723e */ /* 0x042fe200000010ff */
[----:B------:R-:W-:-:S04]  /*39e0*/  FADD.FTZ R5, R31, R20 ;  /* 0x000000141f057221 */ /* 0x000fc80000010000 */
[----:B------:R1:W-:Y:S02]  /*39f0*/  STSM.16.M88.4 [R18+0x6000], R12 ;  /* 0x0060000c12007844 */ /* 0x0003e40000000200 */
[----:B------:R-:W4:Y:S01]  /*3a00*/  MUFU.EX2 R82, R82 ;  /* 0x0000005200527308 */ /* 0x000f220000000800 */
[----:B---3--:R-:W-:-:S07]  /*3a10*/  FADD.FTZ R7, R33, R28 ;  /* 0x0000001c21077221 */ /* 0x008fce0000010000 */
[----:B------:R3:W5:Y:S01]  /*3a20*/  MUFU.EX2 R21, R98 ;  /* 0x0000006200157308 */ /* 0x0007620000000800 */
[C---:B0-----:R-:W-:Y:S01]  /*3a30*/  F2FP.BF16.F32.PACK_AB R26, R40.reuse, R33 ;  /* 0x00000021281a723e */ /* 0x041fe200000010ff */
[----:B------:R-:W-:-:S06]  /*3a40*/  FADD.FTZ R7, R40, R7 ;  /* 0x0000000728077221 */ /* 0x000fcc0000010000 */
[----:B------:R-:W-:Y:S01]  /*3a50*/  MUFU.EX2 R86, R86 ;  /* 0x0000005600567308 */ /* 0x000fe20000000800 */
[----:B----4-:R-:W-:Y:S01]  /*3a60*/  FADD.FTZ R20, R82, R5 ;  /* 0x0000000552147221 */ /* 0x010fe20000010000 */
[----:B---3--:R-:W-:-:S06]  /*3a70*/  IMAD.MOV.U32 R98, RZ, RZ, R135 ;  /* 0x000000ffff627224 */ /* 0x008fcc00078e0087 */
[----:B------:R-:W0:Y:S01]  /*3a80*/  MUFU.EX2 R49, R49 ;  /* 0x0000003100317308 */ /* 0x000e220000000800 */
[C---:B-----5:R-:W-:Y:S01]  /*3a90*/  F2FP.BF16.F32.PACK_AB R25, R21.reuse, R82 ;  /* 0x000000521519723e */ /* 0x060fe200000010ff */
[----:B------:R-:W-:Y:S01]  /*3aa0*/  FADD.FTZ R5, R21, R20 ;  /* 0x0000001415057221 */ /* 0x000fe20000010000 */
[----:B0-----:R-:W-:-:S03]  /*3ab0*/  F2FP.BF16.F32.PACK_AB R27, R49, R86 ;  /* 0x00000056311b723e */ /* 0x001fc600000010ff */
[----:B------:R-:W-:Y:S01]  /*3ac0*/  FADD.FTZ R86, R86, R5 ;  /* 0x0000000556567221 */ /* 0x000fe20000010000 */
[----:B------:R-:W-:Y:S02]  /*3ad0*/  VIADD R5, R88, 0xfffffffe ;  /* 0xfffffffe58057836 */ /* 0x000fe40000000000 */
[----:B------:R-:W-:Y:S01]  /*3ae0*/  IMAD.MOV.U32 R88, RZ, RZ, R135 ;  /* 0x000000ffff587224 */ /* 0x000fe200078e0087 */
[----:B------:R1:W-:Y:S01]  /*3af0*/  STSM.16.M88.4 [R17+0x6000], R24 ;  /* 0x0060001811007844 */ /* 0x0003e20000000200 */
[----:B--2---:R-:W-:Y:S01]  /*3b00*/  FADD.FTZ R8, R49, R86 ;  /* 0x0000005631087221 */ /* 0x004fe20000010000 */
[----:B------:R-:W-:Y:S01]  /*3b10*/  ISETP.GE.AND P1, PT, R5, R22, PT ;  /* 0x000000160500720c */ /* 0x000fe20003f26270 */
[----:B------:R0:W-:Y:S06]  /*3b20*/  MEMBAR.ALL.CTA ;  /* 0x0000000000007992 */ /* 0x0001ec0000008000 */
[----:B0-----:R-:W0:Y:S02]  /*3b30*/  FENCE.VIEW.ASYNC.S ;  /* 0x00000000000073c6 */ /* 0x001e240000000000 */
[----:B0-----:R-:W-:-:S04]  /*3b40*/  NOP ;  /* 0x0000000000007918 */ /* 0x001fc80000000000 */
[----:B------:R-:W-:Y:S05]  /*3b50*/  @!P1 BRA `(.L_x_174) ;  /* 0x00000020009c9947 */ /* 0x000fea0003800000 */
[----:B------:R-:W-:Y:S01]  /*3b60*/  IMAD.MOV.U32 R10, RZ, RZ, R4 ;  /* 0x000000ffff0a7224 */ /* 0x000fe200078e0004 */
[----:B------:R-:W-:Y:S01]  /*3b70*/  CS2R R134, SRZ ;  /* 0x0000000000867805 */ /* 0x000fe2000001ff00 */
[----:B------:R-:W-:Y:S01]  /*3b80*/  IMAD.MOV.U32 R9, RZ, RZ, R0 ;  /* 0x000000ffff097224 */ /* 0x000fe200078e0000 */
[----:B------:R-:W-:Y:S01]  /*3b90*/  CS2R R132, SRZ ;  /* 0x0000000000847805 */ /* 0x000fe2000001ff00 */
[----:B------:R-:W-:Y:S01]  /*3ba0*/  IMAD.MOV.U32 R6, RZ, RZ, R2 ;  /* 0x000000ffff067224 */ /* 0x000fe200078e0002 */
        /* <DEDUP_REMOVED lines=22> */
[----:B------:R-:W-:-:S06]  /*3d10*/  UMOV UR6, UR38 ;  /* 0x0000002600067c82 */ /* 0x000fcc0008000000 */
.L_x_185:
[----:B------:R-:W-:Y:S01]  /*3d20*/  ISETP.NE.AND P2, PT, RZ, UR42, PT ;  /* 0x0000002aff007c0c */ /* 0x000fe2000bf45270 */
[----:B------:R-:W-:-:S04]  /*3d30*/  UISETP.NE.AND UP0, UPT, UR6, 0x1, UPT ;  /* 0x000000010600788c */ /* 0x000fc8000bf05270 */
[----:B------:R-:W-:-:S06]  /*3d40*/  USEL UR7, URZ, 0x1, UP0 ;  /* 0x000000013f077887 */ /* 0x000fcc0008000000 */
[----:B------:R-:W-:Y:S02]  /*3d50*/  LOP3.LUT R2, R6, UR7, RZ, 0x3c, !PT ;  /* 0x0000000706027c12 */ /* 0x000fe4000f8e3cff */
[----:B------:R-:W-:Y:S05]  /*3d60*/  @P2 BRA `(.L_x_175) ;  /* 0x0000000000342947 */ /* 0x000fea0003800000 */
[----:B------:R-:W-:Y:S05]  /*3d70*/  @!P0 BRA `(.L_x_176) ;  /* 0x0000000000048947 */ /* 0x000fea0003800000 */
[----:B------:R-:W-:Y:S01]  /*3d80*/  BPT.TRAP 0x1 ;  /* 0x000000040000795c */ /* 0x000fe20000300000 */
.L_x_176:
[----:B------:R-:W-:Y:S01]  /*3d90*/  UIADD3 UR7, UR6, 0x1, URZ ;  /* 0x0000000106077890 */ /* 0x000fe2000fffe03f */
[----:B------:R-:W-:-:S03]  /*3da0*/  SHF.L.U32 R0, R2, 0x1f, RZ ;  /* 0x0000001f02007819 */ /* 0x000fc600000006ff */
[----:B------:R-:W-:-:S04]  /*3db0*/  UISETP.NE.AND UP0, UPT, UR7, 0x2, UPT ;  /* 0x000000020700788c */ /* 0x000fc8000bf05270 */
[----:B------:R-:W-:-:S04]  /*3dc0*/  USEL UR7, UR7, URZ, UP0 ;  /* 0x0000003f07077287 */ /* 0x000fc80008000000 */
[----:B------:R-:W-:-:S09]  /*3dd0*/  ULEA UR7, UR7, UR40, 0x3 ;  /* 0x0000002807077291 */ /* 0x000fd2000f8e183f */
[----:B------:R0:W2:Y:S01]  /*3de0*/  SYNCS.PHASECHK.TRANS64.TRYWAIT P1, [UR7+0x2d830], R0 ;  /* 0x02d83000ff0075a7 */ /* 0x0000a20008020147 */
[----:B------:R-:W-:Y:S05]  /*3df0*/  @!P0 BRA `(.L_x_177) ;  /* 0x0000000000048947 */ /* 0x000fea0003800000 */
[----:B------:R-:W-:Y:S01]  /*3e00*/  BPT.TRAP 0x1 ;  /* 0x000000040000795c */ /* 0x000fe20000300000 */
.L_x_177:
[----:B--2---:R-:W-:Y:S05]  /*3e10*/  @P1 BRA `(.L_x_175) ;  /* 0x0000000000081947 */ /* 0x004fea0003800000 */
[----:B------:R-:W2:Y:S02]  /*3e20*/  SYNCS.PHASECHK.TRANS64.TRYWAIT P1, [UR7+0x2d830], R0 ;  /* 0x02d83000ff0075a7 */ /* 0x000ea40008020147 */
[----:B--2---:R-:W-:Y:S05]  /*3e30*/  @!P1 BRA `(.L_x_178) ;  /* 0x000000a800d89947 */ /* 0x004fea0003800000 */
.L_x_175:
[----:B--2---:R-:W2:Y:S01]  /*3e40*/  S2R R3, SR_TID.X ;  /* 0x0000000000037919 */ /* 0x004ea20000002100 */
[----:B------:R-:W-:Y:S01]  /*3e50*/  UIADD3 UR38, UR6, 0x1, URZ ;  /* 0x0000000106267890 */ /* 0x000fe2000fffe03f */
[----:B------:R-:W-:Y:S01]  /*3e60*/  UMOV UR32, UR4 ;  /* 0x0000000400207c82 */ /* 0x000fe20008000000 */
[----:B------:R-:W-:Y:S02]  /*3e70*/  UMOV UR33, UR5 ;  /* 0x0000000500217c82 */ /* 0x000fe40008000000 */
[----:B------:R-:W-:Y:S01]  /*3e80*/  UISETP.NE.AND UP0, UPT, UR38, 0x2, UPT ;  /* 0x000000022600788c */ /* 0x000fe2000bf05270 */
[----:B------:R-:W-:Y:S01]  /*3e90*/  UMOV UR35, 0x80000020 ;  /* 0x8000002000237882 */ /* 0x000fe20000000000 */
[----:B------:R-:W-:Y:S02]  /*3ea0*/  UMOV UR11, 0x80000020 ;  /* 0x80000020000b7882 */ /* 0x000fe40000000000 */
[----:B------:R-:W-:Y:S01]  /*3eb0*/  USEL UR38, UR38, URZ, UP0 ;  /* 0x0000003f26267287 */ /* 0x000fe20008000000 */
[----:B------:R-:W-:Y:S01]  /*3ec0*/  UMOV UR15, 0x80000020 ;  /* 0x80000020000f7882 */ /* 0x000fe20000000000 */
[----:B------:R-:W-:-:S02]  /*3ed0*/  UMOV UR19, 0x80000020 ;  /* 0x8000002000137882 */ /* 0x000fc40000000000 */
[----:B------:R-:W-:Y:S01]  /*3ee0*/  UIMAD UR34, UR38, 0x600, UR28 ;  /* 0x00000600262278a4 */ /* 0x000fe2000f8e021c */
[----:B------:R-:W-:Y:S01]  /*3ef0*/  UMOV UR23, 0x80000020 ;  /* 0x8000002000177882 */ /* 0x000fe20000000000 */
[----:B------:R-:W-:Y:S02]  /*3f00*/  UMOV UR27, 0x80000020 ;  /* 0x80000020001b7882 */ /* 0x000fe40000000000 */
[----:B------:R-:W-:Y:S02]  /*3f10*/  UIADD3 UR10, UR34, 0x2, URZ ;  /* 0x00000002220a7890 */ /* 0x000fe4000fffe03f */
[----:B------:R-:W-:Y:S02]  /*3f20*/  UIADD3 UR14, UR34, 0x200, URZ ;  /* 0x00000200220e7890 */ /* 0x000fe4000fffe03f */
[----:B------:R-:W-:Y:S02]  /*3f30*/  UIADD3 UR18, UR34, 0x202, URZ ;  /* 0x0000020222127890 */ /* 0x000fe4000fffe03f */
[----:B------:R-:W-:-:S02]  /*3f40*/  UIADD3 UR22, UR34, 0x400, URZ ;  /* 0x0000040022167890 */ /* 0x000fc4000fffe03f */
[----:B------:R-:W-:Y:S01]  /*3f50*/  UIADD3 UR26, UR34, 0x402, URZ ;  /* 0x00000402221a7890 */ /* 0x000fe2000fffe03f */
[----:B--2---:R-:W-:-:S05]  /*3f60*/  SHF.R.U32.HI R3, RZ, 0x7, R3 ;  /* 0x00000007ff037819 */ /* 0x004fca0000011603 */
[----:B0-----:R-:W-:-:S05]  /*3f70*/  VIADD R0, R3, 0x8 ;  /* 0x0000000803007836 */ /* 0x001fca0000000000 */
[----:B------:R0:W-:Y:S06]  /*3f80*/  BAR.SYNC.DEFER_BLOCKING R0, 0x100 ;  /* 0x000400000000751d */ /* 0x0001ec0000010000 */
[----:B-1----:R-:W-:-:S06]  /*3f90*/  WARPGROUP.ARRIVE ;  /* 0x00000000000079c5 */ /* 0x002fcc0000000000 */
        /* <DEDUP_REMOVED lines=17> */
[----:B0-----:R-:W-:Y:S05]  /*40b0*/  @P2 BRA `(.L_x_179) ;  /* 0x0000000000282947 */ /* 0x001fea0003800000 */
[----:B------:R-:W-:Y:S05]  /*40c0*/  @!P0 BRA `(.L_x_180) ;  /* 0x0000000000048947 */ /* 0x000fea0003800000 */
[----:B------:R-:W-:Y:S01]  /*40d0*/  BPT.TRAP 0x1 ;  /* 0x000000040000795c */ /* 0x000fe20000300000 */
.L_x_180:
[----:B------:R-:W-:Y:S01]  /*40e0*/  ULEA UR7, UR6, UR40, 0x3 ;  /* 0x0000002806077291 */ /* 0x000fe2000f8e183f */
[----:B------:R-:W-:-:S08]  /*40f0*/  SHF.L.U32 R0, R6, 0x1f, RZ ;  /* 0x0000001f06007819 */ /* 0x000fd000000006ff */
[----:B------:R0:W1:Y:S01]  /*4100*/  SYNCS.PHASECHK.TRANS64.TRYWAIT P1, [UR7+0x2d850], R0 ;  /* 0x02d85000ff0075a7 */ /* 0x0000620008020147 */
[----:B------:R-:W-:Y:S05]  /*4110*/  @!P0 BRA `(.L_x_181) ;  /* 0x0000000000048947 */ /* 0x000fea0003800000 */
[----:B------:R-:W-:Y:S01]  /*4120*/  BPT.TRAP 0x1 ;  /* 0x000000040000795c */ /* 0x000fe20000300000 */
.L_x_181:
[----:B-1----:R-:W-:Y:S05]  /*4130*/  @P1 BRA `(.L_x_179) ;  /* 0x0000000000081947 */ /* 0x002fea0003800000 */
[----:B------:R-:W1:Y:S02]  /*4140*/  SYNCS.PHASECHK.TRANS64.TRYWAIT P1, [UR7+0x2d850], R0 ;  /* 0x02d85000ff0075a7 */ /* 0x000e640008020147 */
[----:B-1----:R-:W-:Y:S05]  /*4150*/  @!P1 BRA `(.L_x_182) ;  /* 0x000000a800289947 */ /* 0x002fea0003800000 */
.L_x_179:
[----:B------:R-:W-:Y:S01]  /*4160*/  UIADD3 UR7, UR40, 0x400, URZ ;  /* 0x0000040028077890 */ /* 0x000fe2000fffe03f */
[----:B------:R-:W-:Y:S01]  /*4170*/  WARPGROUP.ARRIVE ;  /* 0x00000000000079c5 */ /* 0x000fe20000000000 */
[----:B------:R-:W-:-:S05]  /*4180*/  ULOP3.LUT UR10, UR39, 0x10000, URZ, 0xfc, !UPT ;  /* 0x00010000270a7892 */ /* 0x000fca000f8efc3f */
[----:B------:R-:W1:Y:S01]  /*4190*/  S2R R4, SR_TID.X ;  /* 0x0000000000047919 */ /* 0x000e620000002100 */
[----:B------:R-:W-:Y:S01]  /*41a0*/  USHF.R.U32.HI UR7, URZ, 0x4, UR7 ;  /* 0x000000043f077899 */ /* 0x000fe20008011607 */
[----:B------:R-:W-:Y:S01]  /*41b0*/  UMOV UR33, 0x40000040 ;  /* 0x4000004000217882 */ /* 0x000fe20000000000 */
[----:B------:R-:W-:Y:S02]  /*41c0*/  UMOV UR35, 0x80000020 ;  /* 0x8000002000237882 */ /* 0x000fe40000000000 */
[----:B------:R-:W-:Y:S01]  /*41d0*/  ULOP3.LUT UR7, UR7, 0x3fff, URZ, 0xc0, !UPT ;  /* 0x00003fff07077892 */ /* 0x000fe2000f8ec03f */
[----:B------:R-:W-:-:S03]  /*41e0*/  UMOV UR32, UR10 ;  /* 0x0000000a00207c82 */ /* 0x000fc60008000000 */
        /* <DEDUP_REMOVED lines=8> */
[----:B-1----:R-:W-:Y:S02]  /*4270*/  SHF.R.U32.HI R3, RZ, 0x7, R4 ;  /* 0x00000007ff037819 */ /* 0x002fe40000011604 */
[----:B------:R-:W-:-:S03]  /*4280*/  ISETP.GE.U32.AND P1, PT, R4, 0x180, PT ;  /* 0x000001800400780c */ /* 0x000fc60003f26070 */
[----:B0-----:R-:W-:-:S05]  /*4290*/  VIADD R0, R3, 0x9 ;  /* 0x0000000903007836 */ /* 0x001fca0000000000 */
[----:B------:R-:W-:Y:S01]  /*42a0*/  SEL R0, R0, 0x9, !P1 ;  /* 0x0000000900007807 */ /* 0x000fe20004800000 */
        /* <DEDUP_REMOVED lines=49> */
.L_x_183:
[----:B0-----:R-:W-:Y:S01]  /*45c0*/  FMNMX.FTZ R0, R24, R9, !PT ;  /* 0x0000000918007209 */ /* 0x001fe20007810000 */
[----:B------:R-:W-:-:S03]  /*45d0*/  ULEA UR7, UR38, UR40, 0x3 ;  /* 0x0000002826077291 */ /* 0x000fc6000f8e183f */
[----:B------:R-:W-:Y:S01]  /*45e0*/  FMNMX.FTZ R0, R25, R0, !PT ;  /* 0x0000000019007209 */ /* 0x000fe20007810000 */
[----:B------:R-:W-:-:S03]  /*45f0*/  UIADD3 UR7, UR7, 0x2d840, URZ ;  /* 0x0002d84007077890 */ /* 0x000fc6000fffe03f */
[----:B------:R-:W-:Y:S01]  /*4600*/  FMNMX.FTZ R0, R28, R0, !PT ;  /* 0x000000001c007209 */ /* 0x000fe20007810000 */
[----:B------:R-:W-:-:S03]  /*4610*/  UPRMT UR7, UR41, 0x654, UR7 ;  /* 0x0000065429077896 */ /* 0x000fc60008000007 */
[----:B------:R-:W-:-:S04]  /*4620*/  FMNMX.FTZ R0, R29, R0, !PT ;  /* 0x000000001d007209 */ /* 0x000fc80007810000 */
[----:B------:R-:W-:Y:S02]  /*4630*/  FMNMX.FTZ R0, R32, R0, !PT ;  /* 0x0000000020007209 */ /* 0x000fe40007810000 */
[----:B------:R-:W-:Y:S02]  /*4640*/  SYNCS.ARRIVE.TRANS64.RED.A1T0 RZ, [UR7], RZ ;  /* 0x000000ffffff79a7 */ /* 0x000fe40008100407 */
[----:B------:R-:W-:-:S04]  /*4650*/  FMNMX.FTZ R0, R33, R0, !PT ;  /* 0x0000000021007209 */ /* 0x000fc80007810000 */
        /* <DEDUP_REMOVED lines=25> */
[----:B------:R-:W-:-:S05]  /*47f0*/  FMNMX.FTZ R0, R85, R0, !PT ;  /* 0x0000000055007209 */ /* 0x000fca0007810000 */
[----:B------:R-:W0:Y:S02]  /*4800*/  SHFL.BFLY PT, R3, R0, 0x2, 0x1f ;  /* 0x0c401f0000037f89 */ /* 0x000e2400000e0000 */
[----:B0-----:R-:W-:-:S05]  /*4810*/  FMNMX.FTZ R0, R0, R3, !PT ;  /* 0x0000000300007209 */ /* 0x001fca0007810000 */
[----:B------:R-:W0:Y:S02]  /*4820*/  SHFL.BFLY PT, R3, R0, 0x1, 0x1f ;  /* 0x0c201f0000037f89 */ /* 0x000e2400000e0000 */
[----:B0-----:R-:W-:Y:S02]  /*4830*/  FMNMX.FTZ R0, R0, R3, !PT ;  /* 0x0000000300007209 */ /* 0x001fe40007810000 */
[----:B------:R-:W-:-:S03]  /*4840*/  FMNMX.FTZ R3, R26, R10, !PT ;  /* 0x0000000a1a037209 */ /* 0x000fc60007810000 */
[----:B------:R-:W-:Y:S01]  /*4850*/  FADD.FTZ R9, -R0, R9 ;  /* 0x0000000900097221 */ /* 0x000fe20000010100 */
        /* <DEDUP_REMOVED lines=35> */
[----:B------:R-:W0:Y:S03]  /*4a90*/  LDC R3, c[0x0][0x988] ;  /* 0x00026200ff037b82 */ /* 0x000e260000000800 */
[----:B------:R-:W-:Y:S01]  /*4aa0*/  FADD.FTZ R10, -R4, R10 ;  /* 0x0000000a040a7221 */ /* 0x000fe20000010100 */
[-C--:B0-----:R-:W-:Y:S01]  /*4ab0*/  FMUL.FTZ R6, R0, R3.reuse ;  /* 0x0000000300067220 */ /* 0x081fe20000410000 */
[-C--:B------:R-:W-:Y:S01]  /*4ac0*/  FMUL.FTZ R12, R4, R3.reuse ;  /* 0x00000003040c7220 */ /* 0x080fe20000410000 */
[-C--:B------:R-:W-:Y:S01]  /*4ad0*/  FMUL.FTZ R9, R9, R3.reuse ;  /* 0x0000000309097220 */ /* 0x080fe20000410000 */
[-C--:B------:R-:W-:Y:S01]  /*4ae0*/  FMUL.FTZ R10, R10, R3.reuse ;  /* 0x000000030a0a7220 */ /* 0x080fe20000410000 */
[-C--:B------:R-:W-:Y:S01]  /*4af0*/  FFMA.FTZ R24, R24, R3.reuse, -R6 ;  /* 0x0000000318187223 */ /* 0x080fe20000010806 */
[-C--:B------:R-:W-:Y:S01]  /*4b00*/  FFMA.FTZ R26, R26, R3.reuse, -R12 ;  /* 0x000000031a1a7223 */ /* 0x080fe2000001080c */
[-C--:B------:R-:W-:Y:S01]  /*4b10*/  FFMA.FTZ R25, R25, R3.reuse, -R6 ;  /* 0x0000000319197223 */ /* 0x080fe20000010806 */
[-C--:B------:R-:W-:Y:S01]  /*4b20*/  FFMA.FTZ R27, R27, R3.reuse, -R12 ;  /* 0x000000031b1b7223 */ /* 0x080fe2000001080c */
        /* <DEDUP_REMOVED lines=31> */
[-CC-:B------:R-:W-:Y:S01]  /*4d20*/  FFMA.FTZ R81, R81, R3.reuse, -R6.reuse ;  /* 0x0000000351517223 */ /* 0x180fe20000010806 */
[-CC-:B------:R-:W-:Y:S01]  /*4d30*/  FFMA.FTZ R84, R84, R3.reuse, -R6.reuse ;  /* 0x0000000354547223 */ /* 0x180fe20000010806 */
[-C--:B------:R-:W-:Y:S01]  /*4d40*/  FFMA.FTZ R6, R85, R3.reuse, -R6 ;  /* 0x0000000355067223 */ /* 0x080fe20000010806 */
[----:B------:R-:W2:Y:S01]  /*4d50*/  MUFU.EX2 R25, R25 ;  /* 0x0000001900197308 */ /* 0x000ea20000000800 */
[-CC-:B------:R-:W-:Y:S01]  /*4d60*/  FFMA.FTZ R30, R30, R3.reuse, -R12.reuse ;  /* 0x000000031e1e7223 */ /* 0x180fe2000001080c */
[-CC-:B------:R-:W-:Y:S01]  /*4d70*/  FFMA.FTZ R31, R31, R3.reuse, -R12.reuse ;  /* 0x000000031f1f7223 */ /* 0x180fe2000001080c */
[-CC-:B------:R-:W-:Y:S01]  /*4d80*/  FFMA.FTZ R34, R34, R3.reuse, -R12.reuse ;  /* 0x0000000322227223 */ /* 0x180fe2000001080c */
[----:B------:R-:W-:Y:S01]  /*4d90*/  FFMA.FTZ R35, R35, R3, -R12 ;  /* 0x0000000323237223 */ /* 0x000fe2000001080c */
[----:B0-----:R-:W-:Y:S01]  /*4da0*/  FFMA.FTZ R7, R9, R7, R24 ;  /* 0x0000000709077223 */ /* 0x001fe20000010018 */
[-C--:B------:R-:W-:Y:S01]  /*4db0*/  FFMA.FTZ R38, R38, R3.reuse, -R12 ;  /* 0x0000000326267223 */ /* 0x080fe2000001080c */
[----:B-1----:R-:W-:Y:S01]  /*4dc0*/  FFMA.FTZ R8, R10, R8, R26 ;  /* 0x000000080a087223 */ /* 0x002fe2000001001a */
        /* <DEDUP_REMOVED lines=9> */
[----:B--2---:R-:W-:Y:S01]  /*4e60*/  FADD.FTZ R7, R25, R7 ;  /* 0x0000000719077221 */ /* 0x004fe20000010000 */
[-CC-:B------:R-:W-:Y:S01]  /*4e70*/  FFMA.FTZ R54, R54, R3.reuse, -R12.reuse ;  /* 0x0000000336367223 */ /* 0x180fe2000001080c */
[-CC-:B------:R-:W-:Y:S01]  /*4e80*/  FFMA.FTZ R55, R55, R3.reuse, -R12.reuse ;  /* 0x0000000337377223 */ /* 0x180fe2000001080c */
[-CC-:B------:R-:W-:Y:S01]  /*4e90*/  FFMA.FTZ R58, R58, R3.reuse, -R12.reuse ;  /* 0x000000033a3a7223 */ /* 0x180fe2000001080c */
[-CC-:B------:R-:W-:Y:S01]  /*4ea0*/  FFMA.FTZ R59, R59, R3.reuse, -R12.reuse ;  /* 0x000000033b3b7223 */ /* 0x180fe2000001080c */
[-CC-:B------:R-:W-:Y:S01]  /*4eb0*/  FFMA.FTZ R62, R62, R3.reuse, -R12.reuse ;  /* 0x000000033e3e7223 */ /* 0x180fe2000001080c */
[-C--:B------:R-:W-:Y:S01]  /*4ec0*/  FFMA.FTZ R63, R63, R3.reuse, -R12 ;  /* 0x000000033f3f7223 */ /* 0x080fe2000001080c */
[----:B------:R-:W2:Y:S01]  /*4ed0*/  MUFU.EX2 R27, R30 ;  /* 0x0000001e001b7308 */ /* 0x000ea20000000800 */
[----:B0-----:R-:W-:Y:S01]  /*4ee0*/  FADD.FTZ R8, R85, R8 ;  /* 0x0000000855087221 */ /* 0x001fe20000010000 */
[-CC-:B------:R-:W-:Y:S01]  /*4ef0*/  FFMA.FTZ R66, R66, R3.reuse, -R12.reuse ;  /* 0x0000000342427223 */ /* 0x180fe2000001080c */
[-CC-:B------:R-:W-:Y:S01]  /*4f00*/  FFMA.FTZ R67, R67, R3.reuse, -R12.reuse ;  /* 0x0000000343437223 */ /* 0x180fe2000001080c */
[-CC-:B------:R-:W-:Y:S01]  /*4f10*/  FFMA.FTZ R70, R70, R3.reuse, -R12.reuse ;  /* 0x0000000346467223 */ /* 0x180fe2000001080c */
[-CC-:B------:R-:W-:Y:S01]  /*4f20*/  FFMA.FTZ R71, R71, R3.reuse, -R12.reuse ;  /* 0x0000000347477223 */ /* 0x180fe2000001080c */
[-CC-:B------:R-:W-:Y:S01]  /*4f30*/  FFMA.FTZ R74, R74, R3.reuse, -R12.reuse ;  /* 0x000000034a4a7223 */ /* 0x180fe2000001080c */
[-CC-:B------:R-:W-:Y:S01]  /*4f40*/  FFMA.FTZ R75, R75, R3.reuse, -R12.reuse ;  /* 0x000000034b4b7223 */ /* 0x180fe2000001080c */
[----:B------:R-:W0:Y:S01]  /*4f50*/  MUFU.EX2 R29, R29 ;  /* 0x0000001d001d7308 */ /* 0x000e220000000800 */
[----:B-1----:R-:W-:Y:S01]  /*4f60*/  FADD.FTZ R7, R28, R7 ;  /* 0x000000071c077221 */ /* 0x002fe20000010000 */
[-CC-:B------:R-:W-:Y:S01]  /*4f70*/  FFMA.FTZ R78, R78, R3.reuse, -R12.reuse ;  /* 0x000000034e4e7223 */ /* 0x180fe2000001080c */
[-CC-:B------:R-:W-:Y:S01]  /*4f80*/  FFMA.FTZ R79, R79, R3.reuse, -R12.reuse ;  /* 0x000000034f4f7223 */ /* 0x180fe2000001080c */
[-CC-:B------:R-:W-:Y:S01]  /*4f90*/  FFMA.FTZ R82, R82, R3.reuse, -R12.reuse ;  /* 0x0000000352527223 */ /* 0x180fe2000001080c */
[-CC-:B------:R-:W-:Y:S01]  /*4fa0*/  FFMA.FTZ R83, R83, R3.reuse, -R12.reuse ;  /* 0x0000000353537223 */ /* 0x180fe2000001080c */
[-CC-:B------:R-:W-:Y:S01]  /*4fb0*/  FFMA.FTZ R86, R86, R3.reuse, -R12.reuse ;  /* 0x0000000356567223 */ /* 0x180fe2000001080c */
[----:B------:R-:W-:Y:S01]  /*4fc0*/  FFMA.FTZ R12, R87, R3, -R12 ;  /* 0x00000003570c7223 */ /* 0x000fe2000001080c */
[----:B------:R-:W1:Y:S01]  /*4fd0*/  MUFU.EX2 R31, R31 ;  /* 0x0000001f001f7308 */ /* 0x000e620000000800 */
[----:B--2---:R-:W-:-:S07]  /*4fe0*/  FADD.FTZ R8, R27, R8 ;  /* 0x000000081b087221 */ /* 0x004fce0000010000 */
[----:B------:R-:W2:Y:S01]  /*4ff0*/  MUFU.EX2 R32, R32 ;  /* 0x0000002000207308 */ /* 0x000ea20000000800 */
[----:B0-----:R-:W-:-:S07]  /*5000*/  FADD.FTZ R7, R29, R7 ;  /* 0x000000071d077221 */ /* 0x001fce0000010000 */
[----:B------:R-:W0:Y:S01]  /*5010*/  MUFU.EX2 R34, R34 ;  /* 0x0000002200227308 */ /* 0x000e220000000800 */
[----:B-1----:R-:W-:-:S07]  /*5020*/  FADD.FTZ R8, R31, R8 ;  /* 0x000000081f087221 */ /* 0x002fce0000010000 */
        /* <DEDUP_REMOVED lines=107> */
[----:B-1----:R-:W-:Y:S01]  /*56e0*/  FADD.FTZ R8, R86, R8 ;  /* 0x0000000856087221 */ /* 0x002fe20000010000 */
[----:B--2---:R-:W-:-:S03]  /*56f0*/  FADD.FTZ R7, R6, R7 ;  /* 0x0000000706077221 */ /* 0x004fc60000010000 */
[----:B0-----:R-:W-:Y:S01]  /*5700*/  FADD.FTZ R8, R12, R8 ;  /* 0x000000080c087221 */ /* 0x001fe20000010000 */
[----:B------:R-:W-:Y:S06]  /*5710*/  @!P0 BRA `(.L_x_184) ;  /* 0x0000000000048947 */ /* 0x000fec0003800000 */
[----:B------:R-:W-:Y:S01]  /*5720*/  BPT.TRAP 0x1 ;  /* 0x000000040000795c */ /* 0x000fe20000300000 */
.L_x_184:
[----:B------:R-:W-:Y:S01]  /*5730*/  ULEA UR6, UR6, UR40, 0x3 ;  /* 0x0000002806067291 */ /* 0x000fe2000f8e183f */
[----:B------:R-:W-:Y:S01]  /*5740*/  F2FP.BF16.F32.PACK_AB R24, R25, R24 ;  /* 0x000000181918723e */ /* 0x000fe200000010ff */
[-C--:B------:R-:W-:Y:S01]  /*5750*/  FMUL.FTZ R88, R88, R9.reuse ;  /* 0x0000000958587220 */ /* 0x080fe20000410000 */
[----:B------:R-:W-:Y:S01]  /*5760*/  F2FP.BF16.F32.PACK_AB R25, R85, R26 ;  /* 0x0000001a5519723e */ /* 0x000fe200000010ff */
[----:B------:R-:W-:Y:S01]  /*5770*/  UIADD3 UR6, UR6, 0x2d860, URZ ;  /* 0x0002d86006067890 */ /* 0x000fe2000fffe03f */
[----:B------:R-:W-:Y:S01]  /*5780*/  F2FP.BF16.F32.PACK_AB R32, R33, R32 ;  /* 0x000000202120723e */ /* 0x000fe200000010ff */
[----:B------:R-:W-:Y:S01]  /*5790*/  FMUL.FTZ R89, R89, R9 ;  /* 0x0000000959597220 */ /* 0x000fe20000410000 */
[----:B------:R-:W-:Y:S01]  /*57a0*/  F2FP.BF16.F32.PACK_AB R26, R29, R28 ;  /* 0x0000001c1d1a723e */ /* 0x000fe200000010ff */
[----:B------:R-:W-:Y:S01]  /*57b0*/  UPRMT UR6, UR41, 0x654, UR6 ;  /* 0x0000065429067896 */ /* 0x000fe20008000006 */
[----:B------:R-:W-:Y:S01]  /*57c0*/  F2FP.BF16.F32.PACK_AB R27, R31, R27 ;  /* 0x0000001b1f1b723e */ /* 0x000fe200000010ff */
[-C--:B------:R-:W-:Y:S01]  /*57d0*/  FMUL.FTZ R92, R92, R9.reuse ;  /* 0x000000095c5c7220 */ /* 0x080fe20000410000 */
[----:B------:R-:W-:Y:S01]  /*57e0*/  F2FP.BF16.F32.PACK_AB R33, R21, R34 ;  /* 0x000000221521723e */ /* 0x000fe200000010ff */
[-C--:B------:R-:W-:Y:S01]  /*57f0*/  FMUL.FTZ R93, R93, R9.reuse ;  /* 0x000000095d5d7220 */ /* 0x080fe20000410000 */
[----:B------:R-:W-:Y:S01]  /*5800*/  F2FP.BF16.F32.PACK_AB R40, R41, R40 ;  /* 0x000000282928723e */ /* 0x000fe200000010ff */
[-C--:B------:R-:W-:Y:S01]  /*5810*/  FMUL.FTZ R96, R96, R9.reuse ;  /* 0x0000000960607220 */ /* 0x080fe20000410000 */
[----:B------:R-:W-:Y:S01]  /*5820*/  F2FP.BF16.F32.PACK_AB R34, R37, R36 ;  /* 0x000000242522723e */ /* 0x000fe200000010ff */
[----:B------:R-:W-:Y:S01]  /*5830*/  FMUL.FTZ R97, R97, R9 ;  /* 0x0000000961617220 */ /* 0x000fe20000410000 */
[----:B------:R-:W-:Y:S01]  /*5840*/  F2FP.BF16.F32.PACK_AB R35, R39, R35 ;  /* 0x000000232723723e */ /* 0x000fe200000010ff */
[----:B------:R-:W-:Y:S01]  /*5850*/  SYNCS.ARRIVE.TRANS64.RED.A1T0 RZ, [UR6], RZ ;  /* 0x000000ffffff79a7 */ /* 0x000fe20008100406 */
[----:B------:R-:W-:Y:S01]  /*5860*/  F2FP.BF16.F32.PACK_AB R41, R20, R42 ;  /* 0x0000002a1429723e */ /* 0x000fe200000010ff */
[----:B------:R0:W-:Y:S01]  /*5870*/  STSM.16.M88.4 [R16+0x21800], R24 ;  /* 0x0218001810007844 */ /* 0x0001e20000000200 */
[----:B------:R-:W-:Y:S01]  /*5880*/  F2FP.BF16.F32.PACK_AB R48, R49, R48 ;  /* 0x000000303130723e */ /* 0x000fe200000010ff */
[----:B------:R-:W-:Y:S01]  /*5890*/  UMOV UR6, UR38 ;  /* 0x0000002600067c82 */ /* 0x000fe20008000000 */
[----:B------:R-:W-:Y:S01]  /*58a0*/  F2FP.BF16.F32.PACK_AB R42, R45, R44 ;  /* 0x0000002c2d2a723e */ /* 0x000fe200000010ff */
[----:B------:R0:W-:Y:S01]  /*58b0*/  STSM.16.M88.4 [R23], R32 ;  /* 0x0000002017007844 */ /* 0x0001e20000000200 */
[----:B------:R-:W-:Y:S01]  /*58c0*/  F2FP.BF16.F32.PACK_AB R43, R47, R43 ;  /* 0x0000002b2f2b723e */ /* 0x000fe200000010ff */
[-C--:B------:R-:W-:Y:S01]  /*58d0*/  FMUL.FTZ R100, R100, R9.reuse ;  /* 0x0000000964647220 */ /* 0x080fe20000410000 */
[----:B------:R-:W-:Y:S01]  /*58e0*/  F2FP.BF16.F32.PACK_AB R49, R15, R50 ;  /* 0x000000320f31723e */ /* 0x000fe200000010ff */
[-C--:B------:R-:W-:Y:S01]  /*58f0*/  FMUL.FTZ R101, R101, R9.reuse ;  /* 0x0000000965657220 */ /* 0x080fe20000410000 */
[----:B------:R-:W-:Y:S01]  /*5900*/  F2FP.BF16.F32.PACK_AB R56, R57, R56 ;  /* 0x000000383938723e */ /* 0x000fe200000010ff */
[----:B------:R0:W-:Y:S01]  /*5910*/  STSM.16.M88.4 [R18], R40 ;  /* 0x0000002812007844 */ /* 0x0001e20000000200 */
[----:B------:R-:W-:Y:S01]  /*5920*/  F2FP.BF16.F32.PACK_AB R50, R53, R52 ;  /* 0x000000343532723e */ /* 0x000fe200000010ff */
[----:B------:R-:W-:Y:S01]  /*5930*/  FMUL.FTZ R104, R104, R9 ;  /* 0x0000000968687220 */ /* 0x000fe20000410000 */
        /* <DEDUP_REMOVED lines=31> */
[-C--:B------:R-:W-:Y:S01]  /*5b30*/  FMUL.FTZ R128, R128, R9.reuse ;  /* 0x0000000980807220 */ /* 0x080fe20000410000 */
[----:B------:R-:W-:Y:S01]  /*5b40*/  ISETP.GT.AND P1, PT, R5, R22, PT ;  /* 0x000000160500720c */ /* 0x000fe20003f24270 */
[-C--:B------:R-:W-:Y:S01]  /*5b50*/  FMUL.FTZ R129, R129, R9.reuse ;  /* 0x0000000981817220 */ /* 0x080fe20000410000 */
[-C--:B------:R-:W-:Y:S01]  /*5b60*/  FMUL.FTZ R132, R132, R9.reuse ;  /* 0x0000000984847220 */ /* 0x080fe20000410000 */
[----:B------:R0:W-:Y:S01]  /*5b70*/  STSM.16.M88.4 [R17+0x6000], R80 ;  /* 0x0060005011007844 */ /* 0x0001e20000000200 */
[----:B------:R-:W-:Y:S01]  /*5b80*/  FMUL.FTZ R133, R133, R9 ;  /* 0x0000000985857220 */ /* 0x000fe20000410000 */
[-C--:B------:R-:W-:Y:S01]  /*5b90*/  FMUL.FTZ R90, R90, R10.reuse ;  /* 0x0000000a5a5a7220 */ /* 0x080fe20000410000 */
[-C--:B------:R-:W-:Y:S01]  /*5ba0*/  FMUL.FTZ R91, R91, R10.reuse ;  /* 0x0000000a5b5b7220 */ /* 0x080fe20000410000 */
[----:B------:R-:W-:Y:S01]  /*5bb0*/  @!PT LDS RZ, [RZ] ;  /* 0x00000000fffff984 */ /* 0x000fe20000000800 */
[----:B------:R-:W-:Y:S01]  /*5bc0*/  @!PT LDS RZ, [RZ] ;  /* 0x00000000fffff984 */ /* 0x000fe20000000800 */
[----:B------:R-:W-:Y:S01]  /*5bd0*/  @!PT LDS RZ, [RZ] ;  /* 0x00000000fffff984 */ /* 0x000fe20000000800 */
[----:B------:R-:W-:Y:S01]  /*5be0*/  @!PT LDS RZ, [RZ] ;  /* 0x00000000fffff984 */ /* 0x000fe20000000800 */
[----:B------:R1:W-:Y:S06]  /*5bf0*/  MEMBAR.ALL.CTA ;  /* 0x0000000000007992 */ /* 0x0003ec0000008000 */
[----:B-1----:R-:W1:Y:S01]  /*5c00*/  FENCE.VIEW.ASYNC.S ;  /* 0x00000000000073c6 */ /* 0x002e620000000000 */
        /* <DEDUP_REMOVED lines=22> */
[----:B------:R-:W-:-:S02]  /*5d70*/  VIADD R5, R5, 0xffffffff ;  /* 0xffffffff05057836 */ /* 0x000fc40000000000 */
[----:B------:R-:W-:Y:S02]  /*5d80*/  IMAD.MOV.U32 R10, RZ, RZ, R4 ;  /* 0x000000ffff0a7224 */ /* 0x000fe400078e0004 */
[----:B------:R-:W-:Y:S02]  /*5d90*/  IMAD.MOV.U32 R9, RZ, RZ, R0 ;  /* 0x000000ffff097224 */ /* 0x000fe400078e0000 */
[----:B------:R-:W-:Y:S01]  /*5da0*/  IMAD.MOV.U32 R6, RZ, RZ, R2 ;  /* 0x000000ffff067224 */ /* 0x000fe200078e0002 */
[----:B-1----:R-:W-:Y:S01]  /*5db0*/  NOP ;  /* 0x0000000000007918 */ /* 0x002fe20000000000 */
[----:B0-----:R-:W-:Y:S05]  /*5dc0*/  @P1 BRA `(.L_x_185) ;  /* 0xffffffdc00d41947 */ /* 0x001fea000383ffff */
.L_x_174:
[----:B------:R-:W-:Y:S06]  /*5dd0*/  BAR.ARV 0x8, 0x200 ;  /* 0x0208000000007b1d */ /* 0x000fec0000002000 */
[----:B------:R-:W-:Y:S05]  /*5de0*/  @!P0 BRA `(.L_x_186) ;  /* 0x0000000000048947 */ /* 0x000fea0003800000 */
[----:B------:R-:W-:Y:S01]  /*5df0*/  BPT.TRAP 0x1 ;  /* 0x000000040000795c */ /* 0x000fe20000300000 */
.L_x_186:
[----:B------:R-:W-:Y:S01]  /*5e00*/  ULEA UR4, UR38, UR40, 0x3 ;  /* 0x0000002826047291 */ /* 0x000fe2000f8e183f */
[----:B------:R-:W-:-:S08]  /*5e10*/  SHF.L.U32 R5, R2, 0x1f, RZ ;  /* 0x0000001f02057819 */ /* 0x000fd000000006ff */
[----:B------:R0:W2:Y:S01]  /*5e20*/  SYNCS.PHASECHK.TRANS64.TRYWAIT P1, [UR4+0x2d850], R5 ;  /* 0x02d85005ff0075a7 */ /* 0x0000a20008020144 */
[----:B------:R-:W-:Y:S05]  /*5e30*/  @!P0 BRA `(.L_x_187) ;  /* 0x0000000000048947 */ /* 0x000fea0003800000 */
[----:B------:R-:W-:Y:S01]  /*5e40*/  BPT.TRAP 0x1 ;  /* 0x000000040000795c */ /* 0x000fe20000300000 */
.L_x_187:
[----:B--2---:R-:W-:Y:S05]  /*5e50*/  @P1 BRA `(.L_x_188) ;  /* 0x0000000000081947 */ /* 0x004fea0003800000 */
[----:B------:R-:W2:Y:S02]  /*5e60*/  SYNCS.PHASECHK.TRANS64.TRYWAIT P1, [UR4+0x2d850], R5 ;  /* 0x02d85005ff0075a7 */ /* 0x000ea40008020144 */
[----:B--2---:R-:W-:Y:S05]  /*5e70*/  @!P1 BRA `(.L_x_189) ;  /* 0x0000008800f89947 */ /* 0x004fea0003800000 */
.L_x_188:
[----:B------:R-:W-:Y:S01]  /*5e80*/  UIADD3 UR40, UR40, 0x400, URZ ;  /* 0x0000040028287890 */ /* 0x000fe2000fffe03f */
[----:B------:R-:W-:Y:S01]  /*5e90*/  WARPGROUP.ARRIVE ;  /* 0x00000000000079c5 */ /* 0x000fe20000000000 */
[----:B------:R-:W-:Y:S01]  /*5ea0*/  ULOP3.LUT UR39, UR39, 0x10000, URZ, 0xfc, !UPT ;  /* 0x0001000027277892 */ /* 0x000fe2000f8efc3f */
[----:B--2---:R-:W2:Y:S01]  /*5eb0*/  SHFL.BFLY PT, R6, R7, 0x2, 0x1f ;  /* 0x0c401f0007067f89 */ /* 0x004ea200000e0000 */
[----:B------:R-:W-:Y:S01]  /*5ec0*/  USHF.R.U32.HI UR40, URZ, 0x4, UR40 ;  /* 0x000000043f287899 */ /* 0x000fe20008011628 */
[----:B------:R-:W-:Y:S01]  /*5ed0*/  IMAD.MOV.U32 R55, RZ, RZ, RZ ;  /* 0x000000ffff377224 */ /* 0x000fe200078e00ff */
[----:B------:R-:W-:Y:S01]  /*5ee0*/  UMOV UR9, 0x40000040 ;  /* 0x4000004000097882 */ /* 0x000fe20000000000 */
[----:B------:R-:W-:Y:S01]  /*5ef0*/  UMOV UR11, 0x80000020 ;  /* 0x80000020000b7882 */ /* 0x000fe20000000000 */
[----:B------:R-:W-:Y:S01]  /*5f00*/  ULOP3.LUT UR40, UR40, 0x3fff, URZ, 0xc0, !UPT ;  /* 0x00003fff28287892 */ /* 0x000fe2000f8ec03f */
[----:B0-----:R-:W0:Y:S01]  /*5f10*/  SHFL.BFLY PT, R5, R8, 0x2, 0x1f ;  /* 0x0c401f0008057f89 */ /* 0x001e2200000e0000 */
[----:B------:R-:W-:Y:S01]  /*5f20*/  UMOV UR8, UR39 ;  /* 0x0000002700087c82 */ /* 0x000fe20008000000 */
[----:B------:R-:W-:Y:S01]  /*5f30*/  IMAD.MOV.U32 R20, RZ, RZ, -0x800000 ;  /* 0xff800000ff147424 */ /* 0x000fe200078e00ff */
[----:B------:R-:W-:Y:S01]  /*5f40*/  ULOP3.LUT UR5, UR40, 0x2000000, URZ, 0xfc, !UPT ;  /* 0x0200000028057892 */ /* 0x000fe2000f8efc3f */
[----:B------:R-:W-:-:S03]  /*5f50*/  IMAD.MOV.U32 R21, RZ, RZ, -0x800000 ;  /* 0xff800000ff157424 */ /* 0x000fc600078e00ff */
[----:B------:R-:W-:-:S07]  /*5f60*/  UIMAD UR5, UR38, 0x600, UR5 ;  /* 0x00000600260578a4 */ /* 0x000fce000f8e0205 */
[----:B------:R-:W-:Y:S02]  /*5f70*/  UMOV UR10, UR5 ;  /* 0x00000005000a7c82 */ /* 0x000fe40008000000 */
[----:B------:R-:W-:Y:S01]  /*5f80*/  HGMMA.64x96x16.F32.BF16 R88, gdesc[UR8].tnspB, R88, gsb0 ;  /* 0x41600000085879f0 */ /* 0x000fe20008001858 */
[----:B------:R-:W-:Y:S01]  /*5f90*/  UIADD3 UR8, UR39, 0x2, URZ ;  /* 0x0000000227087890 */ /* 0x000fe2000fffe03f */
[----:B--2---:R-:W-:Y:S01]  /*5fa0*/  FADD.FTZ R6, R6, R7 ;  /* 0x0000000706067221 */ /* 0x004fe20000010000 */
[----:B------:R-:W-:Y:S01]  /*5fb0*/  UIADD3 UR10, UR5, 0x40, URZ ;  /* 0x00000040050a7890 */ /* 0x000fe2000fffe03f */
[----:B------:R-:W-:Y:S01]  /*5fc0*/  UMOV UR9, 0x40000040 ;  /* 0x4000004000097882 */ /* 0x000fe20000000000 */
[----:B------:R-:W-:Y:S01]  /*5fd0*/  UMOV UR11, 0x80000020 ;  /* 0x80000020000b7882 */ /* 0x000fe20000000000 */
[----:B0-----:R-:W-:Y:S02]  /*5fe0*/  FADD.FTZ R9, R5, R8 ;  /* 0x0000000805097221 */ /* 0x001fe40000010000 */
[----:B------:R-:W0:Y:S04]  /*5ff0*/  SHFL.BFLY PT, R5, R6, 0x1, 0x1f ;  /* 0x0c201f0006057f89 */ /* 0x000e2800000e0000 */
[----:B------:R-:W1:Y:S01]  /*6000*/  SHFL.BFLY PT, R10, R9, 0x1, 0x1f ;  /* 0x0c201f00090a7f89 */ /* 0x000e6200000e0000 */
[----:B0-----:R-:W-:Y:S01]  /*6010*/  FADD.FTZ R11, R6, R5 ;  /* 0x00000005060b7221 */ /* 0x001fe20000010000 */
[----:B------:R-:W-:-:S02]  /*6020*/  IMAD.MOV.U32 R5, RZ, RZ, RZ ;  /* 0x000000ffff057224 */ /* 0x000fc400078e00ff */
[----:B-1----:R-:W-:Y:S02]  /*6030*/  FADD.FTZ R12, R9, R10 ;  /* 0x0000000a090c7221 */ /* 0x002fe40000010000 */
[----:B------:R-:W-:-:S03]  /*6040*/  FSETP.NE.FTZ.AND P1, PT, R11, RZ, PT ;  /* 0x000000ff0b00720b */ /* 0x000fc60003f35000 */
[----:B------:R-:W-:-:S10]  /*6050*/  FSETP.NE.FTZ.AND P2, PT, R12, RZ, PT ;  /* 0x000000ff0c00720b */ /* 0x000fd40003f55000 */
[----:B------:R-:W0:Y:S01]  /*6060*/  @P1 MUFU.LG2 R8, R11 ;  /* 0x0000000b00081308 */ /* 0x000e220000000c00 */
[C---:B------:R-:W-:Y:S02]  /*6070*/  @P1 FMUL.FTZ R7, R3.reuse, 0.69314718246459960938 ;  /* 0x3f31721803071820 */ /* 0x040fe40000410000 */
        /* <DEDUP_REMOVED lines=56> */
.L_x_190:
[----:B------:R-:W2:Y:S01]  /*6400*/  LDL.LU R0, [R1+0x8] ;  /* 0x0000080001007983 */ /* 0x000ea20000300800 */
[----:B------:R-:W-:Y:S01]  /*6410*/  UIADD3 UR4, UR4, 0x2d860, URZ ;  /* 0x0002d86004047890 */ /* 0x000fe2000fffe03f */
[-C--:B------:R-:W-:Y:S01]  /*6420*/  FMUL.FTZ R32, R88, R55.reuse ;  /* 0x0000003758207220 */ /* 0x080fe20000410000 */
[----:B------:R-:W-:Y:S01]  /*6430*/  UIADD3 UR38, UR38, 0x1, URZ ;  /* 0x0000000126267890 */ /* 0x000fe2000fffe03f */
[-C--:B------:R-:W-:Y:S01]  /*6440*/  FMUL.FTZ R33, R89, R55.reuse ;  /* 0x0000003759217220 */ /* 0x080fe20000410000 */
[----:B------:R-:W-:Y:S01]  /*6450*/  UPRMT UR4, UR41, 0x654, UR4 ;  /* 0x0000065429047896 */ /* 0x000fe20008000004 */
[-C--:B------:R-:W-:Y:S01]  /*6460*/  FMUL.FTZ R34, R92, R55.reuse ;  /* 0x000000375c227220 */ /* 0x080fe20000410000 */
[----:B------:R-:W-:Y:S01]  /*6470*/  UISETP.NE.AND UP0, UPT, UR38, 0x2, UPT ;  /* 0x000000022600788c */ /* 0x000fe2000bf05270 */
[-C--:B------:R-:W-:Y:S01]  /*6480*/  FMUL.FTZ R35, R93, R55.reuse ;  /* 0x000000375d237220 */ /* 0x080fe20000410000 */
[-C--:B------:R-:W-:Y:S01]  /*6490*/  FMUL.FTZ R36, R96, R55.reuse ;  /* 0x0000003760247220 */ /* 0x080fe20000410000 */
[-C--:B------:R-:W-:Y:S01]  /*64a0*/  FMUL.FTZ R37, R97, R55.reuse ;  /* 0x0000003761257220 */ /* 0x080fe20000410000 */
[-C--:B------:R-:W-:Y:S01]  /*64b0*/  FMUL.FTZ R38, R100, R55.reuse ;  /* 0x0000003764267220 */ /* 0x080fe20000410000 */
[-C--:B------:R-:W-:Y:S01]  /*64c0*/  FMUL.FTZ R39, R101, R55.reuse ;  /* 0x0000003765277220 */ /* 0x080fe20000410000 */
[-C--:B------:R-:W-:Y:S01]  /*64d0*/  FMUL.FTZ R40, R104, R55.reuse ;  /* 0x0000003768287220 */ /* 0x080fe20000410000 */
[----:B------:R-:W-:Y:S01]  /*64e0*/  SYNCS.ARRIVE.TRANS64.RED.A1T0 RZ, [UR4], RZ ;  /* 0x000000ffffff79a7 */ /* 0x000fe20008100404 */
[----:B------:R-:W-:Y:S01]  /*64f0*/  USEL UR4, URZ, 0x1, UP0 ;  /* 0x000000013f047887 */ /* 0x000fe20008000000 */
        /* <DEDUP_REMOVED lines=40> */
[----:B------:R-:W-:Y:S01]  /*6780*/  LOP3.LUT R2, R2, UR4, RZ, 0x3c, !PT ;  /* 0x0000000402027c12 */ /* 0x000fe2000f8e3cff */
[----:B------:R-:W-:Y:S01]  /*6790*/  USEL UR38, UR38, URZ, UP0 ;  /* 0x0000003f26267287 */ /* 0x000fe20008000000 */
[----:B--2---:R-:W-:-:S05]  /*67a0*/  VIADD R0, R0, 0x1 ;  /* 0x0000000100007836 */ /* 0x004fca0000000000 */
[----:B------:R0:W-:Y:S06]  /*67b0*/  STL [R1+0x8], R0 ;  /* 0x0000080001007387 */ /* 0x0001ec0000100800 */
.L_x_166:
[----:B------:R-:W1:Y:S08]  /*67c0*/  S2UR UR41, SR_CgaCtaId ;  /* 0x00000000002979c3 */ /* 0x000e700000008800 */
[----:B------:R-:W-:Y:S06]  /*67d0*/  BAR.SYNC.DEFER_BLOCKING 0x5, 0x200 ;  /* 0x0148000000007b1d */ /* 0x000fec0000010000 */
[----:B------:R-:W-:Y:S01]  /*67e0*/  UMOV UR40, 0x400 ;  /* 0x0000040000287882 */ /* 0x000fe20000000000 */
[----:B------:R-:W-:Y:S01]  /*67f0*/  BSSY B0, `(.L_x_191) ;  /* 0x0000278000007945 */ /* 0x000fe20003800000 */
[----:B-1----:R-:W-:-:S09]  /*6800*/  ULEA UR40, UR41, UR40, 0x18 ;  /* 0x0000002829287291 */ /* 0x002fd2000f8ec03f */
[----:B------:R-:W1:Y:S01]  /*6810*/  LDS.128 R4, [UR40+0x2d8d0] ;  /* 0x02d8d028ff047984 */ /* 0x000e620008000c00 */
[----:B------:R-:W-:Y:S06]  /*6820*/  BAR.ARV 0x4, 0x200 ;  /* 0x0108000000007b1d */ /* 0x000fec0000002000 */
[----:B------:R-:W-:Y:S05]  /*6830*/  @P0 BRA `(.L_x_192) ;  /* 0x0000001c00300947 */ /* 0x000fea0003800000 */
[----:B0-----:R-:W2:Y:S01]  /*6840*/  LDL R0, [R1+0x44] ;  /* 0x0000440001007983 */ /* 0x001ea20000100800 */
[----:B------:R-:W0:Y:S03]  /*6850*/  S2UR UR6, SR_SWINHI ;  /* 0x00000000000679c3 */ /* 0x000e260000002f00 */
[----:B------:R-:W3:Y:S01]  /*6860*/  LDL R86, [R1+0x40] ;  /* 0x0000400001567983 */ /* 0x000ee20000100800 */
[----:B------:R-:W-:Y:S01]  /*6870*/  UMOV UR4, UR40 ;  /* 0x0000002800047c82 */ /* 0x000fe20008000000 */
[----:B0-----:R-:W-:Y:S01]  /*6880*/  UMOV UR5, UR6 ;  /* 0x0000000600057c82 */ /* 0x001fe20008000000 */
[----:B------:R-:W-:Y:S02]  /*6890*/  IMAD.U32 R78, RZ, RZ, UR4 ;  /* 0x00000004ff4e7e24 */ /* 0x000fe4000f8e00ff */
[----:B------:R-:W-:Y:S01]  /*68a0*/  IMAD.U32 R79, RZ, RZ, UR5 ;  /* 0x00000005ff4f7e24 */ /* 0x000fe2000f8e00ff */
[----:B------:R-:W-:Y:S01]  /*68b0*/  F2FP.BF16.F32.PACK_AB R30, R43, R42 ;  /* 0x0000002a2b1e723e */ /* 0x000fe200000010ff */
[C---:B------:R-:W-:Y:S01]  /*68c0*/  IMAD.SHL.U32 R83, R138.reuse, 0x4, RZ ;  /* 0x000000048a537824 */ /* 0x040fe200078e00ff */
[----:B------:R-:W-:Y:S01]  /*68d0*/  SHF.L.U64.HI R84, R138, 0x2, R156 ;  /* 0x000000028a547819 */ /* 0x000fe2000001029c */
[----:B------:R-:W-:Y:S01]  /*68e0*/  ULDC.64 UR4, c[0x0][0xc08] ;  /* 0x0003020000047ab9 */ /* 0x000fe20000000a00 */
[----:B------:R-:W-:Y:S01]  /*68f0*/  BAR.SYNC.DEFER_BLOCKING 0x1, 0x180 ;  /* 0x0046000000007b1d */ /* 0x000fe20000010000 */
[----:B--2---:R-:W-:-:S03]  /*6900*/  IMAD.WIDE R8, R0, 0x2, R78 ;  /* 0x0000000200087825 */ /* 0x004fc600078e024e */
[C---:B------:R-:W-:Y:S02]  /*6910*/  IADD3 R11, P1, R8.reuse, 0x6000, RZ ;  /* 0x00006000080b7810 */ /* 0x040fe40007f3e0ff */
[C---:B------:R-:W-:Y:S02]  /*6920*/  LOP3.LUT R3, R8.reuse, 0x180, RZ, 0xc0, !PT ;  /* 0x0000018008037812 */ /* 0x040fe400078ec0ff */
[----:B------:R-:W-:Y:S02]  /*6930*/  IADD3 R10, P0, R8, 0x6020, RZ ;  /* 0x00006020080a7810 */ /* 0x000fe40007f1e0ff */
[----:B------:R-:W-:Y:S02]  /*6940*/  LOP3.LUT R0, R11, 0x180, RZ, 0xc0, !PT ;  /* 0x000001800b007812 */ /* 0x000fe400078ec0ff */
[----:B------:R-:W-:Y:S02]  /*6950*/  SHF.R.U64 R3, R3, 0x3, RZ ;  /* 0x0000000303037819 */ /* 0x000fe400000012ff */
[----:B-1----:R-:W-:-:S02]  /*6960*/  LOP3.LUT R4, R10, 0x180, RZ, 0xc0, !PT ;  /* 0x000001800a047812 */ /* 0x002fc400078ec0ff */
[----:B------:R-:W-:Y:S02]  /*6970*/  IADD3 R81, P2, R8, 0x3020, RZ ;  /* 0x0000302008517810 */ /* 0x000fe40007f5e0ff */
[----:B------:R-:W-:Y:S02]  /*6980*/  SHF.R.U64 R0, R0, 0x3, RZ ;  /* 0x0000000300007819 */ /* 0x000fe400000012ff */
[C---:B------:R-:W-:Y:S02]  /*6990*/  IADD3 R22, P3, R8.reuse, 0x3000, RZ ;  /* 0x0000300008167810 */ /* 0x040fe40007f7e0ff */
[----:B------:R-:W-:Y:S02]  /*69a0*/  IADD3 R31, P4, R8, 0x20, RZ ;  /* 0x00000020081f7810 */ /* 0x000fe40007f9e0ff */
[----:B------:R-:W-:Y:S02]  /*69b0*/  LOP3.LUT R8, R3, R8, RZ, 0x3c, !PT ;  /* 0x0000000803087212 */ /* 0x000fe400078e3cff */
[----:B------:R-:W-:-:S02]  /*69c0*/  SHF.R.U64 R3, R4, 0x3, RZ ;  /* 0x0000000304037819 */ /* 0x000fc400000012ff */
[----:B------:R-:W-:Y:S02]  /*69d0*/  LOP3.LUT R12, R0, R11, RZ, 0x3c, !PT ;  /* 0x0000000b000c7212 */ /* 0x000fe400078e3cff */
[----:B------:R-:W-:Y:S02]  /*69e0*/  LOP3.LUT R14, R81, 0x180, RZ, 0xc0, !PT ;  /* 0x00000180510e7812 */ /* 0x000fe400078ec0ff */
[----:B------:R-:W-:Y:S02]  /*69f0*/  LOP3.LUT R0, R31, 0x180, RZ, 0xc0, !PT ;  /* 0x000001801f007812 */ /* 0x000fe400078ec0ff */
[----:B------:R-:W-:Y:S02]  /*6a00*/  LOP3.LUT R26, R3, R10, RZ, 0x3c, !PT ;  /* 0x0000000a031a7212 */ /* 0x000fe400078e3cff */
[----:B------:R-:W-:Y:S02]  /*6a10*/  LOP3.LUT R3, R22, 0x180, RZ, 0xc0, !PT ;  /* 0x0000018016037812 */ /* 0x000fe400078ec0ff */
[----:B------:R-:W-:-:S02]  /*6a20*/  SHF.R.U64 R14, R14, 0x3, RZ ;  /* 0x000000030e0e7819 */ /* 0x000fc400000012ff */
[----:B------:R-:W-:Y:S01]  /*6a30*/  SHF.R.U64 R0, R0, 0x3, RZ ;  /* 0x0000000300007819 */ /* 0x000fe200000012ff */
[--C-:B------:R-:W-:Y:S01]  /*6a40*/  IMAD.X R27, RZ, RZ, R9.reuse, P0 ;  /* 0x000000ffff1b7224 */ /* 0x100fe200000e0609 */
[----:B------:R-:W-:Y:S01]  /*6a50*/  SHF.R.U64 R3, R3, 0x3, RZ ;  /* 0x0000000303037819 */ /* 0x000fe200000012ff */
[--C-:B------:R-:W-:Y:S01]  /*6a60*/  IMAD.X R25, RZ, RZ, R9.reuse, P4 ;  /* 0x000000ffff197224 */ /* 0x100fe200020e0609 */
[----:B------:R-:W-:Y:S02]  /*6a70*/  LOP3.LUT R14, R14, R81, RZ, 0x3c, !PT ;  /* 0x000000510e0e7212 */ /* 0x000fe400078e3cff */
[----:B------:R-:W-:Y:S01]  /*6a80*/  LOP3.LUT R24, R0, R31, RZ, 0x3c, !PT ;  /* 0x0000001f00187212 */ /* 0x000fe200078e3cff */
[----:B------:R-:W0:Y:S01]  /*6a90*/  LDC.64 R80, c[0x0][0xc00] ;  /* 0x00030000ff507b82 */ /* 0x000e220000000a00 */
[--C-:B------:R-:W-:Y:S01]  /*6aa0*/  IMAD.X R13, RZ, RZ, R9.reuse, P1 ;  /* 0x000000ffff0d7224 */ /* 0x100fe200008e0609 */
[----:B------:R-:W-:Y:S01]  /*6ab0*/  MOV R4, R8 ;  /* 0x0000000800047202 */ /* 0x000fe20000000f00 */
[--C-:B------:R-:W-:Y:S01]  /*6ac0*/  IMAD.X R15, RZ, RZ, R9.reuse, P2 ;  /* 0x000000ffff0f7224 */ /* 0x100fe200010e0609 */
[----:B------:R-:W-:Y:S01]  /*6ad0*/  F2FP.BF16.F32.PACK_AB R8, R33, R32 ;  /* 0x000000202108723e */ /* 0x000fe200000010ff */
[----:B------:R-:W-:Y:S01]  /*6ae0*/  IMAD.X R29, RZ, RZ, R9, P3 ;  /* 0x000000ffff1d7224 */ /* 0x000fe200018e0609 */
[----:B------:R-:W-:-:S02]  /*6af0*/  F2FP.BF16.F32.PACK_AB R9, R57, R56 ;  /* 0x000000383909723e */ /* 0x000fc400000010ff */
[----:B------:R-:W-:Y:S02]  /*6b00*/  F2FP.BF16.F32.PACK_AB R10, R35, R34 ;  /* 0x00000022230a723e */ /* 0x000fe400000010ff */
[----:B------:R-:W-:Y:S02]  /*6b10*/  F2FP.BF16.F32.PACK_AB R11, R59, R58 ;  /* 0x0000003a3b0b723e */ /* 0x000fe400000010ff */
[----:B------:R-:W-:Y:S02]  /*6b20*/  LOP3.LUT R28, R3, R22, RZ, 0x3c, !PT ;  /* 0x00000016031c7212 */ /* 0x000fe400078e3cff */
[----:B------:R-:W-:Y:S02]  /*6b30*/  MOV R3, R26 ;  /* 0x0000001a00037202 */ /* 0x000fe40000000f00 */
[----:B------:R-:W-:Y:S02]  /*6b40*/  MOV R82, R24 ;  /* 0x0000001800527202 */ /* 0x000fe40000000f00 */
[----:B------:R-:W-:-:S02]  /*6b50*/  F2FP.BF16.F32.PACK_AB R24, R37, R36 ;  /* 0x000000242518723e */ /* 0x000fc400000010ff */
[----:B------:R-:W-:Y:S02]  /*6b60*/  F2FP.BF16.F32.PACK_AB R25, R61, R60 ;  /* 0x0000003c3d19723e */ /* 0x000fe400000010ff */
[----:B------:R-:W-:Y:S02]  /*6b70*/  F2FP.BF16.F32.PACK_AB R26, R39, R38 ;  /* 0x00000026271a723e */ /* 0x000fe400000010ff */
[----:B------:R-:W-:Y:S01]  /*6b80*/  F2FP.BF16.F32.PACK_AB R27, R63, R62 ;  /* 0x0000003e3f1b723e */ /* 0x000fe200000010ff */
[----:B------:R1:W-:Y:S01]  /*6b90*/  STSM.16.M88.4 [R4], R8 ;  /* 0x0000000804007844 */ /* 0x0003e20000000200 */
[----:B------:R-:W-:Y:S02]  /*6ba0*/  MOV R0, R28 ;  /* 0x0000001c00007202 */ /* 0x000fe40000000f00 */
[----:B------:R-:W-:Y:S02]  /*6bb0*/  F2FP.BF16.F32.PACK_AB R28, R41, R40 ;  /* 0x00000028291c723e */ /* 0x000fe400000010ff */
[----:B------:R-:W-:-:S02]  /*6bc0*/  F2FP.BF16.F32.PACK_AB R29, R65, R64 ;  /* 0x00000040411d723e */ /* 0x000fc400000010ff */
[----:B------:R-:W-:Y:S01]  /*6bd0*/  F2FP.BF16.F32.PACK_AB R31, R67, R66 ;  /* 0x00000042431f723e */ /* 0x000fe200000010ff */
[----:B------:R2:W-:Y:S01]  /*6be0*/  STSM.16.M88.4 [R82], R24 ;  /* 0x0000001852007844 */ /* 0x0005e20000000200 */
[----:B------:R-:W-:Y:S02]  /*6bf0*/  MOV R22, R14 ;  /* 0x0000000e00167202 */ /* 0x000fe40000000f00 */
[----:B------:R-:W-:Y:S02]  /*6c00*/  F2FP.BF16.F32.PACK_AB R14, R51, R50 ;  /* 0x00000032330e723e */ /* 0x000fe400000010ff */
[----:B------:R-:W-:Y:S02]  /*6c10*/  F2FP.BF16.F32.PACK_AB R15, R75, R74 ;  /* 0x0000004a4b0f723e */ /* 0x000fe400000010ff */
[----:B-1----:R-:W-:Y:S02]  /*6c20*/  MOV R4, R12 ;  /* 0x0000000c00047202 */ /* 0x002fe40000000f00 */
[----:B------:R-:W-:-:S02]  /*6c30*/  F2FP.BF16.F32.PACK_AB R8, R45, R44 ;  /* 0x0000002c2d08723e */ /* 0x000fc400000010ff */
[----:B------:R-:W-:Y:S02]  /*6c40*/  F2FP.BF16.F32.PACK_AB R9, R69, R68 ;  /* 0x000000444509723e */ /* 0x000fe400000010ff */
[----:B------:R-:W-:Y:S02]  /*6c50*/  F2FP.BF16.F32.PACK_AB R10, R47, R46 ;  /* 0x0000002e2f0a723e */ /* 0x000fe400000010ff */
[----:B------:R-:W-:Y:S02]  /*6c60*/  F2FP.BF16.F32.PACK_AB R11, R71, R70 ;  /* 0x00000046470b723e */ /* 0x000fe400000010ff */
[----:B------:R-:W-:Y:S02]  /*6c70*/  F2FP.BF16.F32.PACK_AB R12, R49, R48 ;  /* 0x00000030310c723e */ /* 0x000fe400000010ff */
[----:B------:R-:W-:Y:S02]  /*6c80*/  F2FP.BF16.F32.PACK_AB R13, R73, R72 ;  /* 0x00000048490d723e */ /* 0x000fe400000010ff */
[----:B--2---:R-:W-:-:S02]  /*6c90*/  F2FP.BF16.F32.PACK_AB R24, R53, R52 ;  /* 0x000000343518723e */ /* 0x004fc400000010ff */
[----:B------:R-:W-:Y:S02]  /*6ca0*/  F2FP.BF16.F32.PACK_AB R25, R77, R76 ;  /* 0x0000004c4d19723e */ /* 0x000fe400000010ff */
[----:B------:R-:W-:Y:S02]  /*6cb0*/  F2FP.BF16.F32.PACK_AB R26, R55, R54 ;  /* 0x00000036371a723e */ /* 0x000fe400000010ff */
[----:B------:R-:W-:Y:S01]  /*6cc0*/  F2FP.BF16.F32.PACK_AB R27, R135, R134 ;  /* 0x00000086871b723e */ /* 0x000fe200000010ff */
[----:B------:R1:W-:Y:S04]  /*6cd0*/  STSM.16.M88.4 [R0], R28 ;  /* 0x0000001c00007844 */ /* 0x0003e80000000200 */
[----:B------:R2:W-:Y:S04]  /*6ce0*/  STSM.16.M88.4 [R22], R8 ;  /* 0x0000000816007844 */ /* 0x0005e80000000200 */
[----:B------:R-:W-:Y:S04]  /*6cf0*/  STSM.16.M88.4 [R4], R12 ;  /* 0x0000000c04007844 */ /* 0x000fe80000000200 */
[----:B------:R4:W-:Y:S01]  /*6d00*/  STSM.16.M88.4 [R3], R24 ;  /* 0x0000001803007844 */ /* 0x0009e20000000200 */
[----:B0-----:R-:W-:-:S04]  /*6d10*/  ISETP.NE.U32.AND P0, PT, R80, RZ, PT ;  /* 0x000000ff5000720c */ /* 0x001fc80003f05070 */
[----:B------:R-:W-:Y:S01]  /*6d20*/  ISETP.NE.AND.EX P0, PT, R81, RZ, PT, P0 ;  /* 0x000000ff5100720c */ /* 0x000fe20003f05300 */
[----:B------:R-:W-:Y:S01]  /*6d30*/  BAR.SYNC.DEFER_BLOCKING 0x1, 0x180 ;  /* 0x0046000000007b1d */ /* 0x000fe20000010000 */
[----:B-1----:R-:W-:Y:S01]  /*6d40*/  IADD3 R28, P1, R83, R80, RZ ;  /* 0x00000050531c7210 */ /* 0x002fe20007f3e0ff */
[----:B------:R-:W-:-:S04]  /*6d50*/  IMAD.MOV.U32 R0, RZ, RZ, RZ ;  /* 0x000000ffff007224 */ /* 0x000fc800078e00ff */
[----:B------:R-:W-:Y:S02]  /*6d60*/  IMAD.X R29, R84, 0x1, R81, P1 ;  /* 0x00000001541d7824 */ /* 0x000fe400008e0651 */
[----:B--2---:R-:W0:Y:S08]  /*6d70*/  LDC R11, c[0x0][0xad4] ;  /* 0x0002b500ff0b7b82 */ /* 0x004e300000000800 */
[----:B----4-:R-:W1:Y:S08]  /*6d80*/  LDC R3, c[0x0][0xbe8] ;  /* 0x0002fa00ff037b82 */ /* 0x010e700000000800 */
[----:B------:R-:W2:Y:S01]  /*6d90*/  LDC.64 R14, c[0x0][0xba8] ;  /* 0x0002ea00ff0e7b82 */ /* 0x000ea20000000a00 */
[----:B------:R-:W4:Y:S01]  /*6da0*/  @P0 LDG.E R0, desc[UR36][R28.64] ;  /* 0x000000241c000981 */ /* 0x000f22000c1e1900 */
[----:B------:R-:W-:-:S04]  /*6db0*/  ISETP.NE.U32.AND P1, PT, RZ, UR4, PT ;  /* 0x00000004ff007c0c */ /* 0x000fc8000bf25070 */
[----:B------:R-:W-:Y:S01]  /*6dc0*/  ISETP.NE.AND.EX P1, PT, RZ, UR5, PT, P1 ;  /* 0x00000005ff007c0c */ /* 0x000fe2000bf25310 */
[----:B------:R-:W-:-:S12]  /*6dd0*/  IMAD.MOV.U32 R24, RZ, RZ, 0x9b8 ;  /* 0x000009b8ff187424 */ /* 0x000fd800078e00ff */
[----:B------:R-:W-:-:S04]  /*6de0*/  @P1 IADD3 R8, P2, R83, UR4, RZ ;  /* 0x0000000453081c10 */ /* 0x000fc8000ff5e0ff */
[----:B------:R-:W-:Y:S02]  /*6df0*/  @P1 IADD3.X R9, R84, UR5, RZ, P2, !PT ;  /* 0x0000000554091c10 */ /* 0x000fe400097fe4ff */
[----:B------:R-:W-:Y:S01]  /*6e00*/  ISETP.NE.AND P2, PT, R140, RZ, PT ;  /* 0x000000ff8c00720c */ /* 0x000fe20003f45270 */
[----:B------:R-:W-:-:S03]  /*6e10*/  ULDC UR4, c[0x0][0xa88] ;  /* 0x0002a20000047ab9 */ /* 0x000fc60000000800 */
[----:B0-----:R-:W-:Y:S01]  /*6e20*/  SEL R11, R140, R11, P2 ;  /* 0x0000000b8c0b7207 */ /* 0x001fe20001000000 */
[----:B------:R-:W-:-:S03]  /*6e30*/  IMAD.U32 R22, RZ, RZ, UR4 ;  /* 0x00000004ff167e24 */ /* 0x000fc6000f8e00ff */
[----:B------:R-:W-:Y:S02]  /*6e40*/  ISETP.GT.AND P3, PT, R11, 0x1, PT ;  /* 0x000000010b00780c */ /* 0x000fe40003f64270 */
[----:B-1----:R-:W-:Y:S01]  /*6e50*/  ISETP.NE.AND P4, PT, R3, 0x1, PT ;  /* 0x000000010300780c */ /* 0x002fe20003f85270 */
[----:B------:R0:W5:Y:S01]  /*6e60*/  @P1 LDG.E R22, desc[UR36][R8.64] ;  /* 0x0000002408161981 */ /* 0x000162000c1e1900 */
[----:B------:R-:W-:-:S04]  /*6e70*/  SEL R24, R24, 0x978, P3 ;  /* 0x0000097818187807 */ /* 0x000fc80001800000 */
[----:B------:R-:W1:Y:S08]  /*6e80*/  LDC.64 R10, c[0x0][R24+0x218] ;  /* 0x00008600180a7b82 */ /* 0x000e700000000a00 */
[----:B0-----:R-:W0:Y:S01]  /*6e90*/  LDC.64 R8, c[0x0][R24+0x220] ;  /* 0x0000880018087b82 */ /* 0x001e220000000a00 */
[----:B------:R-:W-:-:S07]  /*6ea0*/  ISETP.NE.U32.AND P2, PT, R80, RZ, PT ;  /* 0x000000ff5000720c */ /* 0x000fce0003f45070 */
[----:B------:R-:W4:Y:S01]  /*6eb0*/  @P4 LDC R83, c[0x0][0xbec] ;  /* 0x0002fb00ff534b82 */ /* 0x000f220000000800 */
[----:B------:R-:W-:-:S04]  /*6ec0*/  ISETP.NE.AND.EX P2, PT, R81, RZ, PT, P2 ;  /* 0x000000ff5100720c */ /* 0x000fc80003f45320 */
[----:B------:R-:W-:-:S03]  /*6ed0*/  SEL R138, R138, RZ, !P2 ;  /* 0x000000ff8a8a7207 */ /* 0x000fc60005000000 */
[----:B------:R-:W4:Y:S01]  /*6ee0*/  @P4 LDC R85, c[0x0][0xbf0] ;  /* 0x0002fc00ff554b82 */ /* 0x000f220000000800 */
[----:B------:R-:W-:-:S07]  /*6ef0*/  SEL R25, R156, RZ, !P2 ;  /* 0x000000ff9c197207 */ /* 0x000fce0005000000 */
[----:B------:R3:W2:Y:S01]  /*6f00*/  LDC.64 R12, c[0x0][R24+0x228] ;  /* 0x00008a00180c7b82 */ /* 0x0006a20000000a00 */
[-C--:B0-----:R-:W-:Y:S02]  /*6f10*/  IMAD R4, R9, R138.reuse, RZ ;  /* 0x0000008a09047224 */ /* 0x081fe400078e02ff */
[----:B-1----:R-:W-:Y:S02]  /*6f20*/  IMAD R31, R11, R139, RZ ;  /* 0x0000008b0b1f7224 */ /* 0x002fe400078e02ff */
[----:B------:R-:W-:Y:S02]  /*6f30*/  IMAD R81, R8, R25, R4 ;  /* 0x0000001908517224 */ /* 0x000fe400078e0204 */
[----:B------:R-:W-:Y:S01]  /*6f40*/  IMAD.WIDE.U32 R10, R10, R139, RZ ;  /* 0x0000008b0a0a7225 */ /* 0x000fe200078e00ff */
[----:B---3--:R-:W0:Y:S03]  /*6f50*/  LDC.64 R24, c[0x0][R24+0x210] ;  /* 0x0000840018187b82 */ /* 0x008e260000000a00 */
[----:B------:R-:W-:-:S04]  /*6f60*/  IMAD.WIDE.U32 R8, R8, R138, RZ ;  /* 0x0000008a08087225 */ /* 0x000fc800078e00ff */
[----:B------:R-:W-:Y:S01]  /*6f70*/  IMAD R26, R141, 0xc0, R86 ;  /* 0x000000c08d1a7824 */ /* 0x000fe200078e0256 */
[----:B------:R-:W-:Y:S01]  /*6f80*/  SEL R27, R155, RZ, P3 ;  /* 0x000000ff9b1b7207 */ /* 0x000fe20001800000 */
[----:B------:R-:W-:Y:S01]  /*6f90*/  IMAD.IADD R81, R9, 0x1, R81 ;  /* 0x0000000109517824 */ /* 0x000fe200078e0251 */
[----:B--2---:R-:W1:Y:S01]  /*6fa0*/  @!P3 LDC R14, c[0x0][0xb50] ;  /* 0x0002d400ff0ebb82 */ /* 0x004e620000000800 */
[----:B------:R-:W-:Y:S01]  /*6fb0*/  IMAD.MOV.U32 R9, RZ, RZ, R26 ;  /* 0x000000ffff097224 */ /* 0x000fe200078e001a */
[----:B------:R-:W-:Y:S01]  /*6fc0*/  IADD3 R11, R11, R31, RZ ;  /* 0x0000001f0b0b7210 */ /* 0x000fe20007ffe0ff */
[-C--:B------:R-:W-:Y:S02]  /*6fd0*/  IMAD R31, R13, R27.reuse, RZ ;  /* 0x0000001b0d1f7224 */ /* 0x080fe400078e02ff */
[----:B------:R-:W-:-:S03]  /*6fe0*/  IMAD.WIDE.U32 R12, R12, R27, RZ ;  /* 0x0000001b0c0c7225 */ /* 0x000fc600078e00ff */
[----:B------:R-:W2:Y:S01]  /*6ff0*/  @!P3 LDC R15, c[0x0][0xb54] ;  /* 0x0002d500ff0fbb82 */ /* 0x000ea20000000800 */
[----:B------:R-:W-:Y:S01]  /*7000*/  IMAD.IADD R31, R13, 0x1, R31 ;  /* 0x000000010d1f7824 */ /* 0x000fe200078e021f */
[--C-:B----4-:R-:W-:Y:S01]  /*7010*/  IADD3 R10, P2, P5, R8, R10, R0.reuse ;  /* 0x0000000a080a7210 */ /* 0x110fe20007d5e000 */
[----:B------:R-:W-:Y:S01]  /*7020*/  @P4 IMAD.HI.U32 R8, R26, R83, RZ ;  /* 0x000000531a084227 */ /* 0x000fe200078e00ff */
[----:B------:R-:W-:-:S04]  /*7030*/  SHF.R.S32.HI R4, RZ, 0x1f, R0 ;  /* 0x0000001fff047819 */ /* 0x000fc80000011400 */
[----:B------:R-:W-:Y:S02]  /*7040*/  @P4 SHF.R.U32.HI R9, RZ, R85, R8 ;  /* 0x00000055ff094219 */ /* 0x000fe40000011608 */
[----:B------:R-:W-:-:S03]  /*7050*/  IADD3.X R11, R81, R11, R4, P2, P5 ;  /* 0x0000000b510b7210 */ /* 0x000fc600017ea404 */
[--C-:B------:R-:W-:Y:S01]  /*7060*/  IMAD.MOV R27, RZ, RZ, -R9.reuse ;  /* 0x000000ffff1b7224 */ /* 0x100fe200078e0a09 */
[----:B------:R-:W-:Y:S02]  /*7070*/  IADD3 R12, P2, P5, R9, R10, R12 ;  /* 0x0000000a090c7210 */ /* 0x000fe40007d5e00c */
[----:B------:R-:W-:Y:S01]  /*7080*/  SHF.R.S32.HI R8, RZ, 0x1f, R9 ;  /* 0x0000001fff087819 */ /* 0x000fe20000011409 */
[----:B------:R-:W-:-:S03]  /*7090*/  IMAD R9, R3, R27, R26 ;  /* 0x0000001b03097224 */ /* 0x000fc600078e021a */
[----:B------:R-:W-:Y:S01]  /*70a0*/  IADD3.X R13, R8, R11, R31, P2, P5 ;  /* 0x0000000b080d7210 */ /* 0x000fe200017ea41f */
[-C--:B0-----:R-:W-:Y:S01]  /*70b0*/  IMAD R8, R25, R9.reuse, RZ ;  /* 0x0000000919087224 */ /* 0x081fe200078e02ff */
[----:B------:R-:W-:Y:S01]  /*70c0*/  SHF.R.S32.HI R11, RZ, 0x1f, R9 ;  /* 0x0000001fff0b7819 */ /* 0x000fe20000011409 */
[----:B------:R-:W-:-:S04]  /*70d0*/  IMAD.WIDE.U32 R12, R24, R9, R12 ;  /* 0x00000009180c7225 */ /* 0x000fc800078e000c */
[----:B------:R-:W-:Y:S01]  /*70e0*/  IMAD R11, R24, R11, R8 ;  /* 0x0000000b180b7224 */ /* 0x000fe200078e0208 */
[----:B-1----:R-:W-:-:S03]  /*70f0*/  LEA R14, P2, R12, R14, 0x2 ;  /* 0x0000000e0c0e7211 */ /* 0x002fc600078410ff */
[----:B------:R-:W-:-:S05]  /*7100*/  IMAD.IADD R8, R13, 0x1, R11 ;  /* 0x000000010d087824 */ /* 0x000fca00078e020b */
[----:B--2---:R-:W-:Y:S01]  /*7110*/  LEA.HI.X R15, R12, R15, R8, 0x2, P2 ;  /* 0x0000000f0c0f7211 */ /* 0x004fe200010f1408 */
[----:B------:R-:W-:Y:S06]  /*7120*/  @P1 BRA `(.L_x_193) ;  /* 0x0000000000101947 */ /* 0x000fec0003800000 */
[----:B------:R-:W-:Y:S05]  /*7130*/  @!P0 BRA `(.L_x_193) ;  /* 0x00000000000c8947 */ /* 0x000fea0003800000 */
[----:B------:R-:W2:Y:S04]  /*7140*/  LDG.E R9, desc[UR36][R28.64] ;  /* 0x000000241c097981 */ /* 0x000ea8000c1e1900 */
[----:B-----5:R-:W2:Y:S02]  /*7150*/  LDG.E R22, desc[UR36][R28.64+0x4] ;  /* 0x000004241c167981 */ /* 0x020ea4000c1e1900 */
[----:B--2---:R-:W-:-:S07]  /*7160*/  IMAD.IADD R22, R22, 0x1, -R9 ;  /* 0x0000000116167824 */ /* 0x004fce00078e0a09 */
.L_x_193:
[----:B------:R-:W2:Y:S01]  /*7170*/  LDL R13, [R1+0x3c] ;  /* 0x00003c00010d7983 */ /* 0x000ea20000100800 */
[----:B------:R-:W0:Y:S03]  /*7180*/  S2R R8, SR_TID.X ;  /* 0x0000000000087919 */ /* 0x000e260000002100 */
[----:B------:R-:W-:Y:S04]  /*7190*/  SHFL.IDX PT, R9, R15, RZ, 0x1c1f ;  /* 0x001c1fff0f097589 */ /* 0x000fe800000e0000 */
[----:B------:R-:W-:Y:S04]  /*71a0*/  SHFL.IDX PT, R10, R14, 0x1, 0x1c1f ;  /* 0x003c1f000e0a7f89 */ /* 0x000fe800000e0000 */
[----:B------:R-:W-:Y:S01]  /*71b0*/  SHFL.IDX PT, R11, R15, 0x1, 0x1c1f ;  /* 0x003c1f000f0b7f89 */ /* 0x000fe200000e0000 */
[----:B0-----:R-:W-:-:S05]  /*71c0*/  VIADD R24, R8, 0xffffff80 ;  /* 0xffffff8008187836 */ /* 0x001fca0000000000 */
[----:B------:R-:W-:-:S04]  /*71d0*/  SHF.R.S32.HI R12, RZ, 0x1f, R24 ;  /* 0x0000001fff0c7819 */ /* 0x000fc80000011418 */
[----:B------:R-:W-:Y:S01]  /*71e0*/  LEA.HI R12, R12, R24, RZ, 0x7 ;  /* 0x000000180c0c7211 */ /* 0x000fe200078f38ff */
[----:B------:R-:W0:Y:S03]  /*71f0*/  SHFL.IDX PT, R8, R14, RZ, 0x1c1f ;  /* 0x001c1fff0e087589 */ /* 0x000e2600000e0000 */
[----:B------:R-:W-:Y:S01]  /*7200*/  LOP3.LUT R12, R12, 0xffffff80, RZ, 0xc0, !PT ;  /* 0xffffff800c0c7812 */ /* 0x000fe200078ec0ff */
[----:B-----5:R-:W-:-:S04]  /*7210*/  IMAD R22, R22, R3, RZ ;  /* 0x0000000316167224 */ /* 0x020fc800078e02ff */
[----:B------:R-:W-:-:S05]  /*7220*/  IMAD.IADD R12, R24, 0x1, -R12 ;  /* 0x00000001180c7824 */ /* 0x000fca00078e0a0c */
[----:B------:R-:W-:Y:S01]  /*7230*/  LOP3.LUT P0, RZ, R12, 0x3, RZ, 0xc0, !PT ;  /* 0x000000030cff7812 */ /* 0x000fe2000780c0ff */
[----:B--2---:R-:W-:-:S04]  /*7240*/  IMAD R25, R141, 0xc0, R13 ;  /* 0x000000c08d197824 */ /* 0x004fc800078e020d */
[C---:B------:R-:W-:Y:S01]  /*7250*/  VIADD R13, R25.reuse, 0x8 ;  /* 0x00000008190d7836 */ /* 0x040fe20000000000 */
[----:B------:R-:W-:-:S04]  /*7260*/  ISETP.GE.OR P1, PT, R25, R22, P0 ;  /* 0x000000161900720c */ /* 0x000fc80000726670 */
[-C--:B------:R-:W-:Y:S02]  /*7270*/  ISETP.GE.OR P0, PT, R13, R22.reuse, P0 ;  /* 0x000000160d00720c */ /* 0x080fe40000706670 */
[----:B------:R-:W-:-:S07]  /*7280*/  ISETP.GE.AND P2, PT, R25, R22, PT ;  /* 0x000000161900720c */ /* 0x000fce0003f46270 */
[----:B0-----:R0:W-:Y:S04]  /*7290*/  @!P1 ST.E desc[UR36][R8.64], R20 ;  /* 0x0000001408009985 */ /* 0x0011e8000c101924 */
[----:B------:R0:W-:Y:S01]  /*72a0*/  @!P0 ST.E desc[UR36][R10.64], R21 ;  /* 0x000000150a008985 */ /* 0x0001e2000c101924 */
[----:B------:R-:W-:Y:S01]  /*72b0*/  ISETP.GE.AND P0, PT, R13, R22, PT ;  /* 0x000000160d00720c */ /* 0x000fe20003f06270 */
[----:B------:R-:W-:-:S12]  /*72c0*/  @P3 BRA `(.L_x_194) ;  /* 0x0000000800103947 */ /* 0x000fd80003800000 */
[----:B------:R-:W1:Y:S01]  /*72d0*/  S2R R12, SR_TID.X ;  /* 0x00000000000c7919 */ /* 0x000e620000002100 */
[----:B------:R-:W2:Y:S01]  /*72e0*/  @P4 LDC R45, c[0x0][0xbec] ;  /* 0x0002fb00ff2d4b82 */ /* 0x000ea20000000800 */
[----:B------:R-:W-:-:S07]  /*72f0*/  ULDC.64 UR4, c[0x0][0xaa0] ;  /* 0x0002a80000047ab9 */ /* 0x000fce0000000a00 */
[----:B------:R-:W3:Y:S01]  /*7300*/  @P4 LDC R47, c[0x0][0xbf0] ;  /* 0x0002fc00ff2f4b82 */ /* 0x000ee20000000800 */
[----:B0-----:R-:W-:Y:S01]  /*7310*/  IMAD R21, R4, UR4, RZ ;  /* 0x0000000404157c24 */ /* 0x001fe2000f8e02ff */
[----:B------:R-:W-:Y:S01]  /*7320*/  SHF.R.S32.HI R43, RZ, 0x1f, R138 ;  /* 0x0000001fff2b7819 */ /* 0x000fe2000001148a */
[----:B------:R-:W-:Y:S01]  /*7330*/  ULDC.64 UR6, c[0x0][0xa80] ;  /* 0x0002a00000067ab9 */ /* 0x000fe20000000a00 */
[----:B-1----:R-:W-:-:S05]  /*7340*/  VIADD R81, R12, 0xffffff80 ;  /* 0xffffff800c517836 */ /* 0x002fca0000000000 */
[--C-:B------:R-:W-:Y:S02]  /*7350*/  SHF.R.S32.HI R40, RZ, 0x1f, R81.reuse ;  /* 0x0000001fff287819 */ /* 0x100fe40000011451 */
[----:B------:R-:W-:Y:S02]  /*7360*/  SHF.R.S32.HI R80, RZ, 0x1f, R81 ;  /* 0x0000001fff507819 */ /* 0x000fe40000011451 */
[-C--:B------:R-:W-:Y:S02]  /*7370*/  LEA.HI R40, R40, R81.reuse, RZ, 0x2 ;  /* 0x0000005128287211 */ /* 0x080fe400078f10ff */
[----:B------:R-:W-:Y:S02]  /*7380*/  LEA.HI R80, R80, R81, RZ, 0x2 ;  /* 0x0000005150507211 */ /* 0x000fe400078f10ff */
[----:B------:R-:W-:Y:S02]  /*7390*/  LOP3.LUT R40, R40, 0xfffffffc, RZ, 0xc0, !PT ;  /* 0xfffffffc28287812 */ /* 0x000fe400078ec0ff */
[----:B------:R-:W-:Y:S01]  /*73a0*/  SHF.R.S32.HI R80, RZ, 0x2, R80 ;  /* 0x00000002ff507819 */ /* 0x000fe20000011450 */
[----:B------:R-:W-:-:S02]  /*73b0*/  IMAD R41, R0, UR5, R21 ;  /* 0x0000000500297c24 */ /* 0x000fc4000f8e0215 */
[----:B------:R-:W-:Y:S02]  /*73c0*/  IMAD.IADD R40, R81, 0x1, -R40 ;  /* 0x0000000151287824 */ /* 0x000fe400078e0a28 */
[----:B------:R-:W-:Y:S02]  /*73d0*/  IMAD R9, R80, 0x20, R137 ;  /* 0x0000002050097824 */ /* 0x000fe400078e0289 */
[----:B------:R-:W-:Y:S01]  /*73e0*/  IMAD.WIDE.U32 R20, R0, UR4, RZ ;  /* 0x0000000400147c25 */ /* 0x000fe2000f8e00ff */
[----:B------:R-:W-:-:S03]  /*73f0*/  ULDC.64 UR4, c[0x0][0xae8] ;  /* 0x0002ba0000047ab9 */ /* 0x000fc60000000a00 */
[----:B------:R-:W-:Y:S02]  /*7400*/  IMAD R0, R40, 0x60, R80 ;  /* 0x0000006028007824 */ /* 0x000fe400078e0250 */
[----:B------:R-:W-:-:S04]  /*7410*/  IMAD.WIDE R78, R9, 0x2, R78 ;  /* 0x00000002094e7825 */ /* 0x000fc800078e024e */
[----:B------:R-:W-:Y:S01]  /*7420*/  IMAD.IADD R21, R21, 0x1, R41 ;  /* 0x0000000115157824 */ /* 0x000fe200078e0229 */
[C---:B------:R-:W-:Y:S01]  /*7430*/  IADD3 R13, P0, R78.reuse, 0x1800, RZ ;  /* 0x000018004e0d7810 */ /* 0x040fe20007f1e0ff */
[----:B------:R-:W-:Y:S01]  /*7440*/  IMAD R40, R141, 0xc0, R0 ;  /* 0x000000c08d287824 */ /* 0x000fe200078e0200 */
[C---:B------:R-:W-:Y:S01]  /*7450*/  IADD3 R25, P1, R78.reuse, 0x3000, RZ ;  /* 0x000030004e197810 */ /* 0x040fe20007f3e0ff */
[----:B------:R-:W-:Y:S01]  /*7460*/  IMAD.WIDE.U32 R20, R139, UR4, R20 ;  /* 0x000000048b147c25 */ /* 0x000fe2000f8e0014 */
[C---:B------:R-:W-:Y:S02]  /*7470*/  IADD3 R29, P2, R78.reuse, 0x4800, RZ ;  /* 0x000048004e1d7810 */ /* 0x040fe40007f5e0ff */
[----:B------:R-:W-:Y:S01]  /*7480*/  IADD3 R33, P3, R78, 0x6000, RZ ;  /* 0x000060004e217810 */ /* 0x000fe20007f7e0ff */
[----:B--2---:R-:W-:Y:S01]  /*7490*/  @P4 IMAD.HI.U32 R0, R40, R45, RZ ;  /* 0x0000002d28004227 */ /* 0x004fe200078e00ff */
[----:B------:R-:W-:Y:S02]  /*74a0*/  IADD3 R9, P5, R78, 0x7800, RZ ;  /* 0x000078004e097810 */ /* 0x000fe40007fbe0ff */
[----:B------:R-:W-:Y:S01]  /*74b0*/  LOP3.LUT R12, R13, 0x180, RZ, 0xc0, !PT ;  /* 0x000001800d0c7812 */ /* 0x000fe200078ec0ff */
[----:B------:R-:W-:Y:S01]  /*74c0*/  IMAD R21, R139, UR5, R21 ;  /* 0x000000058b157c24 */ /* 0x000fe2000f8e0215 */
[----:B------:R-:W-:Y:S01]  /*74d0*/  LOP3.LUT R24, R25, 0x180, RZ, 0xc0, !PT ;  /* 0x0000018019187812 */ /* 0x000fe200078ec0ff */
[----:B------:R-:W-:Y:S01]  /*74e0*/  ULDC.64 UR4, c[0x0][0xaf0] ;  /* 0x0002bc0000047ab9 */ /* 0x000fe20000000a00 */
[----:B------:R-:W-:Y:S01]  /*74f0*/  LOP3.LUT R28, R29, 0x180, RZ, 0xc0, !PT ;  /* 0x000001801d1c7812 */ /* 0x000fe200078ec0ff */
[----:B------:R-:W-:Y:S01]  /*7500*/  IMAD.MOV.U32 R41, RZ, RZ, R40 ;  /* 0x000000ffff297224 */ /* 0x000fe200078e0028 */
[----:B------:R-:W-:Y:S01]  /*7510*/  LOP3.LUT R32, R33, 0x180, RZ, 0xc0, !PT ;  /* 0x0000018021207812 */ /* 0x000fe200078ec0ff */
[----:B------:R-:W-:Y:S01]  /*7520*/  IMAD.X R37, RZ, RZ, R79, P5 ;  /* 0x000000ffff257224 */ /* 0x000fe200028e064f */
[----:B------:R-:W-:-:S02]  /*7530*/  LOP3.LUT R8, R9, 0x180, RZ, 0xc0, !PT ;  /* 0x0000018009087812 */ /* 0x000fc400078ec0ff */
[----:B------:R-:W-:Y:S01]  /*7540*/  LOP3.LUT R11, R78, 0x180, RZ, 0xc0, !PT ;  /* 0x000001804e0b7812 */ /* 0x000fe200078ec0ff */
[----:B------:R-:W-:Y:S01]  /*7550*/  IMAD R43, R43, UR4, RZ ;  /* 0x000000042b2b7c24 */ /* 0x000fe2000f8e02ff */
[----:B---3--:R-:W-:Y:S02]  /*7560*/  @P4 SHF.R.U32.HI R41, RZ, R47, R0 ;  /* 0x0000002fff294219 */ /* 0x008fe40000011600 */
[----:B------:R-:W-:Y:S02]  /*7570*/  SHF.R.U64 R12, R12, 0x3, RZ ;  /* 0x000000030c0c7819 */ /* 0x000fe400000012ff */
[----:B------:R-:W-:Y:S02]  /*7580*/  SHF.R.U64 R24, R24, 0x3, RZ ;  /* 0x0000000318187819 */ /* 0x000fe400000012ff */
[----:B------:R-:W-:Y:S02]  /*7590*/  SHF.R.U64 R28, R28, 0x3, RZ ;  /* 0x000000031c1c7819 */ /* 0x000fe400000012ff */
[----:B------:R-:W-:-:S02]  /*75a0*/  SHF.R.U64 R32, R32, 0x3, RZ ;  /* 0x0000000320207819 */ /* 0x000fc400000012ff */
[----:B------:R-:W-:Y:S02]  /*75b0*/  SHF.R.U64 R8, R8, 0x3, RZ ;  /* 0x0000000308087819 */ /* 0x000fe400000012ff */
[----:B------:R-:W-:Y:S01]  /*75c0*/  SHF.R.U64 R11, R11, 0x3, RZ ;  /* 0x000000030b0b7819 */ /* 0x000fe200000012ff */
[----:B------:R-:W-:Y:S01]  /*75d0*/  IMAD R43, R138, UR5, R43 ;  /* 0x000000058a2b7c24 */ /* 0x000fe2000f8e022b */
[--C-:B------:R-:W-:Y:S01]  /*75e0*/  SHF.R.S32.HI R0, RZ, 0x1f, R41.reuse ;  /* 0x0000001fff007819 */ /* 0x100fe20000011429 */
[----:B------:R-:W-:Y:S01]  /*75f0*/  IMAD.MOV R4, RZ, RZ, -R41 ;  /* 0x000000ffff047224 */ /* 0x000fe200078e0a29 */
[----:B------:R-:W-:Y:S01]  /*7600*/  LOP3.LUT R12, R12, R13, RZ, 0x3c, !PT ;  /* 0x0000000d0c0c7212 */ /* 0x000fe200078e3cff */
[--C-:B------:R-:W-:Y:S01]  /*7610*/  IMAD.X R13, RZ, RZ, R79.reuse, P0 ;  /* 0x000000ffff0d7224 */ /* 0x100fe200000e064f */
[----:B------:R-:W-:Y:S01]  /*7620*/  LOP3.LUT R24, R24, R25, RZ, 0x3c, !PT ;  /* 0x0000001918187212 */ /* 0x000fe200078e3cff */
[--C-:B------:R-:W-:Y:S01]  /*7630*/  IMAD.X R25, RZ, RZ, R79.reuse, P1 ;  /* 0x000000ffff197224 */ /* 0x100fe200008e064f */
[----:B------:R-:W-:Y:S01]  /*7640*/  LOP3.LUT R28, R28, R29, RZ, 0x3c, !PT ;  /* 0x0000001d1c1c7212 */ /* 0x000fe200078e3cff */
[--C-:B------:R-:W-:Y:S01]  /*7650*/  IMAD.X R29, RZ, RZ, R79.reuse, P2 ;  /* 0x000000ffff1d7224 */ /* 0x100fe200010e064f */
[----:B------:R-:W-:Y:S01]  /*7660*/  LOP3.LUT R32, R32, R33, RZ, 0x3c, !PT ;  /* 0x0000002120207212 */ /* 0x000fe200078e3cff */
[----:B------:R-:W-:Y:S01]  /*7670*/  IMAD.X R33, RZ, RZ, R79, P3 ;  /* 0x000000ffff217224 */ /* 0x000fe200018e064f */
[----:B------:R-:W-:Y:S01]  /*7680*/  LOP3.LUT R36, R8, R9, RZ, 0x3c, !PT ;  /* 0x0000000908247212 */ /* 0x000fe200078e3cff */
[----:B------:R-:W-:Y:S01]  /*7690*/  IMAD.WIDE.U32 R138, R138, UR4, R20 ;  /* 0x000000048a8a7c25 */ /* 0x000fe2000f8e0014 */
[----:B------:R-:W-:Y:S01]  /*76a0*/  LOP3.LUT R78, R11, R78, RZ, 0x3c, !PT ;  /* 0x0000004e0b4e7212 */ /* 0x000fe200078e3cff */
[----:B------:R-:W-:Y:S01]  /*76b0*/  ULDC.64 UR4, c[0x0][0xae0] ;  /* 0x0002b80000047ab9 */ /* 0x000fe20000000a00 */
[----:B------:R-:W5:Y:S01]  /*76c0*/  LD.E.128 R12, desc[UR36][R12.64] ;  /* 0x000000240c0c7980 */ /* 0x000f62000c101d00 */
[----:B------:R-:W-:-:S02]  /*76d0*/  IMAD R0, R0, UR4, RZ ;  /* 0x0000000400007c24 */ /* 0x000fc4000f8e02ff */
[----:B------:R-:W-:Y:S01]  /*76e0*/  IMAD R3, R3, R4, R40 ;  /* 0x0000000403037224 */ /* 0x000fe200078e0228 */
[----:B------:R0:W5:Y:S01]  /*76f0*/  LD.E.128 R8, desc[UR36][R78.64] ;  /* 0x000000244e087980 */ /* 0x000162000c101d00 */
[----:B------:R-:W-:Y:S02]  /*7700*/  IMAD.IADD R139, R139, 0x1, R43 ;  /* 0x000000018b8b7824 */ /* 0x000fe400078e022b */
[----:B------:R-:W-:Y:S01]  /*7710*/  IMAD R43, R41, UR5, R0 ;  /* 0x00000005292b7c24 */ /* 0x000fe2000f8e0200 */
[----:B------:R-:W5:Y:S01]  /*7720*/  LD.E.128 R24, desc[UR36][R24.64] ;  /* 0x0000002418187980 */ /* 0x000f62000c101d00 */
[----:B------:R-:W-:-:S03]  /*7730*/  SHF.R.S32.HI R0, RZ, 0x1f, R3 ;  /* 0x0000001fff007819 */ /* 0x000fc60000011403 */
[----:B------:R-:W5:Y:S01]  /*7740*/  LD.E.128 R28, desc[UR36][R28.64] ;  /* 0x000000241c1c7980 */ /* 0x000f62000c101d00 */
[----:B------:R-:W-:Y:S01]  /*7750*/  IMAD.WIDE.U32 R20, R41, UR4, R138 ;  /* 0x0000000429147c25 */ /* 0x000fe2000f8e008a */
[----:B------:R-:W-:Y:S02]  /*7760*/  ULDC.64 UR4, c[0x0][0xad8] ;  /* 0x0002b60000047ab9 */ /* 0x000fe40000000a00 */
[----:B------:R-:W5:Y:S04]  /*7770*/  LD.E.128 R32, desc[UR36][R32.64] ;  /* 0x0000002420207980 */ /* 0x000f68000c101d00 */
[----:B------:R-:W5:Y:S01]  /*7780*/  LD.E.128 R36, desc[UR36][R36.64] ;  /* 0x0000002424247980 */ /* 0x000f62000c101d00 */
[----:B------:R-:W-:Y:S01]  /*7790*/  @!PT LDS RZ, [RZ] ;  /* 0x00000000fffff984 */ /* 0x000fe20000000800 */
[----:B------:R-:W-:Y:S01]  /*77a0*/  @!PT LDS RZ, [RZ] ;  /* 0x00000000fffff984 */ /* 0x000fe20000000800 */
[----:B------:R-:W-:Y:S01]  /*77b0*/  @!PT LDS RZ, [RZ] ;  /* 0x00000000fffff984 */ /* 0x000fe20000000800 */
[----:B------:R-:W-:Y:S01]  /*77c0*/  @!PT LDS RZ, [RZ] ;  /* 0x00000000fffff984 */ /* 0x000fe20000000800 */
[----:B------:R1:W-:Y:S06]  /*77d0*/  MEMBAR.ALL.CTA ;  /* 0x0000000000007992 */ /* 0x0003ec0000008000 */
[----:B-1----:R-:W1:Y:S01]  /*77e0*/  FENCE.VIEW.ASYNC.S ;  /* 0x00000000000073c6 */ /* 0x002e620000000000 */
[----:B------:R-:W-:-:S02]  /*77f0*/  IMAD.IADD R21, R21, 0x1, R43 ;  /* 0x0000000115157824 */ /* 0x000fc400078e022b */
[----:B------:R-:W-:Y:S02]  /*7800*/  IMAD R0, R0, UR4, RZ ;  /* 0x0000000400007c24 */ /* 0x000fe4000f8e02ff */
[----:B------:R-:W-:Y:S02]  /*7810*/  IMAD R47, R141, 0xc0, R80 ;  /* 0x000000c08d2f7824 */ /* 0x000fe400078e0250 */
[C---:B------:R-:W-:Y:S02]  /*7820*/  IMAD R41, R3.reuse, UR5, R0 ;  /* 0x0000000503297c24 */ /* 0x040fe4000f8e0200 */
[----:B------:R-:W-:Y:S01]  /*7830*/  IMAD.WIDE.U32 R20, R3, UR4, R20 ;  /* 0x0000000403147c25 */ /* 0x000fe2000f8e0014 */
[----:B------:R-:W-:Y:S01]  /*7840*/  UIADD3 UR4, UR40, 0x2d820, URZ ;  /* 0x0002d82028047890 */ /* 0x000fe2000fffe03f */
[----:B------:R-:W-:Y:S02]  /*7850*/  ISETP.GE.AND P0, PT, R47, R22, PT ;  /* 0x000000162f00720c */ /* 0x000fe40003f06270 */
[----:B------:R-:W-:Y:S01]  /*7860*/  IMAD.IADD R3, R21, 0x1, R41 ;  /* 0x0000000115037824 */ /* 0x000fe200078e0229 */
[----:B------:R-:W-:Y:S01]  /*7870*/  UPRMT UR4, URZ, 0x654, UR4 ;  /* 0x000006543f047896 */ /* 0x000fe20008000004 */
[----:B------:R-:W-:-:S04]  /*7880*/  LEA R0, P1, R20, UR6, 0x1 ;  /* 0x0000000614007c11 */ /* 0x000fc8000f8208ff */
[----:B------:R-:W-:Y:S01]  /*7890*/  LEA.HI.X R4, R20, UR7, R3, 0x1, P1 ;  /* 0x0000000714047c11 */ /* 0x000fe200088f0c03 */
[----:B-1----:R0:W1:Y:S01]  /*78a0*/  SHFL.IDX PT, R40, R0, RZ, 0x1c1f ;  /* 0x001c1fff00287589 */ /* 0x00206200000e0000 */
[----:B------:R-:W-:Y:S02]  /*78b0*/  BSSY B1, `(.L_x_195) ;  /* 0x0000012000017945 */ /* 0x000fe40003800000 */
[----:B------:R-:W-:Y:S01]  /*78c0*/  SYNCS.ARRIVE.TRANS64.RED.A1T0 RZ, [UR4], RZ ;  /* 0x000000ffffff79a7 */ /* 0x000fe20008100404 */
[----:B------:R0:W2:Y:S01]  /*78d0*/  SHFL.IDX PT, R41, R4, RZ, 0x1c1f ;  /* 0x001c1fff04297589 */ /* 0x0000a200000e0000 */
[----:B------:R-:W-:Y:S02]  /*78e0*/  SHF.R.S32.HI R46, RZ, 0x1f, R143 ;  /* 0x0000001fff2e7819 */ /* 0x000fe4000001148f */
[----:B------:R-:W-:Y:S01]  /*78f0*/  SHF.R.S32.HI R48, RZ, 0x1f, R142 ;  /* 0x0000001fff307819 */ /* 0x000fe2000001148e */
[----:B------:R-:W-:Y:S06]  /*7900*/  @P0 BRA `(.L_x_196) ;  /* 0x0000000000300947 */ /* 0x000fec0003800000 */
[----:B------:R-:W-:Y:S02]  /*7910*/  ULDC UR4, c[0x0][0xac8] ;  /* 0x0002b20000047ab9 */ /* 0x000fe40000000800 */
[----:B------:R-:W-:Y:S02]  /*7920*/  ISETP.GE.AND P1, PT, R142, UR4, PT ;  /* 0x000000048e007c0c */ /* 0x000fe4000bf26270 */
[----:B------:R-:W-:Y:S02]  /*7930*/  ISETP.GE.AND P2, PT, R143, UR4, PT ;  /* 0x000000048f007c0c */ /* 0x000fe4000bf46270 */
[----:B------:R-:W-:-:S09]  /*7940*/  ISETP.GE.AND P0, PT, R137, UR4, PT ;  /* 0x0000000489007c0c */ /* 0x000fd2000bf06270 */
[CC--:B-1----:R-:W-:Y:S02]  /*7950*/  @!P1 LEA R42, P3, R142.reuse, R40.reuse, 0x1 ;  /* 0x000000288e2a9211 */ /* 0x0c2fe400078608ff */
[----:B------:R-:W-:Y:S02]  /*7960*/  @!P2 LEA R44, P4, R143, R40, 0x1 ;  /* 0x000000288f2ca211 */ /* 0x000fe400078808ff */
[----:B--2---:R-:W-:Y:S01]  /*7970*/  @!P0 IMAD.WIDE R20, R137, 0x2, R40 ;  /* 0x0000000289148825 */ /* 0x004fe200078e0228 */
[-C--:B------:R-:W-:Y:S02]  /*7980*/  @!P1 LEA.HI.X R43, R142, R41.reuse, R48, 0x1, P3 ;  /* 0x000000298e2b9211 */ /* 0x080fe400018f0c30 */
[----:B------:R-:W-:Y:S02]  /*7990*/  @!P2 LEA.HI.X R45, R143, R41, R46, 0x1, P4 ;  /* 0x000000298f2da211 */ /* 0x000fe400020f0c2e */
[----:B-----5:R3:W-:Y:S04]  /*79a0*/  @!P0 ST.E.128 desc[UR36][R20.64], R8 ;  /* 0x0000000814008985 */ /* 0x0207e8000c101d24 */
[----:B------:R3:W-:Y:S04]  /*79b0*/  @!P1 ST.E.128 desc[UR36][R42.64], R24 ;  /* 0x000000182a009985 */ /* 0x0007e8000c101d24 */
[----:B------:R3:W-:Y:S02]  /*79c0*/  @!P2 ST.E.128 desc[UR36][R44.64], R32 ;  /* 0x000000202c00a985 */ /* 0x0007e4000c101d24 */
.L_x_196:
[----:B------:R-:W-:Y:S05]  /*79d0*/  BSYNC B1 ;  /* 0x0000000000017941 */ /* 0x000fea0003800000 */
.L_x_195:
[----:B------:R-:W-:Y:S01]  /*79e0*/  VIADD R3, R47, 0x60 ;  /* 0x000000602f037836 */ /* 0x000fe20000000000 */
[----:B---3-5:R3:W4:Y:S04]  /*79f0*/  SHFL.IDX PT, R11, R4, 0x1, 0x1c1f ;  /* 0x003c1f00040b7f89 */ /* 0x02872800000e0000 */
[----:B------:R-:W-:Y:S01]  /*7a00*/  ISETP.GE.AND P0, PT, R3, R22, PT ;  /* 0x000000160300720c */ /* 0x000fe20003f06270 */
[----:B------:R3:W0:-:S12]  /*7a10*/  SHFL.IDX PT, R10, R0, 0x1, 0x1c1f ;  /* 0x003c1f00000a7f89 */ /* 0x00061800000e0000 */
[----:B---3--:R-:W-:Y:S05]  /*7a20*/  @P0 BRA `(.L_x_197) ;  /* 0x0000001400500947 */ /* 0x008fea0003800000 */
[----:B------:R-:W-:Y:S02]  /*7a30*/  ULDC UR4, c[0x0][0xac8] ;  /* 0x0002b20000047ab9 */ /* 0x000fe40000000800 */
[----:B------:R-:W-:Y:S02]  /*7a40*/  ISETP.GE.AND P2, PT, R142, UR4, PT ;  /* 0x000000048e007c0c */ /* 0x000fe4000bf46270 */
[----:B------:R-:W-:-:S11]  /*7a50*/  ISETP.GE.AND P1, PT, R137, UR4, PT ;  /* 0x0000000489007c0c */ /* 0x000fd6000bf26270 */
[C---:B0-----:R-:W-:Y:S02]  /*7a60*/  @!P2 LEA R20, P0, R142.reuse, R10, 0x1 ;  /* 0x0000000a8e14a211 */ /* 0x041fe400078008ff */
[----:B----4-:R-:W-:Y:S02]  /*7a70*/  @!P1 IMAD.WIDE R8, R137, 0x2, R10 ;  /* 0x0000000289089825 */ /* 0x010fe400078e020a */
[----:B------:R-:W-:Y:S02]  /*7a80*/  @!P2 LEA.HI.X R21, R142, R11, R48, 0x1, P0 ;  /* 0x0000000b8e15a211 */ /* 0x000fe400000f0c30 */
[----:B------:R-:W-:Y:S01]  /*7a90*/  ISETP.GE.AND P0, PT, R143, UR4, PT ;  /* 0x000000048f007c0c */ /* 0x000fe2000bf06270 */
[----:B------:R0:W-:Y:S04]  /*7aa0*/  @!P1 ST.E.128 desc[UR36][R8.64], R12 ;  /* 0x0000000c08009985 */ /* 0x0001e8000c101d24 */
[----:B------:R0:W-:Y:S08]  /*7ab0*/  @!P2 ST.E.128 desc[UR36][R20.64], R28 ;  /* 0x0000001c1400a985 */ /* 0x0001f0000c101d24 */
[----:B------:R-:W-:Y:S05]  /*7ac0*/  @P0 BRA `(.L_x_197) ;  /* 0x0000001400280947 */ /* 0x000fea0003800000 */
[----:B0-----:R-:W-:-:S04]  /*7ad0*/  LEA R8, P0, R143, R10, 0x1 ;  /* 0x0000000a8f087211 */ /* 0x001fc800078008ff */
[----:B------:R-:W-:-:S05]  /*7ae0*/  LEA.HI.X R9, R143, R11, R46, 0x1, P0 ;  /* 0x0000000b8f097211 */ /* 0x000fca00000f0c2e */
[----:B------:R0:W-:Y:S01]  /*7af0*/  ST.E.128 desc[UR36][R8.64], R36 ;  /* 0x0000002408007985 */ /* 0x0001e2000c101d24 */
[----:B------:R-:W-:Y:S05]  /*7b00*/  BRA `(.L_x_197) ;  /* 0x0000001400187947 */ /* 0x000fea0003800000 */
.L_x_194:
[----:B------:R-:W-:Y:S01]  /*7b10*/  ULDC.64 UR4, c[0x0][0xb08] ;  /* 0x0002c20000047ab9 */ /* 0x000fe20000000a00 */
[----:B------:R-:W1:Y:S01]  /*7b20*/  @P4 LDC R15, c[0x0][0xbec] ;  /* 0x0002fb00ff0f4b82 */ /* 0x000e620000000800 */
[----:B0-----:R-:W-:Y:S01]  /*7b30*/  IMAD R11, R4, UR4, RZ ;  /* 0x00000004040b7c24 */ /* 0x001fe2000f8e02ff */
[----:B------:R-:W-:Y:S01]  /*7b40*/  ULDC.64 UR6, c[0x0][0xb30] ;  /* 0x0002cc0000067ab9 */ /* 0x000fe20000000a00 */
[C---:B------:R-:W-:Y:S01]  /*7b50*/  IMAD.WIDE.U32 R8, R0.reuse, UR4, RZ ;  /* 0x0000000400087c25 */ /* 0x040fe2000f8e00ff */
[----:B------:R-:W-:Y:S01]  /*7b60*/  BSSY B1, `(.L_x_198) ;  /* 0x0000064000017945 */ /* 0x000fe20003800000 */
[----:B------:R-:W-:Y:S02]  /*7b70*/  SHF.R.S32.HI R22, RZ, 0x1f, R144 ;  /* 0x0000001fff167819 */ /* 0x000fe40000011490 */
[----:B------:R-:W-:Y:S01]  /*7b80*/  IMAD R11, R0, UR5, R11 ;  /* 0x00000005000b7c24 */ /* 0x000fe2000f8e020b */
[----:B------:R-:W-:Y:S01]  /*7b90*/  ULDC.64 UR4, c[0x0][0xb38] ;  /* 0x0002ce0000047ab9 */ /* 0x000fe20000000a00 */
[----:B------:R-:W0:Y:S01]  /*7ba0*/  @P4 LDC R0, c[0x0][0xbf0] ;  /* 0x0002fc00ff004b82 */ /* 0x000e220000000800 */
[----:B------:R-:W-:Y:S01]  /*7bb0*/  SHF.R.S32.HI R28, RZ, 0x1f, R145 ;  /* 0x0000001fff1c7819 */ /* 0x000fe20000011491 */
[----:B------:R-:W-:Y:S01]  /*7bc0*/  IMAD.IADD R9, R9, 0x1, R11 ;  /* 0x0000000109097824 */ /* 0x000fe200078e020b */
[----:B------:R-:W-:-:S02]  /*7bd0*/  SHF.R.S32.HI R11, RZ, 0x1f, R138 ;  /* 0x0000001fff0b7819 */ /* 0x000fc4000001148a */
[----:B------:R-:W-:Y:S01]  /*7be0*/  SHF.R.S32.HI R29, RZ, 0x1f, R146 ;  /* 0x0000001fff1d7819 */ /* 0x000fe20000011492 */
[C---:B------:R-:W-:Y:S01]  /*7bf0*/  IMAD.WIDE.U32 R8, R139.reuse, UR4, R8 ;  /* 0x000000048b087c25 */ /* 0x040fe2000f8e0008 */
[----:B------:R-:W-:Y:S02]  /*7c00*/  SHF.R.S32.HI R30, RZ, 0x1f, R147 ;  /* 0x0000001fff1e7819 */ /* 0x000fe40000011493 */
[----:B------:R-:W-:Y:S01]  /*7c10*/  SHF.R.S32.HI R27, RZ, 0x1f, R148 ;  /* 0x0000001fff1b7819 */ /* 0x000fe20000011494 */
[----:B------:R-:W-:Y:S01]  /*7c20*/  IMAD R9, R139, UR5, R9 ;  /* 0x000000058b097c24 */ /* 0x000fe2000f8e0209 */
[----:B------:R-:W-:Y:S01]  /*7c30*/  ULDC.64 UR4, c[0x0][0xb40] ;  /* 0x0002d00000047ab9 */ /* 0x000fe20000000a00 */
[----:B------:R-:W-:Y:S01]  /*7c40*/  SHF.R.S32.HI R31, RZ, 0x1f, R149 ;  /* 0x0000001fff1f7819 */ /* 0x000fe20000011495 */
[----:B------:R-:W-:Y:S01]  /*7c50*/  IMAD R11, R11, UR4, RZ ;  /* 0x000000040b0b7c24 */ /* 0x000fe2000f8e02ff */
[----:B------:R-:W-:Y:S01]  /*7c60*/  SHF.R.S32.HI R78, RZ, 0x1f, R150 ;  /* 0x0000001fff4e7819 */ /* 0x000fe20000011496 */
[----:B-1----:R-:W-:Y:S01]  /*7c70*/  @P4 IMAD.HI.U32 R15, R26, R15, RZ ;  /* 0x0000000f1a0f4227 */ /* 0x002fe200078e00ff */
[----:B------:R-:W-:-:S02]  /*7c80*/  SHF.R.S32.HI R79, RZ, 0x1f, R151 ;  /* 0x0000001fff4f7819 */ /* 0x000fc40000011497 */
[----:B------:R-:W-:Y:S01]  /*7c90*/  SHF.R.S32.HI R80, RZ, 0x1f, R152 ;  /* 0x0000001fff507819 */ /* 0x000fe20000011498 */
[C---:B------:R-:W-:Y:S01]  /*7ca0*/  IMAD R13, R138.reuse, UR5, R11 ;  /* 0x000000058a0d7c24 */ /* 0x040fe2000f8e020b */
[----:B------:R-:W-:Y:S01]  /*7cb0*/  SHF.R.S32.HI R81, RZ, 0x1f, R153 ;  /* 0x0000001fff517819 */ /* 0x000fe20000011499 */
[----:B------:R-:W-:Y:S01]  /*7cc0*/  IMAD.WIDE.U32 R8, R138, UR4, R8 ;  /* 0x000000048a087c25 */ /* 0x000fe2000f8e0008 */
[----:B------:R-:W-:Y:S01]  /*7cd0*/  ULDC.64 UR4, c[0x0][0xb48] ;  /* 0x0002d20000047ab9 */ /* 0x000fe20000000a00 */
[----:B------:R-:W-:Y:S02]  /*7ce0*/  SHF.R.S32.HI R82, RZ, 0x1f, R154 ;  /* 0x0000001fff527819 */ /* 0x000fe4000001149a */
[----:B------:R-:W-:Y:S01]  /*7cf0*/  IMAD.MOV.U32 R11, RZ, RZ, R26 ;  /* 0x000000ffff0b7224 */ /* 0x000fe200078e001a */
[----:B0-----:R-:W-:Y:S01]  /*7d00*/  @P4 SHF.R.U32.HI R11, RZ, R0, R15 ;  /* 0x00000000ff0b4219 */ /* 0x001fe2000001160f */
[----:B------:R-:W-:-:S03]  /*7d10*/  IMAD.IADD R9, R9, 0x1, R13 ;  /* 0x0000000109097824 */ /* 0x000fc600078e020d */
[--C-:B------:R-:W-:Y:S01]  /*7d20*/  SHF.R.S32.HI R0, RZ, 0x1f, R11.reuse ;  /* 0x0000001fff007819 */ /* 0x100fe2000001140b */
[----:B------:R-:W-:Y:S02]  /*7d30*/  IMAD.MOV R4, RZ, RZ, -R11 ;  /* 0x000000ffff047224 */ /* 0x000fe400078e0a0b */
[----:B------:R-:W-:Y:S01]  /*7d40*/  IMAD.WIDE.U32 R8, R155, UR4, R8 ;  /* 0x000000049b087c25 */ /* 0x000fe2000f8e0008 */
[----:B------:R-:W-:-:S03]  /*7d50*/  UIADD3 UR4, UR40, 0x2d820, URZ ;  /* 0x0002d82028047890 */ /* 0x000fc6000fffe03f */
[----:B------:R-:W-:Y:S01]  /*7d60*/  IMAD R3, R3, R4, R26 ;  /* 0x0000000403037224 */ /* 0x000fe200078e021a */
[----:B------:R-:W-:Y:S01]  /*7d70*/  UPRMT UR4, URZ, 0x654, UR4 ;  /* 0x000006543f047896 */ /* 0x000fe20008000004 */
[----:B------:R-:W-:Y:S02]  /*7d80*/  IMAD R0, R0, UR6, RZ ;  /* 0x0000000600007c24 */ /* 0x000fe4000f8e02ff */
[----:B------:R-:W-:Y:S02]  /*7d90*/  IMAD R9, R155, UR5, R9 ;  /* 0x000000059b097c24 */ /* 0x000fe4000f8e0209 */
[C---:B------:R-:W-:Y:S01]  /*7da0*/  IMAD R13, R11.reuse, UR7, R0 ;  /* 0x000000070b0d7c24 */ /* 0x040fe2000f8e0200 */
[----:B------:R-:W-:Y:S01]  /*7db0*/  SHF.R.S32.HI R0, RZ, 0x1f, R3 ;  /* 0x0000001fff007819 */ /* 0x000fe20000011403 */
[----:B------:R-:W-:Y:S01]  /*7dc0*/  IMAD.WIDE.U32 R8, R11, UR6, R8 ;  /* 0x000000060b087c25 */ /* 0x000fe2000f8e0008 */
[----:B------:R-:W-:Y:S01]  /*7dd0*/  ULDC.64 UR6, c[0x0][0xb28] ;  /* 0x0002ca0000067ab9 */ /* 0x000fe20000000a00 */
[----:B------:R-:W-:Y:S02]  /*7de0*/  SYNCS.ARRIVE.TRANS64.RED.A1T0 RZ, [UR4], RZ ;  /* 0x000000ffffff79a7 */ /* 0x000fe40008100404 */
[----:B------:R-:W-:-:S02]  /*7df0*/  IMAD R0, R0, UR6, RZ ;  /* 0x0000000600007c24 */ /* 0x000fc4000f8e02ff */
[----:B------:R-:W-:Y:S02]  /*7e00*/  IMAD.IADD R9, R9, 0x1, R13 ;  /* 0x0000000109097824 */ /* 0x000fe400078e020d */
[C---:B------:R-:W-:Y:S02]  /*7e10*/  IMAD R11, R3.reuse, UR7, R0 ;  /* 0x00000007030b7c24 */ /* 0x040fe4000f8e0200 */
[----:B------:R-:W-:Y:S01]  /*7e20*/  IMAD.WIDE.U32 R8, R3, UR6, R8 ;  /* 0x0000000603087c25 */ /* 0x000fe2000f8e0008 */
[----:B------:R-:W-:-:S04]  /*7e30*/  ULDC.64 UR6, c[0x0][0xb00] ;  /* 0x0002c00000067ab9 */ /* 0x000fc80000000a00 */
[----:B------:R-:W-:Y:S02]  /*7e40*/  IADD3 R3, R9, R11, RZ ;  /* 0x0000000b09037210 */ /* 0x000fe40007ffe0ff */
[----:B------:R-:W-:-:S04]  /*7e50*/  LEA R0, P1, R8, UR6, 0x2 ;  /* 0x0000000608007c11 */ /* 0x000fc8000f8210ff */
[----:B------:R-:W-:Y:S02]  /*7e60*/  LEA.HI.X R3, R8, UR7, R3, 0x2, P1 ;  /* 0x0000000708037c11 */ /* 0x000fe400088f1403 */
[----:B------:R0:W1:Y:S04]  /*7e70*/  SHFL.IDX PT, R8, R0, RZ, 0x1c1f ;  /* 0x001c1fff00087589 */ /* 0x00006800000e0000 */
[----:B------:R0:W2:Y:S01]  /*7e80*/  SHFL.IDX PT, R9, R3, RZ, 0x1c1f ;  /* 0x001c1fff03097589 */ /* 0x0000a200000e0000 */
[----:B------:R-:W-:Y:S05]  /*7e90*/  @P2 BRA `(.L_x_199) ;  /* 0x0000000000c02947 */ /* 0x000fea0003800000 */
[----:B------:R-:W-:Y:S02]  /*7ea0*/  ULDC UR4, c[0x0][0xac8] ;  /* 0x0002b20000047ab9 */ /* 0x000fe40000000800 */
[----:B------:R-:W-:Y:S02]  /*7eb0*/  ISETP.GE.AND P3, PT, R154, UR4, PT ;  /* 0x000000049a007c0c */ /* 0x000fe4000bf66270 */
[----:B------:R-:W-:Y:S02]  /*7ec0*/  ISETP.GE.AND P1, PT, R157, UR4, PT ;  /* 0x000000049d007c0c */ /* 0x000fe4000bf26270 */
[----:B------:R-:W-:Y:S02]  /*7ed0*/  ISETP.GE.AND P4, PT, R153, UR4, PT ;  /* 0x0000000499007c0c */ /* 0x000fe4000bf86270 */
[----:B------:R-:W-:-:S07]  /*7ee0*/  ISETP.GE.AND P2, PT, R152, UR4, PT ;  /* 0x0000000498007c0c */ /* 0x000fce000bf46270 */
[CC--:B-1----:R-:W-:Y:S02]  /*7ef0*/  @!P3 LEA R12, P5, R154.reuse, R8.reuse, 0x2 ;  /* 0x000000089a0cb211 */ /* 0x0c2fe400078a10ff */
[----:B--2---:R-:W-:Y:S02]  /*7f00*/  @!P1 IMAD.WIDE R10, R157, 0x4, R8 ;  /* 0x000000049d0a9825 */ /* 0x004fe400078e0208 */
[----:B------:R-:W-:Y:S02]  /*7f10*/  @!P3 LEA.HI.X R13, R154, R9, R82, 0x2, P5 ;  /* 0x000000099a0db211 */ /* 0x000fe400028f1452 */
[----:B------:R-:W-:Y:S01]  /*7f20*/  ISETP.GE.AND P5, PT, R151, UR4, PT ;  /* 0x0000000497007c0c */ /* 0x000fe2000bfa6270 */
[----:B------:R1:W-:Y:S01]  /*7f30*/  @!P1 ST.E.64 desc[UR36][R10.64], R32 ;  /* 0x000000200a009985 */ /* 0x0003e2000c101b24 */
[-C--:B------:R-:W-:Y:S02]  /*7f40*/  @!P4 LEA R14, P1, R153, R8.reuse, 0x2 ;  /* 0x00000008990ec211 */ /* 0x080fe400078210ff */
[----:B------:R-:W-:Y:S01]  /*7f50*/  @!P2 LEA R20, P6, R152, R8, 0x2 ;  /* 0x000000089814a211 */ /* 0x000fe200078c10ff */
[----:B------:R2:W-:Y:S01]  /*7f60*/  @!P3 ST.E.64 desc[UR36][R12.64], R34 ;  /* 0x000000220c00b985 */ /* 0x0005e2000c101b24 */
[----:B------:R-:W-:-:S02]  /*7f70*/  ISETP.GE.AND P3, PT, R150, UR4, PT ;  /* 0x0000000496007c0c */ /* 0x000fc4000bf66270 */
[-C--:B------:R-:W-:Y:S02]  /*7f80*/  @!P4 LEA.HI.X R15, R153, R9.reuse, R81, 0x2, P1 ;  /* 0x00000009990fc211 */ /* 0x080fe400008f1451 */
[----:B------:R-:W-:Y:S02]  /*7f90*/  ISETP.GE.AND P1, PT, R149, UR4, PT ;  /* 0x0000000495007c0c */ /* 0x000fe4000bf26270 */
[----:B------:R-:W-:Y:S01]  /*7fa0*/  @!P2 LEA.HI.X R21, R152, R9, R80, 0x2, P6 ;  /* 0x000000099815a211 */ /* 0x000fe200030f1450 */
[----:B------:R3:W-:Y:S01]  /*7fb0*/  @!P4 ST.E.64 desc[UR36][R14.64], R36 ;  /* 0x000000240e00c985 */ /* 0x0007e2000c101b24 */
[----:B------:R-:W-:-:S03]  /*7fc0*/  @!P5 LEA R24, P4, R151, R8, 0x2 ;  /* 0x000000089718d211 */ /* 0x000fc600078810ff */
[----:B------:R4:W-:Y:S01]  /*7fd0*/  @!P2 ST.E.64 desc[UR36][R20.64], R38 ;  /* 0x000000261400a985 */ /* 0x0009e2000c101b24 */
[----:B------:R-:W-:Y:S02]  /*7fe0*/  ISETP.GE.AND P2, PT, R148, UR4, PT ;  /* 0x0000000494007c0c */ /* 0x000fe4000bf46270 */
[-C--:B------:R-:W-:Y:S02]  /*7ff0*/  @!P5 LEA.HI.X R25, R151, R9.reuse, R79, 0x2, P4 ;  /* 0x000000099719d211 */ /* 0x080fe400020f144f */
[CC--:B-1----:R-:W-:Y:S02]  /*8000*/  @!P3 LEA R10, P6, R150.reuse, R8.reuse, 0x2 ;  /* 0x00000008960ab211 */ /* 0x0c2fe400078c10ff */
[----:B--2---:R-:W-:Y:S01]  /*8010*/  @!P1 LEA R12, P4, R149, R8, 0x2 ;  /* 0x00000008950c9211 */ /* 0x004fe200078810ff */
[----:B------:R1:W-:Y:S01]  /*8020*/  @!P5 ST.E.64 desc[UR36][R24.64], R40 ;  /* 0x000000281800d985 */ /* 0x0003e2000c101b24 */
[----:B------:R-:W-:Y:S02]  /*8030*/  @!P3 LEA.HI.X R11, R150, R9, R78, 0x2, P6 ;  /* 0x00000009960bb211 */ /* 0x000fe400030f144e */
[----:B------:R-:W-:-:S02]  /*8040*/  ISETP.GE.AND P5, PT, R147, UR4, PT ;  /* 0x0000000493007c0c */ /* 0x000fc4000bfa6270 */
[-C--:B------:R-:W-:Y:S01]  /*8050*/  @!P1 LEA.HI.X R13, R149, R9.reuse, R31, 0x2, P4 ;  /* 0x00000009950d9211 */ /* 0x080fe200020f141f */
[----:B------:R2:W-:Y:S01]  /*8060*/  @!P3 ST.E.64 desc[UR36][R10.64], R42 ;  /* 0x0000002a0a00b985 */ /* 0x0005e2000c101b24 */
[----:B------:R-:W-:Y:S02]  /*8070*/  ISETP.GE.AND P4, PT, R146, UR4, PT ;  /* 0x0000000492007c0c */ /* 0x000fe4000bf86270 */
[----:B---3--:R-:W-:Y:S01]  /*8080*/  @!P2 LEA R14, P6, R148, R8, 0x2 ;  /* 0x00000008940ea211 */ /* 0x008fe200078c10ff */
[----:B------:R3:W-:Y:S01]  /*8090*/  @!P1 ST.E.64 desc[UR36][R12.64], R44 ;  /* 0x0000002c0c009985 */ /* 0x0007e2000c101b24 */
[----:B------:R-:W-:Y:S02]  /*80a0*/  ISETP.GE.AND P3, PT, R145, UR4, PT ;  /* 0x0000000491007c0c */ /* 0x000fe4000bf66270 */
[----:B------:R-:W-:Y:S02]  /*80b0*/  ISETP.GE.AND P1, PT, R144, UR4, PT ;  /* 0x0000000490007c0c */ /* 0x000fe4000bf26270 */
[----:B------:R-:W-:-:S02]  /*80c0*/  @!P2 LEA.HI.X R15, R148, R9, R27, 0x2, P6 ;  /* 0x00000009940fa211 */ /* 0x000fc400030f141b */
[----:B----4-:R-:W-:-:S03]  /*80d0*/  @!P5 LEA R20, P6, R147, R8, 0x2 ;  /* 0x000000089314d211 */ /* 0x010fc600078c10ff */
[----:B------:R3:W-:Y:S01]  /*80e0*/  @!P2 ST.E.64 desc[UR36][R14.64], R46 ;  /* 0x0000002e0e00a985 */ /* 0x0007e2000c101b24 */
[CC--:B-1----:R-:W-:Y:S02]  /*80f0*/  @!P4 LEA R24, P2, R146.reuse, R8.reuse, 0x2 ;  /* 0x000000089218c211 */ /* 0x0c2fe400078410ff */
[-C--:B------:R-:W-:Y:S02]  /*8100*/  @!P5 LEA.HI.X R21, R147, R9.reuse, R30, 0x2, P6 ;  /* 0x000000099315d211 */ /* 0x080fe400030f141e */
[CC--:B--2---:R-:W-:Y:S02]  /*8110*/  @!P3 LEA R10, P6, R145.reuse, R8.reuse, 0x2 ;  /* 0x00000008910ab211 */ /* 0x0c4fe400078c10ff */
[-C--:B------:R-:W-:Y:S01]  /*8120*/  @!P4 LEA.HI.X R25, R146, R9.reuse, R29, 0x2, P2 ;  /* 0x000000099219c211 */ /* 0x080fe200010f141d */
[----:B------:R3:W-:Y:S01]  /*8130*/  @!P5 ST.E.64 desc[UR36][R20.64], R48 ;  /* 0x000000301400d985 */ /* 0x0007e2000c101b24 */
[C---:B------:R-:W-:Y:S02]  /*8140*/  @!P1 LEA R8, P2, R144.reuse, R8, 0x2 ;  /* 0x0000000890089211 */ /* 0x040fe400078410ff */
[-C--:B------:R-:W-:Y:S01]  /*8150*/  @!P3 LEA.HI.X R11, R145, R9.reuse, R28, 0x2, P6 ;  /* 0x00000009910bb211 */ /* 0x080fe200030f141c */
[----:B------:R3:W-:Y:S01]  /*8160*/  @!P4 ST.E.64 desc[UR36][R24.64], R50 ;  /* 0x000000321800c985 */ /* 0x0007e2000c101b24 */
[----:B------:R-:W-:-:S03]  /*8170*/  @!P1 LEA.HI.X R9, R144, R9, R22, 0x2, P2 ;  /* 0x0000000990099211 */ /* 0x000fc600010f1416 */
[----:B------:R3:W-:Y:S04]  /*8180*/  @!P3 ST.E.64 desc[UR36][R10.64], R52 ;  /* 0x000000340a00b985 */ /* 0x0007e8000c101b24 */
[----:B------:R3:W-:Y:S02]  /*8190*/  @!P1 ST.E.64 desc[UR36][R8.64], R54 ;  /* 0x0000003608009985 */ /* 0x0007e4000c101b24 */
.L_x_199:
[----:B------:R-:W-:Y:S05]  /*81a0*/  BSYNC B1 ;  /* 0x0000000000017941 */ /* 0x000fea0003800000 */
.L_x_198:
[----:B---3--:R3:W4:Y:S04]  /*81b0*/  SHFL.IDX PT, R11, R3, 0x1, 0x1c1f ;  /* 0x003c1f00030b7f89 */ /* 0x00872800000e0000 */
[----:B------:R3:W0:Y:S01]  /*81c0*/  SHFL.IDX PT, R10, R0, 0x1, 0x1c1f ;  /* 0x003c1f00000a7f89 */ /* 0x00062200000e0000 */
[----:B------:R-:W-:Y:S05]  /*81d0*/  @P0 BRA `(.L_x_197) ;  /* 0x0000000c00640947 */ /* 0x000fea0003800000 */
[----:B------:R-:W-:Y:S02]  /*81e0*/  ULDC UR4, c[0x0][0xac8] ;  /* 0x0002b20000047ab9 */ /* 0x000fe40000000800 */
[----:B------:R-:W-:Y:S02]  /*81f0*/  ISETP.GE.AND P5, PT, R154, UR4, PT ;  /* 0x000000049a007c0c */ /* 0x000fe4000bfa6270 */
[----:B------:R-:W-:Y:S02]  /*8200*/  ISETP.GE.AND P1, PT, R157, UR4, PT ;  /* 0x000000049d007c0c */ /* 0x000fe4000bf26270 */
[----:B------:R-:W-:Y:S02]  /*8210*/  ISETP.GE.AND P3, PT, R153, UR4, PT ;  /* 0x0000000499007c0c */ /* 0x000fe4000bf66270 */
[----:B------:R-:W-:Y:S02]  /*8220*/  ISETP.GE.AND P2, PT, R152, UR4, PT ;  /* 0x0000000498007c0c */ /* 0x000fe4000bf46270 */
[----:B------:R-:W-:-:S05]  /*8230*/  ISETP.GE.AND P4, PT, R151, UR4, PT ;  /* 0x0000000497007c0c */ /* 0x000fca000bf86270 */
[CC--:B0-----:R-:W-:Y:S02]  /*8240*/  @!P5 LEA R12, P0, R154.reuse, R10.reuse, 0x2 ;  /* 0x0000000a9a0cd211 */ /* 0x0c1fe400078010ff */
[----:B-12-4-:R-:W-:Y:S02]  /*8250*/  @!P1 IMAD.WIDE R8, R157, 0x4, R10 ;  /* 0x000000049d089825 */ /* 0x016fe400078e020a */
[----:B------:R-:W-:Y:S02]  /*8260*/  @!P5 LEA.HI.X R13, R154, R11, R82, 0x2, P0 ;  /* 0x0000000b9a0dd211 */ /* 0x000fe400000f1452 */
[-C--:B------:R-:W-:Y:S01]  /*8270*/  @!P3 LEA R14, P0, R153, R10.reuse, 0x2 ;  /* 0x0000000a990eb211 */ /* 0x080fe200078010ff */
[----:B------:R0:W-:Y:S01]  /*8280*/  @!P1 ST.E.64 desc[UR36][R8.64], R56 ;  /* 0x0000003808009985 */ /* 0x0001e2000c101b24 */
[----:B------:R-:W-:Y:S02]  /*8290*/  ISETP.GE.AND P1, PT, R150, UR4, PT ;  /* 0x0000000496007c0c */ /* 0x000fe4000bf26270 */
[-C--:B------:R-:W-:Y:S01]  /*82a0*/  @!P4 LEA R24, P6, R151, R10.reuse, 0x2 ;  /* 0x0000000a9718c211 */ /* 0x080fe200078c10ff */
[----:B------:R1:W-:Y:S01]  /*82b0*/  @!P5 ST.E.64 desc[UR36][R12.64], R58 ;  /* 0x0000003a0c00d985 */ /* 0x0003e2000c101b24 */
[----:B------:R-:W-:-:S02]  /*82c0*/  @!P2 LEA R20, P5, R152, R10, 0x2 ;  /* 0x0000000a9814a211 */ /* 0x000fc400078a10ff */
[-C--:B------:R-:W-:Y:S02]  /*82d0*/  @!P3 LEA.HI.X R15, R153, R11.reuse, R81, 0x2, P0 ;  /* 0x0000000b990fb211 */ /* 0x080fe400000f1451 */
[-C--:B------:R-:W-:Y:S02]  /*82e0*/  @!P2 LEA.HI.X R21, R152, R11.reuse, R80, 0x2, P5 ;  /* 0x0000000b9815a211 */ /* 0x080fe400028f1450 */
[----:B------:R-:W-:Y:S01]  /*82f0*/  ISETP.GE.AND P0, PT, R149, UR4, PT ;  /* 0x0000000495007c0c */ /* 0x000fe2000bf06270 */
[----:B------:R-:W-:Y:S01]  /*8300*/  @!P3 ST.E.64 desc[UR36][R14.64], R60 ;  /* 0x0000003c0e00b985 */ /* 0x000fe2000c101b24 */
[----:B------:R-:W-:Y:S02]  /*8310*/  @!P4 LEA.HI.X R25, R151, R11, R79, 0x2, P6 ;  /* 0x0000000b9719c211 */ /* 0x000fe400030f144f */
[----:B0-----:R-:W-:Y:S01]  /*8320*/  @!P1 LEA R8, P5, R150, R10, 0x2 ;  /* 0x0000000a96089211 */ /* 0x001fe200078a10ff */
[----:B------:R0:W-:Y:S01]  /*8330*/  @!P2 ST.E.64 desc[UR36][R20.64], R62 ;  /* 0x0000003e1400a985 */ /* 0x0001e2000c101b24 */
[----:B------:R-:W-:-:S02]  /*8340*/  ISETP.GE.AND P3, PT, R147, UR4, PT ;  /* 0x0000000493007c0c */ /* 0x000fc4000bf66270 */
[----:B------:R-:W-:Y:S01]  /*8350*/  ISETP.GE.AND P2, PT, R146, UR4, PT ;  /* 0x0000000492007c0c */ /* 0x000fe2000bf46270 */
[----:B------:R2:W-:Y:S01]  /*8360*/  @!P4 ST.E.64 desc[UR36][R24.64], R64 ;  /* 0x000000401800c985 */ /* 0x0005e2000c101b24 */
[----:B------:R-:W-:Y:S02]  /*8370*/  ISETP.GE.AND P4, PT, R148, UR4, PT ;  /* 0x0000000494007c0c */ /* 0x000fe4000bf86270 */
[-C--:B------:R-:W-:Y:S02]  /*8380*/  @!P1 LEA.HI.X R9, R150, R11.reuse, R78, 0x2, P5 ;  /* 0x0000000b96099211 */ /* 0x080fe400028f144e */
[----:B------:R-:W-:Y:S02]  /*8390*/  ISETP.GE.AND P5, PT, R145, UR4, PT ;  /* 0x0000000491007c0c */ /* 0x000fe4000bfa6270 */
[C---:B-1----:R-:W-:Y:S01]  /*83a0*/  @!P0 LEA R12, P6, R149.reuse, R10, 0x2 ;  /* 0x0000000a950c8211 */ /* 0x042fe200078c10ff */
[----:B------:R1:W-:Y:S03]  /*83b0*/  @!P1 ST.E.64 desc[UR36][R8.64], R66 ;  /* 0x0000004208009985 */ /* 0x0003e6000c101b24 */
[----:B------:R-:W-:-:S02]  /*83c0*/  @!P0 LEA.HI.X R13, R149, R11, R31, 0x2, P6 ;  /* 0x0000000b950d8211 */ /* 0x000fc400030f141f */
[-C--:B0-----:R-:W-:Y:S02]  /*83d0*/  @!P3 LEA R20, P6, R147, R10.reuse, 0x2 ;  /* 0x0000000a9314b211 */ /* 0x081fe400078c10ff */
[-C--:B------:R-:W-:Y:S01]  /*83e0*/  @!P4 LEA R14, P1, R148, R10.reuse, 0x2 ;  /* 0x0000000a940ec211 */ /* 0x080fe200078210ff */
[----:B------:R1:W-:Y:S01]  /*83f0*/  @!P0 ST.E.64 desc[UR36][R12.64], R68 ;  /* 0x000000440c008985 */ /* 0x0003e2000c101b24 */
[-C--:B--2---:R-:W-:Y:S02]  /*8400*/  @!P2 LEA R24, P0, R146, R10.reuse, 0x2 ;  /* 0x0000000a9218a211 */ /* 0x084fe400078010ff */
[-C--:B------:R-:W-:Y:S02]  /*8410*/  @!P4 LEA.HI.X R15, R148, R11.reuse, R27, 0x2, P1 ;  /* 0x0000000b940fc211 */ /* 0x080fe400008f141b */
[----:B------:R-:W-:Y:S02]  /*8420*/  @!P5 LEA R26, P1, R145, R10, 0x2 ;  /* 0x0000000a911ad211 */ /* 0x000fe400078210ff */
[-C--:B------:R-:W-:Y:S01]  /*8430*/  @!P3 LEA.HI.X R21, R147, R11.reuse, R30, 0x2, P6 ;  /* 0x0000000b9315b211 */ /* 0x080fe200030f141e */
[----:B------:R1:W-:Y:S01]  /*8440*/  @!P4 ST.E.64 desc[UR36][R14.64], R70 ;  /* 0x000000460e00c985 */ /* 0x0003e2000c101b24 */
[----:B------:R-:W-:-:S02]  /*8450*/  @!P2 LEA.HI.X R25, R146, R11, R29, 0x2, P0 ;  /* 0x0000000b9219a211 */ /* 0x000fc400000f141d */
[----:B------:R-:W-:Y:S01]  /*8460*/  @!P5 LEA.HI.X R27, R145, R11, R28, 0x2, P1 ;  /* 0x0000000b911bd211 */ /* 0x000fe200008f141c */
[----:B------:R1:W-:Y:S01]  /*8470*/  @!P3 ST.E.64 desc[UR36][R20.64], R72 ;  /* 0x000000481400b985 */ /* 0x0003e2000c101b24 */
[----:B------:R-:W-:-:S03]  /*8480*/  ISETP.GE.AND P0, PT, R144, UR4, PT ;  /* 0x0000000490007c0c */ /* 0x000fc6000bf06270 */
[----:B------:R1:W-:Y:S04]  /*8490*/  @!P2 ST.E.64 desc[UR36][R24.64], R74 ;  /* 0x0000004a1800a985 */ /* 0x0003e8000c101b24 */
[----:B------:R1:W-:Y:S06]  /*84a0*/  @!P5 ST.E.64 desc[UR36][R26.64], R76 ;  /* 0x0000004c1a00d985 */ /* 0x0003ec000c101b24 */
[----:B------:R-:W-:Y:S05]  /*84b0*/  @P0 BRA `(.L_x_197) ;  /* 0x0000000800ac0947 */ /* 0x000fea0003800000 */
[----:B-1----:R-:W-:-:S04]  /*84c0*/  LEA R8, P0, R144, R10, 0x2 ;  /* 0x0000000a90087211 */ /* 0x002fc800078010ff */
[----:B------:R-:W-:-:S05]  /*84d0*/  LEA.HI.X R9, R144, R11, R22, 0x2, P0 ;  /* 0x0000000b90097211 */ /* 0x000fca00000f1416 */
[----:B------:R0:W-:Y:S01]  /*84e0*/  ST.E.64 desc[UR36][R8.64], R134 ;  /* 0x0000008608007985 */ /* 0x0001e2000c101b24 */
[----:B------:R-:W-:Y:S05]  /*84f0*/  BRA `(.L_x_197) ;  /* 0x00000008009c7947 */ /* 0x000fea0003800000 */
.L_x_192:
[----:B------:R-:W2:Y:S01]  /*8500*/  LDC.64 R10, c[0x0][0xc00] ;  /* 0x00030000ff0a7b82 */ /* 0x000ea20000000a00 */
[----:B------:R-:W-:Y:S01]  /*8510*/  ULDC.64 UR4, c[0x0][0xc08] ;  /* 0x0003020000047ab9 */ /* 0x000fe20000000a00 */
[----:B------:R-:W-:Y:S01]  /*8520*/  IMAD.MOV.U32 R3, RZ, RZ, RZ ;  /* 0x000000ffff037224 */ /* 0x000fe200078e00ff */
[----:B------:R-:W-:-:S04]  /*8530*/  ISETP.NE.U32.AND P0, PT, RZ, UR4, PT ;  /* 0x00000004ff007c0c */ /* 0x000fc8000bf05070 */
[----:B------:R-:W-:Y:S01]  /*8540*/  ISETP.NE.AND.EX P1, PT, RZ, UR5, PT, P0 ;  /* 0x00000005ff007c0c */ /* 0x000fe2000bf25300 */
[----:B------:R-:W3:Y:S01]  /*8550*/  LDC.64 R8, c[0x0][0xc00] ;  /* 0x00030000ff087b82 */ /* 0x000ee20000000a00 */
[----:B--2---:R-:W-:-:S04]  /*8560*/  ISETP.NE.U32.AND P0, PT, R10, RZ, PT ;  /* 0x000000ff0a00720c */ /* 0x004fc80003f05070 */
[----:B------:R-:W-:-:S07]  /*8570*/  ISETP.NE.AND.EX P0, PT, R11, RZ, PT, P0 ;  /* 0x000000ff0b00720c */ /* 0x000fce0003f05300 */
[----:B------:R-:W2:Y:S01]  /*8580*/  @P1 LDC.64 R10, c[0x0][0xc08] ;  /* 0x00030200ff0a1b82 */ /* 0x000ea20000000a00 */
[----:B------:R-:W-:Y:S01]  /*8590*/  ULDC UR4, c[0x0][0xa88] ;  /* 0x0002a20000047ab9 */ /* 0x000fe20000000800 */
[----:B---3--:R-:W-:-:S04]  /*85a0*/  IMAD.WIDE R12, R138, 0x4, R8 ;  /* 0x000000048a0c7825 */ /* 0x008fc800078e0208 */
[----:B0-----:R-:W-:Y:S01]  /*85b0*/  IMAD.U32 R0, RZ, RZ, UR4 ;  /* 0x00000004ff007e24 */ /* 0x001fe2000f8e00ff */
[----:B------:R0:W5:Y:S01]  /*85c0*/  @P0 LDG.E R3, desc[UR36][R12.64] ;  /* 0x000000240c030981 */ /* 0x000162000c1e1900 */
[----:B-1----:R-:W1:Y:S01]  /*85d0*/  S2R R4, SR_TID.X ;  /* 0x0000000000047919 */ /* 0x002e620000002100 */
[----:B--2---:R-:W-:-:S05]  /*85e0*/  @P1 IMAD.WIDE R8, R138, 0x4, R10 ;  /* 0x000000048a081825 */ /* 0x004fca00078e020a */
[----:B------:R0:W5:Y:S01]  /*85f0*/  @P1 LDG.E R0, desc[UR36][R8.64] ;  /* 0x0000002408001981 */ /* 0x000162000c1e1900 */
[----:B------:R-:W-:-:S13]  /*8600*/  ISETP.NE.AND P2, PT, R140, RZ, PT ;  /* 0x000000ff8c00720c */ /* 0x000fda0003f45270 */
[----:B------:R-:W2:Y:S01]  /*8610*/  @!P2 LDC R140, c[0x0][0xad4] ;  /* 0x0002b500ff8cab82 */ /* 0x000ea20000000800 */
[----:B-1----:R-:W-:-:S05]  /*8620*/  VIADD R30, R4, 0xffffff80 ;  /* 0xffffff80041e7836 */ /* 0x002fca0000000000 */
[----:B------:R-:W-:Y:S02]  /*8630*/  ISETP.GT.AND P3, PT, R30, 0xbf, PT ;  /* 0x000000bf1e00780c */ /* 0x000fe40003f64270 */
[----:B--2---:R-:W-:Y:S01]  /*8640*/  ISETP.GT.AND P2, PT, R140, 0x1, PT ;  /* 0x000000018c00780c */ /* 0x004fe20003f44270 */
[----:B0-----:R-:W-:-:S12]  /*8650*/  @P1 BRA `(.L_x_200) ;  /* 0x0000000000101947 */ /* 0x001fd80003800000 */
[----:B------:R-:W-:Y:S05]  /*8660*/  @!P0 BRA `(.L_x_200) ;  /* 0x00000000000c8947 */ /* 0x000fea0003800000 */
[----:B------:R-:W2:Y:S04]  /*8670*/  LDG.E R9, desc[UR36][R12.64] ;  /* 0x000000240c097981 */ /* 0x000ea8000c1e1900 */
[----:B-----5:R-:W2:Y:S02]  /*8680*/  LDG.E R0, desc[UR36][R12.64+0x4] ;  /* 0x000004240c007981 */ /* 0x020ea4000c1e1900 */
[----:B--2---:R-:W-:-:S07]  /*8690*/  IMAD.IADD R0, R0, 0x1, -R9 ;  /* 0x0000000100007824 */ /* 0x004fce00078e0a09 */
.L_x_200:
[----:B------:R-:W-:Y:S01]  /*86a0*/  BSSY B1, `(.L_x_201) ;  /* 0x0000036000017945 */ /* 0x000fe20003800000 */
[----:B------:R-:W-:Y:S02]  /*86b0*/  SEL R31, R138, RZ, !P0 ;  /* 0x000000ff8a1f7207 */ /* 0x000fe40004000000 */
[----:B------:R-:W-:Y:S02]  /*86c0*/  SEL R156, R156, RZ, !P0 ;  /* 0x000000ff9c9c7207 */ /* 0x000fe40004000000 */
[----:B-----5:R-:W-:Y:S01]  /*86d0*/  SHF.R.S32.HI R26, RZ, 0x1f, R3 ;  /* 0x0000001fff1a7819 */ /* 0x020fe20000011403 */
[----:B------:R-:W-:Y:S06]  /*86e0*/  @P3 BRA `(.L_x_202) ;  /* 0x0000000000c43947 */ /* 0x000fec0003800000 */
[----:B------:R-:W0:Y:S01]  /*86f0*/  LDC R33, c[0x0][0xbe8] ;  /* 0x0002fa00ff217b82 */ /* 0x000e220000000800 */
[----:B------:R-:W-:-:S04]  /*8700*/  IMAD R4, R141, 0xc0, R4 ;  /* 0x000000c08d047824 */ /* 0x000fc800078e0204 */
[----:B------:R-:W-:Y:S02]  /*8710*/  VIADD R28, R4, 0xffffff80 ;  /* 0xffffff80041c7836 */ /* 0x000fe40000000000 */
[----:B0-----:R-:W-:-:S05]  /*8720*/  IMAD R8, R0, R33, RZ ;  /* 0x0000002100087224 */ /* 0x001fca00078e02ff */
[----:B------:R-:W-:-:S13]  /*8730*/  ISETP.GE.AND P0, PT, R28, R8, PT ;  /* 0x000000081c00720c */ /* 0x000fda0003f06270 */
[----:B------:R-:W-:Y:S05]  /*8740*/  @P0 BRA `(.L_x_202) ;  /* 0x0000000000ac0947 */ /* 0x000fea0003800000 */
[----:B------:R-:W-:Y:S01]  /*8750*/  ISETP.NE.AND P1, PT, R33, 0x1, PT ;  /* 0x000000012100780c */ /* 0x000fe20003f25270 */
[----:B------:R-:W-:Y:S01]  /*8760*/  IMAD.MOV.U32 R22, RZ, RZ, 0x9b8 ;  /* 0x000009b8ff167424 */ /* 0x000fe200078e00ff */
[----:B------:R-:W-:Y:S01]  /*8770*/  ISETP.GT.AND P0, PT, R140, 0x1, PT ;  /* 0x000000018c00780c */ /* 0x000fe20003f04270 */
[----:B------:R-:W0:Y:S01]  /*8780*/  LDC.64 R8, c[0x0][0xba8] ;  /* 0x0002ea00ff087b82 */ /* 0x000e220000000a00 */
[----:B------:R-:W-:Y:S02]  /*8790*/  IMAD.MOV.U32 R27, RZ, RZ, R28 ;  /* 0x000000ffff1b7224 */ /* 0x000fe400078e001c */
[----:B------:R-:W-:Y:S02]  /*87a0*/  SEL R22, R22, 0x978, P0 ;  /* 0x0000097816167807 */ /* 0x000fe40000000000 */
[----:B------:R-:W-:-:S03]  /*87b0*/  SEL R155, R155, RZ, P0 ;  /* 0x000000ff9b9b7207 */ /* 0x000fc60000000000 */
[----:B------:R-:W1:Y:S08]  /*87c0*/  LDC.64 R20, c[0x0][R22+0x220] ;  /* 0x0000880016147b82 */ /* 0x000e700000000a00 */
[----:B------:R-:W2:Y:S08]  /*87d0*/  @P1 LDC R25, c[0x0][0xbec] ;  /* 0x0002fb00ff191b82 */ /* 0x000eb00000000800 */
[----:B------:R-:W3:Y:S08]  /*87e0*/  LDC.64 R14, c[0x0][R22+0x218] ;  /* 0x00008600160e7b82 */ /* 0x000ef00000000a00 */
[----:B------:R-:W4:Y:S01]  /*87f0*/  @P1 LDC R35, c[0x0][0xbf0] ;  /* 0x0002fc00ff231b82 */ /* 0x000f220000000800 */
[----:B-1----:R-:W-:-:S04]  /*8800*/  IMAD R21, R21, R31, RZ ;  /* 0x0000001f15157224 */ /* 0x002fc800078e02ff */
[----:B------:R-:W-:-:S03]  /*8810*/  IMAD R21, R20, R156, R21 ;  /* 0x0000009c14157224 */ /* 0x000fc600078e0215 */
[----:B------:R-:W1:Y:S01]  /*8820*/  LDC.64 R12, c[0x0][R22+0x228] ;  /* 0x00008a00160c7b82 */ /* 0x000e620000000a00 */
[----:B--2---:R-:W-:-:S04]  /*8830*/  @P1 IMAD.HI.U32 R4, R28, R25, RZ ;  /* 0x000000191c041227 */ /* 0x004fc800078e00ff */
[----:B------:R-:W-:-:S03]  /*8840*/  IMAD.WIDE.U32 R24, R20, R31, RZ ;  /* 0x0000001f14187225 */ /* 0x000fc600078e00ff */
[----:B------:R-:W2:Y:S01]  /*8850*/  LDC.64 R10, c[0x0][R22+0x210] ;  /* 0x00008400160a7b82 */ /* 0x000ea20000000a00 */
[-C--:B---3--:R-:W-:Y:S02]  /*8860*/  IMAD R29, R15, R139.reuse, RZ ;  /* 0x0000008b0f1d7224 */ /* 0x088fe400078e02ff */
[----:B------:R-:W-:-:S04]  /*8870*/  IMAD.WIDE.U32 R14, R14, R139, RZ ;  /* 0x0000008b0e0e7225 */ /* 0x000fc800078e00ff */
[----:B------:R-:W-:Y:S01]  /*8880*/  IMAD.IADD R29, R15, 0x1, R29 ;  /* 0x000000010f1d7824 */ /* 0x000fe200078e021d */
[----:B----4-:R-:W-:Y:S01]  /*8890*/  @P1 SHF.R.U32.HI R27, RZ, R35, R4 ;  /* 0x00000023ff1b1219 */ /* 0x010fe20000011604 */
[----:B------:R-:W-:Y:S01]  /*88a0*/  IMAD.IADD R4, R25, 0x1, R21 ;  /* 0x0000000119047824 */ /* 0x000fe200078e0215 */
[----:B0-----:R-:W0:Y:S01]  /*88b0*/  @!P0 LDC R8, c[0x0][0xb50] ;  /* 0x0002d400ff088b82 */ /* 0x001e220000000800 */
[----:B------:R-:W-:Y:S02]  /*88c0*/  IADD3 R14, P1, P3, R24, R14, R3 ;  /* 0x0000000e180e7210 */ /* 0x000fe40007b3e003 */
[----:B------:R-:W-:Y:S02]  /*88d0*/  IMAD.MOV R15, RZ, RZ, -R27 ;  /* 0x000000ffff0f7224 */ /* 0x000fe400078e0a1b */
[----:B------:R-:W-:Y:S01]  /*88e0*/  IADD3.X R4, R4, R29, R26, P1, P3 ;  /* 0x0000001d04047210 */ /* 0x000fe20000fe641a */
[-C--:B-1----:R-:W-:Y:S02]  /*88f0*/  IMAD R21, R13, R155.reuse, RZ ;  /* 0x0000009b0d157224 */ /* 0x082fe400078e02ff */
[----:B------:R-:W-:Y:S01]  /*8900*/  IMAD.WIDE.U32 R12, R12, R155, RZ ;  /* 0x0000009b0c0c7225 */ /* 0x000fe200078e00ff */
[----:B------:R-:W1:Y:S03]  /*8910*/  @!P0 LDC R9, c[0x0][0xb54] ;  /* 0x0002d500ff098b82 */ /* 0x000e660000000800 */
[----:B------:R-:W-:Y:S01]  /*8920*/  IMAD.IADD R21, R13, 0x1, R21 ;  /* 0x000000010d157824 */ /* 0x000fe200078e0215 */
[----:B------:R-:W-:Y:S01]  /*8930*/  IADD3 R12, P0, P1, R27, R14, R12 ;  /* 0x0000000e1b0c7210 */ /* 0x000fe2000791e00c */
[----:B------:R-:W-:Y:S01]  /*8940*/  IMAD R15, R33, R15, R28 ;  /* 0x0000000f210f7224 */ /* 0x000fe200078e021c */
[----:B------:R-:W-:-:S04]  /*8950*/  SHF.R.S32.HI R27, RZ, 0x1f, R27 ;  /* 0x0000001fff1b7819 */ /* 0x000fc8000001141b */
[----:B------:R-:W-:Y:S01]  /*8960*/  IADD3.X R13, R27, R4, R21, P0, P1 ;  /* 0x000000041b0d7210 */ /* 0x000fe200007e2415 */
[----:B--2---:R-:W-:Y:S01]  /*8970*/  IMAD R4, R11, R15, RZ ;  /* 0x0000000f0b047224 */ /* 0x004fe200078e02ff */
[----:B------:R-:W-:-:S05]  /*8980*/  SHF.R.S32.HI R21, RZ, 0x1f, R15 ;  /* 0x0000001fff157819 */ /* 0x000fca000001140f */
[C---:B------:R-:W-:Y:S02]  /*8990*/  IMAD R21, R10.reuse, R21, R4 ;  /* 0x000000150a157224 */ /* 0x040fe400078e0204 */
[----:B------:R-:W-:-:S04]  /*89a0*/  IMAD.WIDE.U32 R10, R10, R15, R12 ;  /* 0x0000000f0a0a7225 */ /* 0x000fc800078e000c */
[----:B------:R-:W-:Y:S01]  /*89b0*/  IMAD.IADD R4, R11, 0x1, R21 ;  /* 0x000000010b047824 */ /* 0x000fe200078e0215 */
[----:B0-----:R-:W-:Y:S01]  /*89c0*/  LEA R8, P0, R10, R8, 0x2 ;  /* 0x000000080a087211 */ /* 0x001fe200078010ff */
[----:B------:R-:W-:-:S03]  /*89d0*/  IMAD.MOV.U32 R11, RZ, RZ, -0x800000 ;  /* 0xff800000ff0b7424 */ /* 0x000fc600078e00ff */
[----:B-1----:R-:W-:-:S05]  /*89e0*/  LEA.HI.X R9, R10, R9, R4, 0x2, P0 ;  /* 0x000000090a097211 */ /* 0x002fca00000f1404 */
[----:B------:R0:W-:Y:S04]  /*89f0*/  STG.E desc[UR36][R8.64], R11 ;  /* 0x0000000b08007986 */ /* 0x0001e8000c101924 */
.L_x_202:
[----:B------:R-:W-:Y:S05]  /*8a00*/  BSYNC B1 ;  /* 0x0000000000017941 */ /* 0x000fea0003800000 */
.L_x_201:
[----:B------:R-:W-:Y:S05]  /*8a10*/  @P2 BRA `(.L_x_197) ;  /* 0x0000000400542947 */ /* 0x000fea0003800000 */
[----:B------:R-:W1:Y:S01]  /*8a20*/  LDC R15, c[0x0][0xbe8] ;  /* 0x0002fa00ff0f7b82 */ /* 0x000e620000000800 */
[--C-:B------:R-:W-:Y:S01]  /*8a30*/  SHF.R.S32.HI R10, RZ, 0x1f, R30.reuse ;  /* 0x0000001fff0a7819 */ /* 0x100fe2000001141e */
[----:B------:R-:W-:Y:S01]  /*8a40*/  ULDC.64 UR4, c[0x0][0xaa0] ;  /* 0x0002a80000047ab9 */ /* 0x000fe20000000a00 */
[----:B------:R-:W-:Y:S01]  /*8a50*/  SHF.R.S32.HI R14, RZ, 0x1f, R30 ;  /* 0x0000001fff0e7819 */ /* 0x000fe2000001141e */
[----:B------:R-:W-:Y:S01]  /*8a60*/  IMAD R4, R26, UR4, RZ ;  /* 0x000000041a047c24 */ /* 0x000fe2000f8e02ff */
[-C--:B------:R-:W-:Y:S01]  /*8a70*/  LEA.HI R10, R10, R30.reuse, RZ, 0x2 ;  /* 0x0000001e0a0a7211 */ /* 0x080fe200078f10ff */
[C---:B0-----:R-:W-:Y:S01]  /*8a80*/  IMAD.WIDE.U32 R8, R3.reuse, UR4, RZ ;  /* 0x0000000403087c25 */ /* 0x041fe2000f8e00ff */
[----:B------:R-:W-:Y:S01]  /*8a90*/  LEA.HI R14, R14, R30, RZ, 0x2 ;  /* 0x0000001e0e0e7211 */ /* 0x000fe200078f10ff */
[----:B------:R-:W-:Y:S01]  /*8aa0*/  ULDC.64 UR6, c[0x0][0xaf0] ;  /* 0x0002bc0000067ab9 */ /* 0x000fe20000000a00 */
[----:B------:R-:W-:Y:S01]  /*8ab0*/  LOP3.LUT R10, R10, 0xfffffffc, RZ, 0xc0, !PT ;  /* 0xfffffffc0a0a7812 */ /* 0x000fe200078ec0ff */
[----:B------:R-:W-:Y:S01]  /*8ac0*/  IMAD R11, R3, UR5, R4 ;  /* 0x00000005030b7c24 */ /* 0x000fe2000f8e0204 */
[----:B------:R-:W-:Y:S01]  /*8ad0*/  SHF.R.S32.HI R14, RZ, 0x2, R14 ;  /* 0x00000002ff0e7819 */ /* 0x000fe2000001140e */
[----:B------:R-:W-:Y:S01]  /*8ae0*/  ULDC.64 UR4, c[0x0][0xae8] ;  /* 0x0002ba0000047ab9 */ /* 0x000fe20000000a00 */
[----:B------:R-:W-:Y:S01]  /*8af0*/  BSSY B1, `(.L_x_203) ;  /* 0x0000036000017945 */ /* 0x000fe20003800000 */
[----:B------:R-:W-:Y:S01]  /*8b00*/  IMAD.IADD R10, R30, 0x1, -R10 ;  /* 0x000000011e0a7824 */ /* 0x000fe200078e0a0a */
[----:B------:R-:W-:Y:S01]  /*8b10*/  SHF.R.S32.HI R22, RZ, 0x1f, R143 ;  /* 0x0000001fff167819 */ /* 0x000fe2000001148f */
[----:B------:R-:W-:Y:S01]  /*8b20*/  IMAD.IADD R9, R9, 0x1, R11 ;  /* 0x0000000109097824 */ /* 0x000fe200078e020b */
[----:B------:R-:W-:Y:S01]  /*8b30*/  SHF.R.S32.HI R24, RZ, 0x1f, R142 ;  /* 0x0000001fff187819 */ /* 0x000fe2000001148e */
[----:B------:R-:W-:-:S02]  /*8b40*/  IMAD R4, R10, 0x60, R14 ;  /* 0x000000600a047824 */ /* 0x000fc400078e020e */
[----:B------:R-:W-:Y:S01]  /*8b50*/  IMAD.WIDE.U32 R8, R139, UR4, R8 ;  /* 0x000000048b087c25 */ /* 0x000fe2000f8e0008 */
[----:B-1----:R-:W-:-:S03]  /*8b60*/  ISETP.NE.AND P0, PT, R15, 0x1, PT ;  /* 0x000000010f00780c */ /* 0x002fc60003f05270 */
[----:B------:R-:W-:Y:S02]  /*8b70*/  IMAD R12, R141, 0xc0, R4 ;  /* 0x000000c08d0c7824 */ /* 0x000fe400078e0204 */
[----:B------:R-:W-:Y:S02]  /*8b80*/  IMAD R10, R156, UR6, RZ ;  /* 0x000000069c0a7c24 */ /* 0x000fe4000f8e02ff */
[----:B------:R-:W-:Y:S02]  /*8b90*/  IMAD.MOV.U32 R3, RZ, RZ, R12 ;  /* 0x000000ffff037224 */ /* 0x000fe400078e000c */
[----:B------:R-:W-:Y:S01]  /*8ba0*/  IMAD R9, R139, UR5, R9 ;  /* 0x000000058b097c24 */ /* 0x000fe2000f8e0209 */
[----:B------:R-:W-:Y:S01]  /*8bb0*/  ULDC.64 UR4, c[0x0][0xae0] ;  /* 0x0002b80000047ab9 */ /* 0x000fe20000000a00 */
[----:B------:R-:W-:Y:S02]  /*8bc0*/  IMAD.WIDE.U32 R8, R31, UR6, R8 ;  /* 0x000000061f087c25 */ /* 0x000fe4000f8e0008 */
[----:B------:R-:W0:Y:S08]  /*8bd0*/  @P0 LDC R13, c[0x0][0xbec] ;  /* 0x0002fb00ff0d0b82 */ /* 0x000e300000000800 */
[----:B------:R-:W1:Y:S01]  /*8be0*/  @P0 LDC R21, c[0x0][0xbf0] ;  /* 0x0002fc00ff150b82 */ /* 0x000e620000000800 */
[----:B0-----:R-:W-:-:S04]  /*8bf0*/  @P0 IMAD.HI.U32 R4, R12, R13, RZ ;  /* 0x0000000d0c040227 */ /* 0x001fc800078e00ff */
[----:B------:R-:W-:Y:S01]  /*8c00*/  IMAD R13, R31, UR7, R10 ;  /* 0x000000071f0d7c24 */ /* 0x000fe2000f8e020a */
[----:B-1----:R-:W-:-:S03]  /*8c10*/  @P0 SHF.R.U32.HI R3, RZ, R21, R4 ;  /* 0x00000015ff030219 */ /* 0x002fc60000011604 */
[----:B------:R-:W-:Y:S01]  /*8c20*/  IMAD.IADD R9, R9, 0x1, R13 ;  /* 0x0000000109097824 */ /* 0x000fe200078e020d */
[--C-:B------:R-:W-:Y:S01]  /*8c30*/  SHF.R.S32.HI R4, RZ, 0x1f, R3.reuse ;  /* 0x0000001fff047819 */ /* 0x100fe20000011403 */
[----:B------:R-:W-:Y:S02]  /*8c40*/  IMAD.MOV R11, RZ, RZ, -R3 ;  /* 0x000000ffff0b7224 */ /* 0x000fe400078e0a03 */
[----:B------:R-:W-:-:S04]  /*8c50*/  IMAD.WIDE.U32 R8, R3, UR4, R8 ;  /* 0x0000000403087c25 */ /* 0x000fc8000f8e0008 */
[----:B------:R-:W-:Y:S02]  /*8c60*/  IMAD R11, R15, R11, R12 ;  /* 0x0000000b0f0b7224 */ /* 0x000fe400078e020c */
[----:B------:R-:W-:Y:S02]  /*8c70*/  IMAD R4, R4, UR4, RZ ;  /* 0x0000000404047c24 */ /* 0x000fe4000f8e02ff */
[----:B------:R-:W-:Y:S02]  /*8c80*/  IMAD R15, R0, R15, RZ ;  /* 0x0000000f000f7224 */ /* 0x000fe400078e02ff */
[----:B------:R-:W-:Y:S01]  /*8c90*/  IMAD R13, R3, UR5, R4 ;  /* 0x00000005030d7c24 */ /* 0x000fe2000f8e0204 */
[----:B------:R-:W-:Y:S01]  /*8ca0*/  SHF.R.S32.HI R4, RZ, 0x1f, R11 ;  /* 0x0000001fff047819 */ /* 0x000fe2000001140b */
[----:B------:R-:W-:Y:S01]  /*8cb0*/  ULDC.64 UR4, c[0x0][0xad8] ;  /* 0x0002b60000047ab9 */ /* 0x000fe20000000a00 */
[----:B------:R-:W-:Y:S02]  /*8cc0*/  IMAD R0, R141, 0xc0, R14 ;  /* 0x000000c08d007824 */ /* 0x000fe400078e020e */
[----:B------:R-:W-:-:S02]  /*8cd0*/  IMAD.IADD R9, R9, 0x1, R13 ;  /* 0x0000000109097824 */ /* 0x000fc400078e020d */
[----:B------:R-:W-:Y:S01]  /*8ce0*/  IMAD R4, R4, UR4, RZ ;  /* 0x0000000404047c24 */ /* 0x000fe2000f8e02ff */
[----:B------:R-:W-:Y:S01]  /*8cf0*/  ISETP.GE.AND P0, PT, R0, R15, PT ;  /* 0x0000000f0000720c */ /* 0x000fe20003f06270 */
[----:B------:R-:W-:-:S04]  /*8d00*/  IMAD.WIDE.U32 R8, R11, UR4, R8 ;  /* 0x000000040b087c25 */ /* 0x000fc8000f8e0008 */
[----:B------:R-:W-:Y:S01]  /*8d10*/  IMAD R3, R11, UR5, R4 ;  /* 0x000000050b037c24 */ /* 0x000fe2000f8e0204 */
[----:B------:R-:W-:Y:S02]  /*8d20*/  ULDC.64 UR4, c[0x0][0xa80] ;  /* 0x0002a00000047ab9 */ /* 0x000fe40000000a00 */
[----:B------:R-:W-:Y:S01]  /*8d30*/  LEA R4, P1, R8, UR4, 0x1 ;  /* 0x0000000408047c11 */ /* 0x000fe2000f8208ff */
[----:B------:R-:W-:-:S05]  /*8d40*/  IMAD.IADD R3, R9, 0x1, R3 ;  /* 0x0000000109037824 */ /* 0x000fca00078e0203 */
[----:B------:R-:W-:Y:S02]  /*8d50*/  LEA.HI.X R3, R8, UR5, R3, 0x1, P1 ;  /* 0x0000000508037c11 */ /* 0x000fe400088f0c03 */
[----:B------:R0:W1:Y:S04]  /*8d60*/  SHFL.IDX PT, R8, R4, RZ, 0x1c1f ;  /* 0x001c1fff04087589 */ /* 0x00006800000e0000 */
[----:B------:R0:W2:Y:S01]  /*8d70*/  SHFL.IDX PT, R9, R3, RZ, 0x1c1f ;  /* 0x001c1fff03097589 */ /* 0x0000a200000e0000 */
[----:B------:R-:W-:Y:S05]  /*8d80*/  @P0 BRA `(.L_x_204) ;  /* 0x0000000000300947 */ /* 0x000fea0003800000 */
        /* <DEDUP_REMOVED lines=9> */
[----:B------:R3:W-:Y:S04]  /*8e20*/  @!P2 ST.E.128 desc[UR36][R10.64], RZ ;  /* 0x000000ff0a00a985 */ /* 0x0007e8000c101d24 */
[----:B------:R3:W-:Y:S04]  /*8e30*/  @!P3 ST.E.128 desc[UR36][R12.64], RZ ;  /* 0x000000ff0c00b985 */ /* 0x0007e8000c101d24 */
[----:B------:R3:W-:Y:S02]  /*8e40*/  @!P4 ST.E.128 desc[UR36][R20.64], RZ ;  /* 0x000000ff1400c985 */ /* 0x0007e4000c101d24 */
.L_x_204:
[----:B------:R-:W-:Y:S05]  /*8e50*/  BSYNC B1 ;  /* 0x0000000000017941 */ /* 0x000fea0003800000 */
.L_x_203:
[----:B------:R-:W-:Y:S01]  /*8e60*/  VIADD R0, R0, 0x60 ;  /* 0x0000006000007836 */ /* 0x000fe20000000000 */
[----:B--2---:R2:W4:Y:S04]  /*8e70*/  SHFL.IDX PT, R9, R3, 0x1, 0x1c1f ;  /* 0x003c1f0003097f89 */ /* 0x00452800000e0000 */
[----:B------:R-:W-:Y:S01]  /*8e80*/  ISETP.GE.AND P0, PT, R0, R15, PT ;  /* 0x0000000f0000720c */ /* 0x000fe20003f06270 */
[----:B-1----:R2:W1:-:S12]  /*8e90*/  SHFL.IDX PT, R8, R4, 0x1, 0x1c1f ;  /* 0x003c1f0004087f89 */ /* 0x00245800000e0000 */
[----:B--2---:R-:W-:Y:S05]  /*8ea0*/  @P0 BRA `(.L_x_197) ;  /* 0x0000000000300947 */ /* 0x004fea0003800000 */
[----:B------:R-:W-:Y:S02]  /*8eb0*/  ULDC UR4, c[0x0][0xac8] ;  /* 0x0002b20000047ab9 */ /* 0x000fe40000000800 */
[----:B------:R-:W-:Y:S02]  /*8ec0*/  ISETP.GE.AND P3, PT, R142, UR4, PT ;  /* 0x000000048e007c0c */ /* 0x000fe4000bf66270 */
[----:B------:R-:W-:Y:S02]  /*8ed0*/  ISETP.GE.AND P4, PT, R143, UR4, PT ;  /* 0x000000048f007c0c */ /* 0x000fe4000bf86270 */
[----:B------:R-:W-:-:S09]  /*8ee0*/  ISETP.GE.AND P2, PT, R137, UR4, PT ;  /* 0x0000000489007c0c */ /* 0x000fd2000bf46270 */
[CC--:B-1-3--:R-:W-:Y:S02]  /*8ef0*/  @!P3 LEA R12, P0, R142.reuse, R8.reuse, 0x1 ;  /* 0x000000088e0cb211 */ /* 0x0cafe400078008ff */
[----:B------:R-:W-:Y:S02]  /*8f00*/  @!P4 LEA R14, P1, R143, R8, 0x1 ;  /* 0x000000088f0ec211 */ /* 0x000fe400078208ff */
[----:B----4-:R-:W-:Y:S01]  /*8f10*/  @!P2 IMAD.WIDE R10, R137, 0x2, R8 ;  /* 0x00000002890aa825 */ /* 0x010fe200078e0208 */
[-C--:B------:R-:W-:Y:S02]  /*8f20*/  @!P3 LEA.HI.X R13, R142, R9.reuse, R24, 0x1, P0 ;  /* 0x000000098e0db211 */ /* 0x080fe400000f0c18 */
[----:B------:R-:W-:Y:S02]  /*8f30*/  @!P4 LEA.HI.X R15, R143, R9, R22, 0x1, P1 ;  /* 0x000000098f0fc211 */ /* 0x000fe400008f0c16 */
[----:B------:R2:W-:Y:S04]  /*8f40*/  @!P2 ST.E.128 desc[UR36][R10.64], RZ ;  /* 0x000000ff0a00a985 */ /* 0x0005e8000c101d24 */
[----:B------:R2:W-:Y:S04]  /*8f50*/  @!P3 ST.E.128 desc[UR36][R12.64], RZ ;  /* 0x000000ff0c00b985 */ /* 0x0005e8000c101d24 */
[----:B------:R2:W-:Y:S02]  /*8f60*/  @!P4 ST.E.128 desc[UR36][R14.64], RZ ;  /* 0x000000ff0e00c985 */ /* 0x0005e4000c101d24 */
.L_x_197:
[----:B------:R-:W-:Y:S05]  /*8f70*/  BSYNC B0 ;  /* 0x0000000000007941 */ /* 0x000fea0003800000 */
.L_x_191:
[----:B------:R-:W-:Y:S02]  /*8f80*/  ULDC UR4, c[0x0][0xc3c] ;  /* 0x00030f0000047ab9 */ /* 0x000fe40000000800 */
[----:B------:R-:W-:-:S13]  /*8f90*/  ISETP.GE.AND P0, PT, R7, UR4, PT ;  /* 0x0000000407007c0c */ /* 0x000fda000bf06270 */
[----:B------:R-:W-:Y:S05]  /*8fa0*/  @!P0 BRA `(.L_x_205) ;  /* 0xffffff8000208947 */ /* 0x000fea000383ffff */
[----:B------:R-:W-:Y:S05]  /*8fb0*/  EXIT ;  /* 0x000000000000794d */ /* 0x000fea0003800000 */
.L_x_162:
[----:B------:R-:W-:-:S08]  /*8fc0*/  NOP ;  /* 0x0000000000007918 */ /* 0x000fd00000000000 */
[----:B------:R-:W0:-:S00]  /*8fd0*/  USETMAXREG.DEALLOC.CTAPOOL 0x20 ;  /* 0x00000020000079c8 */ /* 0x000e0000080e0500 */
[----:B0-----:R-:W-:Y:S02]  /*8fe0*/  LOP3.LUT R0, R0, 0x3, RZ, 0xc0, !PT ;  /* 0x0000000300007812 */ /* 0x001fe400078ec0ff */
[----:B------:R-:W-:-:S04]  /*8ff0*/  LOP3.LUT R16, R16, 0xffffffbf, RZ, 0xc0, !PT ;  /* 0xffffffbf10107812 */ /* 0x000fc800078ec0ff */
[----:B------:R-:W0:Y:S02]  /*9000*/  SHFL.IDX PT, R0, R0, RZ, 0x1f ;  /* 0x00001fff00007589 */ /* 0x000e2400000e0000 */
[----:B0-----:R-:W-:Y:S01]  /*9010*/  ISETP.NE.AND P0, PT, R0, RZ, PT ;  /* 0x000000ff0000720c */ /* 0x001fe20003f05270 */
[----:B------:R-:W-:-:S12]  /*9020*/  IMAD.MOV.U32 R0, RZ, RZ, RZ ;  /* 0x000000ffff007224 */ /* 0x000fd800078e00ff */
[----:B------:R-:W-:Y:S01]  /*9030*/  @P0 LOP3.LUT R16, R16, 0x40, RZ, 0xfc, !PT ;  /* 0x0000004010100812 */ /* 0x000fe200078efcff */
[----:B------:R-:W-:Y:S06]  /*9040*/  @!P0 BRA `(.L_x_206) ;  /* 0x00000000001c8947 */ /* 0x000fec0003800000 */
[----:B------:R-:W0:Y:S08]  /*9050*/  S2UR UR5, SR_CgaCtaId ;  /* 0x00000000000579c3 */ /* 0x000e300000008800 */
[----:B------:R-:W-:Y:S06]  /*9060*/  BAR.SYNC.DEFER_BLOCKING 0x5, 0x200 ;  /* 0x0148000000007b1d */ /* 0x000fec0000010000 */
[----:B------:R-:W-:-:S02]  /*9070*/  UMOV UR4, 0x400 ;  /* 0x0000040000047882 */ /* 0x000fc40000000000 */
[----:B0-----:R-:W-:-:S09]  /*9080*/  ULEA UR4, UR5, UR4, 0x18 ;  /* 0x0000000405047291 */ /* 0x001fd2000f8ec03f */
[----:B------:R-:W1:Y:S01]  /*9090*/  LDS.128 R24, [UR4+0x2d8d0] ;  /* 0x02d8d004ff187984 */ /* 0x000e620008000c00 */
[----:B------:R-:W-:Y:S06]  /*90a0*/  BAR.ARV 0x4, 0x200 ;  /* 0x0108000000007b1d */ /* 0x000fec0000002000 */
[----:B------:R-:W-:Y:S05]  /*90b0*/  BRA `(.L_x_207) ;  /* 0x0000000800907947 */ /* 0x000fea0003800000 */
.L_x_206:
[----:B------:R-:W0:Y:S01]  /*90c0*/  S2R R2, SR_TID.X ;  /* 0x0000000000027919 */ /* 0x000e220000002100 */
[----:B------:R-:W-:Y:S01]  /*90d0*/  ULDC UR4, c[0x0][0xc3c] ;  /* 0x00030f0000047ab9 */ /* 0x000fe20000000800 */
[----:B------:R-:W-:Y:S01]  /*90e0*/  IMAD.MOV.U32 R9, RZ, RZ, RZ ;  /* 0x000000ffff097224 */ /* 0x000fe200078e00ff */
[----:B------:R-:W1:Y:S01]  /*90f0*/  S2UR UR6, SR_CTAID.X ;  /* 0x00000000000679c3 */ /* 0x000e620000002500 */
[----:B------:R-:W-:Y:S01]  /*9100*/  ULDC UR5, c[0x0][0xc38] ;  /* 0x00030e0000057ab9 */ /* 0x000fe20000000800 */
[----:B0-----:R-:W-:-:S04]  /*9110*/  LOP3.LUT R7, R2, 0x1f, RZ, 0xc0, !PT ;  /* 0x0000001f02077812 */ /* 0x001fc800078ec0ff */
[----:B------:R-:W-:-:S04]  /*9120*/  ISETP.NE.AND P0, PT, R7, 0x1f, PT ;  /* 0x0000001f0700780c */ /* 0x000fc80003f05270 */
[----:B------:R-:W-:-:S13]  /*9130*/  ISETP.GE.OR P1, PT, R7, UR4, !P0 ;  /* 0x0000000407007c0c */ /* 0x000fda000c726670 */
[----:B------:R-:W0:Y:S08]  /*9140*/  @!P1 LDC.64 R4, c[0x0][0xc80] ;  /* 0x00032000ff049b82 */ /* 0x000e300000000a00 */
[----:B------:R-:W2:Y:S01]  /*9150*/  @!P1 LDC.64 R2, c[0x0][0xc78] ;  /* 0x00031e00ff029b82 */ /* 0x000ea20000000a00 */
[----:B0-----:R-:W-:-:S05]  /*9160*/  @!P1 IMAD.WIDE.U32 R4, R7, 0x4, R4 ;  /* 0x0000000407049825 */ /* 0x001fca00078e0004 */
[----:B------:R-:W3:Y:S01]  /*9170*/  @!P1 LDG.E R0, desc[UR36][R4.64] ;  /* 0x0000002404009981 */ /* 0x000ee2000c1e1900 */
[----:B--2---:R-:W-:-:S05]  /*9180*/  @!P1 IMAD.WIDE.U32 R2, R7, 0x4, R2 ;  /* 0x0000000407029825 */ /* 0x004fca00078e0002 */
[----:B------:R-:W3:Y:S01]  /*9190*/  @!P1 LDG.E R9, desc[UR36][R2.64] ;  /* 0x0000002402099981 */ /* 0x000ee2000c1e1900 */
[C---:B------:R-:W-:Y:S02]  /*91a0*/  ISETP.NE.AND P1, PT, R7.reuse, RZ, PT ;  /* 0x000000ff0700720c */ /* 0x040fe40003f25270 */
[C---:B------:R-:W-:Y:S02]  /*91b0*/  ISETP.GE.U32.AND P2, PT, R7.reuse, 0x2, PT ;  /* 0x000000020700780c */ /* 0x040fe40003f46070 */
[C---:B------:R-:W-:Y:S02]  /*91c0*/  ISETP.GE.U32.AND P3, PT, R7.reuse, 0x4, PT ;  /* 0x000000040700780c */ /* 0x040fe40003f66070 */
[C---:B------:R-:W-:Y:S02]  /*91d0*/  ISETP.GE.U32.AND P4, PT, R7.reuse, 0x8, PT ;  /* 0x000000080700780c */ /* 0x040fe40003f86070 */
[----:B------:R-:W-:Y:S01]  /*91e0*/  ISETP.GE.U32.AND P5, PT, R7, 0x10, PT ;  /* 0x000000100700780c */ /* 0x000fe20003fa6070 */
[----:B------:R-:W-:Y:S01]  /*91f0*/  UMOV UR4, URZ ;  /* 0x0000003f00047c82 */ /* 0x000fe20008000000 */
[----:B---3--:R-:W-:-:S05]  /*9200*/  IMAD R6, R0, R9, RZ ;  /* 0x0000000900067224 */ /* 0x008fca00078e02ff */
[----:B------:R-:W0:Y:S02]  /*9210*/  SHFL.UP PT, R8, R6, 0x1, RZ ;  /* 0x0420000006087989 */ /* 0x000e2400000e00ff */
[----:B0-----:R-:W-:-:S05]  /*9220*/  SEL R11, R8, RZ, P1 ;  /* 0x000000ff080b7207 */ /* 0x001fca0000800000 */
[----:B------:R-:W-:-:S05]  /*9230*/  IMAD.IADD R11, R6, 0x1, R11 ;  /* 0x00000001060b7824 */ /* 0x000fca00078e020b */
        /* <DEDUP_REMOVED lines=12> */
[----:B------:R-:W0:Y:S02]  /*9300*/  SHFL.IDX PT, R6, R2, 0x1f, 0x1f ;  /* 0x03e01f0002067f89 */ /* 0x000e2400000e0000 */
[----:B0-----:R-:W-:-:S05]  /*9310*/  IMAD R6, R6, UR5, RZ ;  /* 0x0000000506067c24 */ /* 0x001fca000f8e02ff */
[----:B-1----:R-:W-:Y:S01]  /*9320*/  ISETP.GT.AND P6, PT, R6, UR6, PT ;  /* 0x0000000606007c0c */ /* 0x002fe2000bfc4270 */
[----:B------:R-:W-:-:S12]  /*9330*/  IMAD.MOV.U32 R3, RZ, RZ, R6 ;  /* 0x000000ffff037224 */ /* 0x000fd800078e0006 */
[----:B------:R-:W-:Y:S05]  /*9340*/  @P6 BRA `(.L_x_208) ;  /* 0x0000000000986947 */ /* 0x000fea0003800000 */
[----:B------:R-:W-:Y:S01]  /*9350*/  MOV R6, R3 ;  /* 0x0000000300067202 */ /* 0x000fe20000000f00 */
[----:B------:R-:W-:Y:S01]  /*9360*/  UMOV UR4, URZ ;  /* 0x0000003f00047c82 */ /* 0x000fe20008000000 */
[----:B------:R-:W-:-:S05]  /*9370*/  ULDC UR5, c[0x0][0xc38] ;  /* 0x00030e0000057ab9 */ /* 0x000fca0000000800 */
.L_x_210:
[----:B------:R-:W0:Y:S01]  /*9380*/  LDC R0, c[0x0][0xc3c] ;  /* 0x00030f00ff007b82 */ /* 0x000e220000000800 */
[----:B------:R-:W-:-:S06]  /*9390*/  UIADD3 UR4, UR4, 0x1f, URZ ;  /* 0x0000001f04047890 */ /* 0x000fcc000fffe03f */
[----:B0-----:R-:W-:-:S13]  /*93a0*/  ISETP.LE.AND P6, PT, R0, UR4, PT ;  /* 0x0000000400007c0c */ /* 0x001fda000bfc3270 */
[----:B------:R-:W-:Y:S05]  /*93b0*/  @P6 BRA `(.L_x_209) ;  /* 0x0000000400a46947 */ /* 0x000fea0003800000 */
[----:B------:R-:W-:-:S05]  /*93c0*/  VIADD R9, R7, UR4 ;  /* 0x0000000407097c36 */ /* 0x000fca0008000000 */
[----:B------:R-:W-:Y:S01]  /*93d0*/  ISETP.GE.OR P6, PT, R9, R0, !P0 ;  /* 0x000000000900720c */ /* 0x000fe200047c6670 */
[----:B------:R-:W-:-:S12]  /*93e0*/  IMAD.MOV.U32 R0, RZ, RZ, RZ ;  /* 0x000000ffff007224 */ /* 0x000fd800078e00ff */
[----:B------:R-:W0:Y:S08]  /*93f0*/  @!P6 LDC.64 R4, c[0x0][0xc80] ;  /* 0x00032000ff04eb82 */ /* 0x000e300000000a00 */
[----:B------:R-:W1:Y:S01]  /*9400*/  @!P6 LDC.64 R2, c[0x0][0xc78] ;  /* 0x00031e00ff02eb82 */ /* 0x000e620000000a00 */
[----:B0-----:R-:W-:-:S05]  /*9410*/  @!P6 IMAD.WIDE R4, R9, 0x4, R4 ;  /* 0x000000040904e825 */ /* 0x001fca00078e0204 */
[----:B------:R-:W2:Y:S01]  /*9420*/  @!P6 LDG.E R0, desc[UR36][R4.64] ;  /* 0x000000240400e981 */ /* 0x000ea2000c1e1900 */
[----:B-1----:R-:W-:-:S04]  /*9430*/  @!P6 IMAD.WIDE R2, R9, 0x4, R2 ;  /* 0x000000040902e825 */ /* 0x002fc800078e0202 */
[----:B------:R-:W-:-:S06]  /*9440*/  IMAD.MOV.U32 R9, RZ, RZ, RZ ;  /* 0x000000ffff097224 */ /* 0x000fcc00078e00ff */
[----:B------:R-:W2:Y:S02]  /*9450*/  @!P6 LDG.E R9, desc[UR36][R2.64] ;  /* 0x000000240209e981 */ /* 0x000ea4000c1e1900 */
[----:B--2---:R-:W-:-:S05]  /*9460*/  IMAD R13, R0, R9, RZ ;  /* 0x00000009000d7224 */ /* 0x004fca00078e02ff */
        /* <DEDUP_REMOVED lines=16> */
[----:B0-----:R-:W-:-:S04]  /*9570*/  IMAD R3, R4, UR5, RZ ;  /* 0x0000000504037c24 */ /* 0x001fc8000f8e02ff */
[----:B------:R-:W-:-:S05]  /*9580*/  IMAD.IADD R6, R3, 0x1, R6 ;  /* 0x0000000103067824 */ /* 0x000fca00078e0206 */
[----:B------:R-:W-:-:S13]  /*9590*/  ISETP.GT.AND P6, PT, R6, UR6, PT ;  /* 0x0000000606007c0c */ /* 0x000fda000bfc4270 */
[----:B------:R-:W-:Y:S05]  /*95a0*/  @!P6 BRA `(.L_x_210) ;  /* 0xfffffffc0074e947 */ /* 0x000fea000383ffff */
.L_x_208:
[----:B------:R-:W-:Y:S02]  /*95b0*/  IMAD.IADD R11, R6, 0x1, -R3 ;  /* 0x00000001060b7824 */ /* 0x000fe400078e0a03 */
[----:B------:R-:W-:Y:S02]  /*95c0*/  IMAD.MOV.U32 R24, RZ, RZ, RZ ;  /* 0x000000ffff187224 */ /* 0x000fe400078e00ff */
[----:B------:R-:W-:-:S05]  /*95d0*/  IMAD R3, R2, UR5, R11 ;  /* 0x0000000502037c24 */ /* 0x000fca000f8e020b */
[----:B------:R-:W-:-:S13]  /*95e0*/  ISETP.GT.AND P0, PT, R3, UR6, PT ;  /* 0x0000000603007c0c */ /* 0x000fda000bf04270 */
[----:B------:R-:W-:-:S04]  /*95f0*/  VOTE.ANY R5, PT, !P0 ;  /* 0x0000000000057806 */ /* 0x000fc800040e0100 */
[----:B------:R-:W0:Y:S01]  /*9600*/  POPC R27, R5 ;  /* 0x00000005001b7309 */ /* 0x000e220000000000 */
[----:B------:R-:W-:Y:S01]  /*9610*/  ISETP.NE.AND P0, PT, R5, RZ, PT ;  /* 0x000000ff0500720c */ /* 0x000fe20003f05270 */
[----:B0-----:R-:W0:Y:S04]  /*9620*/  SHFL.IDX PT, R0, R0, R27, 0x1f ;  /* 0x00001f1b00007589 */ /* 0x001e2800000e0000 */
[----:B------:R-:W1:Y:S01]  /*9630*/  SHFL.IDX PT, R9, R9, R27, 0x1f ;  /* 0x00001f1b09097589 */ /* 0x000e6200000e0000 */
[----:B0-----:R-:W-:-:S04]  /*9640*/  IABS R4, R0 ;  /* 0x0000000000047213 */ /* 0x001fc80000000000 */
[----:B------:R-:W0:Y:S01]  /*9650*/  I2F.RP R6, R4 ;  /* 0x0000000400067306 */ /* 0x000e220000209400 */
[----:B-1----:R-:W-:-:S07]  /*9660*/  IABS R8, R9 ;  /* 0x0000000900087213 */ /* 0x002fce0000000000 */
[----:B0-----:R-:W0:Y:S02]  /*9670*/  MUFU.RCP R6, R6 ;  /* 0x0000000600067308 */ /* 0x001e240000001000 */
[----:B0-----:R-:W-:-:S06]  /*9680*/  VIADD R3, R6, 0xffffffe ;  /* 0x0ffffffe06037836 */ /* 0x001fcc0000000000 */
[----:B------:R-:W0:Y:S02]  /*9690*/  F2I.FTZ.U32.TRUNC.NTZ R3, R3 ;  /* 0x0000000300037305 */ /* 0x000e24000021f000 */
[----:B0-----:R-:W-:Y:S01]  /*96a0*/  IMAD.MOV R13, RZ, RZ, -R3 ;  /* 0x000000ffff0d7224 */ /* 0x001fe200078e0a03 */
[----:B------:R-:W-:Y:S06]  /*96b0*/  @!P0 BRA `(.L_x_211) ;  /* 0x0000000000088947 */ /* 0x000fec0003800000 */
[----:B------:R-:W-:-:S05]  /*96c0*/  VIADD R5, R27, 0xffffffff ;  /* 0xffffffff1b057836 */ /* 0x000fca0000000000 */
[----:B------:R0:W1:Y:S02]  /*96d0*/  SHFL.IDX PT, R24, R2, R5, 0x1f ;  /* 0x00001f0502187589 */ /* 0x00006400000e0000 */
.L_x_211:
[----:B-1----:R-:W-:Y:S02]  /*96e0*/  IMAD R24, R24, UR5, R11 ;  /* 0x0000000518187c24 */ /* 0x002fe4000f8e020b */
[----:B------:R-:W-:Y:S02]  /*96f0*/  IMAD R11, R13, R4, RZ ;  /* 0x000000040d0b7224 */ /* 0x000fe400078e02ff */
[----:B0-----:R-:W-:Y:S01]  /*9700*/  IMAD.MOV.U32 R2, RZ, RZ, RZ ;  /* 0x000000ffff027224 */ /* 0x001fe200078e00ff */
[----:B------:R-:W-:Y:S01]  /*9710*/  IADD3 R25, -R24, UR6, RZ ;  /* 0x0000000618197c10 */ /* 0x000fe2000fffe1ff */
[----:B------:R-:W-:Y:S01]  /*9720*/  IMAD.MOV.U32 R5, RZ, RZ, R8 ;  /* 0x000000ffff057224 */ /* 0x000fe200078e0008 */
[----:B------:R-:W-:Y:S01]  /*9730*/  IABS R8, R0 ;  /* 0x0000000000087213 */ /* 0x000fe20000000000 */
[----:B------:R-:W-:Y:S01]  /*9740*/  IMAD.HI.U32 R2, R3, R11, R2 ;  /* 0x0000000b03027227 */ /* 0x000fe200078e0002 */
[----:B------:R-:W-:Y:S01]  /*9750*/  IABS R3, R25 ;  /* 0x0000001900037213 */ /* 0x000fe20000000000 */
[----:B------:R-:W0:Y:S02]  /*9760*/  I2F.RP R6, R5 ;  /* 0x0000000500067306 */ /* 0x000e240000209400 */
[----:B------:R-:W-:-:S02]  /*9770*/  IMAD.MOV R8, RZ, RZ, -R8 ;  /* 0x000000ffff087224 */ /* 0x000fc400078e0a08 */
[----:B------:R-:W-:-:S04]  /*9780*/  IMAD.HI.U32 R2, R2, R3, RZ ;  /* 0x0000000302027227 */ /* 0x000fc800078e00ff */
[----:B------:R-:W-:Y:S02]  /*9790*/  IMAD R3, R2, R8, R3 ;  /* 0x0000000802037224 */ /* 0x000fe400078e0203 */
[----:B------:R-:W-:-:S03]  /*97a0*/  VIADD R27, R27, UR4 ;  /* 0x000000041b1b7c36 */ /* 0x000fc60008000000 */
[----:B------:R-:W-:Y:S01]  /*97b0*/  ISETP.GT.U32.AND P1, PT, R4, R3, PT ;  /* 0x000000030400720c */ /* 0x000fe20003f24070 */
[----:B0-----:R-:W0:-:S12]  /*97c0*/  MUFU.RCP R6, R6 ;  /* 0x0000000600067308 */ /* 0x001e180000001000 */
[----:B------:R-:W-:Y:S02]  /*97d0*/  @!P1 IMAD.IADD R3, R3, 0x1, -R4 ;  /* 0x0000000103039824 */ /* 0x000fe400078e0a04 */
[----:B------:R-:W-:Y:S01]  /*97e0*/  @!P1 VIADD R2, R2, 0x1 ;  /* 0x0000000102029836 */ /* 0x000fe20000000000 */
[----:B------:R-:W-:Y:S02]  /*97f0*/  ISETP.NE.AND P1, PT, R0, RZ, PT ;  /* 0x000000ff0000720c */ /* 0x000fe40003f25270 */
[----:B------:R-:W-:Y:S01]  /*9800*/  ISETP.GE.U32.AND P0, PT, R3, R4, PT ;  /* 0x000000040300720c */ /* 0x000fe20003f06070 */
[----:B0-----:R-:W-:Y:S01]  /*9810*/  VIADD R8, R6, 0xffffffe ;  /* 0x0ffffffe06087836 */ /* 0x001fe20000000000 */
[----:B------:R-:W-:-:S03]  /*9820*/  LOP3.LUT R4, R25, R0, RZ, 0x3c, !PT ;  /* 0x0000000019047212 */ /* 0x000fc600078e3cff */
[----:B------:R0:W1:Y:S01]  /*9830*/  F2I.FTZ.U32.TRUNC.NTZ R3, R8 ;  /* 0x0000000800037305 */ /* 0x000062000021f000 */
[----:B------:R-:W-:-:S07]  /*9840*/  ISETP.GE.AND P2, PT, R4, RZ, PT ;  /* 0x000000ff0400720c */ /* 0x000fce0003f46270 */
[----:B------:R-:W-:Y:S01]  /*9850*/  @P0 VIADD R2, R2, 0x1 ;  /* 0x0000000102020836 */ /* 0x000fe20000000000 */
[----:B0-----:R-:W-:-:S03]  /*9860*/  IABS R8, R9 ;  /* 0x0000000900087213 */ /* 0x001fc60000000000 */
[----:B------:R-:W-:Y:S02]  /*9870*/  IMAD.MOV.U32 R6, RZ, RZ, R2 ;  /* 0x000000ffff067224 */ /* 0x000fe400078e0002 */
[----:B------:R-:W-:Y:S02]  /*9880*/  IMAD.MOV R8, RZ, RZ, -R8 ;  /* 0x000000ffff087224 */ /* 0x000fe400078e0a08 */
[----:B-1----:R-:W-:Y:S02]  /*9890*/  IMAD.MOV R2, RZ, RZ, -R3 ;  /* 0x000000ffff027224 */ /* 0x002fe400078e0a03 */
[----:B------:R-:W-:Y:S01]  /*98a0*/  @!P2 IMAD.MOV R6, RZ, RZ, -R6 ;  /* 0x000000ffff06a224 */ /* 0x000fe200078e0a06 */
[----:B------:R-:W-:Y:S01]  /*98b0*/  @!P1 LOP3.LUT R6, RZ, R0, RZ, 0x33, !PT ;  /* 0x00000000ff069212 */ /* 0x000fe200078e33ff */
[----:B------:R-:W-:Y:S02]  /*98c0*/  IMAD R11, R2, R5, RZ ;  /* 0x00000005020b7224 */ /* 0x000fe400078e02ff */
[----:B------:R-:W-:Y:S01]  /*98d0*/  IMAD.MOV.U32 R2, RZ, RZ, RZ ;  /* 0x000000ffff027224 */ /* 0x000fe200078e00ff */
[-C--:B------:R-:W-:Y:S01]  /*98e0*/  IABS R4, R6.reuse ;  /* 0x0000000600047213 */ /* 0x080fe20000000000 */
[----:B------:R-:W-:-:S02]  /*98f0*/  IMAD R0, R0, R6, RZ ;  /* 0x0000000600007224 */ /* 0x000fc400078e02ff */
[----:B------:R-:W-:-:S04]  /*9900*/  IMAD.HI.U32 R2, R3, R11, R2 ;  /* 0x0000000b03027227 */ /* 0x000fc800078e0002 */
[----:B------:R-:W-:Y:S02]  /*9910*/  IMAD.MOV.U32 R3, RZ, RZ, R4 ;  /* 0x000000ffff037224 */ /* 0x000fe400078e0004 */
[----:B------:R-:W-:Y:S02]  /*9920*/  IMAD.MOV.U32 R4, RZ, RZ, R8 ;  /* 0x000000ffff047224 */ /* 0x000fe400078e0008 */
[----:B------:R-:W-:-:S04]  /*9930*/  IMAD.HI.U32 R2, R2, R3, RZ ;  /* 0x0000000302027227 */ /* 0x000fc800078e00ff */
[----:B------:R-:W-:Y:S01]  /*9940*/  IMAD R4, R2, R4, R3 ;  /* 0x0000000402047224 */ /* 0x000fe200078e0203 */
[----:B------:R-:W-:Y:S01]  /*9950*/  LOP3.LUT R3, R6, R9, RZ, 0x3c, !PT ;  /* 0x0000000906037212 */ /* 0x000fe200078e3cff */
[----:B------:R-:W-:-:S03]  /*9960*/  IMAD.IADD R25, R25, 0x1, -R0 ;  /* 0x0000000119197824 */ /* 0x000fc600078e0a00 */
[----:B------:R-:W-:Y:S02]  /*9970*/  ISETP.GT.U32.AND P1, PT, R5, R4, PT ;  /* 0x000000040500720c */ /* 0x000fe40003f24070 */
[----:B------:R-:W-:-:S11]  /*9980*/  ISETP.GE.AND P2, PT, R3, RZ, PT ;  /* 0x000000ff0300720c */ /* 0x000fd60003f46270 */
[-C--:B------:R-:W-:Y:S01]  /*9990*/  @!P1 IADD3 R4, R4, -R5.reuse, RZ ;  /* 0x8000000504049210 */ /* 0x080fe20007ffe0ff */
[----:B------:R-:W-:Y:S01]  /*99a0*/  @!P1 VIADD R2, R2, 0x1 ;  /* 0x0000000102029836 */ /* 0x000fe20000000000 */
[----:B------:R-:W-:Y:S02]  /*99b0*/  ISETP.NE.AND P1, PT, R9, RZ, PT ;  /* 0x000000ff0900720c */ /* 0x000fe40003f25270 */
[----:B------:R-:W-:-:S13]  /*99c0*/  ISETP.GE.U32.AND P0, PT, R4, R5, PT ;  /* 0x000000050400720c */ /* 0x000fda0003f06070 */
[----:B------:R-:W-:-:S04]  /*99d0*/  @P0 VIADD R2, R2, 0x1 ;  /* 0x0000000102020836 */ /* 0x000fc80000000000 */
[----:B------:R-:W-:Y:S01]  /*99e0*/  @!P2 IMAD.MOV R2, RZ, RZ, -R2 ;  /* 0x000000ffff02a224 */ /* 0x000fe200078e0a02 */
[----:B------:R-:W-:-:S05]  /*99f0*/  @!P1 LOP3.LUT R2, RZ, R9, RZ, 0x33, !PT ;  /* 0x00000009ff029212 */ /* 0x000fca00078e33ff */
[----:B------:R-:W-:-:S04]  /*9a00*/  IMAD.MOV R26, RZ, RZ, -R2 ;  /* 0x000000ffff1a7224 */ /* 0x000fc800078e0a02 */
[C---:B------:R-:W-:Y:S02]  /*9a10*/  IMAD R26, R9.reuse, R26, R6 ;  /* 0x0000001a091a7224 */ /* 0x040fe400078e0206 */
[----:B------:R-:W-:-:S04]  /*9a20*/  IMAD R9, R9, 0x1000000, R2 ;  /* 0x0100000009097824 */ /* 0x000fc800078e0202 */
[----:B------:R-:W-:Y:S01]  /*9a30*/  IMAD R26, R26, 0x10000, R9 ;  /* 0x000100001a1a7824 */ /* 0x000fe200078e0209 */
[----:B------:R-:W-:Y:S06]  /*9a40*/  BRA `(.L_x_212) ;  /* 0x0000000000147947 */ /* 0x000fec0003800000 */
.L_x_209:
[----:B------:R-:W-:Y:S01]  /*9a50*/  ULDC UR4, c[0x0][0xc3c] ;  /* 0x00030f0000047ab9 */ /* 0x000fe20000000800 */
[----:B------:R-:W-:Y:S02]  /*9a60*/  IMAD.MOV.U32 R25, RZ, RZ, RZ ;  /* 0x000000ffff197224 */ /* 0x000fe400078e00ff */
[----:B------:R-:W-:Y:S02]  /*9a70*/  IMAD.U32 R24, RZ, RZ, UR6 ;  /* 0x00000006ff187e24 */ /* 0x000fe4000f8e00ff */
[----:B------:R-:W-:Y:S02]  /*9a80*/  IMAD.MOV.U32 R26, RZ, RZ, RZ ;  /* 0x000000ffff1a7224 */ /* 0x000fe400078e00ff */
[----:B------:R-:W-:-:S07]  /*9a90*/  IMAD.U32 R27, RZ, RZ, UR4 ;  /* 0x00000004ff1b7e24 */ /* 0x000fce000f8e00ff */
.L_x_212:
[----:B------:R-:W-:-:S13]  /*9aa0*/  ISETP.NE.AND P0, PT, R7, RZ, PT ;  /* 0x000000ff0700720c */ /* 0x000fda0003f05270 */
[----:B------:R-:W0:Y:S01]  /*9ab0*/  @!P0 S2R R3, SR_CgaCtaId ;  /* 0x0000000000038919 */ /* 0x000e220000008800 */
[----:B------:R-:W-:-:S04]  /*9ac0*/  @!P0 MOV R0, 0x400 ;  /* 0x0000040000008802 */ /* 0x000fc80000000f00 */
[----:B0-----:R-:W-:-:S05]  /*9ad0*/  @!P0 LEA R0, R3, R0, 0x18 ;  /* 0x0000000003008211 */ /* 0x001fca00078ec0ff */
[----:B------:R0:W-:Y:S01]  /*9ae0*/  @!P0 STS.128 [R0+0x2d8d0], R24 ;  /* 0x02d8d01800008388 */ /* 0x0001e20000000c00 */
[----:B------:R-:W-:Y:S06]  /*9af0*/  BAR.ARV 0x5, 0x200 ;  /* 0x0148000000007b1d */ /* 0x000fec0000002000 */
.L_x_207:
[----:B------:R2:W-:Y:S01]  /*9b00*/  STL [R1+0x3c], RZ ;  /* 0x00003cff01007387 */ /* 0x0005e20000100800 */
[----:B------:R-:W-:Y:S01]  /*9b10*/  ULDC UR4, c[0x0][0xc3c] ;  /* 0x00030f0000047ab9 */ /* 0x000fe20000000800 */
[----:B------:R-:W-:Y:S01]  /*9b20*/  IMAD.MOV.U32 R29, RZ, RZ, 0x1 ;  /* 0x00000001ff1d7424 */ /* 0x000fe200078e00ff */
[----:B-1----:R-:W-:Y:S01]  /*9b30*/  ISETP.GE.AND P0, PT, R27, UR4, PT ;  /* 0x000000041b007c0c */ /* 0x002fe2000bf06270 */
[----:B------:R-:W-:-:S12]  /*9b40*/  IMAD.MOV.U32 R22, RZ, RZ, RZ ;  /* 0x000000ffff167224 */ /* 0x000fd800078e00ff */
[----:B--2---:R-:W-:Y:S05]  /*9b50*/  @P0 BRA `(.L_x_213) ;  /* 0x00000048007c0947 */ /* 0x004fea0003800000 */
[----:B------:R-:W2:Y:S01]  /*9b60*/  LDL R6, [R1+0x20] ;  /* 0x0000200001067983 */ /* 0x000ea20000100800 */
[----:B------:R-:W0:Y:S01]  /*9b70*/  S2R R3, SR_TID.X ;  /* 0x0000000000037919 */ /* 0x000e220000002100 */
[----:B------:R-:W1:Y:S01]  /*9b80*/  S2UR UR5, SR_CgaCtaId ;  /* 0x00000000000579c3 */ /* 0x000e620000008800 */
[----:B------:R-:W-:Y:S01]  /*9b90*/  UMOV UR4, 0x400 ;  /* 0x0000040000047882 */ /* 0x000fe20000000000 */
[C---:B0-----:R-:W-:Y:S01]  /*9ba0*/  IMAD.SHL.U32 R0, R3.reuse, 0x8, RZ ;  /* 0x0000000803007824 */ /* 0x041fe200078e00ff */
[C---:B------:R-:W-:Y:S01]  /*9bb0*/  LOP3.LUT R5, R3.reuse, 0x7f, RZ, 0xc0, !PT ;  /* 0x0000007f03057812 */ /* 0x040fe200078ec0ff */
[----:B------:R-:W-:-:S03]  /*9bc0*/  IMAD.SHL.U32 R4, R3, 0x20, RZ ;  /* 0x0000002003047824 */ /* 0x000fc600078e00ff */
[----:B------:R-:W-:Y:S01]  /*9bd0*/  LOP3.LUT R2, R0, 0xd8, RZ, 0xc0, !PT ;  /* 0x000000d800027812 */ /* 0x000fe200078ec0ff */
[----:B-1----:R-:W-:-:S03]  /*9be0*/  ULEA UR4, UR5, UR4, 0x18 ;  /* 0x0000000405047291 */ /* 0x002fc6000f8ec03f */
[----:B------:R-:W-:Y:S02]  /*9bf0*/  LOP3.LUT R3, R2, 0x18, R3, 0x78, !PT ;  /* 0x0000001802037812 */ /* 0x000fe400078e7803 */
[----:B------:R-:W-:Y:S01]  /*9c00*/  SHF.R.U32.HI R5, RZ, 0x2, R5 ;  /* 0x00000002ff057819 */ /* 0x000fe20000011605 */
[----:B------:R-:W-:Y:S01]  /*9c10*/  IMAD.U32 R17, RZ, RZ, UR4 ;  /* 0x00000004ff117e24 */ /* 0x000fe2000f8e00ff */
[----:B------:R-:W-:Y:S01]  /*9c20*/  BSSY B8, `(.L_x_213) ;  /* 0x0000492000087945 */ /* 0x000fe20003800000 */
[----:B------:R-:W-:Y:S02]  /*9c30*/  IMAD.MOV.U32 R29, RZ, RZ, 0x1 ;  /* 0x00000001ff1d7424 */ /* 0x000fe400078e00ff */
[----:B------:R-:W-:Y:S01]  /*9c40*/  IMAD.MOV.U32 R22, RZ, RZ, RZ ;  /* 0x000000ffff167224 */ /* 0x000fe200078e00ff */
[----:B------:R-:W-:Y:S01]  /*9c50*/  ULDC UR38, c[0x0][0xc] ;  /* 0x0000030000267ab9 */ /* 0x000fe20000000800 */
[----:B--2---:R-:W-:Y:S02]  /*9c60*/  LOP3.LUT R2, R6, 0x2, RZ, 0xfc, !PT ;  /* 0x0000000206027812 */ /* 0x004fe400078efcff */
[----:B------:R-:W-:-:S03]  /*9c70*/  LOP3.LUT R6, R4, 0x60, RZ, 0xc0, !PT ;  /* 0x0000006004067812 */ /* 0x000fc600078ec0ff */
[----:B------:R0:W-:Y:S01]  /*9c80*/  STL [R1+0x48], R2 ;  /* 0x0000480201007387 */ /* 0x0001e20000100800 */
[----:B------:R-:W-:Y:S02]  /*9c90*/  LOP3.LUT R4, R0, 0x18, RZ, 0xc0, !PT ;  /* 0x0000001800047812 */ /* 0x000fe400078ec0ff */
[----:B0-----:R-:W-:Y:S02]  /*9ca0*/  LOP3.LUT R2, R3, 0x320, R0, 0xf8, !PT ;  /* 0x0000032003027812 */ /* 0x001fe400078ef800 */
[----:B------:R-:W-:-:S03]  /*9cb0*/  LOP3.LUT R0, R5, R6, RZ, 0xfc, !PT ;  /* 0x0000000605007212 */ /* 0x000fc600078efcff */
[----:B------:R-:W-:Y:S01]  /*9cc0*/  IMAD R0, R2, 0x2, R17 ;  /* 0x0000000202007824 */ /* 0x000fe200078e0211 */
[----:B------:R0:W-:Y:S04]  /*9cd0*/  STL [R1+0x3c], RZ ;  /* 0x00003cff01007387 */ /* 0x0001e80000100800 */
[----:B------:R0:W-:Y:S01]  /*9ce0*/  STL [R1+0x1c], R0 ;  /* 0x00001c0001007387 */ /* 0x0001e20000100800 */
[C---:B------:R-:W-:Y:S02]  /*9cf0*/  LOP3.LUT R5, R4.reuse, 0x20, RZ, 0xfc, !PT ;  /* 0x0000002004057812 */ /* 0x040fe400078efcff */
[----:B------:R-:W-:-:S07]  /*9d00*/  LOP3.LUT R3, R4, 0x40, RZ, 0xfc, !PT ;  /* 0x0000004004037812 */ /* 0x000fce00078efcff */
.L_x_274:
[----:B------:R-:W1:Y:S02]  /*9d10*/  LDC.64 R2, c[0x0][0xc88] ;  /* 0x00032200ff027b82 */ /* 0x000e640000000a00 */
[----:B-1----:R-:W-:-:S05]  /*9d20*/  IMAD.WIDE R2, R27, 0x4, R2 ;  /* 0x000000041b027825 */ /* 0x002fca00078e0202 */
[----:B0-----:R-:W0:Y:S01]  /*9d30*/  LDG.E R28, desc[UR36][R2.64] ;  /* 0x00000024021c7981 */ /* 0x001e22000c1e1900 */
[----:B------:R-:W-:Y:S05]  /*9d40*/  YIELD ;  /* 0x0000000000007946 */ /* 0x000fea0003800000 */
[----:B------:R-:W-:Y:S01]  /*9d50*/  ULDC.64 UR4, c[0x0][0xa28] ;  /* 0x00028a0000047ab9 */ /* 0x000fe20000000a00 */
[----:B------:R-:W-:Y:S01]  /*9d60*/  IMAD.MOV.U32 R6, RZ, RZ, RZ ;  /* 0x000000ffff067224 */ /* 0x000fe200078e00ff */
[----:B------:R-:W-:Y:S01]  /*9d70*/  ISETP.NE.U32.AND P0, PT, RZ, UR4, PT ;  /* 0x00000004ff007c0c */ /* 0x000fe2000bf05070 */
[----:B------:R-:W-:-:S03]  /*9d80*/  ULDC.64 UR6, c[0x0][0xa18] ;  /* 0x0002860000067ab9 */ /* 0x000fc60000000a00 */
[----:B------:R-:W-:Y:S02]  /*9d90*/  ISETP.NE.AND.EX P0, PT, RZ, UR5, PT, P0 ;  /* 0x00000005ff007c0c */ /* 0x000fe4000bf05300 */
[----:B0-----:R-:W-:-:S11]  /*9da0*/  SHF.R.S32.HI R0, RZ, 0x1f, R28 ;  /* 0x0000001fff007819 */ /* 0x001fd6000001141c */
[C---:B------:R-:W-:Y:S01]  /*9db0*/  @P0 LEA R2, P1, R28.reuse, UR4, 0x2 ;  /* 0x000000041c020c11 */ /* 0x040fe2000f8210ff */
[C---:B------:R-:W-:Y:S01]  /*9dc0*/  IMAD.SHL.U32 R18, R28.reuse, 0x4, RZ ;  /* 0x000000041c127824 */ /* 0x040fe200078e00ff */
[C-C-:B------:R-:W-:Y:S01]  /*9dd0*/  SHF.L.U64.HI R19, R28.reuse, 0x2, R0.reuse ;  /* 0x000000021c137819 */ /* 0x140fe20000010200 */
[----:B------:R0:W-:Y:S01]  /*9de0*/  STL [R1+0x28], R0 ;  /* 0x0000280001007387 */ /* 0x0001e20000100800 */
[----:B------:R-:W-:Y:S01]  /*9df0*/  @P0 LEA.HI.X R3, R28, UR5, R0, 0x2, P1 ;  /* 0x000000051c030c11 */ /* 0x000fe200088f1400 */
[----:B------:R-:W-:-:S04]  /*9e00*/  ULDC.64 UR4, c[0x0][0xa00] ;  /* 0x0002800000047ab9 */ /* 0x000fc80000000a00 */
[----:B--2---:R1:W2:Y:S01]  /*9e10*/  @P0 LDG.E R6, desc[UR36][R2.64] ;  /* 0x0000002402060981 */ /* 0x0042a2000c1e1900 */
[----:B------:R-:W-:Y:S02]  /*9e20*/  ISETP.NE.U32.AND P0, PT, RZ, UR4, PT ;  /* 0x00000004ff007c0c */ /* 0x000fe4000bf05070 */
[----:B------:R-:W-:Y:S01]  /*9e30*/  LOP3.LUT R16, R16, 0xffffffdf, RZ, 0xc0, !PT ;  /* 0xffffffdf10107812 */ /* 0x000fe200078ec0ff */
[----:B0-----:R-:W-:Y:S01]  /*9e40*/  IMAD.MOV.U32 R0, RZ, RZ, RZ ;  /* 0x000000ffff007224 */ /* 0x001fe200078e00ff */
[----:B------:R-:W-:Y:S02]  /*9e50*/  ISETP.NE.AND.EX P2, PT, RZ, UR5, PT, P0 ;  /* 0x00000005ff007c0c */ /* 0x000fe4000bf45300 */
[----:B------:R-:W-:Y:S02]  /*9e60*/  ISETP.NE.U32.AND P0, PT, RZ, UR6, PT ;  /* 0x00000006ff007c0c */ /* 0x000fe4000bf05070 */
[----:B-1----:R-:W-:Y:S02]  /*9e70*/  IADD3 R2, P1, R18, UR4, RZ ;  /* 0x0000000412027c10 */ /* 0x002fe4000ff3e0ff */
[----:B------:R-:W-:-:S02]  /*9e80*/  ISETP.NE.AND.EX P0, PT, RZ, UR7, PT, P0 ;  /* 0x00000007ff007c0c */ /* 0x000fc4000bf05300 */
[----:B------:R-:W-:Y:S01]  /*9e90*/  IADD3.X R3, R19, UR5, RZ, P1, !PT ;  /* 0x0000000513037c10 */ /* 0x000fe20008ffe4ff */
[----:B------:R-:W-:-:S04]  /*9ea0*/  ULDC.64 UR4, c[0x0][0x418] ;  /* 0x0001060000047ab9 */ /* 0x000fc80000000a00 */
[----:B------:R-:W-:Y:S01]  /*9eb0*/  @P2 LOP3.LUT R16, R16, 0x20, RZ, 0xfc, !PT ;  /* 0x0000002010102812 */ /* 0x000fe200078efcff */
[----:B------:R-:W3:Y:S05]  /*9ec0*/  @P2 LDG.E R0, desc[UR36][R2.64] ;  /* 0x0000002402002981 */ /* 0x000eea000c1e1900 */
[----:B------:R-:W-:-:S04]  /*9ed0*/  @P0 IADD3 R4, P1, R18, UR6, RZ ;  /* 0x0000000612040c10 */ /* 0x000fc8000ff3e0ff */
[----:B------:R-:W-:-:S05]  /*9ee0*/  @P0 IADD3.X R5, R19, UR7, RZ, P1, !PT ;  /* 0x0000000713050c10 */ /* 0x000fca0008ffe4ff */
[----:B------:R-:W4:Y:S01]  /*9ef0*/  @P0 LDG.E R4, desc[UR36][R4.64] ;  /* 0x0000002404040981 */ /* 0x000f22000c1e1900 */
[----:B------:R-:W-:-:S03]  /*9f00*/  UISETP.NE.U32.AND UP0, UPT, UR4, URZ, UPT ;  /* 0x0000003f0400728c */ /* 0x000fc6000bf05070 */
[----:B------:R-:W-:Y:S01]  /*9f10*/  ULDC UR4, c[0x0][0x424] ;  /* 0x0001090000047ab9 */ /* 0x000fe20000000800 */
[----:B------:R-:W-:-:S03]  /*9f20*/  UISETP.NE.AND.EX UP0, UPT, UR5, URZ, UPT, UP0 ;  /* 0x0000003f0500728c */ /* 0x000fc6000bf05300 */
[----:B------:R-:W-:Y:S01]  /*9f30*/  ULDC UR5, c[0x0][0x2f0] ;  /* 0x0000bc0000057ab9 */ /* 0x000fe20000000800 */
[----:B------:R-:W-:-:S04]  /*9f40*/  USEL UR4, UR4, 0x1, UP0 ;  /* 0x0000000104047887 */ /* 0x000fc80008000000 */
[----:B------:R-:W-:Y:S01]  /*9f50*/  UIMAD UR4, UR4, UR5, URZ ;  /* 0x00000005040472a4 */ /* 0x000fe2000f8e023f */
[----:B---3--:R0:W-:Y:S04]  /*9f60*/  STL [R1], R0 ;  /* 0x0000000001007387 */ /* 0x0081e80000100800 */
[----:B--2---:R1:W-:Y:S01]  /*9f70*/  STL [R1+0x14], R6 ;  /* 0x0000140601007387 */ /* 0x0043e20000100800 */
[----:B0-----:R-:W-:-:S03]  /*9f80*/  IMAD.U32 R0, RZ, RZ, UR4 ;  /* 0x00000004ff007e24 */ /* 0x001fc6000f8e00ff */
[----:B----4-:R1:W-:Y:S01]  /*9f90*/  @P0 STL [R1+0x30], R4 ;  /* 0x0000300401000387 */ /* 0x0103e20000100800 */
[----:B------:R-:W-:Y:S05]  /*9fa0*/  @P0 BRA `(.L_x_214) ;  /* 0x0000000000200947 */ /* 0x000fea0003800000 */
[----:B------:R-:W-:Y:S02]  /*9fb0*/  ULDC UR4, c[0x0][0x288] ;  /* 0x0000a20000047ab9 */ /* 0x000fe40000000800 */
[----:B-1----:R-:W-:-:S05]  /*9fc0*/  IMAD.U32 R4, RZ, RZ, UR4 ;  /* 0x00000004ff047e24 */ /* 0x002fca000f8e00ff */
[----:B------:R0:W-:Y:S01]  /*9fd0*/  STL [R1+0x30], R4 ;  /* 0x0000300401007387 */ /* 0x0001e20000100800 */
[----:B------:R-:W-:Y:S05]  /*9fe0*/  @!P2 BRA `(.L_x_214) ;  /* 0x000000000010a947 */ /* 0x000fea0003800000 */
[----:B0-----:R-:W2:Y:S04]  /*9ff0*/  LDG.E R4, desc[UR36][R2.64] ;  /* 0x0000002402047981 */ /* 0x001ea8000c1e1900 */
[----:B------:R-:W2:Y:S02]  /*a000*/  LDG.E R2, desc[UR36][R2.64+0x4] ;  /* 0x0000042402027981 */ /* 0x000ea4000c1e1900 */
[----:B--2---:R-:W-:-:S05]  /*a010*/  IMAD.IADD R2, R2, 0x1, -R4 ;  /* 0x0000000102027824 */ /* 0x004fca00078e0a04 */
[----:B------:R2:W-:Y:S02]  /*a020*/  STL [R1+0x30], R2 ;  /* 0x0000300201007387 */ /* 0x0005e40000100800 */
.L_x_214:
[----:B01----:R-:W-:Y:S01]  /*a030*/  IMAD.MOV.U32 R4, RZ, RZ, R28 ;  /* 0x000000ffff047224 */ /* 0x003fe200078e001c */
[----:B------:R-:W-:Y:S02]  /*a040*/  ULDC.64 UR4, c[0x0][0xa20] ;  /* 0x0002880000047ab9 */ /* 0x000fe40000000a00 */
[----:B------:R-:W-:Y:S02]  /*a050*/  ISETP.NE.U32.AND P0, PT, RZ, UR4, PT ;  /* 0x00000004ff007c0c */ /* 0x000fe4000bf05070 */
[----:B------:R0:W-:Y:S02]  /*a060*/  STL [R1+0x4], R4 ;  /* 0x0000040401007387 */ /* 0x0001e40000100800 */
[----:B------:R-:W-:-:S13]  /*a070*/  ISETP.NE.AND.EX P0, PT, RZ, UR5, PT, P0 ;  /* 0x00000005ff007c0c */ /* 0x000fda000bf05300 */
[----:B0-----:R-:W-:Y:S05]  /*a080*/  @!P0 BRA `(.L_x_215) ;  /* 0x0000000000108947 */ /* 0x001fea0003800000 */
[----:B--2---:R-:W-:-:S04]  /*a090*/  IADD3 R2, P0, R18, UR4, RZ ;  /* 0x0000000412027c10 */ /* 0x004fc8000ff1e0ff */
[----:B------:R-:W-:-:S05]  /*a0a0*/  IADD3.X R3, R19, UR5, RZ, P0, !PT ;  /* 0x0000000513037c10 */ /* 0x000fca00087fe4ff */
[----:B------:R0:W5:Y:S01]  /*a0b0*/  LDG.E R0, desc[UR36][R2.64] ;  /* 0x0000002402007981 */ /* 0x000162000c1e1900 */
[----:B------:R-:W-:Y:S05]  /*a0c0*/  BRA `(.L_x_216) ;  /* 0x0000000000247947 */ /* 0x000fea0003800000 */
.L_x_215:
[----:B------:R-:W-:Y:S02]  /*a0d0*/  ULDC.64 UR4, c[0x0][0xa08] ;  /* 0x0002820000047ab9 */ /* 0x000fe40000000a00 */
[----:B------:R-:W-:-:S04]  /*a0e0*/  ISETP.NE.U32.AND P0, PT, RZ, UR4, PT ;  /* 0x00000004ff007c0c */ /* 0x000fc8000bf05070 */
[----:B------:R-:W-:-:S13]  /*a0f0*/  ISETP.NE.AND.EX P0, PT, RZ, UR5, PT, P0 ;  /* 0x00000005ff007c0c */ /* 0x000fda000bf05300 */
[----:B------:R-:W-:Y:S05]  /*a100*/  @!P0 BRA `(.L_x_216) ;  /* 0x0000000000148947 */ /* 0x000fea0003800000 */
[----:B--2---:R-:W0:Y:S02]  /*a110*/  LDC.64 R2, c[0x0][0xa08] ;  /* 0x00028200ff027b82 */ /* 0x004e240000000a00 */
[----:B0-----:R-:W-:-:S05]  /*a120*/  IMAD.WIDE R2, R4, 0x4, R2 ;  /* 0x0000000404027825 */ /* 0x001fca00078e0202 */
[----:B------:R-:W2:Y:S04]  /*a130*/  LDG.E R0, desc[UR36][R2.64] ;  /* 0x0000002402007981 */ /* 0x000ea8000c1e1900 */
[----:B------:R-:W2:Y:S02]  /*a140*/  LDG.E R2, desc[UR36][R2.64+0x4] ;  /* 0x0000042402027981 */ /* 0x000ea4000c1e1900 */
[----:B--2---:R-:W-:-:S07]  /*a150*/  IMAD.IADD R0, R2, 0x1, -R0 ;  /* 0x0000000102007824 */ /* 0x004fce00078e0a00 */
.L_x_216:
[----:B0----5:R-:W-:Y:S01]  /*a160*/  IADD3 R3, -R6, R0, RZ ;  /* 0x0000000006037210 */ /* 0x021fe20007ffe1ff */
[----:B------:R-:W-:Y:S01]  /*a170*/  BSSY B0, `(.L_x_217) ;  /* 0x000002a000007945 */ /* 0x000fe20003800000 */
[C---:B--2---:R-:W-:Y:S02]  /*a180*/  LOP3.LUT R2, R26.reuse, 0xff000000, RZ, 0xc0, !PT ;  /* 0xff0000001a027812 */ /* 0x044fe400078ec0ff */
[C---:B------:R-:W-:Y:S01]  /*a190*/  ISETP.GE.AND P0, PT, R3.reuse, 0x1, PT ;  /* 0x000000010300780c */ /* 0x040fe20003f06270 */
[----:B------:R0:W-:Y:S01]  /*a1a0*/  STL [R1+0xc], R3 ;  /* 0x00000c0301007387 */ /* 0x0001e20000100800 */
[----:B------:R-:W-:Y:S01]  /*a1b0*/  SHF.R.U32.HI R2, RZ, 0x8, R2 ;  /* 0x00000008ff027819 */ /* 0x000fe20000011602 */
[----:B------:R-:W-:Y:S01]  /*a1c0*/  VIADD R0, R3, 0x7f ;  /* 0x0000007f03007836 */ /* 0x000fe20000000000 */
[----:B------:R-:W-:-:S04]  /*a1d0*/  LOP3.LUT R4, R26, 0xff0000, RZ, 0xc0, !PT ;  /* 0x00ff00001a047812 */ /* 0x000fc800078ec0ff */
[----:B------:R-:W-:Y:S02]  /*a1e0*/  LEA.HI R4, R4, R2, RZ, 0x10 ;  /* 0x0000000204047211 */ /* 0x000fe400078f80ff */
[----:B------:R-:W-:-:S04]  /*a1f0*/  SHF.R.S32.HI R2, RZ, 0x1f, R0 ;  /* 0x0000001fff027819 */ /* 0x000fc80000011400 */
[----:B------:R-:W-:Y:S01]  /*a200*/  LEA.HI R0, R2, R0, RZ, 0x7 ;  /* 0x0000000002007211 */ /* 0x000fe200078f38ff */
[----:B------:R-:W-:-:S03]  /*a210*/  IMAD.MOV.U32 R2, RZ, RZ, RZ ;  /* 0x000000ffff027224 */ /* 0x000fc600078e00ff */
[----:B------:R-:W-:Y:S01]  /*a220*/  SHF.R.S32.HI R0, RZ, 0x7, R0 ;  /* 0x00000007ff007819 */ /* 0x000fe20000011400 */
[----:B0-----:R-:W-:Y:S06]  /*a230*/  @!P0 BRA `(.L_x_218) ;  /* 0x0000000000748947 */ /* 0x001fec0003800000 */
[----:B------:R-:W-:-:S04]  /*a240*/  SHF.R.U32.HI R5, RZ, 0x10, R4 ;  /* 0x00000010ff057819 */ /* 0x000fc80000011604 */
[----:B------:R-:W-:-:S13]  /*a250*/  ISETP.NE.AND P0, PT, R5, RZ, PT ;  /* 0x000000ff0500720c */ /* 0x000fda0003f05270 */
[----:B------:R-:W0:Y:S02]  /*a260*/  @!P0 LDC R5, c[0x0][0x9f0] ;  /* 0x00027c00ff058b82 */ /* 0x000e240000000800 */
[----:B0-----:R-:W-:Y:S02]  /*a270*/  IABS R7, R5 ;  /* 0x0000000500077213 */ /* 0x001fe40000000000 */
[----:B------:R-:W-:Y:S02]  /*a280*/  IADD3 R6, R5, -0x1, R0 ;  /* 0xffffffff05067810 */ /* 0x000fe40007ffe000 */
[----:B------:R-:W0:Y:S08]  /*a290*/  I2F.RP R2, R7 ;  /* 0x0000000700027306 */ /* 0x000e300000209400 */
[----:B0-----:R-:W0:Y:S02]  /*a2a0*/  MUFU.RCP R2, R2 ;  /* 0x0000000200027308 */ /* 0x001e240000001000 */
[----:B0-----:R-:W-:-:S06]  /*a2b0*/  VIADD R2, R2, 0xffffffe ;  /* 0x0ffffffe02027836 */ /* 0x001fcc0000000000 */
[----:B------:R0:W1:Y:S02]  /*a2c0*/  F2I.FTZ.U32.TRUNC.NTZ R3, R2 ;  /* 0x0000000200037305 */ /* 0x000064000021f000 */
[----:B0-----:R-:W-:-:S04]  /*a2d0*/  LOP3.LUT R2, R6, R5, RZ, 0x3c, !PT ;  /* 0x0000000506027212 */ /* 0x001fc800078e3cff */
[----:B------:R-:W-:Y:S01]  /*a2e0*/  ISETP.GE.AND P2, PT, R2, RZ, PT ;  /* 0x000000ff0200720c */ /* 0x000fe20003f46270 */
[----:B-1----:R-:W-:-:S04]  /*a2f0*/  IMAD.MOV R2, RZ, RZ, -R3 ;  /* 0x000000ffff027224 */ /* 0x002fc800078e0a03 */
[----:B------:R-:W-:Y:S02]  /*a300*/  IMAD R8, R2, R7, RZ ;  /* 0x0000000702087224 */ /* 0x000fe400078e02ff */
[----:B------:R-:W-:-:S04]  /*a310*/  IMAD.MOV.U32 R2, RZ, RZ, RZ ;  /* 0x000000ffff027224 */ /* 0x000fc800078e00ff */
[----:B------:R-:W-:Y:S01]  /*a320*/  IMAD.HI.U32 R8, R3, R8, R2 ;  /* 0x0000000803087227 */ /* 0x000fe200078e0002 */
[----:B------:R-:W-:Y:S02]  /*a330*/  IABS R2, R6 ;  /* 0x0000000600027213 */ /* 0x000fe40000000000 */
[----:B------:R-:W-:-:S03]  /*a340*/  IABS R3, R5 ;  /* 0x0000000500037213 */ /* 0x000fc60000000000 */
[----:B------:R-:W-:-:S04]  /*a350*/  IMAD.HI.U32 R8, R8, R2, RZ ;  /* 0x0000000208087227 */ /* 0x000fc800078e00ff */
[----:B------:R-:W-:-:S04]  /*a360*/  IMAD.MOV R3, RZ, RZ, -R3 ;  /* 0x000000ffff037224 */ /* 0x000fc800078e0a03 */
[----:B------:R-:W-:-:S05]  /*a370*/  IMAD R2, R8, R3, R2 ;  /* 0x0000000308027224 */ /* 0x000fca00078e0202 */
[----:B------:R-:W-:-:S13]  /*a380*/  ISETP.GT.U32.AND P1, PT, R7, R2, PT ;  /* 0x000000020700720c */ /* 0x000fda0003f24070 */
[----:B------:R-:W-:Y:S02]  /*a390*/  @!P1 IMAD.IADD R2, R2, 0x1, -R7 ;  /* 0x0000000102029824 */ /* 0x000fe400078e0a07 */
[----:B------:R-:W-:Y:S01]  /*a3a0*/  @!P1 VIADD R8, R8, 0x1 ;  /* 0x0000000108089836 */ /* 0x000fe20000000000 */
[----:B------:R-:W-:Y:S02]  /*a3b0*/  ISETP.NE.AND P1, PT, R5, RZ, PT ;  /* 0x000000ff0500720c */ /* 0x000fe40003f25270 */
[----:B------:R-:W-:-:S13]  /*a3c0*/  ISETP.GE.U32.AND P0, PT, R2, R7, PT ;  /* 0x000000070200720c */ /* 0x000fda0003f06070 */
[----:B------:R-:W-:-:S04]  /*a3d0*/  @P0 VIADD R8, R8, 0x1 ;  /* 0x0000000108080836 */ /* 0x000fc80000000000 */
[----:B------:R-:W-:-:S04]  /*a3e0*/  IMAD.MOV.U32 R2, RZ, RZ, R8 ;  /* 0x000000ffff027224 */ /* 0x000fc800078e0008 */
[----:B------:R-:W-:Y:S01]  /*a3f0*/  @!P2 IMAD.MOV R2, RZ, RZ, -R2 ;  /* 0x000000ffff02a224 */ /* 0x000fe200078e0a02 */
[----:B------:R-:W-:-:S07]  /*a400*/  @!P1 LOP3.LUT R2, RZ, R5, RZ, 0x33, !PT ;  /* 0x00000005ff029212 */ /* 0x000fce00078e33ff */
.L_x_218:
[----:B------:R-:W-:Y:S05]  /*a410*/  BSYNC B0 ;  /* 0x0000000000007941 */ /* 0x000fea0003800000 */
.L_x_217:
[----:B------:R-:W-:Y:S01]  /*a420*/  LOP3.LUT R4, R4, 0xff, RZ, 0xc0, !PT ;  /* 0x000000ff04047812 */ /* 0x000fe200078ec0ff */
[----:B------:R-:W-:Y:S04]  /*a430*/  BSSY B7, `(.L_x_219) ;  /* 0x000034e000077945 */ /* 0x000fe80003800000 */
[----:B------:R-:W-:-:S05]  /*a440*/  IMAD R3, R4, R2, RZ ;  /* 0x0000000204037224 */ /* 0x000fca00078e02ff */
[----:B------:R-:W-:Y:S01]  /*a450*/  VIADDMNMX R0, R3, R2, R0, PT ;  /* 0x0000000203007246 */ /* 0x000fe20003800100 */
[----:B------:R0:W-:Y:S03]  /*a460*/  STL [R1+0x10], R3 ;  /* 0x0000100301007387 */ /* 0x0001e60000100800 */
[----:B------:R-:W-:Y:S01]  /*a470*/  ISETP.GT.AND P0, PT, R0, R3, PT ;  /* 0x000000030000720c */ /* 0x000fe20003f04270 */
[----:B------:R0:W-:-:S12]  /*a480*/  STL [R1+0x34], R0 ;  /* 0x0000340001007387 */ /* 0x0001d80000100800 */
[----:B0-----:R-:W-:Y:S05]  /*a490*/  @P0 BRA `(.L_x_220) ;  /* 0x0000000000440947 */ /* 0x001fea0003800000 */
[----:B------:R-:W0:Y:S02]  /*a4a0*/  S2R R3, SR_TID.X ;  /* 0x0000000000037919 */ /* 0x000e240000002100 */
[----:B0-----:R-:W-:-:S04]  /*a4b0*/  LOP3.LUT R3, R3, 0x7f, RZ, 0xc0, !PT ;  /* 0x0000007f03037812 */ /* 0x001fc800078ec0ff */
[----:B------:R-:W-:-:S13]  /*a4c0*/  ISETP.NE.AND P0, PT, R3, RZ, PT ;  /* 0x000000ff0300720c */ /* 0x000fda0003f05270 */
[----:B------:R-:W-:Y:S05]  /*a4d0*/  @P0 BRA `(.L_x_221) ;  /* 0x00000034000c0947 */ /* 0x000fea0003800000 */
[----:B------:R-:W0:Y:S01]  /*a4e0*/  S2R R5, SR_LANEID ;  /* 0x0000000000057919 */ /* 0x000e220000000000 */
[----:B------:R-:W-:Y:S01]  /*a4f0*/  VOTEU.ANY UR4, UPT, PT ;  /* 0x0000000000047886 */ /* 0x000fe200038e0100 */
[----:B------:R-:W1:Y:S01]  /*a500*/  LDC.64 R2, c[0x0][0xc60] ;  /* 0x00031800ff027b82 */ /* 0x000e620000000a00 */
[----:B------:R-:W0:Y:S02]  /*a510*/  FLO.U32 R0, UR4 ;  /* 0x0000000400007d00 */ /* 0x000e2400080e0000 */
[----:B0-----:R-:W-:-:S06]  /*a520*/  ISETP.EQ.U32.AND P0, PT, R0, R5, PT ;  /* 0x000000050000720c */ /* 0x001fcc0003f02070 */
[----:B------:R-:W1:Y:S07]  /*a530*/  POPC R5, UR4 ;  /* 0x0000000400057d09 */ /* 0x000e6e0008000000 */
[----:B-1----:R-:W2:Y:S01]  /*a540*/  @P0 ATOMG.E.ADD.STRONG.GPU PT, R3, desc[UR36][R2.64], R5 ;  /* 0x00000005020309a8 */ /* 0x002ea200081ee1e4 */
[----:B------:R-:W0:Y:S02]  /*a550*/  S2R R4, SR_LTMASK ;  /* 0x0000000000047919 */ /* 0x000e240000003900 */
[----:B0-----:R-:W-:-:S04]  /*a560*/  LOP3.LUT R4, R4, UR4, RZ, 0xc0, !PT ;  /* 0x0000000404047c12 */ /* 0x001fc8000f8ec0ff */
[----:B------:R-:W0:Y:S01]  /*a570*/  POPC R7, R4 ;  /* 0x0000000400077309 */ /* 0x000e220000000000 */
[----:B--2---:R-:W0:Y:S02]  /*a580*/  SHFL.IDX PT, R0, R3, R0, 0x1f ;  /* 0x00001f0003007589 */ /* 0x004e2400000e0000 */
[----:B0-----:R-:W-:Y:S01]  /*a590*/  IADD3 R24, R0, UR38, R7 ;  /* 0x0000002600187c10 */ /* 0x001fe2000fffe007 */
[----:B------:R-:W-:Y:S06]  /*a5a0*/  BRA `(.L_x_221) ;  /* 0x0000003000d87947 */ /* 0x000fec0003800000 */
.L_x_220:
[----:B------:R-:W-:Y:S01]  /*a5b0*/  VIADD R0, R17, 0x15400 ;  /* 0x0001540011007836 */ /* 0x000fe20000000000 */
[----:B------:R-:W-:Y:S04]  /*a5c0*/  BSSY B6, `(.L_x_222) ;  /* 0x0000013000067945 */ /* 0x000fe80003800000 */
[----:B------:R-:W-:-:S13]  /*a5d0*/  LOP3.LUT P0, RZ, R0, 0x1bf, RZ, 0xc0, !PT ;  /* 0x000001bf00ff7812 */ /* 0x000fda000780c0ff */
[----:B------:R-:W-:Y:S05]  /*a5e0*/  @!P0 BRA `(.L_x_223) ;  /* 0x0000000000408947 */ /* 0x000fea0003800000 */
[----:B------:R-:W-:Y:S01]  /*a5f0*/  MOV R2, 0x0 ;  /* 0x0000000000027802 */ /* 0x000fe20000000f00 */
[----:B------:R-:W-:Y:S01]  /*a600*/  ULDC.64 UR6, c[0x4][0x88] ;  /* 0x0100220000067ab9 */ /* 0x000fe20000000a00 */
[----:B------:R-:W-:Y:S01]  /*a610*/  ULDC.64 UR8, c[0x4][0x90] ;  /* 0x0100240000087ab9 */ /* 0x000fe20000000a00 */
[----:B------:R-:W-:Y:S01]  /*a620*/  ULDC.64 UR4, c[0x4][0x8] ;  /* 0x0100020000047ab9 */ /* 0x000fe20000000a00 */
[----:B------:R-:W-:Y:S02]  /*a630*/  IMAD.U32 R4, RZ, RZ, UR6 ;  /* 0x00000006ff047e24 */ /* 0x000fe4000f8e00ff */
[----:B------:R-:W0:Y:S01]  /*a640*/  LDC.64 R2, c[0x4][R2] ;  /* 0x0100000002027b82 */ /* 0x000e220000000a00 */
[----:B------:R-:W-:Y:S02]  /*a650*/  IMAD.U32 R5, RZ, RZ, UR7 ;  /* 0x00000007ff057e24 */ /* 0x000fe4000f8e00ff */
[----:B------:R-:W-:Y:S02]  /*a660*/  IMAD.U32 R6, RZ, RZ, UR8 ;  /* 0x00000008ff067e24 */ /* 0x000fe4000f8e00ff */
[----:B------:R-:W-:-:S02]  /*a670*/  IMAD.U32 R7, RZ, RZ, UR9 ;  /* 0x00000009ff077e24 */ /* 0x000fc4000f8e00ff */
[----:B------:R-:W-:Y:S02]  /*a680*/  IMAD.U32 R10, RZ, RZ, UR4 ;  /* 0x00000004ff0a7e24 */ /* 0x000fe4000f8e00ff */
[----:B------:R-:W-:Y:S02]  /*a690*/  IMAD.U32 R11, RZ, RZ, UR5 ;  /* 0x00000005ff0b7e24 */ /* 0x000fe4000f8e00ff */
[----:B------:R-:W-:Y:S02]  /*a6a0*/  IMAD.MOV.U32 R8, RZ, RZ, 0x70 ;  /* 0x00000070ff087424 */ /* 0x000fe400078e00ff */
[----:B------:R-:W-:Y:S02]  /*a6b0*/  IMAD.MOV.U32 R12, RZ, RZ, 0x1 ;  /* 0x00000001ff0c7424 */ /* 0x000fe400078e00ff */
[----:B------:R-:W-:-:S07]  /*a6c0*/  IMAD.MOV.U32 R13, RZ, RZ, RZ ;  /* 0x000000ffff0d7224 */ /* 0x000fce00078e00ff */
[----:B------:R-:W-:-:S07]  /*a6d0*/  LEPC R20, `(.L_x_223) ;  /* 0x000000001014794e */ /* 0x000fce0000000000 */
[----:B0-----:R-:W-:Y:S05]  /*a6e0*/  CALL.ABS.NOINC R2 ;  /* 0x0000000002007343 */ /* 0x001fea0003c00000 */
.L_x_223:
[----:B------:R-:W-:Y:S05]  /*a6f0*/  BSYNC B6 ;  /* 0x0000000000067941 */ /* 0x000fea0003800000 */
.L_x_222:
        /* <DEDUP_REMOVED lines=8> */
[----:B------:R0:W1:Y:S01]  /*a780*/  LDC.64 R2, c[0x4][R23] ;  /* 0x0100000017027b82 */ /* 0x0000620000000a00 */
[----:B------:R-:W-:Y:S01]  /*a790*/  IMAD.U32 R4, RZ, RZ, UR6 ;  /* 0x00000006ff047e24 */ /* 0x000fe2000f8e00ff */
[----:B------:R-:W-:Y:S01]  /*a7a0*/  MOV R8, 0x70 ;  /* 0x0000007000087802 */ /* 0x000fe20000000f00 */
[----:B------:R-:W-:Y:S02]  /*a7b0*/  IMAD.U32 R5, RZ, RZ, UR7 ;  /* 0x00000007ff057e24 */ /* 0x000fe4000f8e00ff */
[----:B------:R-:W-:Y:S02]  /*a7c0*/  IMAD.U32 R6, RZ, RZ, UR8 ;  /* 0x00000008ff067e24 */ /* 0x000fe4000f8e00ff */
[----:B------:R-:W-:-:S02]  /*a7d0*/  IMAD.U32 R7, RZ, RZ, UR9 ;  /* 0x00000009ff077e24 */ /* 0x000fc4000f8e00ff */
[----:B------:R-:W-:Y:S02]  /*a7e0*/  IMAD.U32 R10, RZ, RZ, UR4 ;  /* 0x00000004ff0a7e24 */ /* 0x000fe4000f8e00ff */
[----:B------:R-:W-:Y:S02]  /*a7f0*/  IMAD.U32 R11, RZ, RZ, UR5 ;  /* 0x00000005ff0b7e24 */ /* 0x000fe4000f8e00ff */
[----:B------:R-:W-:Y:S02]  /*a800*/  IMAD.MOV.U32 R12, RZ, RZ, 0x1 ;  /* 0x00000001ff0c7424 */ /* 0x000fe400078e00ff */
[----:B0-----:R-:W-:-:S07]  /*a810*/  IMAD.MOV.U32 R13, RZ, RZ, RZ ;  /* 0x000000ffff0d7224 */ /* 0x001fce00078e00ff */
[----:B------:R-:W-:-:S07]  /*a820*/  LEPC R20, `(.L_x_226) ;  /* 0x000000001014794e */ /* 0x000fce0000000000 */
[----:B-1----:R-:W-:Y:S05]  /*a830*/  CALL.ABS.NOINC R2 ;  /* 0x0000000002007343 */ /* 0x002fea0003c00000 */
.L_x_226:
[----:B------:R0:W1:Y:S01]  /*a840*/  LDC.64 R2, c[0x4][R23] ;  /* 0x0100000017027b82 */ /* 0x0000620000000a00 */
[----:B------:R-:W-:Y:S01]  /*a850*/  ULDC.64 UR6, c[0x4][0x88] ;  /* 0x0100220000067ab9 */ /* 0x000fe20000000a00 */
[----:B------:R-:W-:Y:S01]  /*a860*/  ULDC.64 UR8, c[0x4][0x90] ;  /* 0x0100240000087ab9 */ /* 0x000fe20000000a00 */
[----:B------:R-:W-:Y:S01]  /*a870*/  ULDC.64 UR4, c[0x4][0x18] ;  /* 0x0100060000047ab9 */ /* 0x000fe20000000a00 */
[----:B------:R-:W-:Y:S02]  /*a880*/  IMAD.U32 R4, RZ, RZ, UR6 ;  /* 0x00000006ff047e24 */ /* 0x000fe4000f8e00ff */
[----:B------:R-:W-:Y:S02]  /*a890*/  IMAD.U32 R5, RZ, RZ, UR7 ;  /* 0x00000007ff057e24 */ /* 0x000fe4000f8e00ff */
[----:B------:R-:W-:Y:S02]  /*a8a0*/  IMAD.U32 R6, RZ, RZ, UR8 ;  /* 0x00000008ff067e24 */ /* 0x000fe4000f8e00ff */
[----:B------:R-:W-:-:S02]  /*a8b0*/  IMAD.U32 R7, RZ, RZ, UR9 ;  /* 0x00000009ff077e24 */ /* 0x000fc4000f8e00ff */
[----:B------:R-:W-:Y:S02]  /*a8c0*/  IMAD.U32 R10, RZ, RZ, UR4 ;  /* 0x00000004ff0a7e24 */ /* 0x000fe4000f8e00ff */
[----:B------:R-:W-:Y:S02]  /*a8d0*/  IMAD.U32 R11, RZ, RZ, UR5 ;  /* 0x00000005ff0b7e24 */ /* 0x000fe4000f8e00ff */
[----:B------:R-:W-:Y:S02]  /*a8e0*/  IMAD.MOV.U32 R8, RZ, RZ, 0x70 ;  /* 0x00000070ff087424 */ /* 0x000fe400078e00ff */
[----:B------:R-:W-:Y:S02]  /*a8f0*/  IMAD.MOV.U32 R12, RZ, RZ, 0x1 ;  /* 0x00000001ff0c7424 */ /* 0x000fe400078e00ff */
[----:B0-----:R-:W-:-:S07]  /*a900*/  IMAD.MOV.U32 R13, RZ, RZ, RZ ;  /* 0x000000ffff0d7224 */ /* 0x001fce00078e00ff */
[----:B------:R-:W-:-:S07]  /*a910*/  LEPC R20, `(.L_x_225) ;  /* 0x000000001014794e */ /* 0x000fce0000000000 */
[----:B-1----:R-:W-:Y:S05]  /*a920*/  CALL.ABS.NOINC R2 ;  /* 0x0000000002007343 */ /* 0x002fea0003c00000 */
.L_x_225:
[----:B------:R-:W-:Y:S05]  /*a930*/  BSYNC B6 ;  /* 0x0000000000067941 */ /* 0x000fea0003800000 */
.L_x_224:
[----:B------:R0:W2:Y:S01]  /*a940*/  LDL R20, [R1+0x4] ;  /* 0x0000040001147983 */ /* 0x0000a20000100800 */
[----:B------:R-:W-:Y:S01]  /*a950*/  ULDC.64 UR4, c[0x0][0x9f8] ;  /* 0x00027e0000047ab9 */ /* 0x000fe20000000a00 */
[----:B------:R-:W1:Y:S01]  /*a960*/  LDC R5, c[0x0][0x430] ;  /* 0x00010c00ff057b82 */ /* 0x000e620000000800 */
[----:B------:R-:W-:Y:S01]  /*a970*/  ISETP.NE.U32.AND P0, PT, RZ, UR4, PT ;  /* 0x00000004ff007c0c */ /* 0x000fe2000bf05070 */
[----:B------:R-:W3:Y:S03]  /*a980*/  LDL R2, [R1+0x34] ;  /* 0x0000340001027983 */ /* 0x000ee60000100800 */
[----:B------:R-:W-:Y:S01]  /*a990*/  ISETP.NE.AND.EX P0, PT, RZ, UR5, PT, P0 ;  /* 0x00000005ff007c0c */ /* 0x000fe2000bf05300 */
[----:B------:R-:W4:Y:S04]  /*a9a0*/  LDL R4, [R1+0xc] ;  /* 0x00000c0001047983 */ /* 0x000f280000100800 */
[----:B------:R-:W4:Y:S04]  /*a9b0*/  LDL R21, [R1+0x14] ;  /* 0x0000140001157983 */ /* 0x000f280000100800 */
[----:B------:R-:W4:Y:S04]  /*a9c0*/  LDL R9, [R1+0x48] ;  /* 0x0000480001097983 */ /* 0x000f280000100800 */
[----:B------:R-:W-:Y:S01]  /*a9d0*/  @P0 IADD3 R18, P1, R18, UR4, RZ ;  /* 0x0000000412120c10 */ /* 0x000fe2000ff3e0ff */
[----:B------:R-:W0:Y:S01]  /*a9e0*/  S2R R23, SR_TID.X ;  /* 0x0000000000177919 */ /* 0x000e220000002100 */
[----:B------:R-:W-:Y:S01]  /*a9f0*/  LOP3.LUT R16, R16, 0xffffffef, RZ, 0xc0, !PT ;  /* 0xffffffef10107812 */ /* 0x000fe200078ec0ff */
[----:B------:R-:W-:Y:S01]  /*aa00*/  ULDC UR4, c[0x0][0x2f4] ;  /* 0x0000bd0000047ab9 */ /* 0x000fe20000000800 */
[----:B------:R-:W-:-:S02]  /*aa10*/  @P0 IADD3.X R19, R19, UR5, RZ, P1, !PT ;  /* 0x0000000513130c10 */ /* 0x000fc40008ffe4ff */
[----:B-1----:R-:W-:-:S13]  /*aa20*/  ISETP.NE.AND P2, PT, R5, 0x1, PT ;  /* 0x000000010500780c */ /* 0x002fda0003f45270 */
[----:B------:R-:W1:Y:S01]  /*aa30*/  @P2 LDC R3, c[0x0][0x434] ;  /* 0x00010d00ff032b82 */ /* 0x000e620000000800 */
[----:B--2---:R-:W2:Y:S01]  /*aa40*/  @P0 LDG.E R20, desc[UR36][R18.64] ;  /* 0x0000002412140981 */ /* 0x004ea2000c1e1900 */
[C---:B0-----:R-:W-:Y:S01]  /*aa50*/  LOP3.LUT R0, R23.reuse, 0x7f, RZ, 0xc0, !PT ;  /* 0x0000007f17007812 */ /* 0x041fe200078ec0ff */
[----:B------:R-:W-:Y:S02]  /*aa60*/  IMAD.SHL.U32 R6, R23, 0x20, RZ ;  /* 0x0000002017067824 */ /* 0x000fe400078e00ff */
[----:B---3--:R-:W-:-:S03]  /*aa70*/  VIADD R23, R2, 0xffffffff ;  /* 0xffffffff02177836 */ /* 0x008fc60000000000 */
[----:B------:R-:W0:Y:S01]  /*aa80*/  @P2 LDC R2, c[0x0][0x438] ;  /* 0x00010e00ff022b82 */ /* 0x000e220000000800 */
[----:B------:R-:W-:Y:S01]  /*aa90*/  SHF.R.U32.HI R0, RZ, 0x2, R0 ;  /* 0x00000002ff007819 */ /* 0x000fe20000011600 */
[----:B------:R-:W-:Y:S01]  /*aaa0*/  IMAD.SHL.U32 R8, R23, 0x80, RZ ;  /* 0x0000008017087824 */ /* 0x000fe200078e00ff */
[----:B------:R-:W-:-:S04]  /*aab0*/  LOP3.LUT R6, R6, 0x60, RZ, 0xc0, !PT ;  /* 0x0000006006067812 */ /* 0x000fc800078ec0ff */
[----:B------:R-:W-:Y:S02]  /*aac0*/  LOP3.LUT R0, R8, R0, R6, 0xfe, !PT ;  /* 0x0000000008007212 */ /* 0x000fe400078efe06 */
[----:B------:R-:W-:-:S04]  /*aad0*/  @P2 LOP3.LUT R16, R16, 0x10, RZ, 0xfc, !PT ;  /* 0x0000001010102812 */ /* 0x000fc800078efcff */
[----:B------:R-:W-:Y:S01]  /*aae0*/  LOP3.LUT R16, R16, 0xfffffff7, RZ, 0xc0, !PT ;  /* 0xfffffff710107812 */ /* 0x000fe200078ec0ff */
[----:B------:R-:W-:Y:S01]  /*aaf0*/  UMOV UR5, 0xffffffff ;  /* 0xffffffff00057882 */ /* 0x000fe20000000000 */
[----:B--2---:R-:W-:Y:S01]  /*ab00*/  @P0 STL [R1+0x4], R20 ;  /* 0x0000041401000387 */ /* 0x004fe20000100800 */
[C---:B----4-:R-:W-:Y:S01]  /*ab10*/  ISETP.GE.AND P0, PT, R0.reuse, R4, PT ;  /* 0x000000040000720c */ /* 0x050fe20003f06270 */
[----:B------:R-:W-:-:S04]  /*ab20*/  IMAD.IADD R0, R0, 0x1, R21 ;  /* 0x0000000100007824 */ /* 0x000fc800078e0215 */
[----:B-1----:R-:W-:-:S04]  /*ab30*/  @P2 IMAD.HI.U32 R3, R0, R3, RZ ;  /* 0x0000000300032227 */ /* 0x002fc800078e00ff */
[----:B------:R-:W-:Y:S01]  /*ab40*/  IMAD.MOV.U32 R6, RZ, RZ, R0 ;  /* 0x000000ffff067224 */ /* 0x000fe200078e0000 */
[----:B0-----:R-:W-:-:S03]  /*ab50*/  @P2 SHF.R.U32.HI R6, RZ, R2, R3 ;  /* 0x00000002ff062219 */ /* 0x001fc60000011603 */
[----:B------:R-:W0:Y:S02]  /*ab60*/  @!P0 LDC.64 R2, c[0x0][0x428] ;  /* 0x00010a00ff028b82 */ /* 0x000e240000000a00 */
[----:B------:R-:W-:-:S04]  /*ab70*/  IMAD.MOV R4, RZ, RZ, -R6 ;  /* 0x000000ffff047224 */ /* 0x000fc800078e0a06 */
[----:B------:R-:W-:Y:S01]  /*ab80*/  IMAD R4, R5, R4, R0 ;  /* 0x0000000405047224 */ /* 0x000fe200078e0200 */
[----:B------:R-:W-:Y:S02]  /*ab90*/  SHF.R.S32.HI R5, RZ, 0x1f, R20 ;  /* 0x0000001fff057819 */ /* 0x000fe40000011414 */
[----:B------:R-:W-:-:S03]  /*aba0*/  @!P0 SHF.R.S32.HI R7, RZ, 0x1f, R6 ;  /* 0x0000001fff078819 */ /* 0x000fc60000011406 */
[----:B------:R1:W-:Y:S01]  /*abb0*/  STL [R1+0x18], R5 ;  /* 0x0000180501007387 */ /* 0x0003e20000100800 */
[-C--:B0-----:R-:W-:Y:S02]  /*abc0*/  @!P0 IMAD R0, R5, R2.reuse, RZ ;  /* 0x0000000205008224 */ /* 0x081fe400078e02ff */
[----:B-1----:R-:W0:Y:S01]  /*abd0*/  S2R R5, SR_TID.X ;  /* 0x0000000000057919 */ /* 0x002e220000002100 */
[----:B------:R-:W-:-:S04]  /*abe0*/  @!P0 IMAD.WIDE.U32 R6, R20, R2, R6 ;  /* 0x0000000214068225 */ /* 0x000fc800078e0006 */
[----:B------:R-:W-:Y:S02]  /*abf0*/  @!P0 IMAD R0, R20, R3, R0 ;  /* 0x0000000314008224 */ /* 0x000fe400078e0200 */
[----:B------:R-:W1:Y:S02]  /*ac00*/  @!P0 LDC.64 R2, c[0x0][0x418] ;  /* 0x00010600ff028b82 */ /* 0x000e640000000a00 */
[----:B------:R-:W-:Y:S01]  /*ac10*/  @!P0 IMAD.IADD R0, R7, 0x1, R0 ;  /* 0x0000000107008824 */ /* 0x000fe200078e0200 */
[----:B------:R-:W-:Y:S02]  /*ac20*/  ISETP.NE.AND P2, PT, R9, 0x3, PT ;  /* 0x000000030900780c */ /* 0x000fe40003f45270 */
[----:B-1----:R-:W-:Y:S01]  /*ac30*/  @!P0 LEA R2, P1, R6, R2, 0x2 ;  /* 0x0000000206028211 */ /* 0x002fe200078210ff */
[----:B0-----:R-:W-:-:S03]  /*ac40*/  IMAD.SHL.U32 R5, R5, 0x8, RZ ;  /* 0x0000000805057824 */ /* 0x001fc600078e00ff */
[----:B------:R-:W-:Y:S01]  /*ac50*/  @!P0 LEA.HI.X R3, R6, R3, R0, 0x2, P1 ;  /* 0x0000000306038211 */ /* 0x000fe200008f1400 */
[----:B------:R-:W-:Y:S01]  /*ac60*/  IMAD.MOV.U32 R0, RZ, RZ, RZ ;  /* 0x000000ffff007224 */ /* 0x000fe200078e00ff */
[----:B------:R-:W-:-:S05]  /*ac70*/  LOP3.LUT R5, R5, 0x18, RZ, 0xc0, !PT ;  /* 0x0000001805057812 */ /* 0x000fca00078ec0ff */
[----:B------:R0:W5:Y:S01]  /*ac80*/  @!P0 LDG.E R0, desc[UR36][R2.64] ;  /* 0x0000002402008981 */ /* 0x000162000c1e1900 */
[C---:B------:R-:W-:Y:S02]  /*ac90*/  ISETP.GE.AND P0, PT, R5.reuse, UR4, PT ;  /* 0x0000000405007c0c */ /* 0x040fe4000bf06270 */
[----:B------:R-:W-:Y:S02]  /*aca0*/  @P2 LOP3.LUT R16, R16, 0x8, RZ, 0xfc, !PT ;  /* 0x0000000810102812 */ /* 0x000fe400078efcff */
[C---:B------:R-:W-:Y:S02]  /*acb0*/  LOP3.LUT R9, R5.reuse, 0x20, RZ, 0xfc, !PT ;  /* 0x0000002005097812 */ /* 0x040fe400078efcff */
[----:B------:R-:W-:Y:S02]  /*acc0*/  LOP3.LUT R16, R16, 0xfffffffb, RZ, 0xc0, !PT ;  /* 0xfffffffb10107812 */ /* 0x000fe400078ec0ff */
[----:B------:R-:W-:Y:S02]  /*acd0*/  LOP3.LUT R5, R5, 0x40, RZ, 0xfc, !PT ;  /* 0x0000004005057812 */ /* 0x000fe400078efcff */
[----:B------:R-:W-:-:S03]  /*ace0*/  ISETP.GE.AND P1, PT, R9, UR4, PT ;  /* 0x0000000409007c0c */ /* 0x000fc6000bf26270 */
[----:B------:R-:W-:Y:S02]  /*acf0*/  @P0 LOP3.LUT R16, R16, 0x4, RZ, 0xfc, !PT ;  /* 0x0000000410100812 */ /* 0x000fe400078efcff */
[----:B------:R-:W-:Y:S02]  /*ad00*/  ISETP.GE.AND P0, PT, R5, UR4, PT ;  /* 0x0000000405007c0c */ /* 0x000fe4000bf06270 */
[----:B------:R-:W-:-:S04]  /*ad10*/  LOP3.LUT R16, R16, 0xfffffffe, RZ, 0xc0, !PT ;  /* 0xfffffffe10107812 */ /* 0x000fc800078ec0ff */
[----:B------:R-:W-:-:S04]  /*ad20*/  LOP3.LUT R16, R16, 0xfffffffd, RZ, 0xc0, !PT ;  /* 0xfffffffd10107812 */ /* 0x000fc800078ec0ff */
[----:B------:R-:W-:-:S04]  /*ad30*/  @P1 LOP3.LUT R16, R16, 0x2, RZ, 0xfc, !PT ;  /* 0x0000000210101812 */ /* 0x000fc800078efcff */
[----:B------:R-:W-:Y:S01]  /*ad40*/  @P0 LOP3.LUT R16, R16, 0x1, RZ, 0xfc, !PT ;  /* 0x0000000110100812 */ /* 0x000fe200078efcff */
[----:B0-----:R-:W-:Y:S06]  /*ad50*/  BRA.DIV UR5, `(.L_x_227) ;  /* 0x0000003e05587947 */ /* 0x001fec000b800000 */
.L_x_291:
[----:B------:R-:W-:Y:S01]  /*ad60*/  LOP3.LUT R26, R26, 0xffff, RZ, 0xc0, !PT ;  /* 0x0000ffff1a1a7812 */ /* 0x000fe200078ec0ff */
[----:B------:R-:W-:Y:S06]  /*ad70*/  @!P2 BRA `(.L_x_228) ;  /* 0x000000000004a947 */ /* 0x000fec0003800000 */
[----:B------:R-:W-:Y:S01]  /*ad80*/  BPT.TRAP 0x1 ;  /* 0x000000040000795c */ /* 0x000fe20000300000 */
.L_x_228:
[----:B------:R-:W-:Y:S01]  /*ad90*/  SHF.R.S32.HI R5, RZ, 0x1f, R4 ;  /* 0x0000001fff057819 */ /* 0x000fe20000011404 */
[----:B------:R-:W-:Y:S01]  /*ada0*/  ULDC.64 UR4, c[0x0][0x328] ;  /* 0x0000ca0000047ab9 */ /* 0x000fe20000000a00 */
[----:B------:R-:W-:Y:S01]  /*adb0*/  ULDC.64 UR6, c[0x0][0x318] ;  /* 0x0000c60000067ab9 */ /* 0x000fe20000000a00 */
[----:B------:R-:W-:Y:S01]  /*adc0*/  IMAD.WIDE.U32 R2, R4, UR4, RZ ;  /* 0x0000000404027c25 */ /* 0x000fe2000f8e00ff */
[----:B------:R-:W-:Y:S03]  /*add0*/  BSSY B0, `(.L_x_229) ;  /* 0x0000013000007945 */ /* 0x000fe60003800000 */
[----:B------:R-:W-:-:S04]  /*ade0*/  IMAD R6, R5, UR4, RZ ;  /* 0x0000000405067c24 */ /* 0x000fc8000f8e02ff */
[----:B------:R-:W-:Y:S01]  /*adf0*/  IMAD R6, R4, UR5, R6 ;  /* 0x0000000504067c24 */ /* 0x000fe2000f8e0206 */
[----:B------:R-:W-:-:S03]  /*ae00*/  ULDC.64 UR4, c[0x0][0x338] ;  /* 0x0000ce0000047ab9 */ /* 0x000fc60000000a00 */
[----:B------:R-:W-:Y:S01]  /*ae10*/  IMAD.IADD R3, R3, 0x1, R6 ;  /* 0x0000000103037824 */ /* 0x000fe200078e0206 */
[----:B-----5:R-:W-:Y:S01]  /*ae20*/  SHF.R.S32.HI R6, RZ, 0x1f, R0 ;  /* 0x0000001fff067819 */ /* 0x020fe20000011400 */
[----:B------:R-:W-:-:S04]  /*ae30*/  IMAD.WIDE.U32 R2, R0, UR4, R2 ;  /* 0x0000000400027c25 */ /* 0x000fc8000f8e0002 */
[----:B------:R-:W-:-:S04]  /*ae40*/  IMAD R7, R6, UR4, RZ ;  /* 0x0000000406077c24 */ /* 0x000fc8000f8e02ff */
[----:B------:R-:W-:Y:S01]  /*ae50*/  IMAD R7, R0, UR5, R7 ;  /* 0x0000000500077c24 */ /* 0x000fe2000f8e0207 */
[----:B------:R-:W-:-:S03]  /*ae60*/  ULDC.64 UR4, c[0x0][0x330] ;  /* 0x0000cc0000047ab9 */ /* 0x000fc60000000a00 */
[----:B------:R-:W-:Y:S02]  /*ae70*/  IMAD.IADD R3, R3, 0x1, R7 ;  /* 0x0000000103037824 */ /* 0x000fe400078e0207 */
[----:B------:R-:W-:-:S04]  /*ae80*/  IMAD.WIDE.U32 R2, R26, UR4, R2 ;  /* 0x000000041a027c25 */ /* 0x000fc8000f8e0002 */
[----:B------:R-:W-:Y:S01]  /*ae90*/  IMAD R19, R26, UR5, R3 ;  /* 0x000000051a137c24 */ /* 0x000fe2000f8e0203 */
[C---:B------:R-:W-:Y:S02]  /*aea0*/  LEA R18, P0, R2.reuse, UR6, 0x1 ;  /* 0x0000000602127c11 */ /* 0x040fe4000f8008ff */
[----:B------:R-:W-:Y:S02]  /*aeb0*/  SHF.L.U32 R3, R29, 0x1f, RZ ;  /* 0x0000001f1d037819 */ /* 0x000fe400000006ff */
[----:B------:R-:W-:Y:S01]  /*aec0*/  LEA.HI.X R19, R2, UR7, R19, 0x1, P0 ;  /* 0x0000000702137c11 */ /* 0x000fe200080f0c13 */
[----:B------:R-:W-:-:S07]  /*aed0*/  IMAD R2, R22, 0x8, R17 ;  /* 0x0000000816027824 */ /* 0x000fce00078e0211 */
[----:B------:R-:W0:Y:S02]  /*aee0*/  SYNCS.PHASECHK.TRANS64.TRYWAIT P0, [R2+URZ+0x2d840], R3 ;  /* 0x02d84003020075a7 */ /* 0x000e24000800017f */
[----:B0-----:R-:W-:Y:S05]  /*aef0*/  @!P0 BRA `(.L_x_230) ;  /* 0x0000003c00248947 */ /* 0x001fea0003800000 */
.L_x_292:
[----:B------:R-:W-:Y:S05]  /*af00*/  BSYNC B0 ;  /* 0x0000000000007941 */ /* 0x000fea0003800000 */
.L_x_229:
[----:B------:R-:W2:Y:S01]  /*af10*/  LDL R12, [R1+0xc] ;  /* 0x00000c00010c7983 */ /* 0x000ea20000100800 */
[----:B------:R-:W-:Y:S01]  /*af20*/  ULDC.64 UR4, c[0x0][0x300] ;  /* 0x0000c00000047ab9 */ /* 0x000fe20000000a00 */
[----:B------:R-:W-:Y:S01]  /*af30*/  ULDC.64 UR6, c[0x0][0x2e8] ;  /* 0x0000ba0000067ab9 */ /* 0x000fe20000000a00 */
[----:B------:R-:W-:Y:S01]  /*af40*/  IMAD R5, R5, UR4, RZ ;  /* 0x0000000405057c24 */ /* 0x000fe2000f8e02ff */
[----:B------:R-:W1:Y:S01]  /*af50*/  S2R R7, SR_TID.X ;  /* 0x0000000000077919 */ /* 0x000e620000002100 */
[----:B------:R-:W-:Y:S02]  /*af60*/  LOP3.LUT P4, RZ, R16, 0x4, RZ, 0xc0, !PT ;  /* 0x0000000410ff7812 */ /* 0x000fe4000788c0ff */
[C---:B0-----:R-:W-:Y:S01]  /*af70*/  IMAD R3, R4.reuse, UR5, R5 ;  /* 0x0000000504037c24 */ /* 0x041fe2000f8e0205 */
[----:B------:R-:W0:Y:S01]  /*af80*/  S2R R9, SR_TID.X ;  /* 0x0000000000097919 */ /* 0x000e220000002100 */
[----:B------:R-:W-:Y:S01]  /*af90*/  IMAD.WIDE.U32 R4, R4, UR4, RZ ;  /* 0x0000000404047c25 */ /* 0x000fe2000f8e00ff */
[----:B------:R-:W-:Y:S01]  /*afa0*/  ULDC.64 UR4, c[0x0][0x310] ;  /* 0x0000c40000047ab9 */ /* 0x000fe20000000a00 */
[----:B------:R-:W-:-:S02]  /*afb0*/  LOP3.LUT P3, RZ, R16, 0x2, RZ, 0xc0, !PT ;  /* 0x0000000210ff7812 */ /* 0x000fc4000786c0ff */
[----:B------:R-:W-:Y:S01]  /*afc0*/  IMAD.IADD R5, R5, 0x1, R3 ;  /* 0x0000000105057824 */ /* 0x000fe200078e0203 */
[----:B------:R-:W-:Y:S01]  /*afd0*/  LOP3.LUT P2, RZ, R16, 0x1, RZ, 0xc0, !PT ;  /* 0x0000000110ff7812 */ /* 0x000fe2000784c0ff */
[----:B------:R-:W-:Y:S02]  /*afe0*/  IMAD R6, R6, UR4, RZ ;  /* 0x0000000406067c24 */ /* 0x000fe4000f8e02ff */
[----:B------:R-:W-:-:S04]  /*aff0*/  IMAD.WIDE.U32 R4, R0, UR4, R4 ;  /* 0x0000000400047c25 */ /* 0x000fc8000f8e0004 */
[----:B------:R-:W-:Y:S01]  /*b000*/  IMAD R0, R0, UR5, R6 ;  /* 0x0000000500007c24 */ /* 0x000fe2000f8e0206 */
[----:B------:R-:W-:-:S03]  /*b010*/  ULDC.64 UR4, c[0x0][0x308] ;  /* 0x0000c20000047ab9 */ /* 0x000fc60000000a00 */
[----:B------:R-:W-:Y:S02]  /*b020*/  IMAD.IADD R5, R5, 0x1, R0 ;  /* 0x0000000105057824 */ /* 0x000fe400078e0200 */
[----:B------:R-:W-:Y:S01]  /*b030*/  IMAD.WIDE.U32 R4, R26, UR4, R4 ;  /* 0x000000041a047c25 */ /* 0x000fe2000f8e0004 */
[----:B------:R-:W-:-:S03]  /*b040*/  UMOV UR4, 0xffffffff ;  /* 0xffffffff00047882 */ /* 0x000fc60000000000 */
[----:B------:R-:W-:Y:S01]  /*b050*/  IMAD R6, R26, UR5, R5 ;  /* 0x000000051a067c24 */ /* 0x000fe2000f8e0205 */
[C---:B------:R-:W-:Y:S02]  /*b060*/  LEA R0, P0, R4.reuse, UR6, 0x1 ;  /* 0x0000000604007c11 */ /* 0x040fe4000f8008ff */
[----:B-1----:R-:W-:Y:S02]  /*b070*/  LOP3.LUT R11, R7, 0x7f, RZ, 0xc0, !PT ;  /* 0x0000007f070b7812 */ /* 0x002fe400078ec0ff */
[----:B------:R-:W-:Y:S01]  /*b080*/  LEA.HI.X R6, R4, UR7, R6, 0x1, P0 ;  /* 0x0000000704067c11 */ /* 0x000fe200080f0c06 */
[C---:B0-----:R-:W-:Y:S01]  /*b090*/  IMAD.SHL.U32 R7, R9.reuse, 0x8, RZ ;  /* 0x0000000809077824 */ /* 0x041fe200078e00ff */
[----:B------:R-:W-:Y:S01]  /*b0a0*/  SHF.R.U32.HI R11, RZ, 0x2, R11 ;  /* 0x00000002ff0b7819 */ /* 0x000fe2000001160b */
[----:B------:R-:W-:-:S03]  /*b0b0*/  IMAD.SHL.U32 R10, R9, 0x8, RZ ;  /* 0x00000008090a7824 */ /* 0x000fc600078e00ff */
[----:B------:R-:W-:-:S04]  /*b0c0*/  LOP3.LUT R7, R7, 0xd8, RZ, 0xc0, !PT ;  /* 0x000000d807077812 */ /* 0x000fc800078ec0ff */
[----:B------:R-:W-:Y:S01]  /*b0d0*/  LOP3.LUT R7, R7, 0x18, R9, 0x78, !PT ;  /* 0x0000001807077812 */ /* 0x000fe200078e7809 */
[----:B------:R-:W-:-:S03]  /*b0e0*/  IMAD.SHL.U32 R9, R9, 0x8, RZ ;  /* 0x0000000809097824 */ /* 0x000fc600078e00ff */
[----:B------:R-:W-:Y:S02]  /*b0f0*/  LOP3.LUT R7, R7, 0x320, R10, 0xf8, !PT ;  /* 0x0000032007077812 */ /* 0x000fe400078ef80a */
[----:B------:R-:W-:-:S03]  /*b100*/  LOP3.LUT R9, R9, 0x18, RZ, 0xc0, !PT ;  /* 0x0000001809097812 */ /* 0x000fc600078ec0ff */
[----:B------:R-:W-:Y:S01]  /*b110*/  IMAD R7, R22, 0x3000, R7 ;  /* 0x0000300016077824 */ /* 0x000fe200078e0207 */
[----:B--2---:R-:W-:-:S04]  /*b120*/  IADD3 R3, -R11, R12, -R8 ;  /* 0x0000000c0b037210 */ /* 0x004fc80007ffe908 */
[----:B------:R-:W-:Y:S01]  /*b130*/  ISETP.GE.AND P0, PT, R3, 0x1, PT ;  /* 0x000000010300780c */ /* 0x000fe20003f06270 */
[----:B------:R-:W-:-:S12]  /*b140*/  BRA.DIV UR4, `(.L_x_231) ;  /* 0x0000003a04a47947 */ /* 0x000fd8000b800000 */
[----:B------:R-:W0:Y:S01]  /*b150*/  SHFL.IDX PT, R5, R0, RZ, 0x1c1f ;  /* 0x001c1fff00057589 */ /* 0x000e2200000e0000 */
[----:B------:R-:W-:-:S03]  /*b160*/  @P0 IMAD R8, R7, 0x2, R17 ;  /* 0x0000000207080824 */ /* 0x000fc600078e0211 */
[----:B------:R-:W1:Y:S01]  /*b170*/  SHFL.IDX PT, R4, R6, RZ, 0x1c1f ;  /* 0x001c1fff06047589 */ /* 0x000e6200000e0000 */
[----:B0-----:R-:W-:-:S04]  /*b180*/  @P0 LEA R5, P1, R9, R5, 0x1 ;  /* 0x0000000509050211 */ /* 0x001fc800078208ff */
[----:B-1----:R-:W-:Y:S02]  /*b190*/  @P0 IADD3.X R4, RZ, R4, RZ, P1, !PT ;  /* 0x00000004ff040210 */ /* 0x002fe40000ffe4ff */
[----:B------:R-:W-:Y:S02]  /*b1a0*/  ISETP.GE.AND P1, PT, R3, 0x21, PT ;  /* 0x000000210300780c */ /* 0x000fe40003f26270 */
[----:B------:R-:W-:-:S04]  /*b1b0*/  @P0 LOP3.LUT R5, R5, R4, RZ, 0x3c, !PT ;  /* 0x0000000405050212 */ /* 0x000fc800078e3cff */
[----:B------:R-:W-:-:S04]  /*b1c0*/  @P0 LOP3.LUT R4, R5, R4, RZ, 0x3c, !PT ;  /* 0x0000000405040212 */ /* 0x000fc800078e3cff */
[----:B------:R-:W-:-:S05]  /*b1d0*/  @P0 LOP3.LUT R5, R5, R4, RZ, 0x3c, !PT ;  /* 0x0000000405050212 */ /* 0x000fca00078e3cff */
[----:B------:R-:W-:Y:S01]  /*b1e0*/  @!PT LDS RZ, [RZ] ;  /* 0x00000000fffff984 */ /* 0x000fe20000000800 */
[----:B------:R-:W-:Y:S04]  /*b1f0*/  @P0 LDGSTS.E.BYPASS.LTC128B.128 [R8+0x15400], desc[UR36][R4.64], !P4 ;  /* 0x1540000004080fae */ /* 0x000fe8000e101d64 */
[----:B------:R-:W-:Y:S04]  /*b200*/  @P0 LDGSTS.E.BYPASS.LTC128B.128 [R8+0x17400], desc[UR36][R4.64+0x40], !P3 ;  /* 0x1740004004080fae */ /* 0x000fe8000d901d64 */
[----:B------:R0:W-:Y:S04]  /*b210*/  @P0 LDGSTS.E.BYPASS.LTC128B.128 [R8+0x19400], desc[UR36][R4.64+0x80], !P2 ;  /* 0x1940008004080fae */ /* 0x0001e8000d101d64 */
[----:B0-----:R-:W0:Y:S01]  /*b220*/  SHFL.IDX PT, R5, R0, 0x1, 0x1c1f ;  /* 0x003c1f0000057f89 */ /* 0x001e2200000e0000 */
[----:B------:R-:W-:-:S03]  /*b230*/  @P1 IMAD R8, R7, 0x2, R17 ;  /* 0x0000000207081824 */ /* 0x000fc600078e0211 */
[----:B------:R-:W1:Y:S01]  /*b240*/  SHFL.IDX PT, R4, R6, 0x1, 0x1c1f ;  /* 0x003c1f0006047f89 */ /* 0x000e6200000e0000 */
[----:B0-----:R-:W-:-:S05]  /*b250*/  @P1 LEA R5, P0, R9, R5, 0x1 ;  /* 0x0000000509051211 */ /* 0x001fca00078008ff */
[----:B-1----:R-:W-:-:S05]  /*b260*/  @P1 IMAD.X R4, RZ, RZ, R4, P0 ;  /* 0x000000ffff041224 */ /* 0x002fca00000e0604 */
[----:B------:R-:W-:-:S04]  /*b270*/  @P1 LOP3.LUT R5, R5, R4, RZ, 0x3c, !PT ;  /* 0x0000000405051212 */ /* 0x000fc800078e3cff */
[----:B------:R-:W-:-:S04]  /*b280*/  @P1 LOP3.LUT R4, R5, R4, RZ, 0x3c, !PT ;  /* 0x0000000405041212 */ /* 0x000fc800078e3cff */
[----:B------:R-:W-:-:S05]  /*b290*/  @P1 LOP3.LUT R5, R5, R4, RZ, 0x3c, !PT ;  /* 0x0000000405051212 */ /* 0x000fca00078e3cff */
[----:B------:R-:W-:Y:S04]  /*b2a0*/  @P1 LDGSTS.E.BYPASS.LTC128B.128 [R8+0x15c00], desc[UR36][R4.64], !P4 ;  /* 0x15c0000004081fae */ /* 0x000fe8000e101d64 */
[----:B------:R-:W-:Y:S04]  /*b2b0*/  @P1 LDGSTS.E.BYPASS.LTC128B.128 [R8+0x17c00], desc[UR36][R4.64+0x40], !P3 ;  /* 0x17c0004004081fae */ /* 0x000fe8000d901d64 */
[----:B------:R0:W-:Y:S01]  /*b2c0*/  @P1 LDGSTS.E.BYPASS.LTC128B.128 [R8+0x19c00], desc[UR36][R4.64+0x80], !P2 ;  /* 0x19c0008004081fae */ /* 0x0001e2000d101d64 */
[----:B------:R-:W-:-:S03]  /*b2d0*/  ISETP.GE.AND P1, PT, R3, 0x41, PT ;  /* 0x000000410300780c */ /* 0x000fc60003f26270 */
[----:B0-----:R-:W0:Y:S10]  /*b2e0*/  SHFL.IDX PT, R5, R0, 0x2, 0x1c1f ;  /* 0x005c1f0000057f89 */ /* 0x001e3400000e0000 */
[----:B------:R-:W-:Y:S01]  /*b2f0*/  @P1 IMAD R8, R7, 0x2, R17 ;  /* 0x0000000207081824 */ /* 0x000fe200078e0211 */
[----:B------:R-:W1:Y:S04]  /*b300*/  SHFL.IDX PT, R4, R6, 0x2, 0x1c1f ;  /* 0x005c1f0006047f89 */ /* 0x000e6800000e0000 */
[----:B------:R-:W2:Y:S04]  /*b310*/  SHFL.IDX PT, R6, R6, 0x3, 0x1c1f ;  /* 0x007c1f0006067f89 */ /* 0x000ea800000e0000 */
[----:B------:R-:W3:Y:S01]  /*b320*/  SHFL.IDX PT, R0, R0, 0x3, 0x1c1f ;  /* 0x007c1f0000007f89 */ /* 0x000ee200000e0000 */
[----:B0-----:R-:W-:-:S05]  /*b330*/  @P1 LEA R5, P0, R9, R5, 0x1 ;  /* 0x0000000509051211 */ /* 0x001fca00078008ff */
[----:B-1----:R-:W-:-:S05]  /*b340*/  @P1 IMAD.X R4, RZ, RZ, R4, P0 ;  /* 0x000000ffff041224 */ /* 0x002fca00000e0604 */
[----:B------:R-:W-:-:S04]  /*b350*/  @P1 LOP3.LUT R5, R5, R4, RZ, 0x3c, !PT ;  /* 0x0000000405051212 */ /* 0x000fc800078e3cff */
[----:B------:R-:W-:-:S04]  /*b360*/  @P1 LOP3.LUT R4, R5, R4, RZ, 0x3c, !PT ;  /* 0x0000000405041212 */ /* 0x000fc800078e3cff */
[----:B------:R-:W-:-:S05]  /*b370*/  @P1 LOP3.LUT R5, R5, R4, RZ, 0x3c, !PT ;  /* 0x0000000405051212 */ /* 0x000fca00078e3cff */
[----:B------:R1:W-:Y:S04]  /*b380*/  @P1 LDGSTS.E.BYPASS.LTC128B.128 [R8+0x16400], desc[UR36][R4.64], !P4 ;  /* 0x1640000004081fae */ /* 0x0003e8000e101d64 */
[----:B------:R1:W-:Y:S04]  /*b390*/  @P1 LDGSTS.E.BYPASS.LTC128B.128 [R8+0x18400], desc[UR36][R4.64+0x40], !P3 ;  /* 0x1840004004081fae */ /* 0x0003e8000d901d64 */
[----:B--23--:R1:W-:Y:S02]  /*b3a0*/  @P1 LDGSTS.E.BYPASS.LTC128B.128 [R8+0x1a400], desc[UR36][R4.64+0x80], !P2 ;  /* 0x1a40008004081fae */ /* 0x00c3e4000d101d64 */
.L_x_302:
[----:B------:R-:W-:-:S13]  /*b3b0*/  ISETP.GE.AND P0, PT, R3, 0x61, PT ;  /* 0x000000610300780c */ /* 0x000fda0003f06270 */
[----:B01----:R-:W-:Y:S01]  /*b3c0*/  @P0 LEA R4, P1, R9, R0, 0x1 ;  /* 0x0000000009040211 */ /* 0x003fe200078208ff */
[----:B------:R-:W-:-:S04]  /*b3d0*/  @P0 IMAD R7, R7, 0x2, R17 ;  /* 0x0000000207070824 */ /* 0x000fc800078e0211 */
[----:B------:R-:W-:-:S05]  /*b3e0*/  @P0 IMAD.X R5, RZ, RZ, R6, P1 ;  /* 0x000000ffff050224 */ /* 0x000fca00008e0606 */
[----:B------:R-:W-:Y:S01]  /*b3f0*/  @!PT LDS RZ, [RZ] ;  /* 0x00000000fffff984 */ /* 0x000fe20000000800 */
[----:B------:R-:W-:Y:S01]  /*b400*/  @!PT LDS RZ, [RZ] ;  /* 0x00000000fffff984 */ /* 0x000fe20000000800 */
[----:B------:R-:W-:Y:S01]  /*b410*/  @!PT LDS RZ, [RZ] ;  /* 0x00000000fffff984 */ /* 0x000fe20000000800 */
[----:B------:R0:W-:Y:S04]  /*b420*/  @P0 LDGSTS.E.BYPASS.LTC128B.128 [R7+0x16c00], desc[UR36][R4.64], !P4 ;  /* 0x16c0000004070fae */ /* 0x0001e8000e101d64 */
[----:B------:R0:W-:Y:S04]  /*b430*/  @P0 LDGSTS.E.BYPASS.LTC128B.128 [R7+0x18c00], desc[UR36][R4.64+0x40], !P3 ;  /* 0x18c0004004070fae */ /* 0x0001e8000d901d64 */
[----:B------:R0:W-:Y:S01]  /*b440*/  @P0 LDGSTS.E.BYPASS.LTC128B.128 [R7+0x1ac00], desc[UR36][R4.64+0x80], !P2 ;  /* 0x1ac0008004070fae */ /* 0x0001e2000d101d64 */
[----:B------:R-:W-:Y:S01]  /*b450*/  PLOP3.LUT P0, PT, PT, PT, PT, 0x80, 0x0 ;  /* 0x000000000000781c */ /* 0x000fe20003f0f070 */
[----:B------:R-:W-:-:S12]  /*b460*/  NOP ;  /* 0x0000000000007918 */ /* 0x000fd80000000000 */
.L_x_232:
[----:B------:R-:W-:Y:S02]  /*b470*/  PLOP3.LUT P1, PT, P1, P0, PT, 0xa2, 0x0 ;  /* 0x000000000000781c */ /* 0x000fe40000f21472 */
[----:B------:R-:W-:-:S08]  /*b480*/  @P0 R2UR P1, UR4, R2 ;  /* 0x00000000020402ca */ /* 0x000fd00000020000 */
[----:B------:R-:W-:-:S05]  /*b490*/  @P0 PLOP3.LUT P0, PT, P1, PT, PT, 0x80, 0x0 ;  /* 0x000000000000081c */ /* 0x000fca0000f0f070 */
[----:B------:R-:W-:Y:S01]  /*b4a0*/  @!P1 SYNCS.ARRIVE.TRANS64.RED.A0T1 RZ, [UR4+0x2d830], RZ ;  /* 0x02d830ffffff99a7 */ /* 0x000fe20008200404 */
[----:B------:R-:W-:Y:S07]  /*b4b0*/  @!P1 ARRIVES.LDGSTSBAR.64.TRANSCNT [UR4+0x2d830] ;  /* 0x02d83000ff0099b0 */ /* 0x000fee0008000a84 */
[----:B------:R-:W-:Y:S05]  /*b4c0*/  @P0 BRA.U.ANY `(.L_x_232) ;  /* 0xfffffffd00e80947 */ /* 0x000fea000393ffff */
[----:B------:R-:W-:Y:S01]  /*b4d0*/  NOP ;  /* 0x0000000000007918 */ /* 0x000fe20000000000 */
[----:B------:R-:W2:Y:S02]  /*b4e0*/  LDL R0, [R1+0x48] ;  /* 0x0000480001007983 */ /* 0x000ea40000100800 */
[----:B--2---:R-:W-:-:S13]  /*b4f0*/  ISETP.NE.AND P2, PT, R0, 0x3, PT ;  /* 0x000000030000780c */ /* 0x004fda0003f45270 */
[----:B------:R-:W-:Y:S05]  /*b500*/  @!P2 BRA `(.L_x_233) ;  /* 0x000000000004a947 */ /* 0x000fea0003800000 */
[----:B------:R-:W-:Y:S01]  /*b510*/  BPT.TRAP 0x1 ;  /* 0x000000040000795c */ /* 0x000fe20000300000 */
.L_x_233:
[----:B0-----:R0:W5:Y:S01]  /*b520*/  LDL.LU R4, [R1+0x28] ;  /* 0x0000280001047983 */ /* 0x0011620000300800 */
[----:B------:R0:W-:Y:S03]  /*b530*/  SYNCS.ARRIVE.TRANS64.A1T0 RZ, [R2+URZ+0x2d830], RZ ;  /* 0x02d830ff02ff79a7 */ /* 0x0001e6000810003f */
[----:B------:R0:W5:Y:S02]  /*b540*/  LDL.LU R3, [R1] ;  /* 0x0000000001037983 */ /* 0x0001640000300800 */
[----:B------:R-:W-:Y:S05]  /*b550*/  WARPSYNC.ALL ;  /* 0x0000000000007948 */ /* 0x000fea0003800000 */
[----:B------:R-:W-:Y:S01]  /*b560*/  ULDC.64 UR4, c[0x0][0x298] ;  /* 0x0000a60000047ab9 */ /* 0x000fe20000000a00 */
[----:B------:R-:W-:Y:S01]  /*b570*/  BAR.SYNC.DEFER_BLOCKING 0x8, 0x200 ;  /* 0x0208000000007b1d */ /* 0x000fe20000010000 */
[----:B------:R-:W-:Y:S01]  /*b580*/  LOP3.LUT P0, RZ, R16, 0x20, RZ, 0xc0, !PT ;  /* 0x0000002010ff7812 */ /* 0x000fe2000780c0ff */
[----:B0-----:R-:W-:-:S03]  /*b590*/  VIADD R2, R17, 0xc400 ;  /* 0x0000c40011027836 */ /* 0x001fc60000000000 */
[----:B------:R-:W-:Y:S01]  /*b5a0*/  SEL R28, R28, RZ, !P0 ;  /* 0x000000ff1c1c7207 */ /* 0x000fe20004000000 */
[----:B------:R-:W-:Y:S01]  /*b5b0*/  BSSY B6, `(.L_x_234) ;  /* 0x000001c000067945 */ /* 0x000fe20003800000 */
[----:B-----5:R-:W-:Y:S02]  /*b5c0*/  SEL R4, R4, RZ, !P0 ;  /* 0x000000ff04047207 */ /* 0x020fe40004000000 */
[----:B------:R-:W-:Y:S02]  /*b5d0*/  LOP3.LUT P0, RZ, R2, 0x1bf, RZ, 0xc0, !PT ;  /* 0x000001bf02ff7812 */ /* 0x000fe4000780c0ff */
[----:B------:R-:W-:Y:S01]  /*b5e0*/  SHF.R.S32.HI R0, RZ, 0x1f, R3 ;  /* 0x0000001fff007819 */ /* 0x000fe20000011403 */
[----:B------:R0:W-:Y:S04]  /*b5f0*/  STL [R1+0x38], R4 ;  /* 0x0000380401007387 */ /* 0x0001e80000100800 */
[----:B------:R-:W-:-:S04]  /*b600*/  IMAD R0, R0, UR4, RZ ;  /* 0x0000000400007c24 */ /* 0x000fc8000f8e02ff */
[C---:B------:R-:W-:Y:S02]  /*b610*/  IMAD R0, R3.reuse, UR5, R0 ;  /* 0x0000000503007c24 */ /* 0x040fe4000f8e0200 */
[----:B------:R-:W-:-:S04]  /*b620*/  IMAD.WIDE.U32 R2, R3, UR4, RZ ;  /* 0x0000000403027c25 */ /* 0x000fc8000f8e00ff */
[----:B------:R-:W-:Y:S01]  /*b630*/  IMAD.IADD R0, R3, 0x1, R0 ;  /* 0x0000000103007824 */ /* 0x000fe200078e0200 */
[----:B------:R0:W-:Y:S04]  /*b640*/  STL.64 [R1+0x28], R2 ;  /* 0x0000280201007387 */ /* 0x0001e80000100a00 */
[----:B------:R0:W-:Y:S01]  /*b650*/  STL [R1], R0 ;  /* 0x0000000001007387 */ /* 0x0001e20000100800 */
[----:B------:R-:W-:Y:S05]  /*b660*/  @!P0 BRA `(.L_x_235) ;  /* 0x0000000000408947 */ /* 0x000fea0003800000 */
[----:B0-----:R-:W-:Y:S01]  /*b670*/  MOV R2, 0x0 ;  /* 0x0000000000027802 */ /* 0x001fe20000000f00 */
        /* <DEDUP_REMOVED lines=15> */
.L_x_235:
[----:B------:R-:W-:Y:S05]  /*b770*/  BSYNC B6 ;  /* 0x0000000000067941 */ /* 0x000fea0003800000 */
.L_x_234:
[----:B0-----:R-:W2:Y:S01]  /*b780*/  LDL.LU R2, [R1] ;  /* 0x0000000001027983 */ /* 0x001ea20000300800 */
[----:B------:R-:W0:Y:S01]  /*b790*/  LDC R10, c[0x0][0x448] ;  /* 0x00011200ff0a7b82 */ /* 0x000e220000000800 */
[----:B------:R-:W-:Y:S01]  /*b7a0*/  ULDC.64 UR4, c[0x0][0x2d8] ;  /* 0x0000b60000047ab9 */ /* 0x000fe20000000a00 */
[----:B------:R-:W-:Y:S01]  /*b7b0*/  ULDC.64 UR6, c[0x0][0x2e0] ;  /* 0x0000b80000067ab9 */ /* 0x000fe20000000a00 */
[----:B------:R-:W3:Y:S01]  /*b7c0*/  LDL.LU.64 R20, [R1+0x28] ;  /* 0x0000280001147983 */ /* 0x000ee20000300a00 */
[----:B------:R-:W-:-:S03]  /*b7d0*/  ULDC.64 UR8, c[0x0][0x280] ;  /* 0x0000a00000087ab9 */ /* 0x000fc60000000a00 */
[----:B------:R-:W4:Y:S01]  /*b7e0*/  LDL.LU R0, [R1+0x38] ;  /* 0x0000380001007983 */ /* 0x000f220000300800 */
[----:B------:R-:W1:Y:S01]  /*b7f0*/  S2R R13, SR_TID.X ;  /* 0x00000000000d7919 */ /* 0x000e620000002100 */
[----:B0-----:R-:W-:-:S13]  /*b800*/  ISETP.NE.AND P0, PT, R10, 0x1, PT ;  /* 0x000000010a00780c */ /* 0x001fda0003f05270 */
[----:B------:R-:W0:Y:S01]  /*b810*/  @P0 LDC R4, c[0x0][0x44c] ;  /* 0x00011300ff040b82 */ /* 0x000e220000000800 */
[----:B-1----:R-:W-:-:S07]  /*b820*/  IMAD.SHL.U32 R11, R13, 0x8, RZ ;  /* 0x000000080d0b7824 */ /* 0x002fce00078e00ff */
[----:B------:R-:W1:Y:S01]  /*b830*/  @P0 LDC R5, c[0x0][0x450] ;  /* 0x00011400ff050b82 */ /* 0x000e620000000800 */
[----:B------:R-:W-:-:S04]  /*b840*/  LOP3.LUT R11, R11, 0x18, RZ, 0xc0, !PT ;  /* 0x000000180b0b7812 */ /* 0x000fc800078ec0ff */
[C---:B------:R-:W-:Y:S02]  /*b850*/  LOP3.LUT R12, R11.reuse, 0x20, RZ, 0xfc, !PT ;  /* 0x000000200b0c7812 */ /* 0x040fe400078efcff */
[----:B------:R-:W-:Y:S01]  /*b860*/  LOP3.LUT R11, R11, 0x40, RZ, 0xfc, !PT ;  /* 0x000000400b0b7812 */ /* 0x000fe200078efcff */
[----:B--2---:R-:W-:Y:S02]  /*b870*/  IMAD.MOV.U32 R3, RZ, RZ, R2 ;  /* 0x000000ffff037224 */ /* 0x004fe400078e0002 */
[----:B---3--:R-:W-:Y:S01]  /*b880*/  IMAD.MOV.U32 R2, RZ, RZ, R20 ;  /* 0x000000ffff027224 */ /* 0x008fe200078e0014 */
[----:B------:R-:W2:Y:S03]  /*b890*/  S2R R21, SR_TID.X ;  /* 0x0000000000157919 */ /* 0x000ea60000002100 */
[C---:B------:R-:W-:Y:S01]  /*b8a0*/  IMAD.WIDE.U32 R2, R26.reuse, UR4, R2 ;  /* 0x000000041a027c25 */ /* 0x040fe2000f8e0002 */
[----:B------:R-:W3:Y:S03]  /*b8b0*/  S2R R20, SR_TID.X ;  /* 0x0000000000147919 */ /* 0x000ee60000002100 */
[----:B------:R-:W-:Y:S01]  /*b8c0*/  IMAD R3, R26, UR5, R3 ;  /* 0x000000051a037c24 */ /* 0x000fe2000f8e0203 */
[----:B------:R-:W-:Y:S01]  /*b8d0*/  ULDC.64 UR4, c[0x0][0x2d0] ;  /* 0x0000b40000047ab9 */ /* 0x000fe20000000a00 */
[----:B----4-:R-:W-:-:S02]  /*b8e0*/  IMAD R0, R0, UR6, RZ ;  /* 0x0000000600007c24 */ /* 0x010fc4000f8e02ff */
[----:B------:R-:W-:-:S04]  /*b8f0*/  IMAD.WIDE.U32 R2, R28, UR6, R2 ;  /* 0x000000061c027c25 */ /* 0x000fc8000f8e0002 */
[----:B------:R-:W-:Y:S01]  /*b900*/  IMAD R0, R28, UR7, R0 ;  /* 0x000000071c007c24 */ /* 0x000fe2000f8e0200 */
[----:B------:R-:W-:-:S03]  /*b910*/  ULDC.64 UR6, c[0x0][0x2c8] ;  /* 0x0000b20000067ab9 */ /* 0x000fc60000000a00 */
[----:B------:R-:W-:Y:S02]  /*b920*/  IMAD.IADD R3, R3, 0x1, R0 ;  /* 0x0000000103037824 */ /* 0x000fe400078e0200 */
[----:B--2---:R-:W-:Y:S01]  /*b930*/  IMAD.SHL.U32 R21, R21, 0x20, RZ ;  /* 0x0000002015157824 */ /* 0x004fe200078e00ff */
[----:B---3--:R-:W-:-:S04]  /*b940*/  LOP3.LUT R20, R20, 0x7f, RZ, 0xc0, !PT ;  /* 0x0000007f14147812 */ /* 0x008fc800078ec0ff */
[----:B------:R-:W-:Y:S02]  /*b950*/  LOP3.LUT R21, R21, 0x60, RZ, 0xc0, !PT ;  /* 0x0000006015157812 */ /* 0x000fe400078ec0ff */
[----:B------:R-:W-:-:S04]  /*b960*/  SHF.R.U32.HI R20, RZ, 0x2, R20 ;  /* 0x00000002ff147819 */ /* 0x000fc80000011614 */
[----:B------:R-:W-:Y:S02]  /*b970*/  LOP3.LUT R20, R20, R21, RZ, 0xfc, !PT ;  /* 0x0000001514147212 */ /* 0x000fe400078efcff */
[----:B------:R-:W-:-:S03]  /*b980*/  LOP3.LUT R21, R13, 0x7f, RZ, 0xc0, !PT ;  /* 0x0000007f0d157812 */ /* 0x000fc600078ec0ff */
[----:B------:R-:W-:Y:S01]  /*b990*/  IMAD R6, R25, 0xc0, R20 ;  /* 0x000000c019067824 */ /* 0x000fe200078e0214 */
[----:B------:R-:W-:Y:S01]  /*b9a0*/  SHF.R.U32.HI R21, RZ, 0x2, R21 ;  /* 0x00000002ff157819 */ /* 0x000fe20000011615 */
[----:B------:R-:W-:Y:S02]  /*b9b0*/  IMAD.SHL.U32 R20, R13, 0x8, RZ ;  /* 0x000000080d147824 */ /* 0x000fe400078e00ff */
[----:B0-----:R-:W-:-:S03]  /*b9c0*/  @P0 IMAD.HI.U32 R0, R6, R4, RZ ;  /* 0x0000000406000227 */ /* 0x001fc600078e00ff */
[----:B------:R-:W-:Y:S01]  /*b9d0*/  LOP3.LUT R20, R20, 0x18, RZ, 0xc0, !PT ;  /* 0x0000001814147812 */ /* 0x000fe200078ec0ff */
[----:B------:R-:W-:Y:S01]  /*b9e0*/  IMAD.MOV.U32 R4, RZ, RZ, R6 ;  /* 0x000000ffff047224 */ /* 0x000fe200078e0006 */
[----:B-1----:R-:W-:-:S04]  /*b9f0*/  @P0 SHF.R.U32.HI R4, RZ, R5, R0 ;  /* 0x00000005ff040219 */ /* 0x002fc80000011600 */
[----:B------:R-:W-:-:S05]  /*ba00*/  SHF.R.S32.HI R0, RZ, 0x1f, R4 ;  /* 0x0000001fff007819 */ /* 0x000fca0000011404 */
[----:B------:R-:W-:-:S04]  /*ba10*/  IMAD R0, R0, UR4, RZ ;  /* 0x0000000400007c24 */ /* 0x000fc8000f8e02ff */
[C---:B------:R-:W-:Y:S02]  /*ba20*/  IMAD R7, R4.reuse, UR5, R0 ;  /* 0x0000000504077c24 */ /* 0x040fe4000f8e0200 */
[----:B------:R-:W-:Y:S02]  /*ba30*/  IMAD.MOV R0, RZ, RZ, -R4 ;  /* 0x000000ffff007224 */ /* 0x000fe400078e0a04 */
[----:B------:R-:W-:-:S04]  /*ba40*/  IMAD.WIDE.U32 R4, R4, UR4, R2 ;  /* 0x0000000404047c25 */ /* 0x000fc8000f8e0002 */
[----:B------:R-:W-:Y:S02]  /*ba50*/  IMAD R0, R10, R0, R6 ;  /* 0x000000000a007224 */ /* 0x000fe400078e0206 */
[----:B------:R-:W-:-:S03]  /*ba60*/  IMAD.IADD R5, R5, 0x1, R7 ;  /* 0x0000000105057824 */ /* 0x000fc600078e0207 */
[----:B------:R-:W-:Y:S01]  /*ba70*/  SHF.R.S32.HI R7, RZ, 0x1f, R0 ;  /* 0x0000001fff077819 */ /* 0x000fe20000011400 */
[----:B------:R-:W-:-:S04]  /*ba80*/  IMAD.WIDE.U32 R8, R0, UR6, R4 ;  /* 0x0000000600087c25 */ /* 0x000fc8000f8e0004 */
[----:B------:R-:W-:Y:S01]  /*ba90*/  IMAD R7, R7, UR6, RZ ;  /* 0x0000000607077c24 */ /* 0x000fe2000f8e02ff */
[----:B------:R-:W-:Y:S01]  /*baa0*/  LEA R4, P1, R8, UR8, 0x1 ;  /* 0x0000000808047c11 */ /* 0x000fe2000f8208ff */
[----:B------:R-:W-:Y:S02]  /*bab0*/  VIADD R5, R6, 0x80 ;  /* 0x0000008006057836 */ /* 0x000fe40000000000 */
[----:B------:R-:W-:Y:S02]  /*bac0*/  IMAD R0, R0, UR7, R7 ;  /* 0x0000000700007c24 */ /* 0x000fe4000f8e0207 */
[----:B------:R-:W0:Y:S01]  /*bad0*/  @P0 LDC R7, c[0x0][0x44c] ;  /* 0x00011300ff070b82 */ /* 0x000e220000000800 */
[----:B------:R-:W-:Y:S02]  /*bae0*/  IMAD.MOV.U32 R6, RZ, RZ, R5 ;  /* 0x000000ffff067224 */ /* 0x000fe400078e0005 */
[----:B------:R-:W-:-:S05]  /*baf0*/  IMAD.IADD R0, R9, 0x1, R0 ;  /* 0x0000000109007824 */ /* 0x000fca00078e0200 */
[----:B------:R-:W-:Y:S02]  /*bb00*/  LEA.HI.X R0, R8, UR9, R0, 0x1, P1 ;  /* 0x0000000908007c11 */ /* 0x000fe400088f0c00 */
[----:B------:R-:W1:Y:S01]  /*bb10*/  @P0 LDC R8, c[0x0][0x450] ;  /* 0x00011400ff080b82 */ /* 0x000e620000000800 */
[----:B0-----:R-:W-:-:S05]  /*bb20*/  @P0 IMAD.HI.U32 R7, R5, R7, RZ ;  /* 0x0000000705070227 */ /* 0x001fca00078e00ff */
[----:B-1----:R-:W-:-:S04]  /*bb30*/  @P0 SHF.R.U32.HI R6, RZ, R8, R7 ;  /* 0x00000008ff060219 */ /* 0x002fc80000011607 */
[C---:B------:R-:W-:Y:S01]  /*bb40*/  IADD3 R7, -R6.reuse, RZ, RZ ;  /* 0x000000ff06077210 */ /* 0x040fe20007ffe1ff */
[----:B------:R-:W-:-:S04]  /*bb50*/  IMAD.WIDE.U32 R2, R6, UR4, R2 ;  /* 0x0000000406027c25 */ /* 0x000fc8000f8e0002 */
[----:B------:R-:W-:Y:S01]  /*bb60*/  IMAD R5, R10, R7, R5 ;  /* 0x000000070a057224 */ /* 0x000fe200078e0205 */
[----:B------:R-:W-:-:S05]  /*bb70*/  SHF.R.S32.HI R7, RZ, 0x1f, R6 ;  /* 0x0000001fff077819 */ /* 0x000fca0000011406 */
[----:B------:R-:W-:Y:S01]  /*bb80*/  IMAD R7, R7, UR4, RZ ;  /* 0x0000000407077c24 */ /* 0x000fe2000f8e02ff */
[----:B------:R-:W-:Y:S02]  /*bb90*/  ULDC UR4, c[0x0][0x2b8] ;  /* 0x0000ae0000047ab9 */ /* 0x000fe40000000800 */
[----:B------:R-:W-:Y:S01]  /*bba0*/  ISETP.GE.AND P3, PT, R20, UR4, PT ;  /* 0x0000000414007c0c */ /* 0x000fe2000bf66270 */
[----:B------:R-:W-:Y:S01]  /*bbb0*/  IMAD R7, R6, UR5, R7 ;  /* 0x0000000506077c24 */ /* 0x000fe2000f8e0207 */
[----:B------:R-:W-:Y:S01]  /*bbc0*/  SHF.R.S32.HI R6, RZ, 0x1f, R5 ;  /* 0x0000001fff067819 */ /* 0x000fe20000011405 */
[----:B------:R-:W-:Y:S01]  /*bbd0*/  UMOV UR5, 0xffffffff ;  /* 0xffffffff00057882 */ /* 0x000fe20000000000 */
[----:B------:R-:W-:Y:S01]  /*bbe0*/  ISETP.GE.AND P1, PT, R11, UR4, PT ;  /* 0x000000040b007c0c */ /* 0x000fe2000bf26270 */
[----:B------:R-:W-:Y:S02]  /*bbf0*/  IMAD.IADD R3, R3, 0x1, R7 ;  /* 0x0000000103037824 */ /* 0x000fe400078e0207 */
[----:B------:R-:W-:-:S02]  /*bc00*/  IMAD R6, R6, UR6, RZ ;  /* 0x0000000606067c24 */ /* 0x000fc4000f8e02ff */
[----:B------:R-:W-:-:S04]  /*bc10*/  IMAD.WIDE.U32 R2, R5, UR6, R2 ;  /* 0x0000000605027c25 */ /* 0x000fc8000f8e0002 */
[----:B------:R-:W-:Y:S01]  /*bc20*/  IMAD R6, R5, UR7, R6 ;  /* 0x0000000705067c24 */ /* 0x000fe2000f8e0206 */
[----:B------:R-:W-:-:S03]  /*bc30*/  LEA R8, P0, R2, UR8, 0x1 ;  /* 0x0000000802087c11 */ /* 0x000fc6000f8008ff */
[----:B------:R-:W-:-:S05]  /*bc40*/  IMAD.IADD R3, R3, 0x1, R6 ;  /* 0x0000000103037824 */ /* 0x000fca00078e0206 */
[----:B------:R-:W-:Y:S02]  /*bc50*/  LEA.HI.X R3, R2, UR9, R3, 0x1, P0 ;  /* 0x0000000902037c11 */ /* 0x000fe400080f0c03 */
[----:B------:R-:W-:Y:S01]  /*bc60*/  ISETP.GE.AND P0, PT, R12, UR4, PT ;  /* 0x000000040c007c0c */ /* 0x000fe2000bf06270 */
[----:B------:R-:W-:-:S12]  /*bc70*/  BRA.DIV UR5, `(.L_x_236) ;  /* 0x0000003605407947 */ /* 0x000fd8000b800000 */
[----:B------:R-:W2:Y:S04]  /*bc80*/  LDL.LU R5, [R1+0x30] ;  /* 0x0000300001057983 */ /* 0x000ea80000300800 */
[----:B------:R-:W3:Y:S01]  /*bc90*/  LDL R9, [R1+0x1c] ;  /* 0x00001c0001097983 */ /* 0x000ee20000100800 */
[----:B------:R-:W-:-:S03]  /*bca0*/  IMAD R25, R25, 0xc0, R21 ;  /* 0x000000c019197824 */ /* 0x000fc600078e0215 */
[----:B------:R-:W-:Y:S01]  /*bcb0*/  SHFL.IDX PT, R6, R0, RZ, 0x1c1f ;  /* 0x001c1fff00067589 */ /* 0x000fe200000e0000 */
[----:B--2---:R-:W-:-:S03]  /*bcc0*/  IMAD R2, R5, R10, RZ ;  /* 0x0000000a05027224 */ /* 0x004fc600078e02ff */
[----:B------:R-:W0:Y:S02]  /*bcd0*/  SHFL.IDX PT, R5, R4, RZ, 0x1c1f ;  /* 0x001c1fff04057589 */ /* 0x000e2400000e0000 */
[----:B------:R-:W-:-:S13]  /*bce0*/  ISETP.GE.AND P2, PT, R25, R2, PT ;  /* 0x000000021900720c */ /* 0x000fda0003f46270 */
[----:B0-----:R-:W-:-:S05]  /*bcf0*/  @!P2 LEA R5, P4, R20, R5, 0x1 ;  /* 0x000000051405a211 */ /* 0x001fca00078808ff */
[----:B------:R-:W-:-:S04]  /*bd00*/  @!P2 IMAD.X R6, RZ, RZ, R6, P4 ;  /* 0x000000ffff06a224 */ /* 0x000fc800020e0606 */
[----:B------:R-:W-:Y:S02]  /*bd10*/  @!P2 IMAD.MOV.U32 R7, RZ, RZ, R6 ;  /* 0x000000ffff07a224 */ /* 0x000fe400078e0006 */
[----:B------:R-:W-:Y:S02]  /*bd20*/  @!P2 IMAD.MOV.U32 R6, RZ, RZ, R5 ;  /* 0x000000ffff06a224 */ /* 0x000fe400078e0005 */
[----:B------:R-:W0:Y:S04]  /*bd30*/  SHFL.IDX PT, R5, R4, 0x1, 0x1c1f ;  /* 0x003c1f0004057f89 */ /* 0x000e2800000e0000 */
[----:B---3--:R-:W-:Y:S04]  /*bd40*/  @!P2 LDGSTS.E.BYPASS.LTC128B.128 [R9+0xc400], desc[UR36][R6.64], !P3 ;  /* 0x0c4000000609afae */ /* 0x008fe8000d901d64 */
[----:B------:R-:W-:Y:S04]  /*bd50*/  @!P2 LDGSTS.E.BYPASS.LTC128B.128 [R9+0xf400], desc[UR36][R6.64+0x40], !P0 ;  /* 0x0f4000400609afae */ /* 0x000fe8000c101d64 */
[----:B------:R1:W-:Y:S04]  /*bd60*/  @!P2 LDGSTS.E.BYPASS.LTC128B.128 [R9+0x12400], desc[UR36][R6.64+0x80], !P1 ;  /* 0x124000800609afae */ /* 0x0003e8000c901d64 */
[----:B-1----:R-:W1:Y:S01]  /*bd70*/  SHFL.IDX PT, R7, R0, 0x1, 0x1c1f ;  /* 0x003c1f0000077f89 */ /* 0x002e6200000e0000 */
[----:B------:R-:W-:-:S05]  /*bd80*/  VIADD R6, R25, 0x20 ;  /* 0x0000002019067836 */ /* 0x000fca0000000000 */
[----:B------:R-:W-:-:S13]  /*bd90*/  ISETP.GE.AND P2, PT, R6, R2, PT ;  /* 0x000000020600720c */ /* 0x000fda0003f46270 */
[----:B0-----:R-:W-:-:S05]  /*bda0*/  @!P2 LEA R5, P4, R20, R5, 0x1 ;  /* 0x000000051405a211 */ /* 0x001fca00078808ff */
[----:B-1----:R-:W-:Y:S02]  /*bdb0*/  @!P2 IMAD.X R7, RZ, RZ, R7, P4 ;  /* 0x000000ffff07a224 */ /* 0x002fe400020e0607 */
[----:B------:R-:W-:Y:S02]  /*bdc0*/  @!P2 IMAD.MOV.U32 R6, RZ, RZ, R5 ;  /* 0x000000ffff06a224 */ /* 0x000fe400078e0005 */
[----:B------:R-:W0:Y:S04]  /*bdd0*/  SHFL.IDX PT, R5, R4, 0x2, 0x1c1f ;  /* 0x005c1f0004057f89 */ /* 0x000e2800000e0000 */
[----:B------:R-:W-:Y:S04]  /*bde0*/  @!P2 LDGSTS.E.BYPASS.LTC128B.128 [R9+0xcc00], desc[UR36][R6.64], !P3 ;  /* 0x0cc000000609afae */ /* 0x000fe8000d901d64 */
[----:B------:R-:W-:Y:S04]  /*bdf0*/  @!P2 LDGSTS.E.BYPASS.LTC128B.128 [R9+0xfc00], desc[UR36][R6.64+0x40], !P0 ;  /* 0x0fc000400609afae */ /* 0x000fe8000c101d64 */
[----:B------:R1:W-:Y:S04]  /*be00*/  @!P2 LDGSTS.E.BYPASS.LTC128B.128 [R9+0x12c00], desc[UR36][R6.64+0x80], !P1 ;  /* 0x12c000800609afae */ /* 0x0003e8000c901d64 */
[----:B------:R-:W-:Y:S04]  /*be10*/  SHFL.IDX PT, R4, R4, 0x3, 0x1c1f ;  /* 0x007c1f0004047f89 */ /* 0x000fe800000e0000 */
[----:B-1----:R-:W1:Y:S01]  /*be20*/  SHFL.IDX PT, R7, R0, 0x2, 0x1c1f ;  /* 0x005c1f0000077f89 */ /* 0x002e6200000e0000 */
[----:B------:R-:W-:-:S03]  /*be30*/  VIADD R6, R25, 0x40 ;  /* 0x0000004019067836 */ /* 0x000fc60000000000 */
[----:B------:R-:W2:Y:S02]  /*be40*/  SHFL.IDX PT, R0, R0, 0x3, 0x1c1f ;  /* 0x007c1f0000007f89 */ /* 0x000ea400000e0000 */
[----:B------:R-:W-:-:S13]  /*be50*/  ISETP.GE.AND P2, PT, R6, R2, PT ;  /* 0x000000020600720c */ /* 0x000fda0003f46270 */
[----:B0-----:R-:W-:-:S05]  /*be60*/  @!P2 LEA R5, P4, R20, R5, 0x1 ;  /* 0x000000051405a211 */ /* 0x001fca00078808ff */
[----:B-1----:R-:W-:Y:S02]  /*be70*/  @!P2 IMAD.X R7, RZ, RZ, R7, P4 ;  /* 0x000000ffff07a224 */ /* 0x002fe400020e0607 */
[----:B------:R-:W-:Y:S02]  /*be80*/  @!P2 IMAD.MOV.U32 R6, RZ, RZ, R5 ;  /* 0x000000ffff06a224 */ /* 0x000fe400078e0005 */
[----:B------:R-:W-:-:S03]  /*be90*/  VIADD R5, R25, 0x60 ;  /* 0x0000006019057836 */ /* 0x000fc60000000000 */
[----:B------:R-:W-:Y:S04]  /*bea0*/  @!P2 LDGSTS.E.BYPASS.LTC128B.128 [R9+0xd400], desc[UR36][R6.64], !P3 ;  /* 0x0d4000000609afae */ /* 0x000fe8000d901d64 */
[----:B------:R-:W-:Y:S04]  /*beb0*/  @!P2 LDGSTS.E.BYPASS.LTC128B.128 [R9+0x10400], desc[UR36][R6.64+0x40], !P0 ;  /* 0x104000400609afae */ /* 0x000fe8000c101d64 */
[----:B------:R-:W-:Y:S01]  /*bec0*/  @!P2 LDGSTS.E.BYPASS.LTC128B.128 [R9+0x13400], desc[UR36][R6.64+0x80], !P1 ;  /* 0x134000800609afae */ /* 0x000fe2000c901d64 */
[----:B------:R-:W-:-:S13]  /*bed0*/  ISETP.GE.AND P2, PT, R5, R2, PT ;  /* 0x000000020500720c */ /* 0x000fda0003f46270 */
[----:B------:R-:W-:-:S05]  /*bee0*/  @!P2 LEA R4, P4, R20, R4, 0x1 ;  /* 0x000000041404a211 */ /* 0x000fca00078808ff */
[----:B--2---:R-:W-:-:S04]  /*bef0*/  @!P2 IMAD.X R0, RZ, RZ, R0, P4 ;  /* 0x000000ffff00a224 */ /* 0x004fc800020e0600 */
[----:B------:R-:W-:Y:S02]  /*bf00*/  @!P2 IMAD.MOV.U32 R5, RZ, RZ, R0 ;  /* 0x000000ffff05a224 */ /* 0x000fe400078e0000 */
[----:B------:R-:W-:Y:S04]  /*bf10*/  SHFL.IDX PT, R0, R3, RZ, 0x1c1f ;  /* 0x001c1fff03007589 */ /* 0x000fe800000e0000 */
[----:B------:R-:W-:Y:S04]  /*bf20*/  @!P2 LDGSTS.E.BYPASS.LTC128B.128 [R9+0xdc00], desc[UR36][R4.64], !P3 ;  /* 0x0dc000000409afae */ /* 0x000fe8000d901d64 */
[----:B------:R-:W-:Y:S04]  /*bf30*/  @!P2 LDGSTS.E.BYPASS.LTC128B.128 [R9+0x10c00], desc[UR36][R4.64+0x40], !P0 ;  /* 0x10c000400409afae */ /* 0x000fe8000c101d64 */
[----:B------:R0:W-:Y:S04]  /*bf40*/  @!P2 LDGSTS.E.BYPASS.LTC128B.128 [R9+0x13c00], desc[UR36][R4.64+0x80], !P1 ;  /* 0x13c000800409afae */ /* 0x0001e8000c901d64 */
[----:B------:R-:W-:Y:S04]  /*bf50*/  SHFL.IDX PT, R3, R3, 0x1, 0x1c1f ;  /* 0x003c1f0003037f89 */ /* 0x000fe800000e0000 */
[----:B0-----:R-:W0:Y:S01]  /*bf60*/  SHFL.IDX PT, R4, R8, RZ, 0x1c1f ;  /* 0x001c1fff08047589 */ /* 0x001e2200000e0000 */
[----:B------:R-:W-:-:S03]  /*bf70*/  VIADD R5, R25, 0x80 ;  /* 0x0000008019057836 */ /* 0x000fc60000000000 */
[----:B------:R-:W1:Y:S02]  /*bf80*/  SHFL.IDX PT, R8, R8, 0x1, 0x1c1f ;  /* 0x003c1f0008087f89 */ /* 0x000e6400000e0000 */
[----:B------:R-:W-:-:S13]  /*bf90*/  ISETP.GE.AND P2, PT, R5, R2, PT ;  /* 0x000000020500720c */ /* 0x000fda0003f46270 */
[----:B0-----:R-:W-:-:S05]  /*bfa0*/  @!P2 LEA R4, P4, R20, R4, 0x1 ;  /* 0x000000041404a211 */ /* 0x001fca00078808ff */
[----:B------:R-:W-:-:S04]  /*bfb0*/  @!P2 IMAD.X R0, RZ, RZ, R0, P4 ;  /* 0x000000ffff00a224 */ /* 0x000fc800020e0600 */
[----:B------:R-:W-:-:S05]  /*bfc0*/  @!P2 IMAD.MOV.U32 R5, RZ, RZ, R0 ;  /* 0x000000ffff05a224 */ /* 0x000fca00078e0000 */
[----:B------:R0:W-:Y:S04]  /*bfd0*/  @!P2 LDGSTS.E.BYPASS.LTC128B.128 [R9+0xe400], desc[UR36][R4.64], !P3 ;  /* 0x0e4000000409afae */ /* 0x0001e8000d901d64 */
[----:B------:R0:W-:Y:S04]  /*bfe0*/  @!P2 LDGSTS.E.BYPASS.LTC128B.128 [R9+0x11400], desc[UR36][R4.64+0x40], !P0 ;  /* 0x114000400409afae */ /* 0x0001e8000c101d64 */
[----:B-1----:R0:W-:Y:S02]  /*bff0*/  @!P2 LDGSTS.E.BYPASS.LTC128B.128 [R9+0x14400], desc[UR36][R4.64+0x80], !P1 ;  /* 0x144000800409afae */ /* 0x0021e4000c901d64 */
.L_x_315:
[----:B------:R-:W2:Y:S01]  /*c000*/  LDL R0, [R1+0x1c] ;  /* 0x00001c0001007983 */ /* 0x000ea20000100800 */
[----:B------:R-:W-:-:S05]  /*c010*/  VIADD R25, R25, 0xa0 ;  /* 0x000000a019197836 */ /* 0x000fca0000000000 */
[----:B------:R-:W-:-:S13]  /*c020*/  ISETP.GE.AND P2, PT, R25, R2, PT ;  /* 0x000000021900720c */ /* 0x000fda0003f46270 */
[----:B------:R-:W-:-:S05]  /*c030*/  @!P2 LEA R2, P4, R20, R8, 0x1 ;  /* 0x000000081402a211 */ /* 0x000fca00078808ff */
[----:B------:R-:W-:-:S05]  /*c040*/  @!P2 IMAD.X R3, RZ, RZ, R3, P4 ;  /* 0x000000ffff03a224 */ /* 0x000fca00020e0603 */
[----:B------:R-:W-:Y:S01]  /*c050*/  @!PT LDS RZ, [RZ] ;  /* 0x00000000fffff984 */ /* 0x000fe20000000800 */
[----:B------:R-:W-:Y:S01]  /*c060*/  @!PT LDS RZ, [RZ] ;  /* 0x00000000fffff984 */ /* 0x000fe20000000800 */
[----:B------:R-:W-:Y:S01]  /*c070*/  @!PT LDS RZ, [RZ] ;  /* 0x00000000fffff984 */ /* 0x000fe20000000800 */
[----:B--2---:R1:W-:Y:S04]  /*c080*/  @!P2 LDGSTS.E.BYPASS.LTC128B.128 [R0+0xec00], desc[UR36][R2.64], !P3 ;  /* 0x0ec000000200afae */ /* 0x0043e8000d901d64 */
[----:B------:R1:W-:Y:S01]  /*c090*/  @!P2 LDGSTS.E.BYPASS.LTC128B.128 [R0+0x11c00], desc[UR36][R2.64+0x40], !P0 ;  /* 0x11c000400200afae */ /* 0x0003e2000c101d64 */
[----:B------:R-:W-:-:S03]  /*c0a0*/  PLOP3.LUT P0, PT, PT, PT, PT, 0x80, 0x0 ;  /* 0x000000000000781c */ /* 0x000fc60003f0f070 */
[----:B------:R1:W-:Y:S01]  /*c0b0*/  @!P2 LDGSTS.E.BYPASS.LTC128B.128 [R0+0x14c00], desc[UR36][R2.64+0x80], !P1 ;  /* 0x14c000800200afae */ /* 0x0003e2000c901d64 */
[----:B------:R-:W-:-:S09]  /*c0c0*/  NOP ;  /* 0x0000000000007918 */ /* 0x000fd20000000000 */
.L_x_237:
[----:B------:R-:W-:Y:S02]  /*c0d0*/  PLOP3.LUT P1, PT, P1, P0, PT, 0xa2, 0x0 ;  /* 0x000000000000781c */ /* 0x000fe40000f21472 */
[----:B------:R-:W-:-:S08]  /*c0e0*/  @P0 R2UR P1, UR4, R17 ;  /* 0x00000000110402ca */ /* 0x000fd00000020000 */
[----:B------:R-:W-:-:S05]  /*c0f0*/  @P0 PLOP3.LUT P0, PT, P1, PT, PT, 0x80, 0x0 ;  /* 0x000000000000081c */ /* 0x000fca0000f0f070 */
[----:B------:R-:W-:Y:S01]  /*c100*/  @!P1 SYNCS.ARRIVE.TRANS64.RED.A0T1 RZ, [UR4+0x2d800], RZ ;  /* 0x02d800ffffff99a7 */ /* 0x000fe20008200404 */
[----:B------:R-:W-:Y:S07]  /*c110*/  @!P1 ARRIVES.LDGSTSBAR.64.TRANSCNT [UR4+0x2d800] ;  /* 0x02d80000ff0099b0 */ /* 0x000fee0008000a84 */
[----:B------:R-:W-:Y:S05]  /*c120*/  @P0 BRA.U.ANY `(.L_x_237) ;  /* 0xfffffffd00e80947 */ /* 0x000fea000393ffff */
[----:B-1----:R-:W2:Y:S02]  /*c130*/  LDL.LU R2, [R1+0x3c] ;  /* 0x00003c0001027983 */ /* 0x002ea40000300800 */
[----:B--2---:R-:W-:-:S05]  /*c140*/  VIADD R2, R2, 0x1 ;  /* 0x0000000102027836 */ /* 0x004fca0000000000 */
[----:B------:R1:W-:Y:S01]  /*c150*/  STL [R1+0x3c], R2 ;  /* 0x00003c0201007387 */ /* 0x0003e20000100800 */
[----:B------:R-:W-:-:S04]  /*c160*/  LEA.HI R0, R2, R2, RZ, 0x1 ;  /* 0x0000000202007211 */ /* 0x000fc800078f08ff */
[----:B------:R-:W-:-:S05]  /*c170*/  LOP3.LUT R0, R0, 0xfffffffe, RZ, 0xc0, !PT ;  /* 0xfffffffe00007812 */ /* 0x000fca00078ec0ff */
[----:B------:R-:W-:-:S05]  /*c180*/  IMAD.IADD R0, R2, 0x1, -R0 ;  /* 0x0000000102007824 */ /* 0x000fca00078e0a00 */
[----:B------:R-:W-:Y:S01]  /*c190*/  SHF.L.U32 R0, R0, 0x1f, RZ ;  /* 0x0000001f00007819 */ /* 0x000fe200000006ff */
[----:B------:R-:W-:Y:S01]  /*c1a0*/  NOP ;  /* 0x0000000000007918 */ /* 0x000fe20000000000 */
[----:B------:R1:W-:Y:S01]  /*c1b0*/  SYNCS.ARRIVE.TRANS64.A1T0 RZ, [R17+URZ+0x2d800], RZ ;  /* 0x02d800ff11ff79a7 */ /* 0x0003e2000810003f */
[----:B------:R-:W-:Y:S01]  /*c1c0*/  BSSY B0, `(.L_x_238) ;  /* 0x0000003000007945 */ /* 0x000fe20003800000 */
[----:B------:R-:W2:Y:S03]  /*c1d0*/  SYNCS.PHASECHK.TRANS64.TRYWAIT P0, [R17+URZ+0x2d820], R0 ;  /* 0x02d82000110075a7 */ /* 0x000ea6000800017f */
[----:B-12---:R-:W-:Y:S05]  /*c1e0*/  @!P0 BRA `(.L_x_239) ;  /* 0x0000003400e48947 */ /* 0x006fea0003800000 */
.L_x_316:
[----:B------:R-:W-:Y:S05]  /*c1f0*/  BSYNC B0 ;  /* 0x0000000000007941 */ /* 0x000fea0003800000 */
.L_x_238:
[----:B------:R-:W1:Y:S04]  /*c200*/  LDL.LU R3, [R1+0x34] ;  /* 0x0000340001037983 */ /* 0x000e680000300800 */
[----:B------:R-:W2:Y:S01]  /*c210*/  LDL R2, [R1+0x10] ;  /* 0x0000100001027983 */ /* 0x000ea20000100800 */
[----:B------:R-:W-:Y:S01]  /*c220*/  BSSY B0, `(.L_x_240) ;  /* 0x00000fa000007945 */ /* 0x000fe20003800000 */
[----:B-1----:R-:W-:-:S05]  /*c230*/  VIADD R0, R3, 0xfffffffe ;  /* 0xfffffffe03007836 */ /* 0x002fca0000000000 */
[----:B--2---:R-:W-:-:S13]  /*c240*/  ISETP.GE.AND P0, PT, R0, R2, PT ;  /* 0x000000020000720c */ /* 0x004fda0003f06270 */
[----:B------:R-:W-:Y:S05]  /*c250*/  @!P0 BRA `(.L_x_241) ;  /* 0x0000000c00d88947 */ /* 0x000fea0003800000 */
[----:B------:R-:W0:Y:S01]  /*c260*/  S2R R2, SR_TID.X ;  /* 0x0000000000027919 */ /* 0x000e220000002100 */
[----:B------:R-:W-:Y:S01]  /*c270*/  ULDC UR4, c[0x0][0x2f4] ;  /* 0x0000bd0000047ab9 */ /* 0x000fe20000000800 */
[----:B------:R-:W-:Y:S01]  /*c280*/  IMAD.MOV.U32 R20, RZ, RZ, R29 ;  /* 0x000000ffff147224 */ /* 0x000fe200078e001d */
[----:B------:R1:W-:Y:S01]  /*c290*/  STL [R1], R23 ;  /* 0x0000001701007387 */ /* 0x0003e20000100800 */
[----:B------:R-:W-:Y:S02]  /*c2a0*/  IMAD.MOV.U32 R10, RZ, RZ, R22 ;  /* 0x000000ffff0a7224 */ /* 0x000fe400078e0016 */
[----:B0-----:R-:W-:-:S05]  /*c2b0*/  IMAD.SHL.U32 R4, R2, 0x8, RZ ;  /* 0x0000000802047824 */ /* 0x001fca00078e00ff */
[----:B------:R-:W-:-:S04]  /*c2c0*/  LOP3.LUT R4, R4, 0x18, RZ, 0xc0, !PT ;  /* 0x0000001804047812 */ /* 0x000fc800078ec0ff */
[C---:B------:R-:W-:Y:S02]  /*c2d0*/  LOP3.LUT R3, R4.reuse, 0x20, RZ, 0xfc, !PT ;  /* 0x0000002004037812 */ /* 0x040fe400078efcff */
[C---:B------:R-:W-:Y:S02]  /*c2e0*/  LOP3.LUT R2, R4.reuse, 0x40, RZ, 0xfc, !PT ;  /* 0x0000004004027812 */ /* 0x040fe400078efcff */
[----:B------:R-:W-:Y:S02]  /*c2f0*/  ISETP.GE.AND P3, PT, R4, UR4, PT ;  /* 0x0000000404007c0c */ /* 0x000fe4000bf66270 */
[----:B------:R-:W-:Y:S02]  /*c300*/  ISETP.GE.AND P2, PT, R3, UR4, PT ;  /* 0x0000000403007c0c */ /* 0x000fe4000bf46270 */
[----:B-1----:R-:W-:-:S13]  /*c310*/  ISETP.GE.AND P1, PT, R2, UR4, PT ;  /* 0x0000000402007c0c */ /* 0x002fda000bf26270 */
.L_x_254:
[----:B------:R-:W2:Y:S01]  /*c320*/  LDL R9, [R1+0x14] ;  /* 0x0000140001097983 */ /* 0x000ea20000100800 */
[----:B------:R-:W0:Y:S03]  /*c330*/  LDC R4, c[0x0][0x430] ;  /* 0x00010c00ff047b82 */ /* 0x000e260000000800 */
[----:B------:R-:W3:Y:S04]  /*c340*/  LDL R8, [R1+0x18] ;  /* 0x0000180001087983 */ /* 0x000ee80000100800 */
[----:B------:R-:W4:Y:S01]  /*c350*/  LDL R7, [R1+0x4] ;  /* 0x0000040001077983 */ /* 0x000f220000100800 */
[----:B------:R-:W1:Y:S03]  /*c360*/  S2R R2, SR_TID.X ;  /* 0x0000000000027919 */ /* 0x000e660000002100 */
[----:B------:R-:W5:Y:S01]  /*c370*/  LDL R6, [R1+0x48] ;  /* 0x0000480001067983 */ /* 0x000f620000100800 */
[----:B0-----:R-:W-:-:S13]  /*c380*/  ISETP.NE.AND P0, PT, R4, 0x1, PT ;  /* 0x000000010400780c */ /* 0x001fda0003f05270 */
[----:B------:R-:W0:Y:S01]  /*c390*/  @P0 LDC R5, c[0x0][0x434] ;  /* 0x00010d00ff050b82 */ /* 0x000e220000000800 */
[----:B-1----:R-:W-:-:S04]  /*c3a0*/  LOP3.LUT R3, R2, 0x7f, RZ, 0xc0, !PT ;  /* 0x0000007f02037812 */ /* 0x002fc800078ec0ff */
[----:B------:R-:W-:-:S03]  /*c3b0*/  SHF.R.U32.HI R4, RZ, 0x2, R3 ;  /* 0x00000002ff047819 */ /* 0x000fc60000011603 */
[----:B------:R-:W1:Y:S01]  /*c3c0*/  @P0 LDC R3, c[0x0][0x438] ;  /* 0x00010e00ff030b82 */ /* 0x000e620000000800 */
[----:B------:R-:W-:Y:S01]  /*c3d0*/  IMAD.SHL.U32 R2, R2, 0x20, RZ ;  /* 0x0000002002027824 */ /* 0x000fe200078e00ff */
[----:B------:R-:W-:-:S04]  /*c3e0*/  LEA R4, R0, R4, 0x7 ;  /* 0x0000000400047211 */ /* 0x000fc800078e38ff */
[----:B------:R-:W-:Y:S01]  /*c3f0*/  LOP3.LUT R2, R2, 0x60, RZ, 0xc0, !PT ;  /* 0x0000006002027812 */ /* 0x000fe200078ec0ff */
[----:B------:R-:W-:Y:S05]  /*c400*/  YIELD ;  /* 0x0000000000007946 */ /* 0x000fea0003800000 */
[----:B------:R-:W-:Y:S01]  /*c410*/  ULDC UR4, c[0x0][0x430] ;  /* 0x00010c0000047ab9 */ /* 0x000fe20000000800 */
[----:B--2---:R-:W-:-:S05]  /*c420*/  IADD3 R4, R2, R4, R9 ;  /* 0x0000000402047210 */ /* 0x004fca0007ffe009 */
[----:B0-----:R-:W-:-:S04]  /*c430*/  @P0 IMAD.HI.U32 R5, R4, R5, RZ ;  /* 0x0000000504050227 */ /* 0x001fc800078e00ff */
[----:B------:R-:W-:Y:S01]  /*c440*/  IMAD.MOV.U32 R2, RZ, RZ, R4 ;  /* 0x000000ffff027224 */ /* 0x000fe200078e0004 */
[----:B-1----:R-:W-:-:S05]  /*c450*/  @P0 SHF.R.U32.HI R2, RZ, R3, R5 ;  /* 0x00000003ff020219 */ /* 0x002fca0000011605 */
[--C-:B------:R-:W-:Y:S01]  /*c460*/  IMAD.MOV R9, RZ, RZ, -R2.reuse ;  /* 0x000000ffff097224 */ /* 0x100fe200078e0a02 */
[----:B------:R-:W-:-:S03]  /*c470*/  SHF.R.S32.HI R3, RZ, 0x1f, R2 ;  /* 0x0000001fff037819 */ /* 0x000fc60000011402 */
[----:B------:R-:W-:Y:S01]  /*c480*/  IMAD R9, R9, UR4, R4 ;  /* 0x0000000409097c24 */ /* 0x000fe2000f8e0204 */
[----:B------:R-:W-:Y:S02]  /*c490*/  ULDC.64 UR4, c[0x0][0x428] ;  /* 0x00010a0000047ab9 */ /* 0x000fe40000000a00 */
[----:B---3--:R-:W-:Y:S02]  /*c4a0*/  IMAD R4, R8, UR4, RZ ;  /* 0x0000000408047c24 */ /* 0x008fe4000f8e02ff */
[----:B----4-:R-:W-:-:S04]  /*c4b0*/  IMAD.WIDE.U32 R2, R7, UR4, R2 ;  /* 0x0000000407027c25 */ /* 0x010fc8000f8e0002 */
[----:B------:R-:W-:Y:S01]  /*c4c0*/  IMAD R4, R7, UR5, R4 ;  /* 0x0000000507047c24 */ /* 0x000fe2000f8e0204 */
[----:B------:R-:W-:-:S03]  /*c4d0*/  ULDC.64 UR4, c[0x0][0x418] ;  /* 0x0001060000047ab9 */ /* 0x000fc60000000a00 */
[----:B------:R-:W-:Y:S01]  /*c4e0*/  IMAD.IADD R3, R4, 0x1, R3 ;  /* 0x0000000104037824 */ /* 0x000fe200078e0203 */
[----:B------:R-:W-:-:S04]  /*c4f0*/  LEA R4, P0, R2, UR4, 0x2 ;  /* 0x0000000402047c11 */ /* 0x000fc8000f8010ff */
[----:B------:R-:W-:-:S05]  /*c500*/  LEA.HI.X R5, R2, UR5, R3, 0x2, P0 ;  /* 0x0000000502057c11 */ /* 0x000fca00080f1403 */
[----:B------:R-:W2:Y:S01]  /*c510*/  LDG.E R7, desc[UR36][R4.64] ;  /* 0x0000002404077981 */ /* 0x000ea2000c1e1900 */
[----:B-----5:R-:W-:Y:S01]  /*c520*/  ISETP.NE.AND P4, PT, R6, 0x3, PT ;  /* 0x000000030600780c */ /* 0x020fe20003f85270 */
[----:B------:R-:W-:-:S05]  /*c530*/  VIADD R22, R10, 0x1 ;  /* 0x000000010a167836 */ /* 0x000fca0000000000 */
[----:B------:R-:W-:-:S04]  /*c540*/  ISETP.NE.AND P0, PT, R22, 0x2, PT ;  /* 0x000000021600780c */ /* 0x000fc80003f05270 */
[----:B------:R-:W-:Y:S01]  /*c550*/  SEL R29, RZ, 0x1, P0 ;  /* 0x00000001ff1d7807 */ /* 0x000fe20000000000 */
[----:B------:R-:W-:Y:S01]  /*c560*/  IMAD.MOV.U32 R23, RZ, RZ, R0 ;  /* 0x000000ffff177224 */ /* 0x000fe200078e0000 */
[----:B------:R-:W-:Y:S02]  /*c570*/  SEL R22, R22, RZ, P0 ;  /* 0x000000ff16167207 */ /* 0x000fe40000000000 */
[----:B------:R-:W-:Y:S02]  /*c580*/  LOP3.LUT R29, R20, R29, RZ, 0x3c, !PT ;  /* 0x0000001d141d7212 */ /* 0x000fe400078e3cff */
[----:B--2---:R-:W-:Y:S01]  /*c590*/  SHF.R.S32.HI R28, RZ, 0x1f, R7 ;  /* 0x0000001fff1c7819 */ /* 0x004fe20000011407 */
[----:B------:R-:W-:Y:S06]  /*c5a0*/  @!P4 BRA `(.L_x_242) ;  /* 0x000000000004c947 */ /* 0x000fec0003800000 */
[----:B------:R-:W-:Y:S01]  /*c5b0*/  BPT.TRAP 0x1 ;  /* 0x000000040000795c */ /* 0x000fe20000300000 */
.L_x_242:
[----:B------:R-:W-:Y:S01]  /*c5c0*/  IMAD R5, R22, 0x8, R17 ;  /* 0x0000000816057824 */ /* 0x000fe200078e0211 */
[----:B------:R-:W-:Y:S01]  /*c5d0*/  SHF.L.U32 R0, R29, 0x1f, RZ ;  /* 0x0000001f1d007819 */ /* 0x000fe200000006ff */
[----:B------:R-:W-:Y:S03]  /*c5e0*/  BSSY B1, `(.L_x_243) ;  /* 0x0000003000017945 */ /* 0x000fe60003800000 */
[----:B------:R-:W0:Y:S02]  /*c5f0*/  SYNCS.PHASECHK.TRANS64.TRYWAIT P0, [R5+URZ+0x2d840], R0 ;  /* 0x02d84000050075a7 */ /* 0x000e24000800017f */
[----:B0-----:R-:W-:Y:S05]  /*c600*/  @!P0 BRA `(.L_x_244) ;  /* 0x0000003000f08947 */ /* 0x001fea0003800000 */
.L_x_317:
[----:B------:R-:W-:Y:S05]  /*c610*/  BSYNC B1 ;  /* 0x0000000000017941 */ /* 0x000fea0003800000 */
.L_x_243:
[----:B------:R-:W1:Y:S01]  /*c620*/  S2R R6, SR_TID.X ;  /* 0x0000000000067919 */ /* 0x000e620000002100 */
[----:B------:R-:W-:Y:S01]  /*c630*/  SHF.R.S32.HI R21, RZ, 0x1f, R9 ;  /* 0x0000001fff157819 */ /* 0x000fe20000011409 */
[----:B------:R-:W-:Y:S01]  /*c640*/  ULDC.64 UR4, c[0x0][0x300] ;  /* 0x0000c00000047ab9 */ /* 0x000fe20000000a00 */
[----:B------:R-:W-:Y:S01]  /*c650*/  ULDC.64 UR6, c[0x0][0x2e8] ;  /* 0x0000ba0000067ab9 */ /* 0x000fe20000000a00 */
[----:B------:R-:W-:Y:S01]  /*c660*/  IMAD.WIDE.U32 R2, R9, UR4, RZ ;  /* 0x0000000409027c25 */ /* 0x000fe2000f8e00ff */
[C---:B------:R-:W-:Y:S02]  /*c670*/  LOP3.LUT P5, RZ, R16.reuse, 0x2, RZ, 0xc0, !PT ;  /* 0x0000000210ff7812 */ /* 0x040fe400078ac0ff */
[----:B------:R-:W-:Y:S01]  /*c680*/  LOP3.LUT P4, RZ, R16, 0x1, RZ, 0xc0, !PT ;  /* 0x0000000110ff7812 */ /* 0x000fe2000788c0ff */
[----:B0-----:R-:W-:-:S04]  /*c690*/  IMAD R0, R21, UR4, RZ ;  /* 0x0000000415007c24 */ /* 0x001fc8000f8e02ff */
[----:B------:R-:W-:Y:S01]  /*c6a0*/  IMAD R0, R9, UR5, R0 ;  /* 0x0000000509007c24 */ /* 0x000fe2000f8e0200 */
[----:B------:R-:W-:-:S03]  /*c6b0*/  ULDC.64 UR4, c[0x0][0x310] ;  /* 0x0000c40000047ab9 */ /* 0x000fc60000000a00 */
[----:B------:R-:W-:Y:S02]  /*c6c0*/  IMAD.IADD R3, R3, 0x1, R0 ;  /* 0x0000000103037824 */ /* 0x000fe400078e0200 */
[----:B------:R-:W-:Y:S02]  /*c6d0*/  IMAD R0, R28, UR4, RZ ;  /* 0x000000041c007c24 */ /* 0x000fe4000f8e02ff */
[----:B------:R-:W-:-:S04]  /*c6e0*/  IMAD.WIDE.U32 R2, R7, UR4, R2 ;  /* 0x0000000407027c25 */ /* 0x000fc8000f8e0002 */
[----:B------:R-:W-:Y:S01]  /*c6f0*/  IMAD R0, R7, UR5, R0 ;  /* 0x0000000507007c24 */ /* 0x000fe2000f8e0200 */
[----:B------:R-:W-:-:S03]  /*c700*/  ULDC.64 UR4, c[0x0][0x308] ;  /* 0x0000c20000047ab9 */ /* 0x000fc60000000a00 */
[----:B------:R-:W-:Y:S02]  /*c710*/  IMAD.IADD R3, R3, 0x1, R0 ;  /* 0x0000000103037824 */ /* 0x000fe400078e0200 */
[----:B-1----:R-:W-:Y:S02]  /*c720*/  IMAD.SHL.U32 R4, R6, 0x8, RZ ;  /* 0x0000000806047824 */ /* 0x002fe400078e00ff */
[----:B------:R-:W-:Y:S01]  /*c730*/  IMAD.WIDE.U32 R2, R26, UR4, R2 ;  /* 0x000000041a027c25 */ /* 0x000fe2000f8e0002 */
[----:B------:R-:W-:Y:S02]  /*c740*/  UMOV UR4, 0xffffffff ;  /* 0xffffffff00047882 */ /* 0x000fe40000000000 */
[----:B------:R-:W-:Y:S01]  /*c750*/  LOP3.LUT R4, R4, 0xd8, RZ, 0xc0, !PT ;  /* 0x000000d804047812 */ /* 0x000fe200078ec0ff */
[----:B------:R-:W-:Y:S02]  /*c760*/  IMAD.SHL.U32 R11, R6, 0x8, RZ ;  /* 0x00000008060b7824 */ /* 0x000fe400078e00ff */
[----:B------:R-:W-:Y:S01]  /*c770*/  IMAD R8, R26, UR5, R3 ;  /* 0x000000051a087c24 */ /* 0x000fe2000f8e0203 */
[----:B------:R-:W-:-:S02]  /*c780*/  LOP3.LUT R4, R4, 0x18, R6, 0x78, !PT ;  /* 0x0000001804047812 */ /* 0x000fc400078e7806 */
[----:B------:R-:W-:Y:S02]  /*c790*/  LEA R6, P0, R2, UR6, 0x1 ;  /* 0x0000000602067c11 */ /* 0x000fe4000f8008ff */
[----:B------:R-:W-:Y:S02]  /*c7a0*/  LOP3.LUT R4, R4, 0x320, R11, 0xf8, !PT ;  /* 0x0000032004047812 */ /* 0x000fe400078ef80b */
[----:B------:R-:W-:-:S03]  /*c7b0*/  LEA.HI.X R8, R2, UR7, R8, 0x1, P0 ;  /* 0x0000000702087c11 */ /* 0x000fc600080f0c08 */
[----:B------:R-:W-:Y:S01]  /*c7c0*/  IMAD R4, R22, 0x3000, R4 ;  /* 0x0000300016047824 */ /* 0x000fe200078e0204 */
[----:B------:R-:W-:Y:S06]  /*c7d0*/  BRA.DIV UR4, `(.L_x_245) ;  /* 0x0000003204907947 */ /* 0x000fec000b800000 */
[----:B------:R-:W0:Y:S01]  /*c7e0*/  S2R R3, SR_TID.X ;  /* 0x0000000000037919 */ /* 0x000e220000002100 */
[----:B------:R-:W-:Y:S01]  /*c7f0*/  LOP3.LUT P6, RZ, R16, 0x4, RZ, 0xc0, !PT ;  /* 0x0000000410ff7812 */ /* 0x000fe200078cc0ff */
[----:B------:R-:W-:Y:S01]  /*c800*/  IMAD R4, R4, 0x2, R17 ;  /* 0x0000000204047824 */ /* 0x000fe200078e0211 */
[----:B------:R-:W1:Y:S04]  /*c810*/  SHFL.IDX PT, R2, R6, RZ, 0x1c1f ;  /* 0x001c1fff06027589 */ /* 0x000e6800000e0000 */
[----:B------:R-:W-:Y:S01]  /*c820*/  SHFL.IDX PT, R25, R8, 0x2, 0x1c1f ;  /* 0x005c1f0008197f89 */ /* 0x000fe200000e0000 */
[----:B0-----:R-:W-:-:S03]  /*c830*/  IMAD.SHL.U32 R11, R3, 0x8, RZ ;  /* 0x00000008030b7824 */ /* 0x001fc600078e00ff */
[----:B------:R-:W0:Y:S02]  /*c840*/  SHFL.IDX PT, R3, R8, RZ, 0x1c1f ;  /* 0x001c1fff08037589 */ /* 0x000e2400000e0000 */
[----:B------:R-:W-:-:S05]  /*c850*/  LOP3.LUT R11, R11, 0x18, RZ, 0xc0, !PT ;  /* 0x000000180b0b7812 */ /* 0x000fca00078ec0ff */
[----:B------:R-:W-:-:S05]  /*c860*/  IMAD.SHL.U32 R0, R11, 0x2, RZ ;  /* 0x000000020b007824 */ /* 0x000fca00078e00ff */
[----:B-1----:R-:W-:-:S05]  /*c870*/  IADD3 R2, P0, R2, R0, RZ ;  /* 0x0000000002027210 */ /* 0x002fca0007f1e0ff */
[----:B0-----:R-:W-:-:S05]  /*c880*/  IMAD.X R3, RZ, RZ, R3, P0 ;  /* 0x000000ffff037224 */ /* 0x001fca00000e0603 */
        /* <DEDUP_REMOVED lines=18> */
.L_x_327:
[----:B------:R-:W-:Y:S02]  /*c9b0*/  LOP3.LUT P6, RZ, R16, 0x4, RZ, 0xc0, !PT ;  /* 0x0000000410ff7812 */ /* 0x000fe400078cc0ff */
[----:B--2---:R-:W-:-:S05]  /*c9c0*/  IADD3 R2, P0, R2, R0, RZ ;  /* 0x0000000002027210 */ /* 0x004fca0007f1e0ff */
[----:B------:R-:W-:Y:S01]  /*c9d0*/  IMAD.X R3, RZ, RZ, R25, P0 ;  /* 0x000000ffff037224 */ /* 0x000fe200000e0619 */
        /* <DEDUP_REMOVED lines=8> */
.L_x_246:
[----:B------:R-:W-:Y:S02]  /*ca60*/  PLOP3.LUT P4, PT, P4, P0, PT, 0xa2, 0x0 ;  /* 0x000000000000781c */ /* 0x000fe40002781472 */
[----:B------:R-:W-:-:S08]  /*ca70*/  @P0 R2UR P4, UR4, R5 ;  /* 0x00000000050402ca */ /* 0x000fd00000080000 */
[----:B------:R-:W-:-:S05]  /*ca80*/  @P0 PLOP3.LUT P0, PT, P4, PT, PT, 0x80, 0x0 ;  /* 0x000000000000081c */ /* 0x000fca000270f070 */
[----:B------:R-:W-:Y:S01]  /*ca90*/  @!P4 SYNCS.ARRIVE.TRANS64.RED.A0T1 RZ, [UR4+0x2d830], RZ ;  /* 0x02d830ffffffc9a7 */ /* 0x000fe20008200404 */
[----:B------:R-:W-:Y:S07]  /*caa0*/  @!P4 ARRIVES.LDGSTSBAR.64.TRANSCNT [UR4+0x2d830] ;  /* 0x02d83000ff00c9b0 */ /* 0x000fee0008000a84 */
[----:B------:R-:W-:Y:S05]  /*cab0*/  @P0 BRA.U.ANY `(.L_x_246) ;  /* 0xfffffffd00e80947 */ /* 0x000fea000393ffff */
[----:B------:R-:W-:Y:S01]  /*cac0*/  NOP ;  /* 0x0000000000007918 */ /* 0x000fe20000000000 */
[----:B-1----:R-:W2:Y:S02]  /*cad0*/  LDL R2, [R1+0x48] ;  /* 0x0000480001027983 */ /* 0x002ea40000100800 */
[----:B--2---:R-:W-:-:S13]  /*cae0*/  ISETP.NE.AND P5, PT, R2, 0x3, PT ;  /* 0x000000030200780c */ /* 0x004fda0003fa5270 */
[----:B------:R-:W-:Y:S05]  /*caf0*/  @!P5 BRA `(.L_x_247) ;  /* 0x000000000004d947 */ /* 0x000fea0003800000 */
[----:B------:R-:W-:Y:S01]  /*cb00*/  BPT.TRAP 0x1 ;  /* 0x000000040000795c */ /* 0x000fe20000300000 */
.L_x_247:
[----:B------:R1:W-:Y:S01]  /*cb10*/  SYNCS.ARRIVE.TRANS64.A1T0 RZ, [R5+URZ+0x2d830], RZ ;  /* 0x02d830ff05ff79a7 */ /* 0x0003e2000810003f */
[----:B------:R-:W-:Y:S05]  /*cb20*/  @!P5 BRA `(.L_x_248) ;  /* 0x000000000004d947 */ /* 0x000fea0003800000 */
[----:B------:R-:W-:Y:S01]  /*cb30*/  BPT.TRAP 0x1 ;  /* 0x000000040000795c */ /* 0x000fe20000300000 */
.L_x_248:
[----:B------:R-:W-:Y:S01]  /*cb40*/  SHF.L.U32 R2, R20, 0x1f, RZ ;  /* 0x0000001f14027819 */ /* 0x000fe200000006ff */
[----:B-1----:R-:W-:Y:S01]  /*cb50*/  IMAD R5, R10, 0x8, R17 ;  /* 0x000000080a057824 */ /* 0x002fe200078e0211 */
[----:B------:R-:W-:Y:S03]  /*cb60*/  BSSY B1, `(.L_x_249) ;  /* 0x0000003000017945 */ /* 0x000fe60003800000 */
[----:B------:R-:W1:Y:S02]  /*cb70*/  SYNCS.PHASECHK.TRANS64.TRYWAIT P0, [R5+URZ+0x2d860], R2 ;  /* 0x02d86002050075a7 */ /* 0x000e64000800017f */
[----:B-1----:R-:W-:Y:S05]  /*cb80*/  @!P0 BRA `(.L_x_250) ;  /* 0x0000003000f88947 */ /* 0x002fea0003800000 */
.L_x_328:
[----:B------:R-:W-:Y:S05]  /*cb90*/  BSYNC B1 ;  /* 0x0000000000017941 */ /* 0x000fea0003800000 */
.L_x_249:
[----:B------:R-:W2:Y:S04]  /*cba0*/  LDL R11, [R1+0xc] ;  /* 0x00000c00010b7983 */ /* 0x000ea80000100800 */
[----:B0-----:R-:W2:Y:S01]  /*cbb0*/  LDL.LU R6, [R1] ;  /* 0x0000000001067983 */ /* 0x001ea20000300800 */
[----:B------:R-:W0:Y:S01]  /*cbc0*/  S2R R12, SR_TID.X ;  /* 0x00000000000c7919 */ /* 0x000e220000002100 */
[----:B------:R-:W-:Y:S01]  /*cbd0*/  UMOV UR4, 0xffffffff ;  /* 0xffffffff00047882 */ /* 0x000fe20000000000 */
[C---:B0-----:R-:W-:Y:S01]  /*cbe0*/  IMAD.SHL.U32 R4, R12.reuse, 0x8, RZ ;  /* 0x000000080c047824 */ /* 0x041fe200078e00ff */
[C---:B------:R-:W-:Y:S01]  /*cbf0*/  LOP3.LUT R3, R12.reuse, 0x7f, RZ, 0xc0, !PT ;  /* 0x0000007f0c037812 */ /* 0x040fe200078ec0ff */
[----:B------:R-:W-:-:S03]  /*cc00*/  IMAD.SHL.U32 R8, R12, 0x8, RZ ;  /* 0x000000080c087824 */ /* 0x000fc600078e00ff */
[----:B------:R-:W-:-:S04]  /*cc10*/  LOP3.LUT R4, R4, 0xd8, RZ, 0xc0, !PT ;  /* 0x000000d804047812 */ /* 0x000fc800078ec0ff */
[----:B------:R-:W-:Y:S02]  /*cc20*/  LOP3.LUT R4, R4, 0x18, R12, 0x78, !PT ;  /* 0x0000001804047812 */ /* 0x000fe400078e780c */
[----:B------:R-:W-:Y:S02]  /*cc30*/  SHF.R.U32.HI R3, RZ, 0x2, R3 ;  /* 0x00000002ff037819 */ /* 0x000fe40000011603 */
[----:B------:R-:W-:-:S05]  /*cc40*/  LOP3.LUT R4, R4, 0x320, R8, 0xf8, !PT ;  /* 0x0000032004047812 */ /* 0x000fca00078ef808 */
[----:B------:R-:W-:Y:S02]  /*cc50*/  IMAD R4, R10, 0x3000, R4 ;  /* 0x000030000a047824 */ /* 0x000fe400078e0204 */
[----:B--2---:R-:W-:-:S04]  /*cc60*/  IMAD R6, R6, -0x80, R11 ;  /* 0xffffff8006067824 */ /* 0x004fc800078e020b */
[----:B------:R-:W-:Y:S01]  /*cc70*/  IMAD.IADD R6, R6, 0x1, -R3 ;  /* 0x0000000106067824 */ /* 0x000fe200078e0a03 */
[----:B------:R-:W-:Y:S06]  /*cc80*/  BRA.DIV UR4, `(.L_x_251) ;  /* 0x0000003204cc7947 */ /* 0x000fec000b800000 */
[----:B-1----:R-:W0:Y:S01]  /*cc90*/  SHFL.IDX PT, R2, R18, RZ, 0x1c1f ;  /* 0x001c1fff12027589 */ /* 0x002e2200000e0000 */
[----:B------:R-:W-:-:S03]  /*cca0*/  IMAD R4, R4, 0x2, R17 ;  /* 0x0000000204047824 */ /* 0x000fc600078e0211 */
[----:B------:R-:W1:Y:S01]  /*ccb0*/  SHFL.IDX PT, R3, R19, RZ, 0x1c1f ;  /* 0x001c1fff13037589 */ /* 0x000e6200000e0000 */
[----:B0-----:R-:W-:-:S05]  /*ccc0*/  IADD3 R2, P0, R2, R0, RZ ;  /* 0x0000000002027210 */ /* 0x001fca0007f1e0ff */
[----:B-1----:R-:W-:Y:S01]  /*ccd0*/  IMAD.X R3, RZ, RZ, R3, P0 ;  /* 0x000000ffff037224 */ /* 0x002fe200000e0603 */
[----:B------:R-:W-:-:S13]  /*cce0*/  ISETP.LT.OR P0, PT, R6, 0x1, P3 ;  /* 0x000000010600780c */ /* 0x000fda0001f01670 */
[----:B------:R-:W-:Y:S01]  /*ccf0*/  @!PT LDS RZ, [RZ] ;  /* 0x00000000fffff984 */ /* 0x000fe20000000800 */
[----:B------:R-:W-:Y:S01]  /*cd00*/  LDGSTS.E.BYPASS.LTC128B.128 [R4+0x400], desc[UR36][R2.64], !P0 ;  /* 0x0040000002047fae */ /* 0x000fe2000c101d64 */
[----:B------:R-:W-:-:S13]  /*cd10*/  ISETP.LT.OR P0, PT, R6, 0x1, P2 ;  /* 0x000000010600780c */ /* 0x000fda0001701670 */
[----:B------:R-:W-:Y:S01]  /*cd20*/  LDGSTS.E.BYPASS.LTC128B.128 [R4+0x2400], desc[UR36][R2.64+0x40], !P0 ;  /* 0x0240004002047fae */ /* 0x000fe2000c101d64 */
[----:B------:R-:W-:-:S13]  /*cd30*/  ISETP.LT.OR P0, PT, R6, 0x1, P1 ;  /* 0x000000010600780c */ /* 0x000fda0000f01670 */
[----:B------:R0:W-:Y:S04]  /*cd40*/  LDGSTS.E.BYPASS.LTC128B.128 [R4+0x4400], desc[UR36][R2.64+0x80], !P0 ;  /* 0x0440008002047fae */ /* 0x0001e8000c101d64 */
[----:B0-----:R-:W0:Y:S04]  /*cd50*/  SHFL.IDX PT, R2, R18, 0x1, 0x1c1f ;  /* 0x003c1f0012027f89 */ /* 0x001e2800000e0000 */
[----:B------:R-:W1:Y:S01]  /*cd60*/  SHFL.IDX PT, R3, R19, 0x1, 0x1c1f ;  /* 0x003c1f0013037f89 */ /* 0x000e6200000e0000 */
[----:B0-----:R-:W-:-:S05]  /*cd70*/  IADD3 R2, P0, R2, R0, RZ ;  /* 0x0000000002027210 */ /* 0x001fca0007f1e0ff */
[----:B-1----:R-:W-:Y:S01]  /*cd80*/  IMAD.X R3, RZ, RZ, R3, P0 ;  /* 0x000000ffff037224 */ /* 0x002fe200000e0603 */
[----:B------:R-:W-:-:S13]  /*cd90*/  ISETP.LT.OR P0, PT, R6, 0x21, P3 ;  /* 0x000000210600780c */ /* 0x000fda0001f01670 */
[----:B------:R-:W-:Y:S01]  /*cda0*/  LDGSTS.E.BYPASS.LTC128B.128 [R4+0xc00], desc[UR36][R2.64], !P0 ;  /* 0x00c0000002047fae */ /* 0x000fe2000c101d64 */
[----:B------:R-:W-:-:S13]  /*cdb0*/  ISETP.LT.OR P0, PT, R6, 0x21, P2 ;  /* 0x000000210600780c */ /* 0x000fda0001701670 */
[----:B------:R-:W-:Y:S01]  /*cdc0*/  LDGSTS.E.BYPASS.LTC128B.128 [R4+0x2c00], desc[UR36][R2.64+0x40], !P0 ;  /* 0x02c0004002047fae */ /* 0x000fe2000c101d64 */
[----:B------:R-:W-:-:S13]  /*cdd0*/  ISETP.LT.OR P0, PT, R6, 0x21, P1 ;  /* 0x000000210600780c */ /* 0x000fda0000f01670 */
[----:B------:R0:W-:Y:S04]  /*cde0*/  LDGSTS.E.BYPASS.LTC128B.128 [R4+0x4c00], desc[UR36][R2.64+0x80], !P0 ;  /* 0x04c0008002047fae */ /* 0x0001e8000c101d64 */
[----:B0-----:R-:W0:Y:S04]  /*cdf0*/  SHFL.IDX PT, R2, R18, 0x2, 0x1c1f ;  /* 0x005c1f0012027f89 */ /* 0x001e2800000e0000 */
[----:B------:R-:W1:Y:S04]  /*ce00*/  SHFL.IDX PT, R3, R19, 0x2, 0x1c1f ;  /* 0x005c1f0013037f89 */ /* 0x000e6800000e0000 */
[----:B------:R-:W2:Y:S01]  /*ce10*/  SHFL.IDX PT, R19, R19, 0x3, 0x1c1f ;  /* 0x007c1f0013137f89 */ /* 0x000ea200000e0000 */
        /* <DEDUP_REMOVED lines=8> */
[----:B0-2---:R0:W1:Y:S02]  /*cea0*/  SHFL.IDX PT, R2, R18, 0x3, 0x1c1f ;  /* 0x007c1f0012027f89 */ /* 0x00506400000e0000 */
.L_x_338:
[----:B-1----:R-:W-:Y:S01]  /*ceb0*/  IADD3 R2, P0, R2, R0, RZ ;  /* 0x0000000002027210 */ /* 0x002fe20007f1e0ff */
[----:B------:R-:W-:Y:S01]  /*cec0*/  ULDC.64 UR4, c[0x0][0x328] ;  /* 0x0000ca0000047ab9 */ /* 0x000fe20000000a00 */
[----:B------:R-:W-:Y:S01]  /*ced0*/  ULDC.64 UR6, c[0x0][0x318] ;  /* 0x0000c60000067ab9 */ /* 0x000fe20000000a00 */
        /* <DEDUP_REMOVED lines=12> */
[----:B-1----:R-:W-:Y:S01]  /*cfa0*/  IMAD.WIDE.U32 R2, R9, UR4, RZ ;  /* 0x0000000409027c25 */ /* 0x002fe2000f8e00ff */
[----:B------:R-:W-:-:S03]  /*cfb0*/  ULDC.64 UR4, c[0x0][0x338] ;  /* 0x0000ce0000047ab9 */ /* 0x000fc60000000a00 */
[----:B------:R-:W-:Y:S02]  /*cfc0*/  IMAD.IADD R3, R3, 0x1, R0 ;  /* 0x0000000103037824 */ /* 0x000fe400078e0200 */
[----:B------:R-:W-:Y:S02]  /*cfd0*/  IMAD R28, R28, UR4, RZ ;  /* 0x000000041c1c7c24 */ /* 0x000fe4000f8e02ff */
[----:B------:R-:W-:-:S04]  /*cfe0*/  IMAD.WIDE.U32 R2, R7, UR4, R2 ;  /* 0x0000000407027c25 */ /* 0x000fc8000f8e0002 */
[----:B------:R-:W-:Y:S01]  /*cff0*/  IMAD R28, R7, UR5, R28 ;  /* 0x00000005071c7c24 */ /* 0x000fe2000f8e021c */
[----:B------:R-:W-:-:S03]  /*d000*/  ULDC.64 UR4, c[0x0][0x330] ;  /* 0x0000cc0000047ab9 */ /* 0x000fc60000000a00 */
[----:B------:R-:W-:Y:S02]  /*d010*/  IMAD.IADD R3, R3, 0x1, R28 ;  /* 0x0000000103037824 */ /* 0x000fe400078e021c */
[----:B------:R-:W-:-:S04]  /*d020*/  IMAD.WIDE.U32 R2, R26, UR4, R2 ;  /* 0x000000041a027c25 */ /* 0x000fc8000f8e0002 */
[----:B------:R-:W-:Y:S01]  /*d030*/  IMAD R0, R26, UR5, R3 ;  /* 0x000000051a007c24 */ /* 0x000fe2000f8e0203 */
[----:B0-----:R-:W-:-:S04]  /*d040*/  LEA R18, P0, R2, UR6, 0x1 ;  /* 0x0000000602127c11 */ /* 0x001fc8000f8008ff */
[----:B------:R-:W-:Y:S01]  /*d050*/  LEA.HI.X R0, R2, UR7, R0, 0x1, P0 ;  /* 0x0000000702007c11 */ /* 0x000fe200080f0c00 */
[----:B------:R-:W-:Y:S01]  /*d060*/  NOP ;  /* 0x0000000000007918 */ /* 0x000fe20000000000 */
[----:B------:R-:W-:-:S13]  /*d070*/  PLOP3.LUT P0, PT, PT, PT, PT, 0x80, 0x0 ;  /* 0x000000000000781c */ /* 0x000fda0003f0f070 */
.L_x_252:
[----:B------:R-:W-:Y:S02]  /*d080*/  PLOP3.LUT P4, PT, P4, P0, PT, 0xa2, 0x0 ;  /* 0x000000000000781c */ /* 0x000fe40002781472 */
[----:B------:R-:W-:-:S08]  /*d090*/  @P0 R2UR P4, UR4, R5 ;  /* 0x00000000050402ca */ /* 0x000fd00000080000 */
[----:B------:R-:W-:-:S05]  /*d0a0*/  @P0 PLOP3.LUT P0, PT, P4, PT, PT, 0x80, 0x0 ;  /* 0x000000000000081c */ /* 0x000fca000270f070 */
[----:B------:R-:W-:Y:S01]  /*d0b0*/  @!P4 SYNCS.ARRIVE.TRANS64.RED.A0T1 RZ, [UR4+0x2d850], RZ ;  /* 0x02d850ffffffc9a7 */ /* 0x000fe20008200404 */
[----:B------:R-:W-:Y:S07]  /*d0c0*/  @!P4 ARRIVES.LDGSTSBAR.64.TRANSCNT [UR4+0x2d850] ;  /* 0x02d85000ff00c9b0 */ /* 0x000fee0008000a84 */
[----:B------:R-:W-:Y:S05]  /*d0d0*/  @P0 BRA.U.ANY `(.L_x_252) ;  /* 0xfffffffd00e80947 */ /* 0x000fea000393ffff */
[----:B------:R-:W-:Y:S01]  /*d0e0*/  NOP ;  /* 0x0000000000007918 */ /* 0x000fe20000000000 */
[----:B------:R-:W2:Y:S01]  /*d0f0*/  LDL R2, [R1+0x48] ;  /* 0x0000480001027983 */ /* 0x000ea20000100800 */
[----:B------:R-:W-:Y:S02]  /*d100*/  MOV R19, R0 ;  /* 0x0000000000137202 */ /* 0x000fe40000000f00 */
[----:B--2---:R-:W-:-:S13]  /*d110*/  ISETP.NE.AND P5, PT, R2, 0x3, PT ;  /* 0x000000030200780c */ /* 0x004fda0003fa5270 */
[----:B------:R-:W-:Y:S05]  /*d120*/  @!P5 BRA `(.L_x_253) ;  /* 0x000000000004d947 */ /* 0x000fea0003800000 */
[----:B------:R-:W-:Y:S01]  /*d130*/  BPT.TRAP 0x1 ;  /* 0x000000040000795c */ /* 0x000fe20000300000 */
.L_x_253:
[----:B------:R-:W2:Y:S01]  /*d140*/  LDL R2, [R1+0x10] ;  /* 0x0000100001027983 */ /* 0x000ea20000100800 */
[----:B------:R1:W-:Y:S01]  /*d150*/  SYNCS.ARRIVE.TRANS64.A1T0 RZ, [R5+URZ+0x2d850], RZ ;  /* 0x02d850ff05ff79a7 */ /* 0x0003e2000810003f */
[C---:B------:R-:W-:Y:S02]  /*d160*/  VIADD R0, R23.reuse, 0xffffffff ;  /* 0xffffffff17007836 */ /* 0x040fe40000000000 */
[----:B------:R1:W-:Y:S01]  /*d170*/  STL [R1], R23 ;  /* 0x0000001701007387 */ /* 0x0003e20000100800 */
[----:B------:R-:W-:Y:S02]  /*d180*/  IMAD.MOV.U32 R20, RZ, RZ, R29 ;  /* 0x000000ffff147224 */ /* 0x000fe400078e001d */
[----:B------:R-:W-:Y:S01]  /*d190*/  IMAD.MOV.U32 R10, RZ, RZ, R22 ;  /* 0x000000ffff0a7224 */ /* 0x000fe200078e0016 */
[----:B--2---:R-:W-:-:S13]  /*d1a0*/  ISETP.GT.AND P0, PT, R23, R2, PT ;  /* 0x000000021700720c */ /* 0x004fda0003f04270 */
[----:B-1----:R-:W-:Y:S05]  /*d1b0*/  @P0 BRA `(.L_x_254) ;  /* 0xfffffff000580947 */ /* 0x002fea000383ffff */
.L_x_241:
[----:B------:R-:W-:Y:S05]  /*d1c0*/  BSYNC B0 ;  /* 0x0000000000007941 */ /* 0x000fea0003800000 */
.L_x_240:
[----:B------:R-:W1:Y:S01]  /*d1d0*/  S2R R2, SR_TID.X ;  /* 0x0000000000027919 */ /* 0x000e620000002100 */
[----:B------:R-:W-:Y:S01]  /*d1e0*/  BSSY B0, `(.L_x_255) ;  /* 0x0000010000007945 */ /* 0x000fe20003800000 */
[----:B-1----:R-:W-:-:S04]  /*d1f0*/  LOP3.LUT R2, R2, 0x7f, RZ, 0xc0, !PT ;  /* 0x0000007f02027812 */ /* 0x002fc800078ec0ff */
[----:B------:R-:W-:-:S13]  /*d200*/  ISETP.NE.AND P0, PT, R2, RZ, PT ;  /* 0x000000ff0200720c */ /* 0x000fda0003f05270 */
[----:B------:R-:W-:Y:S05]  /*d210*/  @P0 BRA `(.L_x_256) ;  /* 0x0000000000300947 */ /* 0x000fea0003800000 */
[----:B0-----:R-:W0:Y:S01]  /*d220*/  S2R R5, SR_LANEID ;  /* 0x0000000000057919 */ /* 0x001e220000000000 */
        /* <DEDUP_REMOVED lines=10> */
[----:B0-----:R-:W-:-:S07]  /*d2d0*/  IADD3 R24, R0, UR38, R7 ;  /* 0x0000002600187c10 */ /* 0x001fce000fffe007 */
.L_x_256:
[----:B------:R-:W-:Y:S05]  /*d2e0*/  BSYNC B0 ;  /* 0x0000000000007941 */ /* 0x000fea0003800000 */
.L_x_255:
[----:B------:R-:W2:Y:S02]  /*d2f0*/  LDL R0, [R1+0x48] ;  /* 0x0000480001007983 */ /* 0x000ea40000100800 */
[----:B--2---:R-:W-:-:S13]  /*d300*/  ISETP.NE.AND P0, PT, R0, 0x3, PT ;  /* 0x000000030000780c */ /* 0x004fda0003f05270 */
[----:B------:R-:W-:Y:S05]  /*d310*/  @!P0 BRA `(.L_x_257) ;  /* 0x0000000000048947 */ /* 0x000fea0003800000 */
[----:B------:R-:W-:Y:S01]  /*d320*/  BPT.TRAP 0x1 ;  /* 0x000000040000795c */ /* 0x000fe20000300000 */
.L_x_257:
[----:B------:R-:W2:Y:S01]  /*d330*/  LDL.LU R2, [R1+0xc] ;  /* 0x00000c0001027983 */ /* 0x000ea20000300800 */
[----:B------:R-:W-:Y:S01]  /*d340*/  IMAD R0, R22, 0x8, R17 ;  /* 0x0000000816007824 */ /* 0x000fe200078e0211 */
[----:B------:R-:W-:Y:S01]  /*d350*/  SHF.L.U32 R3, R29, 0x1f, RZ ;  /* 0x0000001f1d037819 */ /* 0x000fe200000006ff */
[----:B------:R-:W-:Y:S03]  /*d360*/  BSSY B0, `(.L_x_258) ;  /* 0x0000004000007945 */ /* 0x000fe60003800000 */
[----:B------:R-:W1:Y:S01]  /*d370*/  SYNCS.PHASECHK.TRANS64.TRYWAIT P0, [R0+URZ+0x2d860], R3 ;  /* 0x02d86003000075a7 */ /* 0x000e62000800017f */
[----:B--2---:R-:W-:Y:S01]  /*d380*/  IMAD R6, R23, -0x80, R2 ;  /* 0xffffff8017067824 */ /* 0x004fe200078e0202 */
[----:B-1----:R-:W-:Y:S06]  /*d390*/  @!P0 BRA `(.L_x_259) ;  /* 0x00000030006c8947 */ /* 0x002fec0003800000 */
.L_x_339:
[----:B------:R-:W-:Y:S05]  /*d3a0*/  BSYNC B0 ;  /* 0x0000000000007941 */ /* 0x000fea0003800000 */
.L_x_258:
[----:B------:R-:W0:Y:S01]  /*d3b0*/  S2R R2, SR_TID.X ;  /* 0x0000000000027919 */ /* 0x000e220000002100 */
[----:B------:R-:W-:Y:S01]  /*d3c0*/  UMOV UR4, 0xffffffff ;  /* 0xffffffff00047882 */ /* 0x000fe20000000000 */
[----:B------:R-:W2:Y:S01]  /*d3d0*/  S2R R7, SR_TID.X ;  /* 0x0000000000077919 */ /* 0x000ea20000002100 */
[----:B0-----:R-:W-:Y:S01]  /*d3e0*/  LOP3.LUT R5, R2, 0x7f, RZ, 0xc0, !PT ;  /* 0x0000007f02057812 */ /* 0x001fe200078ec0ff */
[----:B--2---:R-:W-:-:S03]  /*d3f0*/  IMAD.SHL.U32 R2, R7, 0x8, RZ ;  /* 0x0000000807027824 */ /* 0x004fc600078e00ff */
[----:B------:R-:W-:Y:S01]  /*d400*/  SHF.R.U32.HI R5, RZ, 0x2, R5 ;  /* 0x00000002ff057819 */ /* 0x000fe20000011605 */
[----:B------:R-:W-:Y:S01]  /*d410*/  IMAD.SHL.U32 R4, R7, 0x8, RZ ;  /* 0x0000000807047824 */ /* 0x000fe200078e00ff */
[----:B------:R-:W-:-:S03]  /*d420*/  LOP3.LUT R2, R2, 0xd8, RZ, 0xc0, !PT ;  /* 0x000000d802027812 */ /* 0x000fc600078ec0ff */
[----:B------:R-:W-:Y:S01]  /*d430*/  IMAD.IADD R6, R6, 0x1, -R5 ;  /* 0x0000000106067824 */ /* 0x000fe200078e0a05 */
[----:B------:R-:W-:-:S04]  /*d440*/  LOP3.LUT R2, R2, 0x18, R7, 0x78, !PT ;  /* 0x0000001802027812 */ /* 0x000fc800078e7807 */
[----:B------:R-:W-:-:S05]  /*d450*/  LOP3.LUT R2, R2, 0x320, R4, 0xf8, !PT ;  /* 0x0000032002027812 */ /* 0x000fca00078ef804 */
[----:B------:R-:W-:Y:S01]  /*d460*/  IMAD R4, R22, 0x3000, R2 ;  /* 0x0000300016047824 */ /* 0x000fe200078e0202 */
[----:B------:R-:W-:Y:S06]  /*d470*/  BRA.DIV UR4, `(.L_x_260) ;  /* 0x0000003204487947 */ /* 0x000fec000b800000 */
[----:B------:R-:W0:Y:S01]  /*d480*/  S2R R2, SR_TID.X ;  /* 0x0000000000027919 */ /* 0x000e220000002100 */
[----:B------:R-:W-:Y:S01]  /*d490*/  ULDC UR4, c[0x0][0x2f4] ;  /* 0x0000bd0000047ab9 */ /* 0x000fe20000000800 */
[----:B------:R-:W-:Y:S01]  /*d4a0*/  IMAD R4, R4, 0x2, R17 ;  /* 0x0000000204047824 */ /* 0x000fe200078e0211 */
[----:B------:R-:W2:Y:S04]  /*d4b0*/  SHFL.IDX PT, R14, R18, RZ, 0x1c1f ;  /* 0x001c1fff120e7589 */ /* 0x000ea800000e0000 */
[----:B-1----:R-:W1:Y:S01]  /*d4c0*/  SHFL.IDX PT, R3, R19, RZ, 0x1c1f ;  /* 0x001c1fff13037589 */ /* 0x002e6200000e0000 */
[----:B0-----:R-:W-:-:S05]  /*d4d0*/  IMAD.SHL.U32 R7, R2, 0x8, RZ ;  /* 0x0000000802077824 */ /* 0x001fca00078e00ff */
[----:B------:R-:W-:-:S04]  /*d4e0*/  LOP3.LUT R7, R7, 0x18, RZ, 0xc0, !PT ;  /* 0x0000001807077812 */ /* 0x000fc800078ec0ff */
[C---:B------:R-:W-:Y:S01]  /*d4f0*/  ISETP.GE.AND P2, PT, R7.reuse, UR4, PT ;  /* 0x0000000407007c0c */ /* 0x040fe2000bf46270 */
[C---:B------:R-:W-:Y:S01]  /*d500*/  IMAD.SHL.U32 R5, R7.reuse, 0x2, RZ ;  /* 0x0000000207057824 */ /* 0x040fe200078e00ff */
[C---:B------:R-:W-:Y:S02]  /*d510*/  LOP3.LUT R8, R7.reuse, 0x20, RZ, 0xfc, !PT ;  /* 0x0000002007087812 */ /* 0x040fe400078efcff */
[----:B------:R-:W-:Y:S02]  /*d520*/  ISETP.LT.OR P4, PT, R6, 0x1, P2 ;  /* 0x000000010600780c */ /* 0x000fe40001781670 */
[----:B--2---:R-:W-:Y:S02]  /*d530*/  IADD3 R2, P0, R14, R5, RZ ;  /* 0x000000050e027210 */ /* 0x004fe40007f1e0ff */
[----:B------:R-:W-:Y:S01]  /*d540*/  LOP3.LUT R7, R7, 0x40, RZ, 0xfc, !PT ;  /* 0x0000004007077812 */ /* 0x000fe200078efcff */
[----:B------:R-:W0:Y:S01]  /*d550*/  SHFL.IDX PT, R14, R18, 0x1, 0x1c1f ;  /* 0x003c1f00120e7f89 */ /* 0x000e2200000e0000 */
[----:B------:R-:W-:Y:S01]  /*d560*/  ISETP.GE.AND P1, PT, R8, UR4, PT ;  /* 0x0000000408007c0c */ /* 0x000fe2000bf26270 */
[----:B-1----:R-:W-:Y:S01]  /*d570*/  IMAD.X R3, RZ, RZ, R3, P0 ;  /* 0x000000ffff037224 */ /* 0x002fe200000e0603 */
[----:B------:R-:W-:-:S02]  /*d580*/  ISETP.GE.AND P0, PT, R7, UR4, PT ;  /* 0x0000000407007c0c */ /* 0x000fc4000bf06270 */
[----:B------:R-:W-:-:S03]  /*d590*/  ISETP.LT.OR P3, PT, R6, 0x1, P1 ;  /* 0x000000010600780c */ /* 0x000fc60000f61670 */
[----:B------:R-:W-:Y:S01]  /*d5a0*/  LDGSTS.E.BYPASS.LTC128B.128 [R4+0x400], desc[UR36][R2.64], !P4 ;  /* 0x0040000002047fae */ /* 0x000fe2000e101d64 */
[----:B------:R-:W-:-:S09]  /*d5b0*/  ISETP.LT.OR P4, PT, R6, 0x1, P0 ;  /* 0x000000010600780c */ /* 0x000fd20000781670 */
[----:B------:R-:W-:Y:S04]  /*d5c0*/  LDGSTS.E.BYPASS.LTC128B.128 [R4+0x2400], desc[UR36][R2.64+0x40], !P3 ;  /* 0x0240004002047fae */ /* 0x000fe8000d901d64 */
[----:B------:R1:W-:Y:S01]  /*d5d0*/  LDGSTS.E.BYPASS.LTC128B.128 [R4+0x4400], desc[UR36][R2.64+0x80], !P4 ;  /* 0x0440008002047fae */ /* 0x0003e2000e101d64 */
[----:B------:R-:W-:-:S03]  /*d5e0*/  ISETP.LT.OR P4, PT, R6, 0x21, P2 ;  /* 0x000000210600780c */ /* 0x000fc60001781670 */
[----:B-1----:R-:W1:Y:S01]  /*d5f0*/  SHFL.IDX PT, R3, R19, 0x1, 0x1c1f ;  /* 0x003c1f0013037f89 */ /* 0x002e6200000e0000 */
[----:B0-----:R-:W-:-:S03]  /*d600*/  IADD3 R2, P3, R14, R5, RZ ;  /* 0x000000050e027210 */ /* 0x001fc60007f7e0ff */
[----:B------:R-:W0:Y:S02]  /*d610*/  SHFL.IDX PT, R14, R18, 0x2, 0x1c1f ;  /* 0x005c1f00120e7f89 */ /* 0x000e2400000e0000 */
[----:B-1----:R-:W-:Y:S01]  /*d620*/  IMAD.X R3, RZ, RZ, R3, P3 ;  /* 0x000000ffff037224 */ /* 0x002fe200018e0603 */
[----:B------:R-:W-:-:S04]  /*d630*/  ISETP.LT.OR P3, PT, R6, 0x21, P1 ;  /* 0x000000210600780c */ /* 0x000fc80000f61670 */
[----:B------:R-:W-:Y:S01]  /*d640*/  LDGSTS.E.BYPASS.LTC128B.128 [R4+0xc00], desc[UR36][R2.64], !P4 ;  /* 0x00c0000002047fae */ /* 0x000fe2000e101d64 */
[----:B------:R-:W-:-:S08]  /*d650*/  ISETP.LT.OR P4, PT, R6, 0x21, P0 ;  /* 0x000000210600780c */ /* 0x000fd00000781670 */
[----:B------:R-:W-:Y:S05]  /*d660*/  LDGSTS.E.BYPASS.LTC128B.128 [R4+0x2c00], desc[UR36][R2.64+0x40], !P3 ;  /* 0x02c0004002047fae */ /* 0x000fea000d901d64 */
[----:B------:R1:W-:Y:S01]  /*d670*/  LDGSTS.E.BYPASS.LTC128B.128 [R4+0x4c00], desc[UR36][R2.64+0x80], !P4 ;  /* 0x04c0008002047fae */ /* 0x0003e2000e101d64 */
[----:B------:R-:W-:-:S03]  /*d680*/  ISETP.LT.OR P4, PT, R6, 0x41, P2 ;  /* 0x000000410600780c */ /* 0x000fc60001781670 */
[----:B-1----:R-:W1:Y:S01]  /*d690*/  SHFL.IDX PT, R3, R19, 0x2, 0x1c1f ;  /* 0x005c1f0013037f89 */ /* 0x002e6200000e0000 */
[----:B0-----:R-:W-:-:S03]  /*d6a0*/  IADD3 R2, P3, R14, R5, RZ ;  /* 0x000000050e027210 */ /* 0x001fc60007f7e0ff */
[----:B------:R-:W0:Y:S04]  /*d6b0*/  SHFL.IDX PT, R19, R19, 0x3, 0x1c1f ;  /* 0x007c1f0013137f89 */ /* 0x000e2800000e0000 */
[----:B------:R2:W3:Y:S01]  /*d6c0*/  SHFL.IDX PT, R14, R18, 0x3, 0x1c1f ;  /* 0x007c1f00120e7f89 */ /* 0x0004e200000e0000 */
[----:B-1----:R-:W-:Y:S01]  /*d6d0*/  IMAD.X R3, RZ, RZ, R3, P3 ;  /* 0x000000ffff037224 */ /* 0x002fe200018e0603 */
[----:B------:R-:W-:-:S04]  /*d6e0*/  ISETP.LT.OR P3, PT, R6, 0x41, P1 ;  /* 0x000000410600780c */ /* 0x000fc80000f61670 */
[----:B------:R2:W-:Y:S01]  /*d6f0*/  LDGSTS.E.BYPASS.LTC128B.128 [R4+0x1400], desc[UR36][R2.64], !P4 ;  /* 0x0140000002047fae */ /* 0x0005e2000e101d64 */
[----:B------:R-:W-:-:S08]  /*d700*/  ISETP.LT.OR P4, PT, R6, 0x41, P0 ;  /* 0x000000410600780c */ /* 0x000fd00000781670 */
[----:B------:R2:W-:Y:S05]  /*d710*/  LDGSTS.E.BYPASS.LTC128B.128 [R4+0x3400], desc[UR36][R2.64+0x40], !P3 ;  /* 0x0340004002047fae */ /* 0x0005ea000d901d64 */
[----:B0--3--:R2:W-:Y:S02]  /*d720*/  LDGSTS.E.BYPASS.LTC128B.128 [R4+0x5400], desc[UR36][R2.64+0x80], !P4 ;  /* 0x0540008002047fae */ /* 0x0095e4000e101d64 */
.L_x_349:
[C---:B------:R-:W-:Y:S02]  /*d730*/  ISETP.LT.OR P2, PT, R6.reuse, 0x61, P2 ;  /* 0x000000610600780c */ /* 0x040fe40001741670 */
[C---:B------:R-:W-:Y:S02]  /*d740*/  ISETP.LT.OR P1, PT, R6.reuse, 0x61, P1 ;  /* 0x000000610600780c */ /* 0x040fe40000f21670 */
[----:B------:R-:W-:Y:S02]  /*d750*/  ISETP.LT.OR P0, PT, R6, 0x61, P0 ;  /* 0x000000610600780c */ /* 0x000fe40000701670 */
[----:B--2---:R-:W-:-:S05]  /*d760*/  IADD3 R2, P3, R14, R5, RZ ;  /* 0x000000050e027210 */ /* 0x004fca0007f7e0ff */
[----:B------:R-:W-:-:S05]  /*d770*/  IMAD.X R3, RZ, RZ, R19, P3 ;  /* 0x000000ffff037224 */ /* 0x000fca00018e0613 */
        /* <DEDUP_REMOVED lines=8> */
.L_x_261:
[----:B------:R-:W-:Y:S02]  /*d800*/  PLOP3.LUT P1, PT, P1, P0, PT, 0xa2, 0x0 ;  /* 0x000000000000781c */ /* 0x000fe40000f21472 */
[----:B------:R-:W-:-:S08]  /*d810*/  @P0 R2UR P1, UR4, R0 ;  /* 0x00000000000402ca */ /* 0x000fd00000020000 */
[----:B------:R-:W-:-:S05]  /*d820*/  @P0 PLOP3.LUT P0, PT, P1, PT, PT, 0x80, 0x0 ;  /* 0x000000000000081c */ /* 0x000fca0000f0f070 */
[----:B------:R-:W-:Y:S01]  /*d830*/  @!P1 SYNCS.ARRIVE.TRANS64.RED.A0T1 RZ, [UR4+0x2d850], RZ ;  /* 0x02d850ffffff99a7 */ /* 0x000fe20008200404 */
[----:B------:R-:W-:Y:S07]  /*d840*/  @!P1 ARRIVES.LDGSTSBAR.64.TRANSCNT [UR4+0x2d850] ;  /* 0x02d85000ff0099b0 */ /* 0x000fee0008000a84 */
[----:B------:R-:W-:Y:S05]  /*d850*/  @P0 BRA.U.ANY `(.L_x_261) ;  /* 0xfffffffd00e80947 */ /* 0x000fea000393ffff */
[----:B------:R-:W-:Y:S01]  /*d860*/  NOP ;  /* 0x0000000000007918 */ /* 0x000fe20000000000 */
[----:B0-----:R-:W2:Y:S02]  /*d870*/  LDL R2, [R1+0x48] ;  /* 0x0000480001027983 */ /* 0x001ea40000100800 */
[----:B--2---:R-:W-:-:S13]  /*d880*/  ISETP.NE.AND P2, PT, R2, 0x3, PT ;  /* 0x000000030200780c */ /* 0x004fda0003f45270 */
[----:B------:R-:W-:Y:S05]  /*d890*/  @!P2 BRA `(.L_x_262) ;  /* 0x000000000004a947 */ /* 0x000fea0003800000 */
[----:B------:R-:W-:Y:S01]  /*d8a0*/  BPT.TRAP 0x1 ;  /* 0x000000040000795c */ /* 0x000fe20000300000 */
.L_x_262:
[----:B------:R-:W-:Y:S01]  /*d8b0*/  VIADD R22, R22, 0x1 ;  /* 0x0000000116167836 */ /* 0x000fe20000000000 */
[----:B------:R0:W-:Y:S04]  /*d8c0*/  SYNCS.ARRIVE.TRANS64.A1T0 RZ, [R0+URZ+0x2d850], RZ ;  /* 0x02d850ff00ff79a7 */ /* 0x0001e8000810003f */
[----:B------:R-:W-:-:S04]  /*d8d0*/  ISETP.NE.AND P0, PT, R22, 0x2, PT ;  /* 0x000000021600780c */ /* 0x000fc80003f05270 */
[----:B0-----:R-:W-:Y:S02]  /*d8e0*/  SEL R0, RZ, 0x1, P0 ;  /* 0x00000001ff007807 */ /* 0x001fe40000000000 */
[----:B------:R-:W-:Y:S02]  /*d8f0*/  SEL R22, R22, RZ, P0 ;  /* 0x000000ff16167207 */ /* 0x000fe40000000000 */
[----:B------:R-:W-:-:S07]  /*d900*/  LOP3.LUT R29, R29, R0, RZ, 0x3c, !PT ;  /* 0x000000001d1d7212 */ /* 0x000fce00078e3cff */
.L_x_221:
[----:B------:R-:W-:Y:S05]  /*d910*/  BSYNC B7 ;  /* 0x0000000000077941 */ /* 0x000fea0003800000 */
.L_x_219:
[----:B------:R-:W-:-:S13]  /*d920*/  LOP3.LUT P0, RZ, R16, 0x40, RZ, 0xc0, !PT ;  /* 0x0000004010ff7812 */ /* 0x000fda000780c0ff */
[----:B------:R-:W-:Y:S05]  /*d930*/  @!P0 BRA `(.L_x_263) ;  /* 0x0000000000248947 */ /* 0x000fea0003800000 */
[----:B------:R-:W-:Y:S05]  /*d940*/  WARPSYNC.ALL ;  /* 0x0000000000007948 */ /* 0x000fea0003800000 */
[----:B------:R-:W0:Y:S08]  /*d950*/  S2UR UR5, SR_CgaCtaId ;  /* 0x00000000000579c3 */ /* 0x000e300000008800 */
[----:B------:R-:W-:Y:S06]  /*d960*/  BAR.SYNC.DEFER_BLOCKING 0x5, 0x200 ;  /* 0x0148000000007b1d */ /* 0x000fec0000010000 */
[----:B------:R-:W-:-:S02]  /*d970*/  UMOV UR4, 0x400 ;  /* 0x0000040000047882 */ /* 0x000fc40000000000 */
[----:B0-----:R-:W-:-:S06]  /*d980*/  ULEA UR4, UR5, UR4, 0x18 ;  /* 0x0000000405047291 */ /* 0x001fcc000f8ec03f */
[----:B------:R-:W-:-:S05]  /*d990*/  IMAD.U32 R17, RZ, RZ, UR4 ;  /* 0x00000004ff117e24 */ /* 0x000fca000f8e00ff */
[----:B------:R0:W1:Y:S01]  /*d9a0*/  LDS.128 R24, [R17+0x2d8d0] ;  /* 0x02d8d00011187984 */ /* 0x0000620000000c00 */
[----:B------:R-:W-:Y:S06]  /*d9b0*/  BAR.ARV 0x4, 0x200 ;  /* 0x0108000000007b1d */ /* 0x000fec0000002000 */
[----:B------:R-:W-:Y:S05]  /*d9c0*/  BRA `(.L_x_264) ;  /* 0x0000000800d07947 */ /* 0x000fea0003800000 */
.L_x_263:
[----:B------:R-:W0:Y:S01]  /*d9d0*/  S2R R0, SR_TID.X ;  /* 0x0000000000007919 */ /* 0x000e220000002100 */
[----:B------:R-:W-:Y:S01]  /*d9e0*/  UMOV UR4, 0xffffffff ;  /* 0xffffffff00047882 */ /* 0x000fe20000000000 */
[----:B0-----:R-:W-:-:S04]  /*d9f0*/  LOP3.LUT R8, R0, 0x1f, RZ, 0xc0, !PT ;  /* 0x0000001f00087812 */ /* 0x001fc800078ec0ff */
[----:B------:R-:W-:Y:S01]  /*da00*/  ISETP.NE.AND P0, PT, R8, 0x1f, PT ;  /* 0x0000001f0800780c */ /* 0x000fe20003f05270 */
[----:B------:R-:W-:-:S12]  /*da10*/  BRA.DIV UR4, `(.L_x_265) ;  /* 0x0000003204507947 */ /* 0x000fd8000b800000 */
[----:B------:R-:W-:Y:S01]  /*da20*/  IMAD.IADD R9, R27, 0x1, R8 ;  /* 0x000000011b097824 */ /* 0x000fe200078e0208 */
[----:B------:R-:W-:-:S04]  /*da30*/  ULDC UR4, c[0x0][0xc3c] ;  /* 0x00030f0000047ab9 */ /* 0x000fc80000000800 */
[----:B------:R-:W-:-:S13]  /*da40*/  ISETP.GE.OR P1, PT, R9, UR4, !P0 ;  /* 0x0000000409007c0c */ /* 0x000fda000c726670 */
[----:B------:R-:W0:Y:S08]  /*da50*/  @!P1 LDC.64 R2, c[0x0][0xc80] ;  /* 0x00032000ff029b82 */ /* 0x000e300000000a00 */
[----:B------:R-:W1:Y:S01]  /*da60*/  @!P1 LDC.64 R4, c[0x0][0xc78] ;  /* 0x00031e00ff049b82 */ /* 0x000e620000000a00 */
[----:B0-----:R-:W-:-:S05]  /*da70*/  @!P1 IMAD.WIDE R2, R9, 0x4, R2 ;  /* 0x0000000409029825 */ /* 0x001fca00078e0202 */
[----:B------:R1:W2:Y:S02]  /*da80*/  @!P1 LDG.E R7, desc[UR36][R2.64] ;  /* 0x0000002402079981 */ /* 0x0002a4000c1e1900 */
[----:B-1----:R-:W-:-:S05]  /*da90*/  @!P1 IMAD.WIDE R2, R9, 0x4, R4 ;  /* 0x0000000409029825 */ /* 0x002fca00078e0204 */
[----:B------:R-:W3:Y:S01]  /*daa0*/  @!P1 LDG.E R5, desc[UR36][R2.64] ;  /* 0x0000002402059981 */ /* 0x000ee2000c1e1900 */
[----:B------:R-:W-:Y:S01]  /*dab0*/  IMAD.MOV.U32 R4, RZ, RZ, RZ ;  /* 0x000000ffff047224 */ /* 0x000fe200078e00ff */
[C---:B------:R-:W-:Y:S02]  /*dac0*/  ISETP.GE.U32.AND P2, PT, R8.reuse, 0x2, PT ;  /* 0x000000020800780c */ /* 0x040fe40003f46070 */
[C---:B------:R-:W-:Y:S01]  /*dad0*/  ISETP.GE.U32.AND P3, PT, R8.reuse, 0x4, PT ;  /* 0x000000040800780c */ /* 0x040fe20003f66070 */
[----:B------:R-:W-:Y:S01]  /*dae0*/  SHFL.IDX PT, R0, R24, RZ, 0x1f ;  /* 0x00001fff18007589 */ /* 0x000fe200000e0000 */
[C---:B------:R-:W-:Y:S02]  /*daf0*/  ISETP.GE.U32.AND P4, PT, R8.reuse, 0x8, PT ;  /* 0x000000080800780c */ /* 0x040fe40003f86070 */
[----:B------:R-:W-:Y:S01]  /*db00*/  ISETP.GE.U32.AND P5, PT, R8, 0x10, PT ;  /* 0x000000100800780c */ /* 0x000fe20003fa6070 */
[----:B------:R0:W-:Y:S02]  /*db10*/  SHFL.IDX PT, R6, R24, 0x1, 0x1f ;  /* 0x00201f0018067f89 */ /* 0x0001e400000e0000 */
[----:B0-----:R-:W-:-:S02]  /*db20*/  IMAD.MOV.U32 R24, RZ, RZ, RZ ;  /* 0x000000ffff187224 */ /* 0x001fc400078e00ff */
[----:B--2---:R-:W-:Y:S02]  /*db30*/  @!P1 IMAD.MOV.U32 R4, RZ, RZ, R7 ;  /* 0x000000ffff049224 */ /* 0x004fe400078e0007 */
[----:B------:R-:W-:Y:S02]  /*db40*/  IMAD.MOV.U32 R7, RZ, RZ, RZ ;  /* 0x000000ffff077224 */ /* 0x000fe400078e00ff */
[----:B---3--:R-:W-:Y:S01]  /*db50*/  @!P1 IMAD.MOV.U32 R7, RZ, RZ, R5 ;  /* 0x000000ffff079224 */ /* 0x008fe200078e0005 */
[----:B------:R-:W-:-:S03]  /*db60*/  ISETP.NE.AND P1, PT, R8, RZ, PT ;  /* 0x000000ff0800720c */ /* 0x000fc60003f25270 */
[----:B------:R-:W-:-:S05]  /*db70*/  IMAD R13, R7, R4, RZ ;  /* 0x00000004070d7224 */ /* 0x000fca00078e02ff */
        /* <DEDUP_REMOVED lines=15> */
[----:B------:R0:W1:Y:S02]  /*dc70*/  SHFL.IDX PT, R14, R2, 0x1f, 0x1f ;  /* 0x03e01f00020e7f89 */ /* 0x00006400000e0000 */
.L_x_359:
[----:B------:R-:W-:Y:S02]  /*dc80*/  ULDC UR4, c[0x0][0xc38] ;  /* 0x00030e0000047ab9 */ /* 0x000fe40000000800 */
[----:B------:R-:W-:-:S04]  /*dc90*/  IMAD.U32 R3, RZ, RZ, UR4 ;  /* 0x00000004ff037e24 */ /* 0x000fc8000f8e00ff */
[----:B-1----:R-:W-:-:S05]  /*dca0*/  IMAD R5, R14, R3, RZ ;  /* 0x000000030e057224 */ /* 0x002fca00078e02ff */
[----:B------:R-:W-:-:S04]  /*dcb0*/  IADD3 R6, R6, R5, RZ ;  /* 0x0000000506067210 */ /* 0x000fc80007ffe0ff */
[----:B------:R-:W-:-:S13]  /*dcc0*/  ISETP.GT.AND P6, PT, R6, R0, PT ;  /* 0x000000000600720c */ /* 0x000fda0003fc4270 */
[----:B------:R-:W-:Y:S05]  /*dcd0*/  @P6 BRA `(.L_x_266) ;  /* 0x0000000000a46947 */ /* 0x000fea0003800000 */
.L_x_269:
[----:B0-----:R-:W0:Y:S01]  /*dce0*/  LDC R2, c[0x0][0xc3c] ;  /* 0x00030f00ff027b82 */ /* 0x001e220000000800 */
[----:B------:R-:W-:-:S05]  /*dcf0*/  VIADD R27, R27, 0x1f ;  /* 0x0000001f1b1b7836 */ /* 0x000fca0000000000 */
[----:B0-----:R-:W-:-:S13]  /*dd00*/  ISETP.GE.AND P6, PT, R27, R2, PT ;  /* 0x000000021b00720c */ /* 0x001fda0003fc6270 */
[----:B------:R-:W-:Y:S05]  /*dd10*/  @P6 BRA `(.L_x_267) ;  /* 0x0000000400b86947 */ /* 0x000fea0003800000 */
[----:B------:R-:W0:Y:S01]  /*dd20*/  S2R R3, SR_TID.X ;  /* 0x0000000000037919 */ /* 0x000e220000002100 */
[----:B------:R-:W-:Y:S01]  /*dd30*/  IMAD.MOV.U32 R4, RZ, RZ, RZ ;  /* 0x000000ffff047224 */ /* 0x000fe200078e00ff */
[----:B0-----:R-:W-:-:S05]  /*dd40*/  LOP3.LUT R3, R3, 0x1f, RZ, 0xc0, !PT ;  /* 0x0000001f03037812 */ /* 0x001fca00078ec0ff */
[----:B------:R-:W-:-:S05]  /*dd50*/  IMAD.IADD R5, R27, 0x1, R3 ;  /* 0x000000011b057824 */ /* 0x000fca00078e0203 */
[----:B------:R-:W-:-:S13]  /*dd60*/  ISETP.GE.OR P6, PT, R5, R2, !P0 ;  /* 0x000000020500720c */ /* 0x000fda00047c6670 */
[----:B------:R-:W0:Y:S02]  /*dd70*/  @!P6 LDC.64 R2, c[0x0][0xc80] ;  /* 0x00032000ff02eb82 */ /* 0x000e240000000a00 */
[----:B0-----:R-:W-:-:S05]  /*dd80*/  @!P6 IMAD.WIDE R2, R5, 0x4, R2 ;  /* 0x000000040502e825 */ /* 0x001fca00078e0202 */
[----:B------:R0:W2:Y:S01]  /*dd90*/  @!P6 LDG.E R4, desc[UR36][R2.64] ;  /* 0x000000240204e981 */ /* 0x0000a2000c1e1900 */
[----:B------:R-:W-:Y:S01]  /*dda0*/  IMAD.MOV.U32 R7, RZ, RZ, RZ ;  /* 0x000000ffff077224 */ /* 0x000fe200078e00ff */
[----:B0-----:R-:W0:Y:S02]  /*ddb0*/  @!P6 LDC.64 R2, c[0x0][0xc78] ;  /* 0x00031e00ff02eb82 */ /* 0x001e240000000a00 */
[----:B0-----:R-:W-:-:S05]  /*ddc0*/  @!P6 IMAD.WIDE R2, R5, 0x4, R2 ;  /* 0x000000040502e825 */ /* 0x001fca00078e0202 */
[----:B------:R-:W2:Y:S01]  /*ddd0*/  @!P6 LDG.E R7, desc[UR36][R2.64] ;  /* 0x000000240207e981 */ /* 0x000ea2000c1e1900 */
[----:B------:R-:W-:Y:S01]  /*dde0*/  UMOV UR4, 0xffffffff ;  /* 0xffffffff00047882 */ /* 0x000fe20000000000 */
[----:B--2---:R-:W-:Y:S02]  /*ddf0*/  IMAD R13, R7, R4, RZ ;  /* 0x00000004070d7224 */ /* 0x004fe400078e02ff */
[----:B------:R-:W-:Y:S05]  /*de00*/  BRA.DIV UR4, `(.L_x_268) ;  /* 0x0000003204907947 */ /* 0x000fea000b800000 */
        /* <DEDUP_REMOVED lines=16> */
.L_x_367:
[----:B------:R-:W-:Y:S02]  /*df10*/  ULDC UR4, c[0x0][0xc38] ;  /* 0x00030e0000047ab9 */ /* 0x000fe40000000800 */
[----:B------:R-:W-:-:S04]  /*df20*/  IMAD.U32 R3, RZ, RZ, UR4 ;  /* 0x00000004ff037e24 */ /* 0x000fc8000f8e00ff */
[----:B-1----:R-:W-:-:S04]  /*df30*/  IMAD R5, R14, R3, RZ ;  /* 0x000000030e057224 */ /* 0x002fc800078e02ff */
[----:B------:R-:W-:-:S05]  /*df40*/  IMAD.IADD R6, R5, 0x1, R6 ;  /* 0x0000000105067824 */ /* 0x000fca00078e0206 */
[----:B------:R-:W-:-:S13]  /*df50*/  ISETP.GT.AND P6, PT, R6, R0, PT ;  /* 0x000000000600720c */ /* 0x000fda0003fc4270 */
[----:B------:R-:W-:Y:S05]  /*df60*/  @!P6 BRA `(.L_x_269) ;  /* 0xfffffffc005ce947 */ /* 0x000fea000383ffff */
.L_x_266:
[----:B------:R-:W-:Y:S01]  /*df70*/  IMAD.IADD R8, R6, 0x1, -R5 ;  /* 0x0000000106087824 */ /* 0x000fe200078e0a05 */
[----:B------:R-:W-:-:S03]  /*df80*/  UMOV UR4, 0xffffffff ;  /* 0xffffffff00047882 */ /* 0x000fc60000000000 */
[----:B------:R-:W-:-:S05]  /*df90*/  IMAD R5, R2, R3, R8 ;  /* 0x0000000302057224 */ /* 0x000fca00078e0208 */
[----:B------:R-:W-:Y:S01]  /*dfa0*/  ISETP.GT.AND P6, PT, R5, R0, PT ;  /* 0x000000000500720c */ /* 0x000fe20003fc4270 */
[----:B------:R-:W-:-:S12]  /*dfb0*/  BRA.DIV UR4, `(.L_x_270) ;  /* 0x0000003204dc7947 */ /* 0x000fd8000b800000 */
[----:B------:R-:W-:-:S04]  /*dfc0*/  VOTE.ANY R6, PT, !P6 ;  /* 0x0000000000067806 */ /* 0x000fc800070e0100 */
[----:B------:R-:W1:Y:S02]  /*dfd0*/  POPC R5, R6 ;  /* 0x0000000600057309 */ /* 0x000e640000000000 */
[----:B-1----:R1:W2:Y:S04]  /*dfe0*/  SHFL.IDX PT, R4, R4, R5, 0x1f ;  /* 0x00001f0504047589 */ /* 0x0022a800000e0000 */
[----:B------:R1:W3:Y:S02]  /*dff0*/  SHFL.IDX PT, R7, R7, R5, 0x1f ;  /* 0x00001f0507077589 */ /* 0x0002e400000e0000 */
.L_x_372:
[----:B------:R-:W-:-:S13]  /*e000*/  ISETP.NE.AND P0, PT, R6, RZ, PT ;  /* 0x000000ff0600720c */ /* 0x000fda0003f05270 */
[----:B------:R-:W-:Y:S05]  /*e010*/  @!P0 BRA `(.L_x_271) ;  /* 0x0000000000108947 */ /* 0x000fea0003800000 */
[----:B------:R-:W-:Y:S01]  /*e020*/  UMOV UR4, 0xffffffff ;  /* 0xffffffff00047882 */ /* 0x000fe20000000000 */
[----:B------:R-:W-:Y:S02]  /*e030*/  VIADD R12, R5, 0xffffffff ;  /* 0xffffffff050c7836 */ /* 0x000fe40000000000 */
[----:B------:R-:W-:Y:S05]  /*e040*/  BRA.DIV UR4, `(.L_x_272) ;  /* 0x0000003604147947 */ /* 0x000fea000b800000 */
[----:B------:R4:W0:Y:S02]  /*e050*/  SHFL.IDX PT, R24, R2, R12, 0x1f ;  /* 0x00001f0c02187589 */ /* 0x00082400000e0000 */
.L_x_271:
[----:B0-----:R-:W-:Y:S01]  /*e060*/  IMAD R24, R24, R3, R8 ;  /* 0x0000000318187224 */ /* 0x001fe200078e0208 */
[-C--:B--2---:R-:W-:Y:S01]  /*e070*/  IABS R8, R4.reuse ;  /* 0x0000000400087213 */ /* 0x084fe20000000000 */
[----:B----4-:R-:W-:Y:S02]  /*e080*/  IMAD.MOV.U32 R2, RZ, RZ, RZ ;  /* 0x000000ffff027224 */ /* 0x010fe400078e00ff */
[----:B------:R-:W-:Y:S01]  /*e090*/  IMAD.IADD R25, R0, 0x1, -R24 ;  /* 0x0000000100197824 */ /* 0x000fe200078e0a18 */
[----:B------:R-:W0:Y:S01]  /*e0a0*/  I2F.RP R6, R8 ;  /* 0x0000000800067306 */ /* 0x000e220000209400 */
[----:B------:R-:W-:Y:S01]  /*e0b0*/  IABS R0, R4 ;  /* 0x0000000400007213 */ /* 0x000fe20000000000 */
[----:B------:R-:W-:-:S04]  /*e0c0*/  IMAD.IADD R27, R5, 0x1, R27 ;  /* 0x00000001051b7824 */ /* 0x000fc800078e021b */
[----:B------:R-:W-:Y:S02]  /*e0d0*/  IMAD.MOV R0, RZ, RZ, -R0 ;  /* 0x000000ffff007224 */ /* 0x000fe400078e0a00 */
[----:B0-----:R-:W0:Y:S02]  /*e0e0*/  MUFU.RCP R6, R6 ;  /* 0x0000000600067308 */ /* 0x001e240000001000 */
[----:B0-----:R-:W-:-:S06]  /*e0f0*/  VIADD R9, R6, 0xffffffe ;  /* 0x0ffffffe06097836 */ /* 0x001fcc0000000000 */
[----:B------:R-:W0:Y:S02]  /*e100*/  F2I.FTZ.U32.TRUNC.NTZ R3, R9 ;  /* 0x0000000900037305 */ /* 0x000e24000021f000 */
[----:B0-----:R-:W-:-:S04]  /*e110*/  IMAD.MOV R11, RZ, RZ, -R3 ;  /* 0x000000ffff0b7224 */ /* 0x001fc800078e0a03 */
[----:B------:R-:W-:-:S04]  /*e120*/  IMAD R11, R11, R8, RZ ;  /* 0x000000080b0b7224 */ /* 0x000fc800078e02ff */
[----:B------:R-:W-:Y:S01]  /*e130*/  IMAD.HI.U32 R2, R3, R11, R2 ;  /* 0x0000000b03027227 */ /* 0x000fe200078e0002 */
[----:B------:R-:W-:-:S05]  /*e140*/  IABS R3, R25 ;  /* 0x0000001900037213 */ /* 0x000fca0000000000 */
[----:B------:R-:W-:-:S04]  /*e150*/  IMAD.HI.U32 R6, R2, R3, RZ ;  /* 0x0000000302067227 */ /* 0x000fc800078e00ff */
[----:B------:R-:W-:Y:S01]  /*e160*/  IMAD R3, R6, R0, R3 ;  /* 0x0000000006037224 */ /* 0x000fe200078e0203 */
[----:B---3--:R-:W-:Y:S01]  /*e170*/  IABS R0, R7 ;  /* 0x0000000700007213 */ /* 0x008fe20000000000 */
[----:B------:R-:W-:-:S03]  /*e180*/  IMAD.MOV.U32 R2, RZ, RZ, RZ ;  /* 0x000000ffff027224 */ /* 0x000fc600078e00ff */
[----:B------:R-:W-:-:S13]  /*e190*/  ISETP.GT.U32.AND P1, PT, R8, R3, PT ;  /* 0x000000030800720c */ /* 0x000fda0003f24070 */
[----:B------:R-:W-:Y:S02]  /*e1a0*/  @!P1 IMAD.IADD R3, R3, 0x1, -R8 ;  /* 0x0000000103039824 */ /* 0x000fe400078e0a08 */
[----:B------:R-:W-:Y:S01]  /*e1b0*/  @!P1 VIADD R6, R6, 0x1 ;  /* 0x0000000106069836 */ /* 0x000fe20000000000 */
[----:B------:R-:W-:Y:S02]  /*e1c0*/  ISETP.NE.AND P1, PT, R4, RZ, PT ;  /* 0x000000ff0400720c */ /* 0x000fe40003f25270 */
[----:B------:R-:W-:Y:S02]  /*e1d0*/  ISETP.GE.U32.AND P0, PT, R3, R8, PT ;  /* 0x000000080300720c */ /* 0x000fe40003f06070 */
[----:B------:R-:W0:Y:S11]  /*e1e0*/  I2F.RP R8, R0 ;  /* 0x0000000000087306 */ /* 0x000e360000209400 */
[----:B------:R-:W-:Y:S01]  /*e1f0*/  @P0 VIADD R6, R6, 0x1 ;  /* 0x0000000106060836 */ /* 0x000fe20000000000 */
[----:B0-----:R-:W0:Y:S02]  /*e200*/  MUFU.RCP R8, R8 ;  /* 0x0000000800087308 */ /* 0x001e240000001000 */
[----:B0-----:R-:W-:Y:S01]  /*e210*/  VIADD R9, R8, 0xffffffe ;  /* 0x0ffffffe08097836 */ /* 0x001fe20000000000 */
[----:B------:R-:W-:-:S05]  /*e220*/  IABS R8, R7 ;  /* 0x0000000700087213 */ /* 0x000fca0000000000 */
[----:B------:R-:W0:Y:S01]  /*e230*/  F2I.FTZ.U32.TRUNC.NTZ R3, R9 ;  /* 0x0000000900037305 */ /* 0x000e22000021f000 */
[----:B------:R-:W-:Y:S02]  /*e240*/  IMAD.MOV R8, RZ, RZ, -R8 ;  /* 0x000000ffff087224 */ /* 0x000fe400078e0a08 */
[----:B0-----:R-:W-:-:S04]  /*e250*/  IMAD.MOV R11, RZ, RZ, -R3 ;  /* 0x000000ffff0b7224 */ /* 0x001fc800078e0a03 */
[----:B------:R-:W-:-:S04]  /*e260*/  IMAD R11, R11, R0, RZ ;  /* 0x000000000b0b7224 */ /* 0x000fc800078e02ff */
[----:B------:R-:W-:Y:S01]  /*e270*/  IMAD.HI.U32 R2, R3, R11, R2 ;  /* 0x0000000b03027227 */ /* 0x000fe200078e0002 */
[----:B------:R-:W-:-:S04]  /*e280*/  LOP3.LUT R3, R25, R4, RZ, 0x3c, !PT ;  /* 0x0000000419037212 */ /* 0x000fc800078e3cff */
[----:B------:R-:W-:-:S13]  /*e290*/  ISETP.GE.AND P2, PT, R3, RZ, PT ;  /* 0x000000ff0300720c */ /* 0x000fda0003f46270 */
[----:B------:R-:W-:Y:S01]  /*e2a0*/  @!P2 IMAD.MOV R6, RZ, RZ, -R6 ;  /* 0x000000ffff06a224 */ /* 0x000fe200078e0a06 */
[----:B------:R-:W-:-:S04]  /*e2b0*/  @!P1 LOP3.LUT R6, RZ, R4, RZ, 0x33, !PT ;  /* 0x00000004ff069212 */ /* 0x000fc800078e33ff */
[-C--:B------:R-:W-:Y:S01]  /*e2c0*/  IABS R3, R6.reuse ;  /* 0x0000000600037213 */ /* 0x080fe20000000000 */
[----:B------:R-:W-:-:S04]  /*e2d0*/  IMAD R4, R4, R6, RZ ;  /* 0x0000000604047224 */ /* 0x000fc800078e02ff */
[----:B------:R-:W-:-:S04]  /*e2e0*/  IMAD.HI.U32 R2, R2, R3, RZ ;  /* 0x0000000302027227 */ /* 0x000fc800078e00ff */
[----:B------:R-:W-:Y:S02]  /*e2f0*/  IMAD R3, R2, R8, R3 ;  /* 0x0000000802037224 */ /* 0x000fe400078e0203 */
[----:B------:R-:W-:-:S03]  /*e300*/  IMAD.IADD R25, R25, 0x1, -R4 ;  /* 0x0000000119197824 */ /* 0x000fc600078e0a04 */
[----:B------:R-:W-:-:S13]  /*e310*/  ISETP.GT.U32.AND P1, PT, R0, R3, PT ;  /* 0x000000030000720c */ /* 0x000fda0003f24070 */
[----:B------:R-:W-:Y:S02]  /*e320*/  @!P1 IMAD.IADD R3, R3, 0x1, -R0 ;  /* 0x0000000103039824 */ /* 0x000fe400078e0a00 */
[----:B------:R-:W-:Y:S01]  /*e330*/  @!P1 VIADD R2, R2, 0x1 ;  /* 0x0000000102029836 */ /* 0x000fe20000000000 */
[----:B------:R-:W-:Y:S02]  /*e340*/  ISETP.NE.AND P1, PT, R7, RZ, PT ;  /* 0x000000ff0700720c */ /* 0x000fe40003f25270 */
[----:B------:R-:W-:Y:S02]  /*e350*/  ISETP.GE.U32.AND P0, PT, R3, R0, PT ;  /* 0x000000000300720c */ /* 0x000fe40003f06070 */
[----:B------:R-:W-:-:S04]  /*e360*/  LOP3.LUT R0, R6, R7, RZ, 0x3c, !PT ;  /* 0x0000000706007212 */ /* 0x000fc800078e3cff */
[----:B------:R-:W-:-:S07]  /*e370*/  ISETP.GE.AND P2, PT, R0, RZ, PT ;  /* 0x000000ff0000720c */ /* 0x000fce0003f46270 */
[----:B------:R-:W-:-:S06]  /*e380*/  @P0 IADD3 R2, R2, 0x1, RZ ;  /* 0x0000000102020810 */ /* 0x000fcc0007ffe0ff */
[----:B------:R-:W-:Y:S01]  /*e390*/  @!P2 IMAD.MOV R2, RZ, RZ, -R2 ;  /* 0x000000ffff02a224 */ /* 0x000fe200078e0a02 */
[----:B------:R-:W-:-:S05]  /*e3a0*/  @!P1 LOP3.LUT R2, RZ, R7, RZ, 0x33, !PT ;  /* 0x00000007ff029212 */ /* 0x000fca00078e33ff */
[----:B------:R-:W-:-:S04]  /*e3b0*/  IMAD.MOV R0, RZ, RZ, -R2 ;  /* 0x000000ffff007224 */ /* 0x000fc800078e0a02 */
[C---:B------:R-:W-:Y:S02]  /*e3c0*/  IMAD R6, R7.reuse, R0, R6 ;  /* 0x0000000007067224 */ /* 0x040fe400078e0206 */
[----:B------:R-:W-:-:S04]  /*e3d0*/  IMAD R7, R7, 0x1000000, R2 ;  /* 0x0100000007077824 */ /* 0x000fc800078e0202 */
[----:B------:R-:W-:Y:S01]  /*e3e0*/  IMAD R26, R6, 0x10000, R7 ;  /* 0x00010000061a7824 */ /* 0x000fe200078e0207 */
[----:B------:R-:W-:Y:S06]  /*e3f0*/  BRA `(.L_x_273) ;  /* 0x00000000001c7947 */ /* 0x000fec0003800000 */
.L_x_267:
[----:B------:R-:W-:Y:S01]  /*e400*/  UMOV UR4, URZ ;  /* 0x0000003f00047c82 */ /* 0x000fe20008000000 */
[----:B------:R-:W-:Y:S01]  /*e410*/  UMOV UR5, URZ ;  /* 0x0000003f00057c82 */ /* 0x000fe20008000000 */
[----:B------:R-:W-:Y:S01]  /*e420*/  ULDC UR6, c[0x0][0xc3c] ;  /* 0x00030f0000067ab9 */ /* 0x000fe20000000800 */
[----:B------:R-:W-:Y:S02]  /*e430*/  IMAD.MOV.U32 R24, RZ, RZ, R0 ;  /* 0x000000ffff187224 */ /* 0x000fe400078e0000 */
[----:B------:R-:W-:Y:S02]  /*e440*/  IMAD.U32 R25, RZ, RZ, UR4 ;  /* 0x00000004ff197e24 */ /* 0x000fe4000f8e00ff */
[----:B------:R-:W-:Y:S02]  /*e450*/  IMAD.U32 R26, RZ, RZ, UR5 ;  /* 0x00000005ff1a7e24 */ /* 0x000fe4000f8e00ff */
[----:B------:R-:W-:-:S07]  /*e460*/  IMAD.U32 R27, RZ, RZ, UR6 ;  /* 0x00000006ff1b7e24 */ /* 0x000fce000f8e00ff */
.L_x_273:
[----:B------:R-:W0:Y:S01]  /*e470*/  S2R R0, SR_TID.X ;  /* 0x0000000000007919 */ /* 0x000e220000002100 */
[----:B------:R-:W-:Y:S05]  /*e480*/  WARPSYNC.ALL ;  /* 0x0000000000007948 */ /* 0x000fea0003800000 */
[----:B------:R-:W-:Y:S01]  /*e490*/  BAR.SYNC.DEFER_BLOCKING 0x4, 0x200 ;  /* 0x0108000000007b1d */ /* 0x000fe20000010000 */
[----:B0-----:R-:W-:-:S04]  /*e4a0*/  LOP3.LUT R0, R0, 0x1f, RZ, 0xc0, !PT ;  /* 0x0000001f00007812 */ /* 0x001fc800078ec0ff */
[----:B------:R-:W-:-:S13]  /*e4b0*/  ISETP.NE.AND P0, PT, R0, RZ, PT ;  /* 0x000000ff0000720c */ /* 0x000fda0003f05270 */
[----:B------:R-:W0:Y:S01]  /*e4c0*/  @!P0 S2R R3, SR_CgaCtaId ;  /* 0x0000000000038919 */ /* 0x000e220000008800 */
[----:B------:R-:W-:-:S04]  /*e4d0*/  @!P0 MOV R0, 0x400 ;  /* 0x0000040000008802 */ /* 0x000fc80000000f00 */
[----:B0-----:R-:W-:-:S05]  /*e4e0*/  @!P0 LEA R17, R3, R0, 0x18 ;  /* 0x0000000003118211 */ /* 0x001fca00078ec0ff */
[----:B------:R2:W-:Y:S01]  /*e4f0*/  @!P0 STS.128 [R17+0x2d8d0], R24 ;  /* 0x02d8d01811008388 */ /* 0x0005e20000000c00 */
[----:B------:R-:W-:Y:S06]  /*e500*/  BAR.ARV 0x5, 0x200 ;  /* 0x0148000000007b1d */ /* 0x000fec0000002000 */
.L_x_264:
[----:B------:R-:W-:Y:S02]  /*e510*/  ULDC UR4, c[0x0][0xc3c] ;  /* 0x00030f0000047ab9 */ /* 0x000fe40000000800 */
[----:B-1----:R-:W-:-:S13]  /*e520*/  ISETP.GE.AND P0, PT, R27, UR4, PT ;  /* 0x000000041b007c0c */ /* 0x002fda000bf06270 */
[----:B------:R-:W-:Y:S05]  /*e530*/  @!P0 BRA `(.L_x_274) ;  /* 0xffffffb400f48947 */ /* 0x000fea000383ffff */
[----:B------:R-:W-:Y:S05]  /*e540*/  BSYNC B8 ;  /* 0x0000000000087941 */ /* 0x000fea0003800000 */
.L_x_213:
[----:B0-----:R-:W3:Y:S01]  /*e550*/  LDL.LU R0, [R1+0x3c] ;  /* 0x00003c0001007983 */ /* 0x001ee20000300800 */
[----:B------:R-:W-:Y:S01]  /*e560*/  BSSY B0, `(.L_x_275) ;  /* 0x000000b000007945 */ /* 0x000fe20003800000 */
[----:B------:R-:W0:Y:S01]  /*e570*/  S2R R5, SR_CgaCtaId ;  /* 0x0000000000057919 */ /* 0x000e220000008800 */
[----:B---3--:R-:W-:-:S05]  /*e580*/  VIADD R0, R0, 0x1 ;  /* 0x0000000100007836 */ /* 0x008fca0000000000 */
[----:B------:R-:W-:-:S04]  /*e590*/  LEA.HI R2, R0, R0, RZ, 0x1 ;  /* 0x0000000000027211 */ /* 0x000fc800078f08ff */
[----:B------:R-:W-:Y:S02]  /*e5a0*/  LOP3.LUT R3, R2, 0xfffffffe, RZ, 0xc0, !PT ;  /* 0xfffffffe02037812 */ /* 0x000fe400078ec0ff */
[----:B------:R-:W-:-:S03]  /*e5b0*/  MOV R2, 0x400 ;  /* 0x0000040000027802 */ /* 0x000fc60000000f00 */
[----:B------:R-:W-:Y:S01]  /*e5c0*/  IMAD.IADD R0, R0, 0x1, -R3 ;  /* 0x0000000100007824 */ /* 0x000fe200078e0a03 */
[----:B0-----:R-:W-:-:S04]  /*e5d0*/  LEA R5, R5, R2, 0x18 ;  /* 0x0000000205057211 */ /* 0x001fc800078ec0ff */
[----:B------:R-:W-:-:S04]  /*e5e0*/  SHF.L.U32 R0, R0, 0x1f, RZ ;  /* 0x0000001f00007819 */ /* 0x000fc800000006ff */
[----:B------:R-:W0:Y:S02]  /*e5f0*/  SYNCS.PHASECHK.TRANS64.TRYWAIT P0, [R5+URZ+0x2d820], R0 ;  /* 0x02d82000050075a7 */ /* 0x000e24000800017f */
[----:B0-----:R-:W-:Y:S05]  /*e600*/  @!P0 BRA `(.L_x_276) ;  /* 0x0000002c00cc8947 */ /* 0x001fea0003800000 */
.L_x_375:
[----:B------:R-:W-:Y:S05]  /*e610*/  BSYNC B0 ;  /* 0x0000000000007941 */ /* 0x000fea0003800000 */
.L_x_275:
[----:B------:R-:W-:-:S03]  /*e620*/  UMOV UR4, 0xffffffff ;  /* 0xffffffff00047882 */ /* 0x000fc60000000000 */
[----:B------:R-:W-:Y:S05]  /*e630*/  BRA.DIV UR4, `(.L_x_277) ;  /* 0x0000002e04d47947 */ /* 0x000fea000b800000 */
[----:B0-----:R-:W0:Y:S02]  /*e640*/  S2R R0, SR_TID.X ;  /* 0x0000000000007919 */ /* 0x001e240000002100 */
[----:B0-----:R-:W-:-:S04]  /*e650*/  SHF.R.U32.HI R0, RZ, 0x5, R0 ;  /* 0x00000005ff007819 */ /* 0x001fc80000011600 */
[----:B------:R-:W-:-:S05]  /*e660*/  LOP3.LUT R0, R0, 0x3, RZ, 0xc0, !PT ;  /* 0x0000000300007812 */ /* 0x000fca00078ec0ff */
[----:B------:R0:W1:Y:S02]  /*e670*/  SHFL.IDX PT, R14, R0, RZ, 0x1f ;  /* 0x00001fff000e7589 */ /* 0x00006400000e0000 */
.L_x_378:
[----:B-1----:R-:W-:Y:S01]  /*e680*/  ISETP.NE.AND P0, PT, R14, RZ, PT ;  /* 0x000000ff0e00720c */ /* 0x002fe20003f05270 */
[----:B------:R-:W-:-:S12]  /*e690*/  BSSY B0, `(.L_x_278) ;  /* 0x0000024000007945 */ /* 0x000fd80003800000 */
[----:B------:R-:W-:Y:S05]  /*e6a0*/  @P0 BRA `(.L_x_279) ;  /* 0x0000000000880947 */ /* 0x000fea0003800000 */
[----:B------:R-:W-:-:S03]  /*e6b0*/  UMOV UR4, 0xffffffff ;  /* 0xffffffff00047882 */ /* 0x000fc60000000000 */
[----:B------:R-:W-:Y:S05]  /*e6c0*/  BRA.DIV UR4, `(.L_x_280) ;  /* 0x0000002e04e47947 */ /* 0x000fea000b800000 */
[----:B------:R-:W-:-:S13]  /*e6d0*/  ELECT P6, URZ, PT ;  /* 0x00000000003f782f */ /* 0x000fda00038c0000 */
.L_x_381:
[----:B------:R-:W-:Y:S05]  /*e6e0*/  @!P6 BRA `(.L_x_279) ;  /* 0x000000000078e947 */ /* 0x000fea0003800000 */
[----:B0-----:R-:W3:Y:S02]  /*e6f0*/  LDL.LU R0, [R1+0x20] ;  /* 0x0000200001007983 */ /* 0x001ee40000300800 */
[----:B---3--:R-:W-:-:S04]  /*e700*/  LOP3.LUT R0, R0, 0x2, RZ, 0xfc, !PT ;  /* 0x0000000200007812 */ /* 0x008fc800078efcff */
[----:B------:R-:W-:-:S13]  /*e710*/  ISETP.NE.AND P0, PT, R0, 0x3, PT ;  /* 0x000000030000780c */ /* 0x000fda0003f05270 */
[----:B------:R-:W-:Y:S05]  /*e720*/  @!P0 BRA `(.L_x_281) ;  /* 0x0000000000048947 */ /* 0x000fea0003800000 */
[----:B------:R-:W-:Y:S01]  /*e730*/  BPT.TRAP 0x1 ;  /* 0x000000040000795c */ /* 0x000fe20000300000 */
.L_x_281:
[C---:B------:R-:W-:Y:S01]  /*e740*/  IMAD R3, R22.reuse, 0x8, R5 ;  /* 0x0000000816037824 */ /* 0x040fe200078e0205 */
[----:B------:R-:W-:Y:S01]  /*e750*/  SHF.L.U32 R2, R29, 0x1f, RZ ;  /* 0x0000001f1d027819 */ /* 0x000fe200000006ff */
[----:B------:R-:W-:-:S03]  /*e760*/  VIADD R22, R22, 0x1 ;  /* 0x0000000116167836 */ /* 0x000fc60000000000 */
[----:B------:R-:W0:Y:S02]  /*e770*/  SYNCS.PHASECHK.TRANS64.TRYWAIT P1, [R3+URZ+0x2d840], R2 ;  /* 0x02d84002030075a7 */ /* 0x000e24000802017f */
[----:B------:R-:W-:-:S04]  /*e780*/  ISETP.NE.AND P2, PT, R22, 0x2, PT ;  /* 0x000000021600780c */ /* 0x000fc80003f45270 */
[----:B------:R-:W-:Y:S01]  /*e790*/  SEL R0, RZ, 0x1, P2 ;  /* 0x00000001ff007807 */ /* 0x000fe20001000000 */
[----:B0-----:R-:W-:Y:S08]  /*e7a0*/  @!P1 BRA `(.L_x_282) ;  /* 0x0000002c00cc9947 */ /* 0x001ff00003800000 */
.L_x_382:
[----:B------:R-:W-:Y:S02]  /*e7b0*/  SEL R22, R22, RZ, P2 ;  /* 0x000000ff16167207 */ /* 0x000fe40001000000 */
[----:B------:R-:W-:Y:S01]  /*e7c0*/  LOP3.LUT R0, R29, R0, RZ, 0x3c, !PT ;  /* 0x000000001d007212 */ /* 0x000fe200078e3cff */
[----:B------:R-:W-:Y:S06]  /*e7d0*/  @!P0 BRA `(.L_x_283) ;  /* 0x0000000000048947 */ /* 0x000fec0003800000 */
[----:B------:R-:W-:Y:S01]  /*e7e0*/  BPT.TRAP 0x1 ;  /* 0x000000040000795c */ /* 0x000fe20000300000 */
.L_x_283:
[----:B------:R-:W-:Y:S01]  /*e7f0*/  IMAD R5, R22, 0x8, R5 ;  /* 0x0000000816057824 */ /* 0x000fe200078e0205 */
[----:B------:R-:W-:-:S04]  /*e800*/  SHF.L.U32 R0, R0, 0x1f, RZ ;  /* 0x0000001f00007819 */ /* 0x000fc800000006ff */
[----:B------:R-:W1:Y:S02]  /*e810*/  SYNCS.PHASECHK.TRANS64.TRYWAIT P1, [R5+URZ+0x2d840], R0 ;  /* 0x02d84000050075a7 */ /* 0x000e64000802017f */
[----:B-1----:R-:W-:Y:S05]  /*e820*/  @!P1 BRA `(.L_x_284) ;  /* 0x0000002c00c09947 */ /* 0x002fea0003800000 */
.L_x_383:
[----:B------:R-:W-:Y:S05]  /*e830*/  @!P0 BRA `(.L_x_285) ;  /* 0x0000000000048947 */ /* 0x000fea0003800000 */
[----:B------:R-:W-:Y:S01]  /*e840*/  BPT.TRAP 0x1 ;  /* 0x000000040000795c */ /* 0x000fe20000300000 */
.L_x_285:
[----:B------:R-:W3:Y:S02]  /*e850*/  SYNCS.PHASECHK.TRANS64.TRYWAIT P1, [R3+URZ+0x2d860], R2 ;  /* 0x02d86002030075a7 */ /* 0x000ee4000802017f */
[----:B---3--:R-:W-:Y:S05]  /*e860*/  @!P1 BRA `(.L_x_286) ;  /* 0x0000002c00c49947 */ /* 0x008fea0003800000 */
.L_x_384:
[----:B------:R-:W-:Y:S05]  /*e870*/  @!P0 BRA `(.L_x_287) ;  /* 0x0000000000048947 */ /* 0x000fea0003800000 */
[----:B------:R-:W-:Y:S01]  /*e880*/  BPT.TRAP 0x1 ;  /* 0x000000040000795c */ /* 0x000fe20000300000 */
.L_x_287:
[----:B----4-:R4:W0:Y:S02]  /*e890*/  SYNCS.PHASECHK.TRANS64.TRYWAIT P0, [R5+URZ+0x2d860], R0 ;  /* 0x02d86000050075a7 */ /* 0x010824000800017f */
[----:B0-----:R-:W-:Y:S05]  /*e8a0*/  @!P0 NANOSLEEP.SYNCS 0x989680 ;  /* 0x009896800000895d */ /* 0x001fea0003900000 */
[----:B------:R-:W0:Y:S02]  /*e8b0*/  @!P0 SYNCS.PHASECHK.TRANS64 P0, [R5+URZ+0x2d860], R0 ;  /* 0x02d86000050085a7 */ /* 0x000e24000800007f */
[----:B0-----:R-:W-:Y:S05]  /*e8c0*/  @!P0 BRA `(.L_x_287) ;  /* 0xfffffffc00f08947 */ /* 0x001fea000383ffff */
.L_x_279:
[----:B------:R-:W-:Y:S05]  /*e8d0*/  BSYNC B0 ;  /* 0x0000000000007941 */ /* 0x000fea0003800000 */
.L_x_278:
[----:B------:R-:W-:Y:S05]  /*e8e0*/  EXIT ;  /* 0x000000000000794d */ /* 0x000fea0003800000 */
.L_x_168:
[----:B0-----:R-:W-:-:S04]  /*e8f0*/  IMAD.U32 R3, RZ, RZ, UR40 ;  /* 0x00000028ff037e24 */ /* 0x001fc8000f8e00ff */
[----:B------:R0:W1:Y:S03]  /*e900*/  SYNCS.PHASECHK.TRANS64.TRYWAIT P1, [R3+URZ+0x2d800], R0 ;  /* 0x02d80000030075a7 */ /* 0x000066000802017f */
[----:B-1----:R-:W-:Y:S05]  /*e910*/  @!P1 NANOSLEEP.SYNCS 0x989680 ;  /* 0x009896800000995d */ /* 0x002fea0003900000 */
[----:B------:R-:W1:Y:S02]  /*e920*/  @!P1 SYNCS.PHASECHK.TRANS64 P1, [R3+URZ+0x2d800], R0 ;  /* 0x02d80000030095a7 */ /* 0x000e64000802007f */
[----:B-1----:R-:W-:Y:S05]  /*e930*/  @!P1 BRA `(.L_x_168) ;  /* 0xfffffffc00ec9947 */ /* 0x002fea000383ffff */
[----:B------:R-:W-:Y:S05]  /*e940*/  BRA `(.L_x_288) ;  /* 0xffffff3000107947 */ /* 0x000fea000383ffff */
.L_x_172:
[----:B-1----:R1:W2:Y:S02]  /*e950*/  SYNCS.PHASECHK.TRANS64.TRYWAIT P1, [R5+URZ+0x2d830], R0 ;  /* 0x02d83000050075a7 */ /* 0x0022a4000802017f */
[----:B--2---:R-:W-:Y:S05]  /*e960*/  @!P1 NANOSLEEP.SYNCS 0x989680 ;  /* 0x009896800000995d */ /* 0x004fea0003900000 */
[----:B------:R-:W2:Y:S02]  /*e970*/  @!P1 SYNCS.PHASECHK.TRANS64 P1, [R5+URZ+0x2d830], R0 ;  /* 0x02d83000050095a7 */ /* 0x000ea4000802007f */
[----:B--2---:R-:W-:Y:S05]  /*e980*/  @!P1 BRA `(.L_x_172) ;  /* 0xfffffffc00f09947 */ /* 0x004fea000383ffff */
[----:B------:R-:W-:Y:S05]  /*e990*/  BRA `(.L_x_171) ;  /* 0xffffff30002c7947 */ /* 0x000fea000383ffff */
.L_x_178:
[----:B--2---:R-:W-:-:S04]  /*e9a0*/  IMAD.U32 R3, RZ, RZ, UR7 ;  /* 0x00000007ff037e24 */ /* 0x004fc8000f8e00ff */
[----:B------:R2:W3:Y:S03]  /*e9b0*/  SYNCS.PHASECHK.TRANS64.TRYWAIT P1, [R3+URZ+0x2d830], R0 ;  /* 0x02d83000030075a7 */ /* 0x0004e6000802017f */
[----:B---3--:R-:W-:Y:S05]  /*e9c0*/  @!P1 NANOSLEEP.SYNCS 0x989680 ;  /* 0x009896800000995d */ /* 0x008fea0003900000 */
[----:B------:R-:W3:Y:S02]  /*e9d0*/  @!P1 SYNCS.PHASECHK.TRANS64 P1, [R3+URZ+0x2d830], R0 ;  /* 0x02d83000030095a7 */ /* 0x000ee4000802007f */
[----:B---3--:R-:W-:Y:S05]  /*e9e0*/  @!P1 BRA `(.L_x_178) ;  /* 0xfffffffc00ec9947 */ /* 0x008fea000383ffff */
[----:B------:R-:W-:Y:S05]  /*e9f0*/  BRA `(.L_x_175) ;  /* 0xffffff5400107947 */ /* 0x000fea000383ffff */
.L_x_182:
[----:B-1----:R-:W-:-:S04]  /*ea00*/  IMAD.U32 R3, RZ, RZ, UR7 ;  /* 0x00000007ff037e24 */ /* 0x002fc8000f8e00ff */
[----:B------:R1:W2:Y:S03]  /*ea10*/  SYNCS.PHASECHK.TRANS64.TRYWAIT P1, [R3+URZ+0x2d850], R0 ;  /* 0x02d85000030075a7 */ /* 0x0002a6000802017f */
[----:B--2---:R-:W-:Y:S05]  /*ea20*/  @!P1 NANOSLEEP.SYNCS 0x989680 ;  /* 0x009896800000995d */ /* 0x004fea0003900000 */
[----:B------:R-:W2:Y:S02]  /*ea30*/  @!P1 SYNCS.PHASECHK.TRANS64 P1, [R3+URZ+0x2d850], R0 ;  /* 0x02d85000030095a7 */ /* 0x000ea4000802007f */
[----:B--2---:R-:W-:Y:S05]  /*ea40*/  @!P1 BRA `(.L_x_182) ;  /* 0xfffffffc00ec9947 */ /* 0x004fea000383ffff */
[----:B------:R-:W-:Y:S05]  /*ea50*/  BRA `(.L_x_179) ;  /* 0xffffff5400c07947 */ /* 0x000fea000383ffff */
.L_x_189:
[----:B--2---:R-:W-:-:S04]  /*ea60*/  IMAD.U32 R6, RZ, RZ, UR4 ;  /* 0x00000004ff067e24 */ /* 0x004fc8000f8e00ff */
[----:B------:R2:W3:Y:S03]  /*ea70*/  SYNCS.PHASECHK.TRANS64.TRYWAIT P1, [R6+URZ+0x2d850], R5 ;  /* 0x02d85005060075a7 */ /* 0x0004e6000802017f */
[----:B---3--:R-:W-:Y:S05]  /*ea80*/  @!P1 NANOSLEEP.SYNCS 0x989680 ;  /* 0x009896800000995d */ /* 0x008fea0003900000 */
[----:B------:R-:W3:Y:S02]  /*ea90*/  @!P1 SYNCS.PHASECHK.TRANS64 P1, [R6+URZ+0x2d850], R5 ;  /* 0x02d85005060095a7 */ /* 0x000ee4000802007f */
[----:B---3--:R-:W-:Y:S05]  /*eaa0*/  @!P1 BRA `(.L_x_189) ;  /* 0xfffffffc00ec9947 */ /* 0x008fea000383ffff */
[----:B------:R-:W-:Y:S05]  /*eab0*/  BRA `(.L_x_188) ;  /* 0xffffff7000f07947 */ /* 0x000fea000383ffff */
.L_x_227:
[----:B------:R-:W0:Y:S01]  /*eac0*/  S2R R20, SR_TID.X ;  /* 0x0000000000147919 */ /* 0x000e220000002100 */
[----:B------:R-:W-:Y:S01]  /*ead0*/  BSSY B0, `(.L_x_289) ;  /* 0x000000a000007945 */ /* 0x000fe20003800000 */
[----:B------:R-:W-:Y:S02]  /*eae0*/  IMAD.MOV.U32 R12, RZ, RZ, RZ ;  /* 0x000000ffff0c7224 */ /* 0x000fe400078e00ff */
[----:B------:R-:W-:Y:S02]  /*eaf0*/  IMAD.MOV.U32 R11, RZ, RZ, 0x1f ;  /* 0x0000001fff0b7424 */ /* 0x000fe400078e00ff */
[----:B------:R-:W-:Y:S01]  /*eb00*/  IMAD.MOV.U32 R15, RZ, RZ, -0x1 ;  /* 0xffffffffff0f7424 */ /* 0x000fe200078e00ff */
[----:B0-----:R-:W-:-:S04]  /*eb10*/  SHF.R.U32.HI R5, RZ, 0x5, R20 ;  /* 0x00000005ff057819 */ /* 0x001fc80000011614 */
[----:B------:R-:W-:-:S05]  /*eb20*/  LOP3.LUT R5, R5, 0x3, RZ, 0xc0, !PT ;  /* 0x0000000305057812 */ /* 0x000fca00078ec0ff */
[----:B------:R-:W-:-:S07]  /*eb30*/  IMAD.MOV.U32 R13, RZ, RZ, R5 ;  /* 0x000000ffff0d7224 */ /* 0x000fce00078e0005 */
[----:B-----5:R-:W-:Y:S05]  /*eb40*/  WARPSYNC.COLLECTIVE R15, `(.L_x_290) ;  /* 0x000000000f087348 */ /* 0x020fea0003c00000 */
[----:B------:R0:W1:Y:S02]  /*eb50*/  SHFL.IDX P6, R14, R13, R12, R11 ;  /* 0x0000000c0d0e7389 */ /* 0x00006400000c000b */
[----:B01---5:R-:W-:Y:S01]  /*eb60*/  ENDCOLLECTIVE ;  /* 0x000000000000791b */ /* 0x023fe20003800000 */
.L_x_290:
[----:B------:R-:W-:Y:S05]  /*eb70*/  BSYNC B0 ;  /* 0x0000000000007941 */ /* 0x000fea0003800000 */
.L_x_289:
[----:B------:R-:W-:Y:S05]  /*eb80*/  BRA `(.L_x_291) ;  /* 0xffffffc000747947 */ /* 0x000fea000383ffff */
.L_x_230:
[----:B0-----:R0:W1:Y:S02]  /*eb90*/  SYNCS.PHASECHK.TRANS64.TRYWAIT P0, [R2+URZ+0x2d840], R3 ;  /* 0x02d84003020075a7 */ /* 0x001064000800017f */
[----:B-1----:R-:W-:Y:S05]  /*eba0*/  @!P0 NANOSLEEP.SYNCS 0x989680 ;  /* 0x009896800000895d */ /* 0x002fea0003900000 */
[----:B------:R-:W1:Y:S02]  /*ebb0*/  @!P0 SYNCS.PHASECHK.TRANS64 P0, [R2+URZ+0x2d840], R3 ;  /* 0x02d84003020085a7 */ /* 0x000e64000800007f */
[----:B-1----:R-:W-:Y:S05]  /*ebc0*/  @!P0 BRA `(.L_x_230) ;  /* 0xfffffffc00f08947 */ /* 0x002fea000383ffff */
[----:B------:R-:W-:Y:S05]  /*ebd0*/  BRA `(.L_x_292) ;  /* 0xffffffc000c87947 */ /* 0x000fea000383ffff */
.L_x_231:
        /* <DEDUP_REMOVED lines=8> */
.L_x_294:
[----:B------:R-:W-:Y:S05]  /*ec60*/  BSYNC B0 ;  /* 0x0000000000007941 */ /* 0x000fea0003800000 */
.L_x_293:
[----:B------:R-:W-:Y:S01]  /*ec70*/  MOV R13, R0 ;  /* 0x00000000000d7202 */ /* 0x000fe20000000f00 */
[----:B------:R-:W-:Y:S02]  /*ec80*/  IMAD.MOV.U32 R12, RZ, RZ, RZ ;  /* 0x000000ffff0c7224 */ /* 0x000fe400078e00ff */
[----:B------:R-:W-:Y:S02]  /*ec90*/  IMAD.MOV.U32 R11, RZ, RZ, 0x1c1f ;  /* 0x00001c1fff0b7424 */ /* 0x000fe400078e00ff */
[----:B------:R-:W-:Y:S02]  /*eca0*/  IMAD.MOV.U32 R15, RZ, RZ, -0x1 ;  /* 0xffffffffff0f7424 */ /* 0x000fe400078e00ff */
[----:B------:R-:W-:Y:S02]  /*ecb0*/  IMAD.MOV.U32 R4, RZ, RZ, R14 ;  /* 0x000000ffff047224 */ /* 0x000fe400078e000e */
[----:B------:R-:W-:-:S07]  /*ecc0*/  @P0 IMAD R8, R7, 0x2, R17 ;  /* 0x0000000207080824 */ /* 0x000fce00078e0211 */
[----:B------:R-:W-:Y:S05]  /*ecd0*/  WARPSYNC.COLLECTIVE R15, `(.L_x_295) ;  /* 0x000000000f087348 */ /* 0x000fea0003c00000 */
[----:B------:R0:W1:Y:S02]  /*ece0*/  SHFL.IDX P6, R14, R13, R12, R11 ;  /* 0x0000000c0d0e7389 */ /* 0x00006400000c000b */
[----:B01----:R-:W-:Y:S01]  /*ecf0*/  ENDCOLLECTIVE ;  /* 0x000000000000791b */ /* 0x003fe20003800000 */
.L_x_295:
[----:B------:R-:W-:Y:S02]  /*ed00*/  IMAD.MOV.U32 R13, RZ, RZ, R6 ;  /* 0x000000ffff0d7224 */ /* 0x000fe400078e0006 */
[----:B------:R-:W-:Y:S02]  /*ed10*/  IMAD.MOV.U32 R12, RZ, RZ, 0x1 ;  /* 0x00000001ff0c7424 */ /* 0x000fe400078e00ff */
[----:B------:R-:W-:-:S07]  /*ed20*/  IMAD.MOV.U32 R5, RZ, RZ, R14 ;  /* 0x000000ffff057224 */ /* 0x000fce00078e000e */
[----:B------:R-:W-:Y:S05]  /*ed30*/  WARPSYNC.COLLECTIVE R15, `(.L_x_296) ;  /* 0x000000000f087348 */ /* 0x000fea0003c00000 */
[----:B------:R0:W1:Y:S02]  /*ed40*/  SHFL.IDX P6, R14, R13, R12, R11 ;  /* 0x0000000c0d0e7389 */ /* 0x00006400000c000b */
[----:B01----:R-:W-:Y:S01]  /*ed50*/  ENDCOLLECTIVE ;  /* 0x000000000000791b */ /* 0x003fe20003800000 */
.L_x_296:
[----:B------:R-:W-:-:S05]  /*ed60*/  @P0 LEA R5, P1, R9, R5, 0x1 ;  /* 0x0000000509050211 */ /* 0x000fca00078208ff */
[----:B------:R-:W-:Y:S01]  /*ed70*/  @P0 IMAD.X R4, RZ, RZ, R4, P1 ;  /* 0x000000ffff040224 */ /* 0x000fe200008e0604 */
[----:B------:R-:W-:-:S04]  /*ed80*/  ISETP.GE.AND P1, PT, R3, 0x21, PT ;  /* 0x000000210300780c */ /* 0x000fc80003f26270 */
[----:B------:R-:W-:Y:S01]  /*ed90*/  @P0 LOP3.LUT R5, R5, R4, RZ, 0x3c, !PT ;  /* 0x0000000405050212 */ /* 0x000fe200078e3cff */
[----:B------:R-:W-:-:S03]  /*eda0*/  IMAD.MOV.U32 R13, RZ, RZ, R0 ;  /* 0x000000ffff0d7224 */ /* 0x000fc600078e0000 */
[----:B------:R-:W-:-:S04]  /*edb0*/  @P0 LOP3.LUT R4, R5, R4, RZ, 0x3c, !PT ;  /* 0x0000000405040212 */ /* 0x000fc800078e3cff */
[----:B------:R-:W-:-:S05]  /*edc0*/  @P0 LOP3.LUT R5, R5, R4, RZ, 0x3c, !PT ;  /* 0x0000000405050212 */ /* 0x000fca00078e3cff */
[----:B------:R-:W-:Y:S01]  /*edd0*/  @!PT LDS RZ, [RZ] ;  /* 0x00000000fffff984 */ /* 0x000fe20000000800 */
[----:B------:R-:W-:Y:S01]  /*ede0*/  @!PT LDS RZ, [RZ] ;  /* 0x00000000fffff984 */ /* 0x000fe20000000800 */
[----:B------:R-:W-:Y:S01]  /*edf0*/  @!PT LDS RZ, [RZ] ;  /* 0x00000000fffff984 */ /* 0x000fe20000000800 */
[----:B------:R-:W-:Y:S04]  /*ee00*/  @P0 LDGSTS.E.BYPASS.LTC128B.128 [R8+0x15400], desc[UR36][R4.64], !P4 ;  /* 0x1540000004080fae */ /* 0x000fe8000e101d64 */
[----:B------:R-:W-:Y:S04]  /*ee10*/  @P0 LDGSTS.E.BYPASS.LTC128B.128 [R8+0x17400], desc[UR36][R4.64+0x40], !P3 ;  /* 0x1740004004080fae */ /* 0x000fe8000d901d64 */
[----:B------:R0:W-:Y:S02]  /*ee20*/  @P0 LDGSTS.E.BYPASS.LTC128B.128 [R8+0x19400], desc[UR36][R4.64+0x80], !P2 ;  /* 0x1940008004080fae */ /* 0x0001e4000d101d64 */
[----:B0-----:R-:W-:-:S07]  /*ee30*/  IMAD.MOV.U32 R4, RZ, RZ, R14 ;  /* 0x000000ffff047224 */ /* 0x001fce00078e000e */
[----:B------:R-:W-:Y:S05]  /*ee40*/  WARPSYNC.COLLECTIVE R15, `(.L_x_297) ;  /* 0x000000000f087348 */ /* 0x000fea0003c00000 */
[----:B------:R0:W1:Y:S02]  /*ee50*/  SHFL.IDX P6, R14, R13, R12, R11 ;  /* 0x0000000c0d0e7389 */ /* 0x00006400000c000b */
[----:B01----:R-:W-:Y:S01]  /*ee60*/  ENDCOLLECTIVE ;  /* 0x000000000000791b */ /* 0x003fe20003800000 */
.L_x_297:
[----:B------:R-:W-:Y:S02]  /*ee70*/  @P1 IMAD R8, R7, 0x2, R17 ;  /* 0x0000000207081824 */ /* 0x000fe400078e0211 */
[----:B------:R-:W-:Y:S02]  /*ee80*/  IMAD.MOV.U32 R13, RZ, RZ, R6 ;  /* 0x000000ffff0d7224 */ /* 0x000fe400078e0006 */
[----:B------:R-:W-:Y:S02]  /*ee90*/  IMAD.MOV.U32 R12, RZ, RZ, 0x2 ;  /* 0x00000002ff0c7424 */ /* 0x000fe400078e00ff */
[----:B------:R-:W-:-:S07]  /*eea0*/  IMAD.MOV.U32 R5, RZ, RZ, R14 ;  /* 0x000000ffff057224 */ /* 0x000fce00078e000e */
[----:B------:R-:W-:Y:S05]  /*eeb0*/  WARPSYNC.COLLECTIVE R15, `(.L_x_298) ;  /* 0x000000000f087348 */ /* 0x000fea0003c00000 */
[----:B------:R0:W1:Y:S02]  /*eec0*/  SHFL.IDX P6, R14, R13, R12, R11 ;  /* 0x0000000c0d0e7389 */ /* 0x00006400000c000b */
[----:B01----:R-:W-:Y:S01]  /*eed0*/  ENDCOLLECTIVE ;  /* 0x000000000000791b */ /* 0x003fe20003800000 */
.L_x_298:
[----:B------:R-:W-:-:S05]  /*eee0*/  @P1 LEA R5, P0, R9, R5, 0x1 ;  /* 0x0000000509051211 */ /* 0x000fca00078008ff */
[----:B------:R-:W-:-:S05]  /*eef0*/  @P1 IMAD.X R4, RZ, RZ, R4, P0 ;  /* 0x000000ffff041224 */ /* 0x000fca00000e0604 */
        /* <DEDUP_REMOVED lines=9> */
[----:B------:R0:W-:Y:S01]  /*ef90*/  @P1 LDGSTS.E.BYPASS.LTC128B.128 [R8+0x19c00], desc[UR36][R4.64+0x80], !P2 ;  /* 0x19c0008004081fae */ /* 0x0001e2000d101d64 */
[----:B------:R-:W-:Y:S01]  /*efa0*/  ISETP.GE.AND P1, PT, R3, 0x41, PT ;  /* 0x000000410300780c */ /* 0x000fe20003f26270 */
[----:B0-----:R-:W-:-:S12]  /*efb0*/  IMAD.MOV.U32 R4, RZ, RZ, R14 ;  /* 0x000000ffff047224 */ /* 0x001fd800078e000e */
[----:B------:R-:W-:Y:S05]  /*efc0*/  WARPSYNC.COLLECTIVE R15, `(.L_x_299) ;  /* 0x000000000f087348 */ /* 0x000fea0003c00000 */
[----:B------:R0:W1:Y:S02]  /*efd0*/  SHFL.IDX P6, R14, R13, R12, R11 ;  /* 0x0000000c0d0e7389 */ /* 0x00006400000c000b */
[----:B01----:R-:W-:Y:S01]  /*efe0*/  ENDCOLLECTIVE ;  /* 0x000000000000791b */ /* 0x003fe20003800000 */
.L_x_299:
[----:B------:R-:W-:Y:S02]  /*eff0*/  @P1 IMAD R8, R7, 0x2, R17 ;  /* 0x0000000207081824 */ /* 0x000fe400078e0211 */
[----:B------:R-:W-:Y:S02]  /*f000*/  IMAD.MOV.U32 R13, RZ, RZ, R6 ;  /* 0x000000ffff0d7224 */ /* 0x000fe400078e0006 */
[----:B------:R-:W-:Y:S02]  /*f010*/  IMAD.MOV.U32 R12, RZ, RZ, 0x3 ;  /* 0x00000003ff0c7424 */ /* 0x000fe400078e00ff */
[----:B------:R-:W-:-:S07]  /*f020*/  IMAD.MOV.U32 R5, RZ, RZ, R14 ;  /* 0x000000ffff057224 */ /* 0x000fce00078e000e */
[----:B------:R-:W-:Y:S05]  /*f030*/  WARPSYNC.COLLECTIVE R15, `(.L_x_300) ;  /* 0x000000000f087348 */ /* 0x000fea0003c00000 */
[----:B------:R0:W1:Y:S02]  /*f040*/  SHFL.IDX P6, R14, R13, R12, R11 ;  /* 0x0000000c0d0e7389 */ /* 0x00006400000c000b */
[----:B01----:R-:W-:Y:S01]  /*f050*/  ENDCOLLECTIVE ;  /* 0x000000000000791b */ /* 0x003fe20003800000 */
.L_x_300:
[----:B------:R-:W-:-:S05]  /*f060*/  @P1 LEA R5, P0, R9, R5, 0x1 ;  /* 0x0000000509051211 */ /* 0x000fca00078008ff */
[----:B------:R-:W-:-:S05]  /*f070*/  @P1 IMAD.X R4, RZ, RZ, R4, P0 ;  /* 0x000000ffff041224 */ /* 0x000fca00000e0604 */
[----:B------:R-:W-:Y:S01]  /*f080*/  @P1 LOP3.LUT R5, R5, R4, RZ, 0x3c, !PT ;  /* 0x0000000405051212 */ /* 0x000fe200078e3cff */
[----:B------:R-:W-:-:S03]  /*f090*/  IMAD.MOV.U32 R13, RZ, RZ, R0 ;  /* 0x000000ffff0d7224 */ /* 0x000fc600078e0000 */
[----:B------:R-:W-:-:S04]  /*f0a0*/  @P1 LOP3.LUT R4, R5, R4, RZ, 0x3c, !PT ;  /* 0x0000000405041212 */ /* 0x000fc800078e3cff */
[----:B------:R-:W-:Y:S01]  /*f0b0*/  @P1 LOP3.LUT R5, R5, R4, RZ, 0x3c, !PT ;  /* 0x0000000405051212 */ /* 0x000fe200078e3cff */
[----:B------:R-:W-:-:S07]  /*f0c0*/  IMAD.MOV.U32 R6, RZ, RZ, R14 ;  /* 0x000000ffff067224 */ /* 0x000fce00078e000e */
[----:B------:R-:W-:Y:S05]  /*f0d0*/  WARPSYNC.COLLECTIVE R15, `(.L_x_301) ;  /* 0x000000000f087348 */ /* 0x000fea0003c00000 */
[----:B------:R0:W1:Y:S02]  /*f0e0*/  SHFL.IDX P6, R14, R13, R12, R11 ;  /* 0x0000000c0d0e7389 */ /* 0x00006400000c000b */
[----:B01----:R-:W-:Y:S01]  /*f0f0*/  ENDCOLLECTIVE ;  /* 0x000000000000791b */ /* 0x003fe20003800000 */
.L_x_301:
[----:B------:R-:W-:Y:S01]  /*f100*/  @!PT LDS RZ, [RZ] ;  /* 0x00000000fffff984 */ /* 0x000fe20000000800 */
[----:B------:R-:W-:Y:S01]  /*f110*/  @!PT LDS RZ, [RZ] ;  /* 0x00000000fffff984 */ /* 0x000fe20000000800 */
[----:B------:R-:W-:Y:S01]  /*f120*/  @!PT LDS RZ, [RZ] ;  /* 0x00000000fffff984 */ /* 0x000fe20000000800 */
[----:B------:R0:W-:Y:S04]  /*f130*/  @P1 LDGSTS.E.BYPASS.LTC128B.128 [R8+0x16400], desc[UR36][R4.64], !P4 ;  /* 0x1640000004081fae */ /* 0x0001e8000e101d64 */
[----:B------:R0:W-:Y:S04]  /*f140*/  @P1 LDGSTS.E.BYPASS.LTC128B.128 [R8+0x18400], desc[UR36][R4.64+0x40], !P3 ;  /* 0x1840004004081fae */ /* 0x0001e8000d901d64 */
[----:B------:R0:W-:Y:S01]  /*f150*/  @P1 LDGSTS.E.BYPASS.LTC128B.128 [R8+0x1a400], desc[UR36][R4.64+0x80], !P2 ;  /* 0x1a40008004081fae */ /* 0x0001e2000d101d64 */
[----:B------:R-:W-:Y:S01]  /*f160*/  IMAD.MOV.U32 R0, RZ, RZ, R14 ;  /* 0x000000ffff007224 */ /* 0x000fe200078e000e */
[----:B------:R-:W-:Y:S06]  /*f170*/  BRA `(.L_x_302) ;  /* 0xffffffc0008c7947 */ /* 0x000fec000383ffff */
.L_x_236:
[----:B------:R-:W2:Y:S04]  /*f180*/  LDL.LU R11, [R1+0x30] ;  /* 0x00003000010b7983 */ /* 0x000ea80000300800 */
[----:B------:R0:W5:Y:S01]  /*f190*/  LDL R9, [R1+0x1c] ;  /* 0x00001c0001097983 */ /* 0x0001620000100800 */
[----:B------:R-:W-:Y:S01]  /*f1a0*/  IMAD.MOV.U32 R13, RZ, RZ, R0 ;  /* 0x000000ffff0d7224 */ /* 0x000fe200078e0000 */
[----:B------:R-:W-:Y:S01]  /*f1b0*/  MOV R15, 0xffffffff ;  /* 0xffffffff000f7802 */ /* 0x000fe20000000f00 */
[----:B------:R-:W-:Y:S02]  /*f1c0*/  IMAD.MOV.U32 R12, RZ, RZ, RZ ;  /* 0x000000ffff0c7224 */ /* 0x000fe400078e00ff */
[----:B------:R-:W-:Y:S02]  /*f1d0*/  IMAD R25, R25, 0xc0, R21 ;  /* 0x000000c019197824 */ /* 0x000fe400078e0215 */
[----:B--2---:R-:W-:-:S02]  /*f1e0*/  IMAD R2, R11, R10, RZ ;  /* 0x0000000a0b027224 */ /* 0x004fc400078e02ff */
[----:B0-----:R-:W-:-:S07]  /*f1f0*/  IMAD.MOV.U32 R11, RZ, RZ, 0x1c1f ;  /* 0x00001c1fff0b7424 */ /* 0x001fce00078e00ff */
[----:B-----5:R-:W-:Y:S05]  /*f200*/  WARPSYNC.COLLECTIVE R15, `(.L_x_303) ;  /* 0x000000000f087348 */ /* 0x020fea0003c00000 */
[----:B------:R0:W1:Y:S02]  /*f210*/  SHFL.IDX P6, R14, R13, R12, R11 ;  /* 0x0000000c0d0e7389 */ /* 0x00006400000c000b */
[----:B01---5:R-:W-:Y:S01]  /*f220*/  ENDCOLLECTIVE ;  /* 0x000000000000791b */ /* 0x023fe20003800000 */
.L_x_303:
[----:B------:R-:W-:Y:S02]  /*f230*/  IMAD.MOV.U32 R13, RZ, RZ, R4 ;  /* 0x000000ffff0d7224 */ /* 0x000fe400078e0004 */
[----:B------:R-:W-:-:S07]  /*f240*/  IMAD.MOV.U32 R6, RZ, RZ, R14 ;  /* 0x000000ffff067224 */ /* 0x000fce00078e000e */
[----:B------:R-:W-:Y:S05]  /*f250*/  WARPSYNC.COLLECTIVE R15, `(.L_x_304) ;  /* 0x000000000f087348 */ /* 0x000fea0003c00000 */
[----:B------:R0:W1:Y:S02]  /*f260*/  SHFL.IDX P6, R14, R13, R12, R11 ;  /* 0x0000000c0d0e7389 */ /* 0x00006400000c000b */
[----:B01----:R-:W-:Y:S01]  /*f270*/  ENDCOLLECTIVE ;  /* 0x000000000000791b */ /* 0x003fe20003800000 */
.L_x_304:
[----:B------:R-:W-:Y:S01]  /*f280*/  ISETP.GE.AND P2, PT, R25, R2, PT ;  /* 0x000000021900720c */ /* 0x000fe20003f46270 */
[----:B------:R-:W-:Y:S02]  /*f290*/  IMAD.MOV.U32 R13, RZ, RZ, R0 ;  /* 0x000000ffff0d7224 */ /* 0x000fe400078e0000 */
[----:B------:R-:W-:Y:S02]  /*f2a0*/  IMAD.MOV.U32 R12, RZ, RZ, 0x1 ;  /* 0x00000001ff0c7424 */ /* 0x000fe400078e00ff */
[----:B------:R-:W-:-:S08]  /*f2b0*/  IMAD.MOV.U32 R5, RZ, RZ, R14 ;  /* 0x000000ffff057224 */ /* 0x000fd000078e000e */
[----:B------:R-:W-:Y:S05]  /*f2c0*/  WARPSYNC.COLLECTIVE R15, `(.L_x_305) ;  /* 0x000000000f087348 */ /* 0x000fea0003c00000 */
[----:B------:R0:W1:Y:S02]  /*f2d0*/  SHFL.IDX P6, R14, R13, R12, R11 ;  /* 0x0000000c0d0e7389 */ /* 0x00006400000c000b */
[----:B01----:R-:W-:Y:S01]  /*f2e0*/  ENDCOLLECTIVE ;  /* 0x000000000000791b */ /* 0x003fe20003800000 */
.L_x_305:
[----:B------:R-:W-:-:S05]  /*f2f0*/  @!P2 LEA R5, P4, R20, R5, 0x1 ;  /* 0x000000051405a211 */ /* 0x000fca00078808ff */
[----:B------:R-:W-:-:S04]  /*f300*/  @!P2 IMAD.X R6, RZ, RZ, R6, P4 ;  /* 0x000000ffff06a224 */ /* 0x000fc800020e0606 */
[----:B------:R-:W-:Y:S02]  /*f310*/  @!P2 IMAD.MOV.U32 R7, RZ, RZ, R6 ;  /* 0x000000ffff07a224 */ /* 0x000fe400078e0006 */
[----:B------:R-:W-:Y:S02]  /*f320*/  @!P2 IMAD.MOV.U32 R6, RZ, RZ, R5 ;  /* 0x000000ffff06a224 */ /* 0x000fe400078e0005 */
[----:B------:R-:W-:-:S03]  /*f330*/  IMAD.MOV.U32 R13, RZ, RZ, R4 ;  /* 0x000000ffff0d7224 */ /* 0x000fc600078e0004 */
[----:B------:R-:W-:Y:S01]  /*f340*/  @!PT LDS RZ, [RZ] ;  /* 0x00000000fffff984 */ /* 0x000fe20000000800 */
[----:B------:R-:W-:Y:S01]  /*f350*/  @!PT LDS RZ, [RZ] ;  /* 0x00000000fffff984 */ /* 0x000fe20000000800 */
[----:B------:R-:W-:Y:S01]  /*f360*/  @!PT LDS RZ, [RZ] ;  /* 0x00000000fffff984 */ /* 0x000fe20000000800 */
[----:B------:R-:W-:Y:S04]  /*f370*/  @!P2 LDGSTS.E.BYPASS.LTC128B.128 [R9+0xc400], desc[UR36][R6.64], !P3 ;  /* 0x0c4000000609afae */ /* 0x000fe8000d901d64 */
[----:B------:R-:W-:Y:S04]  /*f380*/  @!P2 LDGSTS.E.BYPASS.LTC128B.128 [R9+0xf400], desc[UR36][R6.64+0x40], !P0 ;  /* 0x0f4000400609afae */ /* 0x000fe8000c101d64 */
[----:B------:R0:W-:Y:S02]  /*f390*/  @!P2 LDGSTS.E.BYPASS.LTC128B.128 [R9+0x12400], desc[UR36][R6.64+0x80], !P1 ;  /* 0x124000800609afae */ /* 0x0001e4000c901d64 */
[----:B0-----:R-:W-:-:S07]  /*f3a0*/  IMAD.MOV.U32 R7, RZ, RZ, R14 ;  /* 0x000000ffff077224 */ /* 0x001fce00078e000e */
[----:B------:R-:W-:Y:S05]  /*f3b0*/  WARPSYNC.COLLECTIVE R15, `(.L_x_306) ;  /* 0x000000000f087348 */ /* 0x000fea0003c00000 */
[----:B------:R0:W1:Y:S02]  /*f3c0*/  SHFL.IDX P6, R14, R13, R12, R11 ;  /* 0x0000000c0d0e7389 */ /* 0x00006400000c000b */
[----:B01----:R-:W-:Y:S01]  /*f3d0*/  ENDCOLLECTIVE ;  /* 0x000000000000791b */ /* 0x003fe20003800000 */
.L_x_306:
[----:B------:R-:W-:-:S05]  /*f3e0*/  VIADD R5, R25, 0x20 ;  /* 0x0000002019057836 */ /* 0x000fca0000000000 */
[----:B------:R-:W-:Y:S01]  /*f3f0*/  ISETP.GE.AND P2, PT, R5, R2, PT ;  /* 0x000000020500720c */ /* 0x000fe20003f46270 */
[----:B------:R-:W-:Y:S02]  /*f400*/  IMAD.MOV.U32 R13, RZ, RZ, R0 ;  /* 0x000000ffff0d7224 */ /* 0x000fe400078e0000 */
[----:B------:R-:W-:Y:S02]  /*f410*/  IMAD.MOV.U32 R12, RZ, RZ, 0x2 ;  /* 0x00000002ff0c7424 */ /* 0x000fe400078e00ff */
[----:B------:R-:W-:-:S08]  /*f420*/  IMAD.MOV.U32 R5, RZ, RZ, R14 ;  /* 0x000000ffff057224 */ /* 0x000fd000078e000e */
[----:B------:R-:W-:Y:S05]  /*f430*/  WARPSYNC.COLLECTIVE R15, `(.L_x_307) ;  /* 0x000000000f087348 */ /* 0x000fea0003c00000 */
[----:B------:R0:W1:Y:S02]  /*f440*/  SHFL.IDX P6, R14, R13, R12, R11 ;  /* 0x0000000c0d0e7389 */ /* 0x00006400000c000b */
[----:B01----:R-:W-:Y:S01]  /*f450*/  ENDCOLLECTIVE ;  /* 0x000000000000791b */ /* 0x003fe20003800000 */
.L_x_307:
[----:B------:R-:W-:-:S05]  /*f460*/  @!P2 LEA R5, P4, R20, R5, 0x1 ;  /* 0x000000051405a211 */ /* 0x000fca00078808ff */
[----:B------:R-:W-:Y:S02]  /*f470*/  @!P2 IMAD.X R7, RZ, RZ, R7, P4 ;  /* 0x000000ffff07a224 */ /* 0x000fe400020e0607 */
        /* <DEDUP_REMOVED lines=12> */
.L_x_308:
        /* <DEDUP_REMOVED lines=8> */
.L_x_309:
[----:B------:R-:W-:Y:S01]  /*f5c0*/  @!P2 LEA R5, P4, R20, R5, 0x1 ;  /* 0x000000051405a211 */ /* 0x000fe200078808ff */
[----:B------:R-:W-:Y:S02]  /*f5d0*/  IMAD.MOV.U32 R13, RZ, RZ, R4 ;  /* 0x000000ffff0d7224 */ /* 0x000fe400078e0004 */
[----:B------:R-:W-:-:S10]  /*f5e0*/  IMAD.MOV.U32 R0, RZ, RZ, R14 ;  /* 0x000000ffff007224 */ /* 0x000fd400078e000e */
[----:B------:R-:W-:Y:S05]  /*f5f0*/  WARPSYNC.COLLECTIVE R15, `(.L_x_310) ;  /* 0x000000000f087348 */ /* 0x000fea0003c00000 */
[----:B------:R0:W1:Y:S02]  /*f600*/  SHFL.IDX P6, R14, R13, R12, R11 ;  /* 0x0000000c0d0e7389 */ /* 0x00006400000c000b */
[----:B01----:R-:W-:Y:S01]  /*f610*/  ENDCOLLECTIVE ;  /* 0x000000000000791b */ /* 0x003fe20003800000 */
.L_x_310:
[----:B------:R-:W-:Y:S02]  /*f620*/  @!P2 IMAD.X R7, RZ, RZ, R7, P4 ;  /* 0x000000ffff07a224 */ /* 0x000fe400020e0607 */
[----:B------:R-:W-:Y:S02]  /*f630*/  @!P2 IMAD.MOV.U32 R6, RZ, RZ, R5 ;  /* 0x000000ffff06a224 */ /* 0x000fe400078e0005 */
[----:B------:R-:W-:-:S03]  /*f640*/  VIADD R5, R25, 0x60 ;  /* 0x0000006019057836 */ /* 0x000fc60000000000 */
[----:B------:R-:W-:Y:S01]  /*f650*/  @!PT LDS RZ, [RZ] ;  /* 0x00000000fffff984 */ /* 0x000fe20000000800 */
[----:B------:R-:W-:Y:S01]  /*f660*/  @!PT LDS RZ, [RZ] ;  /* 0x00000000fffff984 */ /* 0x000fe20000000800 */
[----:B------:R-:W-:Y:S01]  /*f670*/  @!PT LDS RZ, [RZ] ;  /* 0x00000000fffff984 */ /* 0x000fe20000000800 */
[----:B------:R0:W-:Y:S04]  /*f680*/  @!P2 LDGSTS.E.BYPASS.LTC128B.128 [R9+0xd400], desc[UR36][R6.64], !P3 ;  /* 0x0d4000000609afae */ /* 0x0001e8000d901d64 */
[----:B------:R0:W-:Y:S04]  /*f690*/  @!P2 LDGSTS.E.BYPASS.LTC128B.128 [R9+0x10400], desc[UR36][R6.64+0x40], !P0 ;  /* 0x104000400609afae */ /* 0x0001e8000c101d64 */
[----:B------:R0:W-:Y:S01]  /*f6a0*/  @!P2 LDGSTS.E.BYPASS.LTC128B.128 [R9+0x13400], desc[UR36][R6.64+0x80], !P1 ;  /* 0x134000800609afae */ /* 0x0001e2000c901d64 */
[----:B------:R-:W-:Y:S01]  /*f6b0*/  ISETP.GE.AND P2, PT, R5, R2, PT ;  /* 0x000000020500720c */ /* 0x000fe20003f46270 */
[----:B------:R-:W-:-:S02]  /*f6c0*/  IMAD.MOV.U32 R13, RZ, RZ, R3 ;  /* 0x000000ffff0d7224 */ /* 0x000fc400078e0003 */
[----:B------:R-:W-:Y:S02]  /*f6d0*/  IMAD.MOV.U32 R12, RZ, RZ, RZ ;  /* 0x000000ffff0c7224 */ /* 0x000fe400078e00ff */
[----:B------:R-:W-:-:S08]  /*f6e0*/  IMAD.MOV.U32 R4, RZ, RZ, R14 ;  /* 0x000000ffff047224 */ /* 0x000fd000078e000e */
[----:B0-----:R-:W-:Y:S05]  /*f6f0*/  WARPSYNC.COLLECTIVE R15, `(.L_x_311) ;  /* 0x000000000f087348 */ /* 0x001fea0003c00000 */
[----:B------:R1:W2:Y:S02]  /*f700*/  SHFL.IDX P6, R14, R13, R12, R11 ;  /* 0x0000000c0d0e7389 */ /* 0x0002a400000c000b */
[----:B012---:R-:W-:Y:S01]  /*f710*/  ENDCOLLECTIVE ;  /* 0x000000000000791b */ /* 0x007fe20003800000 */
.L_x_311:
[----:B------:R-:W-:-:S04]  /*f720*/  @!P2 LEA R4, P4, R20, R4, 0x1 ;  /* 0x000000041404a211 */ /* 0x000fc800078808ff */
[----:B------:R-:W-:-:S05]  /*f730*/  @!P2 IADD3.X R0, RZ, R0, RZ, P4, !PT ;  /* 0x00000000ff00a210 */ /* 0x000fca00027fe4ff */
[----:B------:R-:W-:Y:S02]  /*f740*/  @!P2 IMAD.MOV.U32 R5, RZ, RZ, R0 ;  /* 0x000000ffff05a224 */ /* 0x000fe400078e0000 */
[----:B------:R-:W-:Y:S02]  /*f750*/  VIADD R0, R25, 0x80 ;  /* 0x0000008019007836 */ /* 0x000fe40000000000 */
[----:B------:R-:W-:Y:S01]  /*f760*/  IMAD.MOV.U32 R13, RZ, RZ, R8 ;  /* 0x000000ffff0d7224 */ /* 0x000fe200078e0008 */
[----:B------:R-:W-:Y:S01]  /*f770*/  @!PT LDS RZ, [RZ] ;  /* 0x00000000fffff984 */ /* 0x000fe20000000800 */
[----:B------:R-:W-:Y:S01]  /*f780*/  @!PT LDS RZ, [RZ] ;  /* 0x00000000fffff984 */ /* 0x000fe20000000800 */
[----:B------:R-:W-:Y:S01]  /*f790*/  @!PT LDS RZ, [RZ] ;  /* 0x00000000fffff984 */ /* 0x000fe20000000800 */
[----:B------:R0:W-:Y:S04]  /*f7a0*/  @!P2 LDGSTS.E.BYPASS.LTC128B.128 [R9+0xdc00], desc[UR36][R4.64], !P3 ;  /* 0x0dc000000409afae */ /* 0x0001e8000d901d64 */
[----:B------:R0:W-:Y:S04]  /*f7b0*/  @!P2 LDGSTS.E.BYPASS.LTC128B.128 [R9+0x10c00], desc[UR36][R4.64+0x40], !P0 ;  /* 0x10c000400409afae */ /* 0x0001e8000c101d64 */
[----:B------:R0:W-:Y:S01]  /*f7c0*/  @!P2 LDGSTS.E.BYPASS.LTC128B.128 [R9+0x13c00], desc[UR36][R4.64+0x80], !P1 ;  /* 0x13c000800409afae */ /* 0x0001e2000c901d64 */
[----:B------:R-:W-:Y:S01]  /*f7d0*/  ISETP.GE.AND P2, PT, R0, R2, PT ;  /* 0x000000020000720c */ /* 0x000fe20003f46270 */
[----:B------:R-:W-:-:S12]  /*f7e0*/  IMAD.MOV.U32 R0, RZ, RZ, R14 ;  /* 0x000000ffff007224 */ /* 0x000fd800078e000e */
[----:B0-----:R-:W-:Y:S05]  /*f7f0*/  WARPSYNC.COLLECTIVE R15, `(.L_x_312) ;  /* 0x000000000f087348 */ /* 0x001fea0003c00000 */
[----:B------:R1:W2:Y:S02]  /*f800*/  SHFL.IDX P6, R14, R13, R12, R11 ;  /* 0x0000000c0d0e7389 */ /* 0x0002a400000c000b */
[----:B012---:R-:W-:Y:S01]  /*f810*/  ENDCOLLECTIVE ;  /* 0x000000000000791b */ /* 0x007fe20003800000 */
.L_x_312:
[----:B------:R-:W-:Y:S02]  /*f820*/  IMAD.MOV.U32 R13, RZ, RZ, R3 ;  /* 0x000000ffff0d7224 */ /* 0x000fe400078e0003 */
[----:B------:R-:W-:Y:S02]  /*f830*/  IMAD.MOV.U32 R12, RZ, RZ, 0x1 ;  /* 0x00000001ff0c7424 */ /* 0x000fe400078e00ff */
[----:B------:R-:W-:-:S07]  /*f840*/  IMAD.MOV.U32 R4, RZ, RZ, R14 ;  /* 0x000000ffff047224 */ /* 0x000fce00078e000e */
[----:B------:R-:W-:Y:S05]  /*f850*/  WARPSYNC.COLLECTIVE R15, `(.L_x_313) ;  /* 0x000000000f087348 */ /* 0x000fea0003c00000 */
[----:B------:R0:W1:Y:S02]  /*f860*/  SHFL.IDX P6, R14, R13, R12, R11 ;  /* 0x0000000c0d0e7389 */ /* 0x00006400000c000b */
[----:B01----:R-:W-:Y:S01]  /*f870*/  ENDCOLLECTIVE ;  /* 0x000000000000791b */ /* 0x003fe20003800000 */
.L_x_313:
[----:B------:R-:W-:-:S05]  /*f880*/  @!P2 LEA R4, P4, R20, R4, 0x1 ;  /* 0x000000041404a211 */ /* 0x000fca00078808ff */
[----:B------:R-:W-:-:S04]  /*f890*/  @!P2 IMAD.X R0, RZ, RZ, R0, P4 ;  /* 0x000000ffff00a224 */ /* 0x000fc800020e0600 */
[----:B------:R-:W-:Y:S02]  /*f8a0*/  @!P2 IMAD.MOV.U32 R5, RZ, RZ, R0 ;  /* 0x000000ffff05a224 */ /* 0x000fe400078e0000 */
[----:B------:R-:W-:-:S03]  /*f8b0*/  IMAD.MOV.U32 R13, RZ, RZ, R8 ;  /* 0x000000ffff0d7224 */ /* 0x000fc600078e0008 */
[----:B------:R-:W-:Y:S01]  /*f8c0*/  @!PT LDS RZ, [RZ] ;  /* 0x00000000fffff984 */ /* 0x000fe20000000800 */
[----:B------:R-:W-:Y:S01]  /*f8d0*/  @!PT LDS RZ, [RZ] ;  /* 0x00000000fffff984 */ /* 0x000fe20000000800 */
[----:B------:R-:W-:Y:S01]  /*f8e0*/  @!PT LDS RZ, [RZ] ;  /* 0x00000000fffff984 */ /* 0x000fe20000000800 */
[----:B------:R0:W-:Y:S04]  /*f8f0*/  @!P2 LDGSTS.E.BYPASS.LTC128B.128 [R9+0xe400], desc[UR36][R4.64], !P3 ;  /* 0x0e4000000409afae */ /* 0x0001e8000d901d64 */
[----:B------:R0:W-:Y:S01]  /*f900*/  @!P2 LDGSTS.E.BYPASS.LTC128B.128 [R9+0x11400], desc[UR36][R4.64+0x40], !P0 ;  /* 0x114000400409afae */ /* 0x0001e2000c101d64 */
[----:B------:R-:W-:-:S03]  /*f910*/  IMAD.MOV.U32 R3, RZ, RZ, R14 ;  /* 0x000000ffff037224 */ /* 0x000fc600078e000e */
[----:B------:R0:W-:Y:S04]  /*f920*/  @!P2 LDGSTS.E.BYPASS.LTC128B.128 [R9+0x14400], desc[UR36][R4.64+0x80], !P1 ;  /* 0x144000800409afae */ /* 0x0001e8000c901d64 */
[----:B0-----:R-:W-:Y:S05]  /*f930*/  WARPSYNC.COLLECTIVE R15, `(.L_x_314) ;  /* 0x000000000f087348 */ /* 0x001fea0003c00000 */
[----:B------:R1:W2:Y:S02]  /*f940*/  SHFL.IDX P6, R14, R13, R12, R11 ;  /* 0x0000000c0d0e7389 */ /* 0x0002a400000c000b */
[----:B012---:R-:W-:Y:S01]  /*f950*/  ENDCOLLECTIVE ;  /* 0x000000000000791b */ /* 0x007fe20003800000 */
.L_x_314:
[----:B------:R-:W-:Y:S01]  /*f960*/  IMAD.MOV.U32 R8, RZ, RZ, R14 ;  /* 0x000000ffff087224 */ /* 0x000fe200078e000e */
[----:B------:R-:W-:Y:S06]  /*f970*/  BRA `(.L_x_315) ;  /* 0xffffffc400a07947 */ /* 0x000fec000383ffff */
.L_x_239:
[----:B-1----:R1:W2:Y:S02]  /*f980*/  SYNCS.PHASECHK.TRANS64.TRYWAIT P0, [R17+URZ+0x2d820], R0 ;  /* 0x02d82000110075a7 */ /* 0x0022a4000800017f */
[----:B--2---:R-:W-:Y:S05]  /*f990*/  @!P0 NANOSLEEP.SYNCS 0x989680 ;  /* 0x009896800000895d */ /* 0x004fea0003900000 */
[----:B------:R-:W2:Y:S02]  /*f9a0*/  @!P0 SYNCS.PHASECHK.TRANS64 P0, [R17+URZ+0x2d820], R0 ;  /* 0x02d82000110085a7 */ /* 0x000ea4000800007f */
[----:B--2---:R-:W-:Y:S05]  /*f9b0*/  @!P0 BRA `(.L_x_239) ;  /* 0xfffffffc00f08947 */ /* 0x004fea000383ffff */
[----:B------:R-:W-:Y:S05]  /*f9c0*/  BRA `(.L_x_316) ;  /* 0xffffffc800087947 */ /* 0x000fea000383ffff */
.L_x_244:
[----:B0-----:R0:W1:Y:S02]  /*f9d0*/  SYNCS.PHASECHK.TRANS64.TRYWAIT P0, [R5+URZ+0x2d840], R0 ;  /* 0x02d84000050075a7 */ /* 0x001064000800017f */
[----:B-1----:R-:W-:Y:S05]  /*f9e0*/  @!P0 NANOSLEEP.SYNCS 0x989680 ;  /* 0x009896800000895d */ /* 0x002fea0003900000 */
[----:B------:R-:W1:Y:S02]  /*f9f0*/  @!P0 SYNCS.PHASECHK.TRANS64 P0, [R5+URZ+0x2d840], R0 ;  /* 0x02d84000050085a7 */ /* 0x000e64000800007f */
[----:B-1----:R-:W-:Y:S05]  /*fa00*/  @!P0 BRA `(.L_x_244) ;  /* 0xfffffffc00f08947 */ /* 0x002fea000383ffff */
[----:B------:R-:W-:Y:S05]  /*fa10*/  BRA `(.L_x_317) ;  /* 0xffffffc800fc7947 */ /* 0x000fea000383ffff */
.L_x_245:
        /* <DEDUP_REMOVED lines=8> */
.L_x_319:
[----:B------:R-:W-:Y:S05]  /*faa0*/  BSYNC B1 ;  /* 0x0000000000017941 */ /* 0x000fea0003800000 */
.L_x_318:
[----:B------:R-:W0:Y:S01]  /*fab0*/  S2R R25, SR_TID.X ;  /* 0x0000000000197919 */ /* 0x000e220000002100 */
[----:B------:R-:W-:Y:S01]  /*fac0*/  IMAD.MOV.U32 R13, RZ, RZ, R6 ;  /* 0x000000ffff0d7224 */ /* 0x000fe200078e0006 */
[----:B------:R-:W-:Y:S01]  /*fad0*/  LOP3.LUT R16, R16, 0xffffff7f, RZ, 0xc0, !PT ;  /* 0xffffff7f10107812 */ /* 0x000fe200078ec0ff */
[----:B------:R-:W-:Y:S02]  /*fae0*/  IMAD.MOV.U32 R12, RZ, RZ, RZ ;  /* 0x000000ffff0c7224 */ /* 0x000fe400078e00ff */
[----:B------:R-:W-:Y:S01]  /*faf0*/  IMAD.MOV.U32 R11, RZ, RZ, 0x1c1f ;  /* 0x00001c1fff0b7424 */ /* 0x000fe200078e00ff */
[----:B------:R-:W-:Y:S01]  /*fb00*/  @P1 LOP3.LUT R16, R16, 0x80, RZ, 0xfc, !PT ;  /* 0x0000008010101812 */ /* 0x000fe200078efcff */
[----:B------:R-:W-:Y:S02]  /*fb10*/  IMAD.MOV.U32 R15, RZ, RZ, -0x1 ;  /* 0xffffffffff0f7424 */ /* 0x000fe400078e00ff */
[----:B------:R-:W-:Y:S01]  /*fb20*/  IMAD.MOV.U32 R3, RZ, RZ, R14 ;  /* 0x000000ffff037224 */ /* 0x000fe200078e000e */
[----:B------:R-:W-:Y:S01]  /*fb30*/  LOP3.LUT P1, RZ, R16, 0x4, RZ, 0xc0, !PT ;  /* 0x0000000410ff7812 */ /* 0x000fe2000782c0ff */
[----:B------:R-:W-:-:S12]  /*fb40*/  IMAD R4, R4, 0x2, R17 ;  /* 0x0000000204047824 */ /* 0x000fd800078e0211 */
[----:B0-----:R-:W-:Y:S05]  /*fb50*/  WARPSYNC.COLLECTIVE R15, `(.L_x_320) ;  /* 0x000000000f087348 */ /* 0x001fea0003c00000 */
[----:B------:R1:W2:Y:S02]  /*fb60*/  SHFL.IDX P6, R14, R13, R12, R11 ;  /* 0x0000000c0d0e7389 */ /* 0x0002a400000c000b */
[----:B012---:R-:W-:Y:S01]  /*fb70*/  ENDCOLLECTIVE ;  /* 0x000000000000791b */ /* 0x007fe20003800000 */
.L_x_320:
[----:B------:R-:W-:Y:S01]  /*fb80*/  MOV R13, R8 ;  /* 0x00000008000d7202 */ /* 0x000fe20000000f00 */
[----:B------:R-:W-:Y:S02]  /*fb90*/  IMAD.MOV.U32 R12, RZ, RZ, 0x1 ;  /* 0x00000001ff0c7424 */ /* 0x000fe400078e00ff */
[----:B------:R-:W-:Y:S02]  /*fba0*/  IMAD.SHL.U32 R25, R25, 0x8, RZ ;  /* 0x0000000819197824 */ /* 0x000fe400078e00ff */
[----:B------:R-:W-:-:S03]  /*fbb0*/  IMAD.MOV.U32 R2, RZ, RZ, R14 ;  /* 0x000000ffff027224 */ /* 0x000fc600078e000e */
[----:B------:R-:W-:-:S07]  /*fbc0*/  LOP3.LUT R25, R25, 0x18, RZ, 0xc0, !PT ;  /* 0x0000001819197812 */ /* 0x000fce00078ec0ff */
[----:B------:R-:W-:Y:S05]  /*fbd0*/  WARPSYNC.COLLECTIVE R15, `(.L_x_321) ;  /* 0x000000000f087348 */ /* 0x000fea0003c00000 */
[----:B------:R0:W1:Y:S02]  /*fbe0*/  SHFL.IDX P6, R14, R13, R12, R11 ;  /* 0x0000000c0d0e7389 */ /* 0x00006400000c000b */
[----:B01----:R-:W-:Y:S01]  /*fbf0*/  ENDCOLLECTIVE ;  /* 0x000000000000791b */ /* 0x003fe20003800000 */
.L_x_321:
[----:B------:R-:W-:-:S05]  /*fc00*/  IMAD.SHL.U32 R0, R25, 0x2, RZ ;  /* 0x0000000219007824 */ /* 0x000fca00078e00ff */
        /* <DEDUP_REMOVED lines=13> */
.L_x_322:
[----:B------:R-:W-:Y:S02]  /*fce0*/  IMAD.MOV.U32 R13, RZ, RZ, R8 ;  /* 0x000000ffff0d7224 */ /* 0x000fe400078e0008 */
[----:B------:R-:W-:Y:S02]  /*fcf0*/  IMAD.MOV.U32 R12, RZ, RZ, 0x2 ;  /* 0x00000002ff0c7424 */ /* 0x000fe400078e00ff */
[----:B------:R-:W-:-:S07]  /*fd00*/  IMAD.MOV.U32 R2, RZ, RZ, R14 ;  /* 0x000000ffff027224 */ /* 0x000fce00078e000e */
[----:B------:R-:W-:Y:S05]  /*fd10*/  WARPSYNC.COLLECTIVE R15, `(.L_x_323) ;  /* 0x000000000f087348 */ /* 0x000fea0003c00000 */
[----:B------:R0:W1:Y:S02]  /*fd20*/  SHFL.IDX P6, R14, R13, R12, R11 ;  /* 0x0000000c0d0e7389 */ /* 0x00006400000c000b */
[----:B01----:R-:W-:Y:S01]  /*fd30*/  ENDCOLLECTIVE ;  /* 0x000000000000791b */ /* 0x003fe20003800000 */
.L_x_323:
        /* <DEDUP_REMOVED lines=13> */
.L_x_324:
[----:B------:R-:W-:Y:S02]  /*fe10*/  IMAD.MOV.U32 R13, RZ, RZ, R8 ;  /* 0x000000ffff0d7224 */ /* 0x000fe400078e0008 */
[----:B------:R-:W-:Y:S02]  /*fe20*/  IMAD.MOV.U32 R12, RZ, RZ, 0x3 ;  /* 0x00000003ff0c7424 */ /* 0x000fe400078e00ff */
[----:B------:R-:W-:-:S07]  /*fe30*/  IMAD.MOV.U32 R2, RZ, RZ, R14 ;  /* 0x000000ffff027224 */ /* 0x000fce00078e000e */
[----:B------:R-:W-:Y:S05]  /*fe40*/  WARPSYNC.COLLECTIVE R15, `(.L_x_325) ;  /* 0x000000000f087348 */ /* 0x000fea0003c00000 */
[----:B------:R0:W1:Y:S02]  /*fe50*/  SHFL.IDX P6, R14, R13, R12, R11 ;  /* 0x0000000c0d0e7389 */ /* 0x00006400000c000b */
[----:B01----:R-:W-:Y:S01]  /*fe60*/  ENDCOLLECTIVE ;  /* 0x000000000000791b */ /* 0x003fe20003800000 */
.L_x_325:
[----:B------:R-:W-:-:S05]  /*fe70*/  IADD3 R2, P0, R2, R0, RZ ;  /* 0x0000000002027210 */ /* 0x000fca0007f1e0ff */
[----:B------:R-:W-:-:S05]  /*fe80*/  IMAD.X R3, RZ, RZ, R25, P0 ;  /* 0x000000ffff037224 */ /* 0x000fca00000e0619 */
[----:B------:R-:W-:Y:S01]  /*fe90*/  @!PT LDS RZ, [RZ] ;  /* 0x00000000fffff984 */ /* 0x000fe20000000800 */
[----:B------:R-:W-:Y:S01]  /*fea0*/  @!PT LDS RZ, [RZ] ;  /* 0x00000000fffff984 */ /* 0x000fe20000000800 */
[----:B------:R-:W-:Y:S01]  /*feb0*/  @!PT LDS RZ, [RZ] ;  /* 0x00000000fffff984 */ /* 0x000fe20000000800 */
[----:B------:R0:W-:Y:S01]  /*fec0*/  LDGSTS.E.BYPASS.LTC128B.128 [R4+0x16400], desc[UR36][R2.64], !P1 ;  /* 0x1640000002047fae */ /* 0x0001e2000c901d64 */
[----:B------:R-:W-:Y:S01]  /*fed0*/  IMAD.MOV.U32 R13, RZ, RZ, R6 ;  /* 0x000000ffff0d7224 */ /* 0x000fe200078e0006 */
[----:B------:R-:W-:Y:S02]  /*fee0*/  LOP3.LUT P1, RZ, R16, 0x80, RZ, 0xc0, !PT ;  /* 0x0000008010ff7812 */ /* 0x000fe4000782c0ff */
[----:B------:R0:W-:Y:S04]  /*fef0*/  LDGSTS.E.BYPASS.LTC128B.128 [R4+0x18400], desc[UR36][R2.64+0x40], !P5 ;  /* 0x1840004002047fae */ /* 0x0001e8000e901d64 */
[----:B------:R0:W-:Y:S01]  /*ff00*/  LDGSTS.E.BYPASS.LTC128B.128 [R4+0x1a400], desc[UR36][R2.64+0x80], !P4 ;  /* 0x1a40008002047fae */ /* 0x0001e2000e101d64 */
[----:B------:R-:W-:-:S07]  /*ff10*/  IMAD.MOV.U32 R25, RZ, RZ, R14 ;  /* 0x000000ffff197224 */ /* 0x000fce00078e000e */
[----:B0-----:R-:W-:Y:S05]  /*ff20*/  WARPSYNC.COLLECTIVE R15, `(.L_x_326) ;  /* 0x000000000f087348 */ /* 0x001fea0003c00000 */
[----:B------:R1:W2:Y:S02]  /*ff30*/  SHFL.IDX P6, R14, R13, R12, R11 ;  /* 0x0000000c0d0e7389 */ /* 0x0002a400000c000b */
[----:B012---:R-:W-:Y:S01]  /*ff40*/  ENDCOLLECTIVE ;  /* 0x000000000000791b */ /* 0x007fe20003800000 */
.L_x_326:
[----:B------:R-:W-:Y:S01]  /*ff50*/  IMAD.MOV.U32 R2, RZ, RZ, R14 ;  /* 0x000000ffff027224 */ /* 0x000fe200078e000e */
[----:B------:R-:W-:Y:S06]  /*ff60*/  BRA `(.L_x_327) ;  /* 0xffffffc800907947 */ /* 0x000fec000383ffff */
.L_x_250:
[----:B-1----:R1:W2:Y:S02]  /*ff70*/  SYNCS.PHASECHK.TRANS64.TRYWAIT P0, [R5+URZ+0x2d860], R2 ;  /* 0x02d86002050075a7 */ /* 0x0022a4000800017f */
[----:B--2---:R-:W-:Y:S05]  /*ff80*/  @!P0 NANOSLEEP.SYNCS 0x989680 ;  /* 0x009896800000895d */ /* 0x004fea0003900000 */
[----:B------:R-:W2:Y:S02]  /*ff90*/  @!P0 SYNCS.PHASECHK.TRANS64 P0, [R5+URZ+0x2d860], R2 ;  /* 0x02d86002050085a7 */ /* 0x000ea4000800007f */
[----:B--2---:R-:W-:Y:S05]  /*ffa0*/  @!P0 BRA `(.L_x_250) ;  /* 0xfffffffc00f08947 */ /* 0x004fea000383ffff */
[----:B------:R-:W-:Y:S05]  /*ffb0*/  BRA `(.L_x_328) ;  /* 0xffffffc800f47947 */ /* 0x000fea000383ffff */
.L_x_251:
        /* <DEDUP_REMOVED lines=8> */
.L_x_330:
[----:B------:R-:W-:Y:S05]  /*10040*/  BSYNC B1 ;  /* 0x0000000000017941 */ /* 0x000fea0003800000 */
.L_x_329:
[----:B------:R-:W-:Y:S02]  /*10050*/  IMAD.MOV.U32 R13, RZ, RZ, R18 ;  /* 0x000000ffff0d7224 */ /* 0x000fe400078e0012 */
[----:B------:R-:W-:Y:S02]  /*10060*/  IMAD.MOV.U32 R12, RZ, RZ, RZ ;  /* 0x000000ffff0c7224 */ /* 0x000fe400078e00ff */
[----:B------:R-:W-:Y:S02]  /*10070*/  IMAD.MOV.U32 R11, RZ, RZ, 0x1c1f ;  /* 0x00001c1fff0b7424 */ /* 0x000fe400078e00ff */
[----:B------:R-:W-:Y:S02]  /*10080*/  IMAD.MOV.U32 R15, RZ, RZ, -0x1 ;  /* 0xffffffffff0f7424 */ /* 0x000fe400078e00ff */
[----:B------:R-:W-:Y:S02]  /*10090*/  IMAD.MOV.U32 R3, RZ, RZ, R14 ;  /* 0x000000ffff037224 */ /* 0x000fe400078e000e */
[----:B------:R-:W-:-:S07]  /*100a0*/  IMAD R4, R4, 0x2, R17 ;  /* 0x0000000204047824 */ /* 0x000fce00078e0211 */
[----:B------:R-:W-:Y:S05]  /*100b0*/  WARPSYNC.COLLECTIVE R15, `(.L_x_331) ;  /* 0x000000000f087348 */ /* 0x000fea0003c00000 */
[----:B------:R0:W1:Y:S02]  /*100c0*/  SHFL.IDX P6, R14, R13, R12, R11 ;  /* 0x0000000c0d0e7389 */ /* 0x00006400000c000b */
[----:B01----:R-:W-:Y:S01]  /*100d0*/  ENDCOLLECTIVE ;  /* 0x000000000000791b */ /* 0x003fe20003800000 */
.L_x_331:
[----:B------:R-:W-:Y:S01]  /*100e0*/  MOV R13, R19 ;  /* 0x00000013000d7202 */ /* 0x000fe20000000f00 */
[----:B------:R-:W-:Y:S02]  /*100f0*/  IMAD.MOV.U32 R12, RZ, RZ, 0x1 ;  /* 0x00000001ff0c7424 */ /* 0x000fe400078e00ff */
[----:B------:R-:W-:-:S07]  /*10100*/  IMAD.MOV.U32 R2, RZ, RZ, R14 ;  /* 0x000000ffff027224 */ /* 0x000fce00078e000e */
[----:B------:R-:W-:Y:S05]  /*10110*/  WARPSYNC.COLLECTIVE R15, `(.L_x_332) ;  /* 0x000000000f087348 */ /* 0x000fea0003c00000 */
[----:B------:R0:W1:Y:S02]  /*10120*/  SHFL.IDX P6, R14, R13, R12, R11 ;  /* 0x0000000c0d0e7389 */ /* 0x00006400000c000b */
[----:B01----:R-:W-:Y:S01]  /*10130*/  ENDCOLLECTIVE ;  /* 0x000000000000791b */ /* 0x003fe20003800000 */
.L_x_332:
[----:B------:R-:W-:-:S05]  /*10140*/  IADD3 R2, P0, R2, R0, RZ ;  /* 0x0000000002027210 */ /* 0x000fca0007f1e0ff */
        /* <DEDUP_REMOVED lines=15> */
.L_x_333:
[----:B------:R-:W-:Y:S02]  /*10240*/  IMAD.MOV.U32 R13, RZ, RZ, R19 ;  /* 0x000000ffff0d7224 */ /* 0x000fe400078e0013 */
[----:B------:R-:W-:Y:S02]  /*10250*/  IMAD.MOV.U32 R12, RZ, RZ, 0x2 ;  /* 0x00000002ff0c7424 */ /* 0x000fe400078e00ff */
[----:B------:R-:W-:-:S07]  /*10260*/  IMAD.MOV.U32 R2, RZ, RZ, R14 ;  /* 0x000000ffff027224 */ /* 0x000fce00078e000e */
[----:B------:R-:W-:Y:S05]  /*10270*/  WARPSYNC.COLLECTIVE R15, `(.L_x_334) ;  /* 0x000000000f087348 */ /* 0x000fea0003c00000 */
[----:B------:R0:W1:Y:S02]  /*10280*/  SHFL.IDX P6, R14, R13, R12, R11 ;  /* 0x0000000c0d0e7389 */ /* 0x00006400000c000b */
[----:B01----:R-:W-:Y:S01]  /*10290*/  ENDCOLLECTIVE ;  /* 0x000000000000791b */ /* 0x003fe20003800000 */
.L_x_334:
        /* <DEDUP_REMOVED lines=16> */
.L_x_335:
[----:B------:R-:W-:Y:S02]  /*103a0*/  IMAD.MOV.U32 R13, RZ, RZ, R19 ;  /* 0x000000ffff0d7224 */ /* 0x000fe400078e0013 */
[----:B------:R-:W-:Y:S02]  /*103b0*/  IMAD.MOV.U32 R12, RZ, RZ, 0x3 ;  /* 0x00000003ff0c7424 */ /* 0x000fe400078e00ff */
[----:B------:R-:W-:-:S07]  /*103c0*/  IMAD.MOV.U32 R2, RZ, RZ, R14 ;  /* 0x000000ffff027224 */ /* 0x000fce00078e000e */
[----:B------:R-:W-:Y:S05]  /*103d0*/  WARPSYNC.COLLECTIVE R15, `(.L_x_336) ;  /* 0x000000000f087348 */ /* 0x000fea0003c00000 */
[----:B------:R0:W1:Y:S02]  /*103e0*/  SHFL.IDX P6, R14, R13, R12, R11 ;  /* 0x0000000c0d0e7389 */ /* 0x00006400000c000b */
[----:B01----:R-:W-:Y:S01]  /*103f0*/  ENDCOLLECTIVE ;  /* 0x000000000000791b */ /* 0x003fe20003800000 */
.L_x_336:
[----:B------:R-:W-:-:S05]  /*10400*/  IADD3 R2, P0, R2, R0, RZ ;  /* 0x0000000002027210 */ /* 0x000fca0007f1e0ff */
[----:B------:R-:W-:Y:S01]  /*10410*/  IMAD.X R3, RZ, RZ, R3, P0 ;  /* 0x000000ffff037224 */ /* 0x000fe200000e0603 */
[----:B------:R-:W-:Y:S01]  /*10420*/  ISETP.LT.OR P0, PT, R6, 0x41, P3 ;  /* 0x000000410600780c */ /* 0x000fe20001f01670 */
[----:B------:R-:W-:-:S12]  /*10430*/  IMAD.MOV.U32 R13, RZ, RZ, R18 ;  /* 0x000000ffff0d7224 */ /* 0x000fd800078e0012 */
        /* <DEDUP_REMOVED lines=9> */
.L_x_337:
[----:B------:R-:W-:Y:S01]  /*104d0*/  @!PT LDS RZ, [RZ] ;  /* 0x00000000fffff984 */ /* 0x000fe20000000800 */
[----:B------:R-:W-:Y:S01]  /*104e0*/  @!PT LDS RZ, [RZ] ;  /* 0x00000000fffff984 */ /* 0x000fe20000000800 */
[----:B------:R-:W-:Y:S01]  /*104f0*/  @!PT LDS RZ, [RZ] ;  /* 0x00000000fffff984 */ /* 0x000fe20000000800 */
[----:B------:R-:W-:Y:S01]  /*10500*/  LDGSTS.E.BYPASS.LTC128B.128 [R4+0x3400], desc[UR36][R2.64+0x40], !P0 ;  /* 0x0340004002047fae */ /* 0x000fe2000c101d64 */
[----:B------:R-:W-:-:S13]  /*10510*/  ISETP.LT.OR P0, PT, R6, 0x41, P1 ;  /* 0x000000410600780c */ /* 0x000fda0000f01670 */
[----:B------:R0:W-:Y:S02]  /*10520*/  LDGSTS.E.BYPASS.LTC128B.128 [R4+0x5400], desc[UR36][R2.64+0x80], !P0 ;  /* 0x0540008002047fae */ /* 0x0001e4000c101d64 */
[----:B0-----:R-:W-:Y:S01]  /*10530*/  IMAD.MOV.U32 R2, RZ, RZ, R14 ;  /* 0x000000ffff027224 */ /* 0x001fe200078e000e */
[----:B------:R-:W-:Y:S06]  /*10540*/  BRA `(.L_x_338) ;  /* 0xffffffc800587947 */ /* 0x000fec000383ffff */
.L_x_259:
[----:B-1----:R1:W2:Y:S02]  /*10550*/  SYNCS.PHASECHK.TRANS64.TRYWAIT P0, [R0+URZ+0x2d860], R3 ;  /* 0x02d86003000075a7 */ /* 0x0022a4000800017f */
[----:B--2---:R-:W-:Y:S05]  /*10560*/  @!P0 NANOSLEEP.SYNCS 0x989680 ;  /* 0x009896800000895d */ /* 0x004fea0003900000 */
[----:B------:R-:W2:Y:S02]  /*10570*/  @!P0 SYNCS.PHASECHK.TRANS64 P0, [R0+URZ+0x2d860], R3 ;  /* 0x02d86003000085a7 */ /* 0x000ea4000800007f */
[----:B--2---:R-:W-:Y:S05]  /*10580*/  @!P0 BRA `(.L_x_259) ;  /* 0xfffffffc00f08947 */ /* 0x004fea000383ffff */
[----:B------:R-:W-:Y:S05]  /*10590*/  BRA `(.L_x_339) ;  /* 0xffffffcc00807947 */ /* 0x000fea000383ffff */
.L_x_260:
        /* <DEDUP_REMOVED lines=8> */
.L_x_341:
[----:B------:R-:W-:Y:S05]  /*10620*/  BSYNC B0 ;  /* 0x0000000000007941 */ /* 0x000fea0003800000 */
.L_x_340:
[----:B------:R-:W0:Y:S01]  /*10630*/  S2R R2, SR_TID.X ;  /* 0x0000000000027919 */ /* 0x000e220000002100 */
[----:B------:R-:W-:Y:S01]  /*10640*/  IMAD.MOV.U32 R13, RZ, RZ, R18 ;  /* 0x000000ffff0d7224 */ /* 0x000fe200078e0012 */
[----:B------:R-:W-:Y:S01]  /*10650*/  LEA R4, R4, R17, 0x1 ;  /* 0x0000001104047211 */ /* 0x000fe200078e08ff */
[----:B------:R-:W-:Y:S02]  /*10660*/  IMAD.MOV.U32 R12, RZ, RZ, RZ ;  /* 0x000000ffff0c7224 */ /* 0x000fe400078e00ff */
[----:B------:R-:W-:Y:S02]  /*10670*/  IMAD.MOV.U32 R11, RZ, RZ, 0x1c1f ;  /* 0x00001c1fff0b7424 */ /* 0x000fe400078e00ff */
[----:B------:R-:W-:Y:S02]  /*10680*/  IMAD.MOV.U32 R15, RZ, RZ, -0x1 ;  /* 0xffffffffff0f7424 */ /* 0x000fe400078e00ff */
[----:B------:R-:W-:-:S07]  /*10690*/  IMAD.MOV.U32 R3, RZ, RZ, R14 ;  /* 0x000000ffff037224 */ /* 0x000fce00078e000e */
[----:B0-----:R-:W-:Y:S05]  /*106a0*/  WARPSYNC.COLLECTIVE R15, `(.L_x_342) ;  /* 0x000000000f087348 */ /* 0x001fea0003c00000 */
[----:B------:R1:W2:Y:S02]  /*106b0*/  SHFL.IDX P6, R14, R13, R12, R11 ;  /* 0x0000000c0d0e7389 */ /* 0x0002a400000c000b */
[----:B012---:R-:W-:Y:S01]  /*106c0*/  ENDCOLLECTIVE ;  /* 0x000000000000791b */ /* 0x007fe20003800000 */
.L_x_342:
[----:B------:R-:W-:Y:S01]  /*106d0*/  ULDC UR4, c[0x0][0x2f4] ;  /* 0x0000bd0000047ab9 */ /* 0x000fe20000000800 */
[----:B------:R-:W-:Y:S02]  /*106e0*/  IMAD.MOV.U32 R13, RZ, RZ, R19 ;  /* 0x000000ffff0d7224 */ /* 0x000fe400078e0013 */
[----:B------:R-:W-:Y:S02]  /*106f0*/  IMAD.MOV.U32 R12, RZ, RZ, 0x1 ;  /* 0x00000001ff0c7424 */ /* 0x000fe400078e00ff */
[----:B------:R-:W-:-:S05]  /*10700*/  IMAD.SHL.U32 R7, R2, 0x8, RZ ;  /* 0x0000000802077824 */ /* 0x000fca00078e00ff */
[----:B------:R-:W-:-:S04]  /*10710*/  LOP3.LUT R7, R7, 0x18, RZ, 0xc0, !PT ;  /* 0x0000001807077812 */ /* 0x000fc800078ec0ff */
[C---:B------:R-:W-:Y:S01]  /*10720*/  ISETP.GE.AND P2, PT, R7.reuse, UR4, PT ;  /* 0x0000000407007c0c */ /* 0x040fe2000bf46270 */
[C---:B------:R-:W-:Y:S01]  /*10730*/  IMAD.SHL.U32 R5, R7.reuse, 0x2, RZ ;  /* 0x0000000207057824 */ /* 0x040fe200078e00ff */
[C---:B------:R-:W-:Y:S02]  /*10740*/  LOP3.LUT R8, R7.reuse, 0x20, RZ, 0xfc, !PT ;  /* 0x0000002007087812 */ /* 0x040fe400078efcff */
[----:B------:R-:W-:Y:S02]  /*10750*/  LOP3.LUT R7, R7, 0x40, RZ, 0xfc, !PT ;  /* 0x0000004007077812 */ /* 0x000fe400078efcff */
[----:B------:R-:W-:Y:S02]  /*10760*/  IADD3 R2, P0, R14, R5, RZ ;  /* 0x000000050e027210 */ /* 0x000fe40007f1e0ff */
[----:B------:R-:W-:Y:S02]  /*10770*/  ISETP.LT.OR P3, PT, R6, 0x1, P2 ;  /* 0x000000010600780c */ /* 0x000fe40001761670 */
[----:B------:R-:W-:Y:S01]  /*10780*/  ISETP.GE.AND P1, PT, R8, UR4, PT ;  /* 0x0000000408007c0c */ /* 0x000fe2000bf26270 */
[----:B------:R-:W-:Y:S01]  /*10790*/  IMAD.X R3, RZ, RZ, R3, P0 ;  /* 0x000000ffff037224 */ /* 0x000fe200000e0603 */
[----:B------:R-:W-:-:S13]  /*107a0*/  ISETP.GE.AND P0, PT, R7, UR4, PT ;  /* 0x0000000407007c0c */ /* 0x000fda000bf06270 */
[----:B------:R-:W-:Y:S05]  /*107b0*/  WARPSYNC.COLLECTIVE R15, `(.L_x_343) ;  /* 0x000000000f087348 */ /* 0x000fea0003c00000 */
[----:B------:R0:W1:Y:S02]  /*107c0*/  SHFL.IDX P6, R14, R13, R12, R11 ;  /* 0x0000000c0d0e7389 */ /* 0x00006400000c000b */
[----:B01----:R-:W-:Y:S01]  /*107d0*/  ENDCOLLECTIVE ;  /* 0x000000000000791b */ /* 0x003fe20003800000 */
.L_x_343:
[C---:B------:R-:W-:Y:S01]  /*107e0*/  ISETP.LT.OR P4, PT, R6.reuse, 0x1, P1 ;  /* 0x000000010600780c */ /* 0x040fe20000f81670 */
[----:B------:R-:W-:Y:S01]  /*107f0*/  @!PT LDS RZ, [RZ] ;  /* 0x00000000fffff984 */ /* 0x000fe20000000800 */
[----:B------:R-:W-:Y:S01]  /*10800*/  @!PT LDS RZ, [RZ] ;  /* 0x00000000fffff984 */ /* 0x000fe20000000800 */
[----:B------:R-:W-:Y:S01]  /*10810*/  @!PT LDS RZ, [RZ] ;  /* 0x00000000fffff984 */ /* 0x000fe20000000800 */
[----:B------:R-:W-:Y:S01]  /*10820*/  LDGSTS.E.BYPASS.LTC128B.128 [R4+0x400], desc[UR36][R2.64], !P3 ;  /* 0x0040000002047fae */ /* 0x000fe2000d901d64 */
[----:B------:R-:W-:Y:S01]  /*10830*/  ISETP.LT.OR P3, PT, R6, 0x1, P0 ;  /* 0x000000010600780c */ /* 0x000fe20000761670 */
[----:B------:R-:W-:-:S10]  /*10840*/  IMAD.MOV.U32 R13, RZ, RZ, R18 ;  /* 0x000000ffff0d7224 */ /* 0x000fd400078e0012 */
[----:B------:R-:W-:Y:S04]  /*10850*/  LDGSTS.E.BYPASS.LTC128B.128 [R4+0x2400], desc[UR36][R2.64+0x40], !P4 ;  /* 0x0240004002047fae */ /* 0x000fe8000e101d64 */
[----:B------:R0:W-:Y:S01]  /*10860*/  LDGSTS.E.BYPASS.LTC128B.128 [R4+0x4400], desc[UR36][R2.64+0x80], !P3 ;  /* 0x0440008002047fae */ /* 0x0001e2000d901d64 */
[----:B------:R-:W-:Y:S01]  /*10870*/  ISETP.LT.OR P3, PT, R6, 0x21, P2 ;  /* 0x000000210600780c */ /* 0x000fe20001761670 */
[----:B0-----:R-:W-:-:S12]  /*10880*/  IMAD.MOV.U32 R3, RZ, RZ, R14 ;  /* 0x000000ffff037224 */ /* 0x001fd800078e000e */
[----:B------:R-:W-:Y:S05]  /*10890*/  WARPSYNC.COLLECTIVE R15, `(.L_x_344) ;  /* 0x000000000f087348 */ /* 0x000fea0003c00000 */
[----:B------:R0:W1:Y:S02]  /*108a0*/  SHFL.IDX P6, R14, R13, R12, R11 ;  /* 0x0000000c0d0e7389 */ /* 0x00006400000c000b */
[----:B01----:R-:W-:Y:S01]  /*108b0*/  ENDCOLLECTIVE ;  /* 0x000000000000791b */ /* 0x003fe20003800000 */
.L_x_344:
[----:B------:R-:W-:Y:S02]  /*108c0*/  IMAD.MOV.U32 R13, RZ, RZ, R19 ;  /* 0x000000ffff0d7224 */ /* 0x000fe400078e0013 */
[----:B------:R-:W-:Y:S01]  /*108d0*/  IMAD.MOV.U32 R12, RZ, RZ, 0x2 ;  /* 0x00000002ff0c7424 */ /* 0x000fe200078e00ff */
[----:B------:R-:W-:-:S13]  /*108e0*/  IADD3 R2, P4, R14, R5, RZ ;  /* 0x000000050e027210 */ /* 0x000fda0007f9e0ff */
[----:B------:R-:W-:Y:S05]  /*108f0*/  WARPSYNC.COLLECTIVE R15, `(.L_x_345) ;  /* 0x000000000f087348 */ /* 0x000fea0003c00000 */
[----:B------:R0:W1:Y:S02]  /*10900*/  SHFL.IDX P6, R14, R13, R12, R11 ;  /* 0x0000000c0d0e7389 */ /* 0x00006400000c000b */
[----:B01----:R-:W-:Y:S01]  /*10910*/  ENDCOLLECTIVE ;  /* 0x000000000000791b */ /* 0x003fe20003800000 */
.L_x_345:
[----:B------:R-:W-:Y:S01]  /*10920*/  IMAD.X R3, RZ, RZ, R3, P4 ;  /* 0x000000ffff037224 */ /* 0x000fe200020e0603 */
[----:B------:R-:W-:-:S04]  /*10930*/  ISETP.LT.OR P4, PT, R6, 0x21, P1 ;  /* 0x000000210600780c */ /* 0x000fc80000f81670 */
[----:B------:R-:W-:Y:S01]  /*10940*/  @!PT LDS RZ, [RZ] ;  /* 0x00000000fffff984 */ /* 0x000fe20000000800 */
[----:B------:R-:W-:Y:S01]  /*10950*/  @!PT LDS RZ, [RZ] ;  /* 0x00000000fffff984 */ /* 0x000fe20000000800 */
[----:B------:R-:W-:Y:S01]  /*10960*/  @!PT LDS RZ, [RZ] ;  /* 0x00000000fffff984 */ /* 0x000fe20000000800 */
[----:B------:R-:W-:Y:S01]  /*10970*/  LDGSTS.E.BYPASS.LTC128B.128 [R4+0xc00], desc[UR36][R2.64], !P3 ;  /* 0x00c0000002047fae */ /* 0x000fe2000d901d64 */
[----:B------:R-:W-:Y:S01]  /*10980*/  ISETP.LT.OR P3, PT, R6, 0x21, P0 ;  /* 0x000000210600780c */ /* 0x000fe20000761670 */
[----:B------:R-:W-:-:S07]  /*10990*/  IMAD.MOV.U32 R13, RZ, RZ, R18 ;  /* 0x000000ffff0d7224 */ /* 0x000fce00078e0012 */
[----:B------:R-:W-:Y:S05]  /*109a0*/  LDGSTS.E.BYPASS.LTC128B.128 [R4+0x2c00], desc[UR36][R2.64+0x40], !P4 ;  /* 0x02c0004002047fae */ /* 0x000fea000e101d64 */
[----:B------:R0:W-:Y:S01]  /*109b0*/  LDGSTS.E.BYPASS.LTC128B.128 [R4+0x4c00], desc[UR36][R2.64+0x80], !P3 ;  /* 0x04c0008002047fae */ /* 0x0001e2000d901d64 */
[----:B------:R-:W-:Y:S01]  /*109c0*/  ISETP.LT.OR P3, PT, R6, 0x41, P2 ;  /* 0x000000410600780c */ /* 0x000fe20001761670 */
[----:B0-----:R-:W-:-:S12]  /*109d0*/  IMAD.MOV.U32 R3, RZ, RZ, R14 ;  /* 0x000000ffff037224 */ /* 0x001fd800078e000e */
[----:B------:R-:W-:Y:S05]  /*109e0*/  WARPSYNC.COLLECTIVE R15, `(.L_x_346) ;  /* 0x000000000f087348 */ /* 0x000fea0003c00000 */
[----:B------:R0:W1:Y:S02]  /*109f0*/  SHFL.IDX P6, R14, R13, R12, R11 ;  /* 0x0000000c0d0e7389 */ /* 0x00006400000c000b */
[----:B01----:R-:W-:Y:S01]  /*10a00*/  ENDCOLLECTIVE ;  /* 0x000000000000791b */ /* 0x003fe20003800000 */
.L_x_346:
[----:B------:R-:W-:Y:S02]  /*10a10*/  IMAD.MOV.U32 R13, RZ, RZ, R19 ;  /* 0x000000ffff0d7224 */ /* 0x000fe400078e0013 */
[----:B------:R-:W-:Y:S01]  /*10a20*/  IMAD.MOV.U32 R12, RZ, RZ, 0x3 ;  /* 0x00000003ff0c7424 */ /* 0x000fe200078e00ff */
[----:B------:R-:W-:-:S13]  /*10a30*/  IADD3 R2, P4, R14, R5, RZ ;  /* 0x000000050e027210 */ /* 0x000fda0007f9e0ff */
[----:B------:R-:W-:Y:S05]  /*10a40*/  WARPSYNC.COLLECTIVE R15, `(.L_x_347) ;  /* 0x000000000f087348 */ /* 0x000fea0003c00000 */
[----:B------:R0:W1:Y:S02]  /*10a50*/  SHFL.IDX P6, R14, R13, R12, R11 ;  /* 0x0000000c0d0e7389 */ /* 0x00006400000c000b */
[----:B01----:R-:W-:Y:S01]  /*10a60*/  ENDCOLLECTIVE ;  /* 0x000000000000791b */ /* 0x003fe20003800000 */
.L_x_347:
[----:B------:R-:W-:Y:S01]  /*10a70*/  IMAD.X R3, RZ, RZ, R3, P4 ;  /* 0x000000ffff037224 */ /* 0x000fe200020e0603 */
[----:B------:R-:W-:-:S04]  /*10a80*/  ISETP.LT.OR P4, PT, R6, 0x41, P1 ;  /* 0x000000410600780c */ /* 0x000fc80000f81670 */
[----:B------:R-:W-:Y:S01]  /*10a90*/  @!PT LDS RZ, [RZ] ;  /* 0x00000000fffff984 */ /* 0x000fe20000000800 */
[----:B------:R-:W-:Y:S01]  /*10aa0*/  @!PT LDS RZ, [RZ] ;  /* 0x00000000fffff984 */ /* 0x000fe20000000800 */
[----:B------:R-:W-:Y:S01]  /*10ab0*/  @!PT LDS RZ, [RZ] ;  /* 0x00000000fffff984 */ /* 0x000fe20000000800 */
[----:B------:R0:W-:Y:S01]  /*10ac0*/  LDGSTS.E.BYPASS.LTC128B.128 [R4+0x1400], desc[UR36][R2.64], !P3 ;  /* 0x0140000002047fae */ /* 0x0001e2000d901d64 */
[----:B------:R-:W-:Y:S01]  /*10ad0*/  ISETP.LT.OR P3, PT, R6, 0x41, P0 ;  /* 0x000000410600780c */ /* 0x000fe20000761670 */
[----:B------:R-:W-:-:S07]  /*10ae0*/  IMAD.MOV.U32 R13, RZ, RZ, R18 ;  /* 0x000000ffff0d7224 */ /* 0x000fce00078e0012 */
[----:B------:R0:W-:Y:S05]  /*10af0*/  LDGSTS.E.BYPASS.LTC128B.128 [R4+0x3400], desc[UR36][R2.64+0x40], !P4 ;  /* 0x0340004002047fae */ /* 0x0001ea000e101d64 */
[----:B------:R0:W-:Y:S01]  /*10b00*/  LDGSTS.E.BYPASS.LTC128B.128 [R4+0x5400], desc[UR36][R2.64+0x80], !P3 ;  /* 0x0540008002047fae */ /* 0x0001e2000d901d64 */
[----:B------:R-:W-:-:S07]  /*10b10*/  IMAD.MOV.U32 R19, RZ, RZ, R14 ;  /* 0x000000ffff137224 */ /* 0x000fce00078e000e */
[----:B0-----:R-:W-:Y:S05]  /*10b20*/  WARPSYNC.COLLECTIVE R15, `(.L_x_348) ;  /* 0x000000000f087348 */ /* 0x001fea0003c00000 */
[----:B------:R1:W2:Y:S02]  /*10b30*/  SHFL.IDX P6, R14, R13, R12, R11 ;  /* 0x0000000c0d0e7389 */ /* 0x0002a400000c000b */
[----:B012---:R-:W-:Y:S01]  /*10b40*/  ENDCOLLECTIVE ;  /* 0x000000000000791b */ /* 0x007fe20003800000 */
.L_x_348:
[----:B------:R-:W-:Y:S05]  /*10b50*/  BRA `(.L_x_349) ;  /* 0xffffffc800f47947 */ /* 0x000fea000383ffff */
.L_x_265:
        /* <DEDUP_REMOVED lines=8> */
.L_x_351:
[----:B------:R-:W-:Y:S05]  /*10be0*/  BSYNC B0 ;  /* 0x0000000000007941 */ /* 0x000fea0003800000 */
.L_x_350:
[----:B------:R-:W-:Y:S02]  /*10bf0*/  IMAD.MOV.U32 R13, RZ, RZ, R24 ;  /* 0x000000ffff0d7224 */ /* 0x000fe400078e0018 */
[----:B------:R-:W-:Y:S02]  /*10c00*/  IMAD.MOV.U32 R12, RZ, RZ, 0x1 ;  /* 0x00000001ff0c7424 */ /* 0x000fe400078e00ff */
[----:B------:R-:W-:Y:S02]  /*10c10*/  IMAD.MOV.U32 R11, RZ, RZ, 0x1f ;  /* 0x0000001fff0b7424 */ /* 0x000fe400078e00ff */
[----:B------:R-:W-:Y:S02]  /*10c20*/  IMAD.MOV.U32 R15, RZ, RZ, -0x1 ;  /* 0xffffffffff0f7424 */ /* 0x000fe400078e00ff */
[----:B------:R-:W-:Y:S02]  /*10c30*/  IMAD.IADD R9, R27, 0x1, R8 ;  /* 0x000000011b097824 */ /* 0x000fe400078e0208 */
[----:B------:R-:W-:-:S07]  /*10c40*/  IMAD.MOV.U32 R0, RZ, RZ, R14 ;  /* 0x000000ffff007224 */ /* 0x000fce00078e000e */
[----:B------:R-:W-:Y:S05]  /*10c50*/  WARPSYNC.COLLECTIVE R15, `(.L_x_352) ;  /* 0x000000000f087348 */ /* 0x000fea0003c00000 */
[----:B------:R0:W1:Y:S02]  /*10c60*/  SHFL.IDX P6, R14, R13, R12, R11 ;  /* 0x0000000c0d0e7389 */ /* 0x00006400000c000b */
[----:B01----:R-:W-:Y:S01]  /*10c70*/  ENDCOLLECTIVE ;  /* 0x000000000000791b */ /* 0x003fe20003800000 */
.L_x_352:
[----:B------:R-:W-:Y:S02]  /*10c80*/  ULDC UR4, c[0x0][0xc3c] ;  /* 0x00030f0000047ab9 */ /* 0x000fe40000000800 */
[----:B------:R-:W-:-:S13]  /*10c90*/  ISETP.GE.OR P1, PT, R9, UR4, !P0 ;  /* 0x0000000409007c0c */ /* 0x000fda000c726670 */
[----:B------:R-:W0:Y:S08]  /*10ca0*/  @!P1 LDC.64 R2, c[0x0][0xc80] ;  /* 0x00032000ff029b82 */ /* 0x000e300000000a00 */
[----:B------:R-:W1:Y:S01]  /*10cb0*/  @!P1 LDC.64 R4, c[0x0][0xc78] ;  /* 0x00031e00ff049b82 */ /* 0x000e620000000a00 */
[----:B------:R-:W-:Y:S02]  /*10cc0*/  IMAD.MOV.U32 R11, RZ, RZ, RZ ;  /* 0x000000ffff0b7224 */ /* 0x000fe400078e00ff */
[----:B------:R-:W-:-:S02]  /*10cd0*/  IMAD.MOV.U32 R6, RZ, RZ, R14 ;  /* 0x000000ffff067224 */ /* 0x000fc400078e000e */
[----:B0-----:R-:W-:-:S05]  /*10ce0*/  @!P1 IMAD.WIDE R2, R9, 0x4, R2 ;  /* 0x0000000409029825 */ /* 0x001fca00078e0202 */
[----:B------:R1:W2:Y:S02]  /*10cf0*/  @!P1 LDG.E R7, desc[UR36][R2.64] ;  /* 0x0000002402079981 */ /* 0x0002a4000c1e1900 */
[----:B-1----:R-:W-:-:S05]  /*10d00*/  @!P1 IMAD.WIDE R2, R9, 0x4, R4 ;  /* 0x0000000409029825 */ /* 0x002fca00078e0204 */
[----:B------:R-:W3:Y:S01]  /*10d10*/  @!P1 LDG.E R5, desc[UR36][R2.64] ;  /* 0x0000002402059981 */ /* 0x000ee2000c1e1900 */
[----:B------:R-:W-:Y:S01]  /*10d20*/  IMAD.MOV.U32 R4, RZ, RZ, RZ ;  /* 0x000000ffff047224 */ /* 0x000fe200078e00ff */
[C---:B------:R-:W-:Y:S01]  /*10d30*/  ISETP.GE.U32.AND P2, PT, R8.reuse, 0x2, PT ;  /* 0x000000020800780c */ /* 0x040fe20003f46070 */
[----:B------:R-:W-:Y:S01]  /*10d40*/  IMAD.MOV.U32 R24, RZ, RZ, RZ ;  /* 0x000000ffff187224 */ /* 0x000fe200078e00ff */
[C---:B------:R-:W-:Y:S02]  /*10d50*/  ISETP.GE.U32.AND P3, PT, R8.reuse, 0x4, PT ;  /* 0x000000040800780c */ /* 0x040fe40003f66070 */
[C---:B------:R-:W-:Y:S02]  /*10d60*/  ISETP.GE.U32.AND P4, PT, R8.reuse, 0x8, PT ;  /* 0x000000080800780c */ /* 0x040fe40003f86070 */
[----:B------:R-:W-:Y:S01]  /*10d70*/  ISETP.GE.U32.AND P5, PT, R8, 0x10, PT ;  /* 0x000000100800780c */ /* 0x000fe20003fa6070 */
[----:B--2---:R-:W-:Y:S02]  /*10d80*/  @!P1 IMAD.MOV.U32 R4, RZ, RZ, R7 ;  /* 0x000000ffff049224 */ /* 0x004fe400078e0007 */
[----:B------:R-:W-:Y:S01]  /*10d90*/  IMAD.MOV.U32 R7, RZ, RZ, RZ ;  /* 0x000000ffff077224 */ /* 0x000fe200078e00ff */
[----:B---3--:R-:W-:-:S02]  /*10da0*/  @!P1 MOV R7, R5 ;  /* 0x0000000500079202 */ /* 0x008fc40000000f00 */
[----:B------:R-:W-:-:S03]  /*10db0*/  ISETP.NE.AND P1, PT, R8, RZ, PT ;  /* 0x000000ff0800720c */ /* 0x000fc60003f25270 */
[----:B------:R-:W-:-:S10]  /*10dc0*/  IMAD R13, R7, R4, RZ ;  /* 0x00000004070d7224 */ /* 0x000fd400078e02ff */
[----:B------:R-:W-:Y:S05]  /*10dd0*/  WARPSYNC.COLLECTIVE R15, `(.L_x_353) ;  /* 0x000000000f087348 */ /* 0x000fea0003c00000 */
[----:B------:R0:W1:Y:S02]  /*10de0*/  SHFL.UP P6, R14, R13, R12, R11 ;  /* 0x0400000c0d0e7389 */ /* 0x00006400000c000b */
[----:B01----:R-:W-:Y:S01]  /*10df0*/  ENDCOLLECTIVE ;  /* 0x000000000000791b */ /* 0x003fe20003800000 */
.L_x_353:
[----:B------:R-:W-:Y:S01]  /*10e00*/  IMAD.MOV.U32 R12, RZ, RZ, 0x2 ;  /* 0x00000002ff0c7424 */ /* 0x000fe200078e00ff */
[----:B------:R-:W-:-:S05]  /*10e10*/  SEL R14, R14, RZ, P1 ;  /* 0x000000ff0e0e7207 */ /* 0x000fca0000800000 */
[----:B------:R-:W-:-:S04]  /*10e20*/  IMAD.IADD R5, R13, 0x1, R14 ;  /* 0x000000010d057824 */ /* 0x000fc800078e020e */
[----:B------:R-:W-:-:S07]  /*10e30*/  IMAD.MOV.U32 R13, RZ, RZ, R5 ;  /* 0x000000ffff0d7224 */ /* 0x000fce00078e0005 */
[----:B------:R-:W-:Y:S05]  /*10e40*/  WARPSYNC.COLLECTIVE R15, `(.L_x_354) ;  /* 0x000000000f087348 */ /* 0x000fea0003c00000 */
[----:B------:R0:W1:Y:S02]  /*10e50*/  SHFL.UP P6, R14, R13, R12, R11 ;  /* 0x0400000c0d0e7389 */ /* 0x00006400000c000b */
[----:B01----:R-:W-:Y:S01]  /*10e60*/  ENDCOLLECTIVE ;  /* 0x000000000000791b */ /* 0x003fe20003800000 */
.L_x_354:
[----:B------:R-:W-:Y:S01]  /*10e70*/  IMAD.MOV.U32 R12, RZ, RZ, 0x4 ;  /* 0x00000004ff0c7424 */ /* 0x000fe200078e00ff */
[----:B------:R-:W-:-:S05]  /*10e80*/  SEL R2, R14, RZ, P2 ;  /* 0x000000ff0e027207 */ /* 0x000fca0001000000 */
[----:B------:R-:W-:-:S04]  /*10e90*/  IMAD.IADD R2, R5, 0x1, R2 ;  /* 0x0000000105027824 */ /* 0x000fc800078e0202 */
[----:B------:R-:W-:-:S07]  /*10ea0*/  IMAD.MOV.U32 R13, RZ, RZ, R2 ;  /* 0x000000ffff0d7224 */ /* 0x000fce00078e0002 */
[----:B------:R-:W-:Y:S05]  /*10eb0*/  WARPSYNC.COLLECTIVE R15, `(.L_x_355) ;  /* 0x000000000f087348 */ /* 0x000fea0003c00000 */
[----:B------:R0:W1:Y:S02]  /*10ec0*/  SHFL.UP P6, R14, R13, R12, R11 ;  /* 0x0400000c0d0e7389 */ /* 0x00006400000c000b */
[----:B01----:R-:W-:Y:S01]  /*10ed0*/  ENDCOLLECTIVE ;  /* 0x000000000000791b */ /* 0x003fe20003800000 */
.L_x_355:
[----:B------:R-:W-:Y:S01]  /*10ee0*/  IMAD.MOV.U32 R12, RZ, RZ, 0x8 ;  /* 0x00000008ff0c7424 */ /* 0x000fe200078e00ff */
[----:B------:R-:W-:-:S05]  /*10ef0*/  SEL R3, R14, RZ, P3 ;  /* 0x000000ff0e037207 */ /* 0x000fca0001800000 */
[----:B------:R-:W-:-:S04]  /*10f00*/  IMAD.IADD R3, R2, 0x1, R3 ;  /* 0x0000000102037824 */ /* 0x000fc800078e0203 */
[----:B------:R-:W-:-:S07]  /*10f10*/  IMAD.MOV.U32 R13, RZ, RZ, R3 ;  /* 0x000000ffff0d7224 */ /* 0x000fce00078e0003 */
[----:B------:R-:W-:Y:S05]  /*10f20*/  WARPSYNC.COLLECTIVE R15, `(.L_x_356) ;  /* 0x000000000f087348 */ /* 0x000fea0003c00000 */
[----:B------:R0:W1:Y:S02]  /*10f30*/  SHFL.UP P6, R14, R13, R12, R11 ;  /* 0x0400000c0d0e7389 */ /* 0x00006400000c000b */
[----:B01----:R-:W-:Y:S01]  /*10f40*/  ENDCOLLECTIVE ;  /* 0x000000000000791b */ /* 0x003fe20003800000 */
.L_x_356:
[----:B------:R-:W-:Y:S01]  /*10f50*/  IMAD.MOV.U32 R12, RZ, RZ, 0x10 ;  /* 0x00000010ff0c7424 */ /* 0x000fe200078e00ff */
[----:B------:R-:W-:-:S05]  /*10f60*/  SEL R14, R14, RZ, P4 ;  /* 0x000000ff0e0e7207 */ /* 0x000fca0002000000 */
[----:B------:R-:W-:-:S04]  /*10f70*/  IMAD.IADD R5, R3, 0x1, R14 ;  /* 0x0000000103057824 */ /* 0x000fc800078e020e */
[----:B------:R-:W-:-:S07]  /*10f80*/  IMAD.MOV.U32 R13, RZ, RZ, R5 ;  /* 0x000000ffff0d7224 */ /* 0x000fce00078e0005 */
[----:B------:R-:W-:Y:S05]  /*10f90*/  WARPSYNC.COLLECTIVE R15, `(.L_x_357) ;  /* 0x000000000f087348 */ /* 0x000fea0003c00000 */
[----:B------:R0:W1:Y:S02]  /*10fa0*/  SHFL.UP P6, R14, R13, R12, R11 ;  /* 0x0400000c0d0e7389 */ /* 0x00006400000c000b */
[----:B01----:R-:W-:Y:S01]  /*10fb0*/  ENDCOLLECTIVE ;  /* 0x000000000000791b */ /* 0x003fe20003800000 */
.L_x_357:
[----:B------:R-:W-:Y:S02]  /*10fc0*/  IMAD.MOV.U32 R12, RZ, RZ, 0x1f ;  /* 0x0000001fff0c7424 */ /* 0x000fe400078e00ff */
[----:B------:R-:W-:Y:S01]  /*10fd0*/  IMAD.MOV.U32 R11, RZ, RZ, 0x1f ;  /* 0x0000001fff0b7424 */ /* 0x000fe200078e00ff */
[----:B------:R-:W-:-:S05]  /*10fe0*/  SEL R2, R14, RZ, P5 ;  /* 0x000000ff0e027207 */ /* 0x000fca0002800000 */
[----:B------:R-:W-:-:S04]  /*10ff0*/  IMAD.IADD R2, R5, 0x1, R2 ;  /* 0x0000000105027824 */ /* 0x000fc800078e0202 */
[----:B------:R-:W-:-:S07]  /*11000*/  IMAD.MOV.U32 R13, RZ, RZ, R2 ;  /* 0x000000ffff0d7224 */ /* 0x000fce00078e0002 */
[----:B------:R-:W-:Y:S05]  /*11010*/  WARPSYNC.COLLECTIVE R15, `(.L_x_358) ;  /* 0x000000000f087348 */ /* 0x000fea0003c00000 */
[----:B------:R0:W1:Y:S02]  /*11020*/  SHFL.IDX P6, R14, R13, R12, R11 ;  /* 0x0000000c0d0e7389 */ /* 0x00006400000c000b */
[----:B01----:R-:W-:Y:S01]  /*11030*/  ENDCOLLECTIVE ;  /* 0x000000000000791b */ /* 0x003fe20003800000 */
.L_x_358:
[----:B------:R-:W-:Y:S05]  /*11040*/  BRA `(.L_x_359) ;  /* 0xffffffcc000c7947 */ /* 0x000fea000383ffff */
.L_x_268:
[----:B------:R-:W-:Y:S01]  /*11050*/  BSSY B0, `(.L_x_360) ;  /* 0x0000007000007945 */ /* 0x000fe20003800000 */
[----:B------:R-:W-:Y:S02]  /*11060*/  IMAD.MOV.U32 R12, RZ, RZ, 0x1 ;  /* 0x00000001ff0c7424 */ /* 0x000fe400078e00ff */
[----:B------:R-:W-:Y:S02]  /*11070*/  IMAD.MOV.U32 R11, RZ, RZ, RZ ;  /* 0x000000ffff0b7224 */ /* 0x000fe400078e00ff */
[----:B------:R-:W-:-:S07]  /*11080*/  IMAD.MOV.U32 R15, RZ, RZ, -0x1 ;  /* 0xffffffffff0f7424 */ /* 0x000fce00078e00ff */
[----:B------:R-:W-:Y:S05]  /*11090*/  WARPSYNC.COLLECTIVE R15, `(.L_x_361) ;  /* 0x000000000f087348 */ /* 0x000fea0003c00000 */
[----:B------:R0:W1:Y:S02]  /*110a0*/  SHFL.UP P6, R14, R13, R12, R11 ;  /* 0x0400000c0d0e7389 */ /* 0x00006400000c000b */
[----:B01----:R-:W-:Y:S01]  /*110b0*/  ENDCOLLECTIVE ;  /* 0x000000000000791b */ /* 0x003fe20003800000 */
.L_x_361:
[----:B------:R-:W-:Y:S05]  /*110c0*/  BSYNC B0 ;  /* 0x0000000000007941 */ /* 0x000fea0003800000 */
.L_x_360:
[----:B------:R-:W-:Y:S01]  /*110d0*/  SEL R14, R14, RZ, P1 ;  /* 0x000000ff0e0e7207 */ /* 0x000fe20000800000 */
[----:B------:R-:W-:Y:S02]  /*110e0*/  IMAD.MOV.U32 R12, RZ, RZ, 0x2 ;  /* 0x00000002ff0c7424 */ /* 0x000fe400078e00ff */
[----:B------:R-:W-:Y:S02]  /*110f0*/  IMAD.MOV.U32 R11, RZ, RZ, RZ ;  /* 0x000000ffff0b7224 */ /* 0x000fe400078e00ff */
[----:B------:R-:W-:Y:S02]  /*11100*/  IMAD.IADD R13, R13, 0x1, R14 ;  /* 0x000000010d0d7824 */ /* 0x000fe400078e020e */
[----:B------:R-:W-:-:S07]  /*11110*/  IMAD.MOV.U32 R15, RZ, RZ, -0x1 ;  /* 0xffffffffff0f7424 */ /* 0x000fce00078e00ff */
[----:B------:R-:W-:Y:S05]  /*11120*/  WARPSYNC.COLLECTIVE R15, `(.L_x_362) ;  /* 0x000000000f087348 */ /* 0x000fea0003c00000 */
[----:B------:R0:W1:Y:S02]  /*11130*/  SHFL.UP P6, R14, R13, R12, R11 ;  /* 0x0400000c0d0e7389 */ /* 0x00006400000c000b */
[----:B01----:R-:W-:Y:S01]  /*11140*/  ENDCOLLECTIVE ;  /* 0x000000000000791b */ /* 0x003fe20003800000 */
.L_x_362:
[----:B------:R-:W-:Y:S01]  /*11150*/  IMAD.MOV.U32 R12, RZ, RZ, 0x4 ;  /* 0x00000004ff0c7424 */ /* 0x000fe200078e00ff */
[----:B------:R-:W-:-:S05]  /*11160*/  SEL R14, R14, RZ, P2 ;  /* 0x000000ff0e0e7207 */ /* 0x000fca0001000000 */
[----:B------:R-:W-:-:S04]  /*11170*/  IMAD.IADD R3, R13, 0x1, R14 ;  /* 0x000000010d037824 */ /* 0x000fc800078e020e */
[----:B------:R-:W-:-:S07]  /*11180*/  IMAD.MOV.U32 R13, RZ, RZ, R3 ;  /* 0x000000ffff0d7224 */ /* 0x000fce00078e0003 */
[----:B------:R-:W-:Y:S05]  /*11190*/  WARPSYNC.COLLECTIVE R15, `(.L_x_363) ;  /* 0x000000000f087348 */ /* 0x000fea0003c00000 */
[----:B------:R0:W1:Y:S02]  /*111a0*/  SHFL.UP P6, R14, R13, R12, R11 ;  /* 0x0400000c0d0e7389 */ /* 0x00006400000c000b */
[----:B01----:R-:W-:Y:S01]  /*111b0*/  ENDCOLLECTIVE ;  /* 0x000000000000791b */ /* 0x003fe20003800000 */
.L_x_363:
[----:B------:R-:W-:Y:S01]  /*111c0*/  IMAD.MOV.U32 R12, RZ, RZ, 0x8 ;  /* 0x00000008ff0c7424 */ /* 0x000fe200078e00ff */
[----:B------:R-:W-:-:S04]  /*111d0*/  SEL R14, R14, RZ, P3 ;  /* 0x000000ff0e0e7207 */ /* 0x000fc80001800000 */
[----:B------:R-:W-:-:S05]  /*111e0*/  IADD3 R5, R3, R14, RZ ;  /* 0x0000000e03057210 */ /* 0x000fca0007ffe0ff */
[----:B------:R-:W-:-:S07]  /*111f0*/  IMAD.MOV.U32 R13, RZ, RZ, R5 ;  /* 0x000000ffff0d7224 */ /* 0x000fce00078e0005 */
[----:B------:R-:W-:Y:S05]  /*11200*/  WARPSYNC.COLLECTIVE R15, `(.L_x_364) ;  /* 0x000000000f087348 */ /* 0x000fea0003c00000 */
[----:B------:R0:W1:Y:S02]  /*11210*/  SHFL.UP P6, R14, R13, R12, R11 ;  /* 0x0400000c0d0e7389 */ /* 0x00006400000c000b */
[----:B01----:R-:W-:Y:S01]  /*11220*/  ENDCOLLECTIVE ;  /* 0x000000000000791b */ /* 0x003fe20003800000 */
.L_x_364:
[----:B------:R-:W-:Y:S01]  /*11230*/  IMAD.MOV.U32 R12, RZ, RZ, 0x10 ;  /* 0x00000010ff0c7424 */ /* 0x000fe200078e00ff */
[----:B------:R-:W-:-:S05]  /*11240*/  SEL R8, R14, RZ, P4 ;  /* 0x000000ff0e087207 */ /* 0x000fca0002000000 */
[----:B------:R-:W-:-:S04]  /*11250*/  IMAD.IADD R8, R5, 0x1, R8 ;  /* 0x0000000105087824 */ /* 0x000fc800078e0208 */
[----:B------:R-:W-:-:S07]  /*11260*/  IMAD.MOV.U32 R13, RZ, RZ, R8 ;  /* 0x000000ffff0d7224 */ /* 0x000fce00078e0008 */
[----:B------:R-:W-:Y:S05]  /*11270*/  WARPSYNC.COLLECTIVE R15, `(.L_x_365) ;  /* 0x000000000f087348 */ /* 0x000fea0003c00000 */
[----:B------:R0:W1:Y:S02]  /*11280*/  SHFL.UP P6, R14, R13, R12, R11 ;  /* 0x0400000c0d0e7389 */ /* 0x00006400000c000b */
[----:B01----:R-:W-:Y:S01]  /*11290*/  ENDCOLLECTIVE ;  /* 0x000000000000791b */ /* 0x003fe20003800000 */
.L_x_365:
        /* <DEDUP_REMOVED lines=8> */
.L_x_366:
[----:B------:R-:W-:Y:S05]  /*11320*/  BRA `(.L_x_367) ;  /* 0xffffffc800f87947 */ /* 0x000fea000383ffff */
.L_x_270:
[----:B------:R-:W-:Y:S01]  /*11330*/  BSSY B0, `(.L_x_368) ;  /* 0x0000006000007945 */ /* 0x000fe20003800000 */
[----:B------:R-:W-:Y:S01]  /*11340*/  PLOP3.LUT P6, PT, P6, PT, PT, 0x8, 0x0 ;  /* 0x000000000000781c */ /* 0x000fe200037ce170 */
[----:B------:R-:W-:-:S12]  /*11350*/  IMAD.MOV.U32 R15, RZ, RZ, -0x1 ;  /* 0xffffffffff0f7424 */ /* 0x000fd800078e00ff */
[----:B0-----:R-:W-:Y:S05]  /*11360*/  WARPSYNC.COLLECTIVE R15, `(.L_x_369) ;  /* 0x000000000f087348 */ /* 0x001fea0003c00000 */
[----:B------:R-:W-:Y:S01]  /*11370*/  VOTE.ANY R14, PT, P6 ;  /* 0x00000000000e7806 */ /* 0x000fe200030e0100 */
[----:B0-----:R-:W-:Y:S06]  /*11380*/  ENDCOLLECTIVE ;  /* 0x000000000000791b */ /* 0x001fec0003800000 */
.L_x_369:
[----:B------:R-:W-:Y:S05]  /*11390*/  BSYNC B0 ;  /* 0x0000000000007941 */ /* 0x000fea0003800000 */
.L_x_368:
[----:B------:R-:W-:Y:S02]  /*113a0*/  IMAD.MOV.U32 R6, RZ, RZ, R14 ;  /* 0x000000ffff067224 */ /* 0x000fe400078e000e */
[----:B------:R-:W-:Y:S02]  /*113b0*/  IMAD.MOV.U32 R13, RZ, RZ, R4 ;  /* 0x000000ffff0d7224 */ /* 0x000fe400078e0004 */
[----:B------:R-:W0:Y:S01]  /*113c0*/  POPC R5, R6 ;  /* 0x0000000600057309 */ /* 0x000e220000000000 */
[----:B------:R-:W-:Y:S02]  /*113d0*/  IMAD.MOV.U32 R11, RZ, RZ, 0x1f ;  /* 0x0000001fff0b7424 */ /* 0x000fe400078e00ff */
[----:B------:R-:W-:Y:S02]  /*113e0*/  IMAD.MOV.U32 R15, RZ, RZ, -0x1 ;  /* 0xffffffffff0f7424 */ /* 0x000fe400078e00ff */
[----:B0-----:R-:W-:-:S07]  /*113f0*/  IMAD.MOV.U32 R12, RZ, RZ, R5 ;  /* 0x000000ffff0c7224 */ /* 0x001fce00078e0005 */
[----:B------:R-:W-:Y:S05]  /*11400*/  WARPSYNC.COLLECTIVE R15, `(.L_x_370) ;  /* 0x000000000f087348 */ /* 0x000fea0003c00000 */
[----:B------:R0:W1:Y:S02]  /*11410*/  SHFL.IDX P6, R14, R13, R12, R11 ;  /* 0x0000000c0d0e7389 */ /* 0x00006400000c000b */
[----:B01----:R-:W-:Y:S01]  /*11420*/  ENDCOLLECTIVE ;  /* 0x000000000000791b */ /* 0x003fe20003800000 */
.L_x_370:
[----:B------:R-:W-:Y:S02]  /*11430*/  IMAD.MOV.U32 R13, RZ, RZ, R7 ;  /* 0x000000ffff0d7224 */ /* 0x000fe400078e0007 */
[----:B------:R-:W-:-:S07]  /*11440*/  IMAD.MOV.U32 R4, RZ, RZ, R14 ;  /* 0x000000ffff047224 */ /* 0x000fce00078e000e */
[----:B------:R-:W-:Y:S05]  /*11450*/  WARPSYNC.COLLECTIVE R15, `(.L_x_371) ;  /* 0x000000000f087348 */ /* 0x000fea0003c00000 */
[----:B------:R0:W1:Y:S02]  /*11460*/  SHFL.IDX P6, R14, R13, R12, R11 ;  /* 0x0000000c0d0e7389 */ /* 0x00006400000c000b */
[----:B01----:R-:W-:Y:S01]  /*11470*/  ENDCOLLECTIVE ;  /* 0x000000000000791b */ /* 0x003fe20003800000 */
.L_x_371:
[----:B------:R-:W-:Y:S01]  /*11480*/  IMAD.MOV.U32 R7, RZ, RZ, R14 ;  /* 0x000000ffff077224 */ /* 0x000fe200078e000e */
[----:B------:R-:W-:Y:S06]  /*11490*/  BRA `(.L_x_372) ;  /* 0xffffffc800d87947 */ /* 0x000fec000383ffff */
.L_x_272:
[----:B------:R-:W-:Y:S01]  /*114a0*/  BSSY B0, `(.L_x_373) ;  /* 0x0000007000007945 */ /* 0x000fe20003800000 */
[----:B------:R-:W-:Y:S02]  /*114b0*/  IMAD.MOV.U32 R13, RZ, RZ, R2 ;  /* 0x000000ffff0d7224 */ /* 0x000fe400078e0002 */
[----:B------:R-:W-:Y:S02]  /*114c0*/  IMAD.MOV.U32 R11, RZ, RZ, 0x1f ;  /* 0x0000001fff0b7424 */ /* 0x000fe400078e00ff */
[----:B------:R-:W-:-:S07]  /*114d0*/  IMAD.MOV.U32 R15, RZ, RZ, -0x1 ;  /* 0xffffffffff0f7424 */ /* 0x000fce00078e00ff */
[----:B0123--:R-:W-:Y:S05]  /*114e0*/  WARPSYNC.COLLECTIVE R15, `(.L_x_374) ;  /* 0x000000000f087348 */ /* 0x00ffea0003c00000 */
[----:B------:R4:W0:Y:S02]  /*114f0*/  SHFL.IDX P6, R14, R13, R12, R11 ;  /* 0x0000000c0d0e7389 */ /* 0x00082400000c000b */
[----:B01234-:R-:W-:Y:S01]  /*11500*/  ENDCOLLECTIVE ;  /* 0x000000000000791b */ /* 0x01ffe20003800000 */
.L_x_374:
[----:B------:R-:W-:Y:S05]  /*11510*/  BSYNC B0 ;  /* 0x0000000000007941 */ /* 0x000fea0003800000 */
.L_x_373:
[----:B------:R-:W-:Y:S01]  /*11520*/  IMAD.MOV.U32 R24, RZ, RZ, R14 ;  /* 0x000000ffff187224 */ /* 0x000fe200078e000e */
[----:B------:R-:W-:Y:S06]  /*11530*/  BRA `(.L_x_271) ;  /* 0xffffffc800c87947 */ /* 0x000fec000383ffff */
.L_x_276:
[----:B0-----:R0:W1:Y:S02]  /*11540*/  SYNCS.PHASECHK.TRANS64.TRYWAIT P0, [R5+URZ+0x2d820], R0 ;  /* 0x02d82000050075a7 */ /* 0x001064000800017f */
[----:B-1----:R-:W-:Y:S05]  /*11550*/  @!P0 NANOSLEEP.SYNCS 0x989680 ;  /* 0x009896800000895d */ /* 0x002fea0003900000 */
[----:B------:R-:W1:Y:S02]  /*11560*/  @!P0 SYNCS.PHASECHK.TRANS64 P0, [R5+URZ+0x2d820], R0 ;  /* 0x02d82000050085a7 */ /* 0x000e64000800007f */
[----:B-1----:R-:W-:Y:S05]  /*11570*/  @!P0 BRA `(.L_x_276) ;  /* 0xfffffffc00f08947 */ /* 0x002fea000383ffff */
[----:B------:R-:W-:Y:S05]  /*11580*/  BRA `(.L_x_375) ;  /* 0xffffffd000207947 */ /* 0x000fea000383ffff */
.L_x_277:
[----:B------:R-:W1:Y:S01]  /*11590*/  S2R R2, SR_TID.X ;  /* 0x0000000000027919 */ /* 0x000e620000002100 */
[----:B------:R-:W-:Y:S01]  /*115a0*/  BSSY B0, `(.L_x_376) ;  /* 0x000000a000007945 */ /* 0x000fe20003800000 */
[----:B------:R-:W-:Y:S02]  /*115b0*/  IMAD.MOV.U32 R12, RZ, RZ, RZ ;  /* 0x000000ffff0c7224 */ /* 0x000fe400078e00ff */
[----:B------:R-:W-:Y:S02]  /*115c0*/  IMAD.MOV.U32 R11, RZ, RZ, 0x1f ;  /* 0x0000001fff0b7424 */ /* 0x000fe400078e00ff */
[----:B------:R-:W-:Y:S01]  /*115d0*/  IMAD.MOV.U32 R15, RZ, RZ, -0x1 ;  /* 0xffffffffff0f7424 */ /* 0x000fe200078e00ff */
[----:B-1----:R-:W-:-:S04]  /*115e0*/  SHF.R.U32.HI R2, RZ, 0x5, R2 ;  /* 0x00000005ff027819 */ /* 0x002fc80000011602 */
[----:B------:R-:W-:-:S05]  /*115f0*/  LOP3.LUT R2, R2, 0x3, RZ, 0xc0, !PT ;  /* 0x0000000302027812 */ /* 0x000fca00078ec0ff */
[----:B------:R-:W-:-:S07]  /*11600*/  IMAD.MOV.U32 R13, RZ, RZ, R2 ;  /* 0x000000ffff0d7224 */ /* 0x000fce00078e0002 */
[----:B0-2---:R-:W-:Y:S05]  /*11610*/  WARPSYNC.COLLECTIVE R15, `(.L_x_377) ;  /* 0x000000000f087348 */ /* 0x005fea0003c00000 */
[----:B------:R1:W3:Y:S02]  /*11620*/  SHFL.IDX P6, R14, R13, R12, R11 ;  /* 0x0000000c0d0e7389 */ /* 0x0002e400000c000b */
[----:B0123--:R-:W-:Y:S01]  /*11630*/  ENDCOLLECTIVE ;  /* 0x000000000000791b */ /* 0x00ffe20003800000 */
.L_x_377:
[----:B------:R-:W-:Y:S05]  /*11640*/  BSYNC B0 ;  /* 0x0000000000007941 */ /* 0x000fea0003800000 */
.L_x_376:
[----:B------:R-:W-:Y:S05]  /*11650*/  BRA `(.L_x_378) ;  /* 0xffffffd000087947 */ /* 0x000fea000383ffff */
.L_x_280:
[----:B------:R-:W-:Y:S01]  /*11660*/  BSSY B1, `(.L_x_379) ;  /* 0x0000006000017945 */ /* 0x000fe20003800000 */
[----:B------:R-:W-:-:S07]  /*11670*/  IMAD.MOV.U32 R15, RZ, RZ, -0x1 ;  /* 0xffffffffff0f7424 */ /* 0x000fce00078e00ff */
[----:B0-2---:R-:W-:Y:S05]  /*11680*/  WARPSYNC.COLLECTIVE R15, `(.L_x_380) ;  /* 0x000000000f0c7348 */ /* 0x005fea0003c00000 */
[----:B------:R-:W-:Y:S02]  /*11690*/  ELECT P6, UR62, PT ;  /* 0x00000000003e782f */ /* 0x000fe400038c0000 */
[----:B------:R-:W-:Y:S01]  /*116a0*/  MOV R14, UR62 ;  /* 0x0000003e000e7c02 */ /* 0x000fe20008000f00 */
[----:B0-2---:R-:W-:Y:S10]  /*116b0*/  ENDCOLLECTIVE ;  /* 0x000000000000791b */ /* 0x005ff40003800000 */
.L_x_380:
[----:B------:R-:W-:Y:S05]  /*116c0*/  BSYNC B1 ;  /* 0x0000000000017941 */ /* 0x000fea0003800000 */
.L_x_379:
[----:B------:R-:W-:Y:S05]  /*116d0*/  BRA `(.L_x_381) ;  /* 0xffffffd000007947 */ /* 0x000fea000383ffff */
.L_x_282:
[----:B0-----:R0:W1:Y:S02]  /*116e0*/  SYNCS.PHASECHK.TRANS64.TRYWAIT P1, [R3+URZ+0x2d840], R2 ;  /* 0x02d84002030075a7 */ /* 0x001064000802017f */
[----:B-1----:R-:W-:Y:S05]  /*116f0*/  @!P1 NANOSLEEP.SYNCS 0x989680 ;  /* 0x009896800000995d */ /* 0x002fea0003900000 */
[----:B------:R-:W1:Y:S02]  /*11700*/  @!P1 SYNCS.PHASECHK.TRANS64 P1, [R3+URZ+0x2d840], R2 ;  /* 0x02d84002030095a7 */ /* 0x000e64000802007f */
[----:B-1----:R-:W-:Y:S05]  /*11710*/  @!P1 BRA `(.L_x_282) ;  /* 0xfffffffc00f09947 */ /* 0x002fea000383ffff */
[----:B------:R-:W-:Y:S05]  /*11720*/  BRA `(.L_x_382) ;  /* 0xffffffd000207947 */ /* 0x000fea000383ffff */
.L_x_284:
[----:B-1----:R1:W3:Y:S02]  /*11730*/  SYNCS.PHASECHK.TRANS64.TRYWAIT P1, [R5+URZ+0x2d840], R0 ;  /* 0x02d84000050075a7 */ /* 0x0022e4000802017f */
[----:B---3--:R-:W-:Y:S05]  /*11740*/  @!P1 NANOSLEEP.SYNCS 0x989680 ;  /* 0x009896800000995d */ /* 0x008fea0003900000 */
[----:B------:R-:W3:Y:S02]  /*11750*/  @!P1 SYNCS.PHASECHK.TRANS64 P1, [R5+URZ+0x2d840], R0 ;  /* 0x02d84000050095a7 */ /* 0x000ee4000802007f */
[----:B---3--:R-:W-:Y:S05]  /*11760*/  @!P1 BRA `(.L_x_284) ;  /* 0xfffffffc00f09947 */ /* 0x008fea000383ffff */
[----:B------:R-:W-:Y:S05]  /*11770*/  BRA `(.L_x_383) ;  /* 0xffffffd0002c7947 */ /* 0x000fea000383ffff */
.L_x_286:
[----:B---3--:R3:W4:Y:S02]  /*11780*/  SYNCS.PHASECHK.TRANS64.TRYWAIT P1, [R3+URZ+0x2d860], R2 ;  /* 0x02d86002030075a7 */ /* 0x008724000802017f */
[----:B----4-:R-:W-:Y:S05]  /*11790*/  @!P1 NANOSLEEP.SYNCS 0x989680 ;  /* 0x009896800000995d */ /* 0x010fea0003900000 */
[----:B------:R-:W4:Y:S02]  /*117a0*/  @!P1 SYNCS.PHASECHK.TRANS64 P1, [R3+URZ+0x2d860], R2 ;  /* 0x02d86002030095a7 */ /* 0x000f24000802007f */
[----:B----4-:R-:W-:Y:S05]  /*117b0*/  @!P1 BRA `(.L_x_286) ;  /* 0xfffffffc00f09947 */ /* 0x010fea000383ffff */
[----:B------:R-:W-:Y:S05]  /*117c0*/  BRA `(.L_x_384) ;  /* 0xffffffd000287947 */ /* 0x000fea000383ffff */
.L_x_385:
        /* <DEDUP_REMOVED lines=11> */
.L_x_2781:


//--------------------- .text._ZN7cutlass13device_kernelIN5flash11enable_sm90INS1_16FlashAttnFwdSm90INS1_25CollectiveMainloopFwdSm90ILi2EN4cute5tupleIJNS5_1CILi1EEES8_S8_EEENS6_IJNS7_ILi192EEENS7_ILi128EEENS7_ILi96EEEEEELi96ENS_10bfloat16_tEfNS_4arch4Sm90ELb0ELb0ELb0ELb1ELb1ELb1ELb0ELb0ELb1ELb1ELb1ELb0EEENS1_21CollectiveEpilogueFwdINS6_IJSA_SC_SB_EEES9_SE_SG_Li384ELb1ELb1ELb1ELb0EEENS1_36VarlenDynamicPersistentTileSchedulerILi192ELi128ELi384ELi128ELb1ELb1ELb1ELb0ELb1ELb1EEEEEEEEEvNT_6ParamsE --------------------------
	.section	.text._ZN7cutlass13device_kernelIN5flash11enable_sm90INS1_16FlashAttnFwdSm90INS1_25CollectiveMainloopFwdSm90ILi2EN4cute5tupleIJNS5_1CILi1EEES8_S8_EEENS6_IJNS7_ILi192EEENS7_ILi128EEENS7_ILi96EEEEEELi96ENS_10bfloat16_tEfNS_4arch4Sm90ELb0ELb0ELb0ELb1ELb1ELb1ELb0ELb0ELb1ELb1ELb1ELb0EEENS1_21CollectiveEpilogueFwdINS6_IJSA_SC_SB_EEES9_SE_SG_Li384ELb1ELb1ELb1ELb0EEENS1_36VarlenDynamicPersistentTileSchedulerILi192ELi128ELi384ELi128ELb1ELb1ELb1ELb0ELb1ELb1EEEEEEEEEvNT_6ParamsE,"ax",@progbits
	.align	128
.text._ZN7cutlass13device_kernelIN5flash11enable_sm90INS1_16FlashAttnFwdSm90INS1_25CollectiveMainloopFwdSm90ILi2EN4cute5tupleIJNS5_1CILi1EEES8_S8_EEENS6_IJNS7_ILi192EEENS7_ILi128EEENS7_ILi96EEEEEELi96ENS_10bfloat16_tEfNS_4arch4Sm90ELb0ELb0ELb0ELb1ELb1ELb1ELb0ELb0ELb1ELb1ELb1ELb0EEENS1_21CollectiveEpilogueFwdINS6_IJSA_SC_SB_EEES9_SE_SG_Li384ELb1ELb1ELb1ELb0EEENS1_36VarlenDynamicPersistentTileSchedulerILi192ELi128ELi384ELi128ELb1ELb1ELb1ELb0ELb1ELb1EEEEEEEEEvNT_6ParamsE:
        .type           _ZN7cutlass13device_kernelIN5flash11enable_sm90INS1_16FlashAttnFwdSm90INS1_25CollectiveMainloopFwdSm90ILi2EN4cute5tupleIJNS5_1CILi1EEES8_S8_EEENS6_IJNS7_ILi192EEENS7_ILi128EEENS7_ILi96EEEEEELi96ENS_10bfloat16_tEfNS_4arch4Sm90ELb0ELb0ELb0ELb1ELb1ELb1ELb0ELb0ELb1ELb1ELb1ELb0EEENS1_21CollectiveEpilogueFwdINS6_IJSA_SC_SB_EEES9_SE_SG_Li384ELb1ELb1ELb1ELb0EEENS1_36VarlenDynamicPersistentTileSchedulerILi192ELi128ELi384ELi128ELb1ELb1ELb1ELb0ELb1ELb1EEEEEEEEEvNT_6ParamsE,@function
        .size           _ZN7cutlass13device_kernelIN5flash11enable_sm90INS1_16FlashAttnFwdSm90INS1_25CollectiveMainloopFwdSm90ILi2EN4cute5tupleIJNS5_1CILi1EEES8_S8_EEENS6_IJNS7_ILi192EEENS7_ILi128EEENS7_ILi96EEEEEELi96ENS_10bfloat16_tEfNS_4arch4Sm90ELb0ELb0ELb0ELb1ELb1ELb1ELb0ELb0ELb1ELb1ELb1ELb0EEENS1_21CollectiveEpilogueFwdINS6_IJSA_SC_SB_EEES9_SE_SG_Li384ELb1ELb1ELb1ELb0EEENS1_36VarlenDynamicPersistentTileSchedulerILi192ELi128ELi384ELi128ELb1ELb1ELb1ELb0ELb1ELb1EEEEEEEEEvNT_6ParamsE,(.L_x_2782 - _ZN7cutlass13device_kernelIN5flash11enable_sm90INS1_16FlashAttnFwdSm90INS1_25CollectiveMainloopFwdSm90ILi2EN4cute5tupleIJNS5_1CILi1EEES8_S8_EEENS6_IJNS7_ILi192EEENS7_ILi128EEENS7_ILi96EEEEEELi96ENS_10bfloat16_tEfNS_4arch4Sm90ELb0ELb0ELb0ELb1ELb1ELb1ELb0ELb0ELb1ELb1ELb1ELb0EEENS1_21CollectiveEpilogueFwdINS6_IJSA_SC_SB_EEES9_SE_SG_Li384ELb1ELb1ELb1ELb0EEENS1_36VarlenDynamicPersistentTileSchedulerILi192ELi128ELi384ELi128ELb1ELb1ELb1ELb0ELb1ELb1EEEEEEEEEvNT_6ParamsE)
        .other          _ZN7cutlass13device_kernelIN5flash11enable_sm90INS1_16FlashAttnFwdSm90INS1_25CollectiveMainloopFwdSm90ILi2EN4cute5tupleIJNS5_1CILi1EEES8_S8_EEENS6_IJNS7_ILi192EEENS7_ILi128EEENS7_ILi96EEEEEELi96ENS_10bfloat16_tEfNS_4arch4Sm90ELb0ELb0ELb0ELb1ELb1ELb1ELb0ELb0ELb1ELb1ELb1ELb0EEENS1_21CollectiveEpilogueFwdINS6_IJSA_SC_SB_EEES9_SE_SG_Li384ELb1ELb1ELb1ELb0EEENS1_36VarlenDynamicPersistentTileSchedulerILi192ELi128ELi384ELi128ELb1ELb1ELb1ELb0ELb1ELb1EEEEEEEEEvNT_6ParamsE,@"STO_CUDA_ENTRY STV_DEFAULT"
_ZN7cutlass13device_kernelIN5flash11enable_sm90INS1_16FlashAttnFwdSm90INS1_25CollectiveMainloopFwdSm90ILi2EN4cute5tupleIJNS5_1CILi1EEES8_S8_EEENS6_IJNS7_ILi192EEENS7_ILi128EEENS7_ILi96EEEEEELi96ENS_10bfloat16_tEfNS_4arch4Sm90ELb0ELb0ELb0ELb1ELb1ELb1ELb0ELb0ELb1ELb1ELb1ELb0EEENS1_21CollectiveEpilogueFwdINS6_IJSA_SC_SB_EEES9_SE_SG_Li384ELb1ELb1ELb1ELb0EEENS1_36VarlenDynamicPersistentTileSchedulerILi192ELi128ELi384ELi128ELb1ELb1ELb1ELb0ELb1ELb1EEEEEEEEEvNT_6ParamsE:
[----:B------:R-:W0:Y:S02]  /*0000*/  LDC R1, c[0x0][0x28] ;  /* 0x00000a00ff017b82 */ /* 0x000e240000000800 */
[----:B0-----:R-:W-:Y:S01]  /*0010*/  VIADD R1, R1, 0xffffff20 ;  /* 0xffffff2001017836 */ /* 0x001fe20000000000 */
[----:B------:R-:W0:Y:S01]  /*0020*/  S2R R3, SR_TID.X ;  /* 0x0000000000037919 */ /* 0x000e220000002100 */
[----:B------:R-:W-:Y:S01]  /*0030*/  ELECT P0, URZ, PT ;  /* 0x00000000003f782f */ /* 0x000fe20003800000 */
[----:B------:R-:W-:Y:S01]  /*0040*/  BSSY B0, `(.L_x_386) ;  /* 0x000000e000007945 */ /* 0x000fe20003800000 */
[--C-:B0-----:R-:W-:Y:S02]  /*0050*/  SHF.R.U32.HI R0, RZ, 0x5, R3.reuse ;  /* 0x00000005ff007819 */ /* 0x101fe40000011603 */
[----:B------:R-:W-:-:S03]  /*0060*/  SHF.R.U32.HI R3, RZ, 0x7, R3 ;  /* 0x00000007ff037819 */ /* 0x000fc60000011603 */
[----:B------:R-:W0:Y:S02]  /*0070*/  SHFL.IDX PT, R2, R0, RZ, 0x1f ;  /* 0x00001fff00027589 */ /* 0x000e2400000e0000 */
[----:B0-----:R-:W-:-:S13]  /*0080*/  ISETP.EQ.AND P0, PT, R2, RZ, P0 ;  /* 0x000000ff0200720c */ /* 0x001fda0000702270 */
[----:B------:R-:W-:Y:S05]  /*0090*/  @!P0 BRA `(.L_x_387) ;  /* 0x0000000000208947 */ /* 0x000fea0003800000 */
[----:B------:R-:W-:Y:S02]  /*00a0*/  ULDC.64 UR4, c[0x0][0x198] ;  /* 0x0000660000047ab9 */ /* 0x000fe40000000a00 */
[----:B------:R-:W-:Y:S02]  /*00b0*/  UIADD3 UR6, UP0, UR4, 0x570, URZ ;  /* 0x0000057004067890 */ /* 0x000fe4000ff1e03f */
[----:B------:R-:W-:Y:S02]  /*00c0*/  UIADD3 UR4, UP1, UR4, 0x670, URZ ;  /* 0x0000067004047890 */ /* 0x000fe4000ff3e03f */
[----:B------:R-:W-:Y:S02]  /*00d0*/  UIADD3.X UR7, URZ, UR5, URZ, UP0, !UPT ;  /* 0x000000053f077290 */ /* 0x000fe400087fe43f */
[----:B------:R-:W-:-:S07]  /*00e0*/  UIADD3.X UR5, URZ, UR5, URZ, UP1, !UPT ;  /* 0x000000053f057290 */ /* 0x000fce0008ffe43f */
[----:B------:R0:W-:Y:S02]  /*00f0*/  UTMACCTL.PF [UR6] ;  /* 0x00000000060079b9 */ /* 0x0001e40008040000 */
[----:B------:R0:W-:Y:S02]  /*0100*/  UTMACCTL.PF [UR4] ;  /* 0x00000000040079b9 */ /* 0x0001e40008040000 */
[----:B0-----:R-:W-:Y:S01]  /*0110*/  NOP ;  /* 0x0000000000007918 */ /* 0x001fe20000000000 */
.L_x_387:
[----:B------:R-:W-:Y:S05]  /*0120*/  BSYNC B0 ;  /* 0x0000000000007941 */ /* 0x000fea0003800000 */
.L_x_386:
[----:B------:R-:W-:Y:S01]  /*0130*/  VOTEU.ANY UP0, P0 ;  /* 0x00000000003f7886 */ /* 0x000fe20000000100 */
[----:B------:R-:W0:Y:S01]  /*0140*/  SHFL.IDX PT, R3, R3, RZ, 0x1f ;  /* 0x00001fff03037589 */ /* 0x000e2200000e0000 */
[----:B------:R-:W-:Y:S01]  /*0150*/  UMOV UR4, 0x80 ;  /* 0x0000008000047882 */ /* 0x000fe20000000000 */
[----:B------:R-:W-:Y:S01]  /*0160*/  UMOV UR7, 0x180 ;  /* 0x0000018000077882 */ /* 0x000fe20000000000 */
[----:B------:R-:W-:Y:S01]  /*0170*/  VOTEU.ANY UP1, P0 ;  /* 0x00000000003f7886 */ /* 0x000fe20000020100 */
[----:B------:R-:W1:Y:S01]  /*0180*/  @UP0 S2UR UR8, SR_CgaCtaId ;  /* 0x00000000000809c3 */ /* 0x000e620000008800 */
[----:B------:R-:W2:Y:S01]  /*0190*/  SHFL.IDX PT, R2, R0, RZ, 0x1f ;  /* 0x00001fff00027589 */ /* 0x000ea200000e0000 */
[----:B------:R-:W-:Y:S01]  /*01a0*/  @UP0 UMOV UR6, 0x400 ;  /* 0x0000040000060882 */ /* 0x000fe20000000000 */
[----:B------:R-:W-:-:S04]  /*01b0*/  @UP0 UIADD3 UR4, -UR4, 0x100000, URZ ;  /* 0x0010000004040890 */ /* 0x000fc8000fffe13f */
[----:B------:R-:W-:Y:S02]  /*01c0*/  @UP0 USHF.L.U32 UR5, UR4, 0xb, URZ ;  /* 0x0000000b04050899 */ /* 0x000fe4000800063f */
[----:B------:R-:W-:Y:S01]  /*01d0*/  @UP0 USHF.L.U32 UR4, UR4, 0x1, URZ ;  /* 0x0000000104040899 */ /* 0x000fe2000800063f */
[----:B------:R-:W-:Y:S01]  /*01e0*/  VOTEU.ANY UP2, P0 ;  /* 0x00000000003f7886 */ /* 0x000fe20000040100 */
[----:B0-----:R-:W-:Y:S01]  /*01f0*/  R2UR UR9, R3 ;  /* 0x00000000030972ca */ /* 0x001fe200000e0000 */
[----:B-1----:R-:W-:Y:S01]  /*0200*/  @UP0 ULEA UR8, UR8, UR6, 0x18 ;  /* 0x0000000608080291 */ /* 0x002fe2000f8ec03f */
[----:B--2---:R-:W-:Y:S01]  /*0210*/  ISETP.NE.AND P1, PT, R2, RZ, PT ;  /* 0x000000ff0200720c */ /* 0x004fe20003f25270 */
[----:B------:R-:W-:-:S04]  /*0220*/  @UP0 UIADD3 UR6, -UR7, 0x100000, URZ ;  /* 0x0010000007060890 */ /* 0x000fc8000fffe13f */
[----:B------:R-:W-:Y:S02]  /*0230*/  @UP0 USHF.L.U32 UR7, UR6, 0xb, URZ ;  /* 0x0000000b06070899 */ /* 0x000fe4000800063f */
[----:B------:R-:W-:-:S04]  /*0240*/  @UP0 USHF.L.U32 UR6, UR6, 0x1, URZ ;  /* 0x0000000106060899 */ /* 0x000fc8000800063f */
[----:B------:R-:W-:Y:S01]  /*0250*/  UISETP.NE.AND UP0, UPT, UR9, URZ, UPT ;  /* 0x0000003f0900728c */ /* 0x000fe2000bf05270 */
[----:B------:R-:W0:Y:S02]  /*0260*/  FENCE.VIEW.ASYNC.S ;  /* 0x00000000000073c6 */ /* 0x000e240000000000 */
[----:B0-----:R0:W1:Y:S05]  /*0270*/  @UP1 SYNCS.EXCH.64 URZ, [UR8+0x2d800], UR4 ;  /* 0x02d80004083f15b2 */ /* 0x00106a0008000100 */
[----:B------:R0:W2:Y:S01]  /*0280*/  @UP2 SYNCS.EXCH.64 URZ, [UR8+0x2d820], UR6 ;  /* 0x02d82006083f25b2 */ /* 0x0000a20008000100 */
        /* <DEDUP_REMOVED lines=14> */
[----:B0-----:R3:W4:Y:S08]  /*0370*/  SYNCS.EXCH.64 URZ, [UR8+0x2d830], UR4 ;  /* 0x02d83004083f75b2 */ /* 0x0017300008000100 */
[----:B------:R3:W0:Y:S01]  /*0380*/  SYNCS.EXCH.64 URZ, [UR8+0x2d840], UR6 ;  /* 0x02d84006083f75b2 */ /* 0x0006220008000100 */
[----:B------:R3:W0:Y:S01]  /*0390*/  SYNCS.EXCH.64 URZ, [UR8+0x2d838], UR4 ;  /* 0x02d83804083f75b2 */ /* 0x0006220008000100 */
[----:B------:R3:W0:Y:S02]  /*03a0*/  SYNCS.EXCH.64 URZ, [UR8+0x2d848], UR6 ;  /* 0x02d84806083f75b2 */ /* 0x0006240008000100 */
[----:B---3--:R-:W-:Y:S01]  /*03b0*/  NOP ;  /* 0x0000000000007918 */ /* 0x008fe20000000000 */
.L_x_388:
[----:B------:R-:W3:Y:S01]  /*03c0*/  SHFL.IDX PT, R2, R0, RZ, 0x1f ;  /* 0x00001fff00027589 */ /* 0x000ee200000e0000 */
[----:B------:R-:W-:Y:S01]  /*03d0*/  NOP ;  /* 0x0000000000007918 */ /* 0x000fe20000000000 */
[----:B---3--:R-:W-:-:S13]  /*03e0*/  ISETP.NE.AND P0, PT, R2, RZ, PT ;  /* 0x000000ff0200720c */ /* 0x008fda0003f05270 */
        /* <DEDUP_REMOVED lines=17> */
[----:B------:R3:W0:Y:S02]  /*0500*/  SYNCS.EXCH.64 URZ, [UR8+0x2d868], UR6 ;  /* 0x02d86806083f75b2 */ /* 0x0006240008000100 */
[----:B---3--:R-:W-:Y:S01]  /*0510*/  NOP ;  /* 0x0000000000007918 */ /* 0x008fe20000000000 */
.L_x_389:
[----:B------:R-:W3:Y:S01]  /*0520*/  SHFL.IDX PT, R2, R0, RZ, 0x1f ;  /* 0x00001fff00027589 */ /* 0x000ee200000e0000 */
[----:B------:R-:W-:Y:S01]  /*0530*/  NOP ;  /* 0x0000000000007918 */ /* 0x000fe20000000000 */
[----:B---3--:R-:W-:-:S13]  /*0540*/  ISETP.NE.AND P0, PT, R2, RZ, PT ;  /* 0x000000ff0200720c */ /* 0x008fda0003f05270 */
        /* <DEDUP_REMOVED lines=13> */
[----:B------:R3:W0:Y:S02]  /*0620*/  SYNCS.EXCH.64 URZ, [UR6+0x2d888], UR4 ;  /* 0x02d88804063f75b2 */ /* 0x0006240008000100 */
[----:B---3--:R-:W-:Y:S01]  /*0630*/  NOP ;  /* 0x0000000000007918 */ /* 0x008fe20000000000 */
.L_x_390:
        /* <DEDUP_REMOVED lines=22> */
.L_x_391:
        /* <DEDUP_REMOVED lines=22> */
.L_x_392:
[----:B------:R-:W-:Y:S01]  /*0900*/  PLOP3.LUT P0, PT, PT, PT, UP0, 0x80, 0x0 ;  /* 0x000000000000781c */ /* 0x000fe20003f0f008 */
[----:B------:R-:W-:Y:S01]  /*0910*/  UMOV UR36, 0x1 ;  /* 0x0000000100247882 */ /* 0x000fe20000000000 */
[----:B------:R-:W-:Y:S01]  /*0920*/  NOP ;  /* 0x0000000000007918 */ /* 0x000fe20000000000 */
[----:B------:R-:W-:Y:S01]  /*0930*/  USEL UR36, UR36, 0x2, !UP0 ;  /* 0x0000000224247887 */ /* 0x000fe2000c000000 */
[----:B------:R-:W-:Y:S01]  /*0940*/  BSSY B9, `(.L_x_393) ;  /* 0x0001a49000097945 */ /* 0x000fe20003800000 */
[----:B------:R-:W-:Y:S01]  /*0950*/  ULDC.64 UR42, c[0x0][0x208] ;  /* 0x00008200002a7ab9 */ /* 0x000fe20000000a00 */
[----:B012-4-:R-:W-:Y:S07]  /*0960*/  BAR.SYNC.DEFER_BLOCKING 0x0 ;  /* 0x0000000000007b1d */ /* 0x017fee0000010000 */
[----:B------:R-:W-:Y:S05]  /*0970*/  @!P0 BRA `(.L_x_394) ;  /* 0x0000013000ac8947 */ /* 0x000fea0003800000 */
.L_x_395:
[----:B------:R-:W-:-:S08]  /*0980*/  NOP ;  /* 0x0000000000007918 */ /* 0x000fd00000000000 */
[----:B------:R-:W0:Y:S02]  /*0990*/  USETMAXREG.TRY_ALLOC.CTAPOOL UP0, 0xa0 ;  /* 0x000000a0000079c8 */ /* 0x000e240008000600 */
[----:B0-----:R-:W-:-:S13]  /*09a0*/  PLOP3.LUT P0, PT, PT, PT, UP0, 0x80, 0x0 ;  /* 0x000000000000781c */ /* 0x001fda0003f0f008 */
[----:B------:R-:W-:Y:S05]  /*09b0*/  @!P0 BRA `(.L_x_395) ;  /* 0xfffffffc00f08947 */ /* 0x000fea000383ffff */
[----:B------:R-:W0:Y:S01]  /*09c0*/  S2R R0, SR_TID.X ;  /* 0x0000000000007919 */ /* 0x000e220000002100 */
[----:B------:R-:W1:Y:S01]  /*09d0*/  S2UR UR39, SR_CgaCtaId ;  /* 0x00000000002779c3 */ /* 0x000e620000008800 */
[----:B------:R-:W-:Y:S01]  /*09e0*/  UMOV UR4, 0x400 ;  /* 0x0000040000047882 */ /* 0x000fe20000000000 */
[----:B------:R-:W-:-:S06]  /*09f0*/  LOP3.LUT R19, R19, 0xffffffef, RZ, 0xc0, !PT ;  /* 0xffffffef13137812 */ /* 0x000fcc00078ec0ff */
[----:B------:R-:W-:Y:S06]  /*0a00*/  BAR.ARV 0x8, 0x200 ;  /* 0x0208000000007b1d */ /* 0x000fec0000002000 */
[----:B-1----:R-:W-:-:S06]  /*0a10*/  ULEA UR4, UR39, UR4, 0x18 ;  /* 0x0000000427047291 */ /* 0x002fcc000f8ec03f */
[----:B------:R-:W-:Y:S01]  /*0a20*/  IMAD.U32 R2, RZ, RZ, UR4 ;  /* 0x00000004ff027e24 */ /* 0x000fe2000f8e00ff */
[----:B0-----:R-:W-:Y:S01]  /*0a30*/  SHF.R.U32.HI R0, RZ, 0x7, R0 ;  /* 0x00000007ff007819 */ /* 0x001fe20000011600 */
[----:B------:R-:W-:-:S03]  /*0a40*/  ULDC UR4, c[0x0][0xc3c] ;  /* 0x00030f0000047ab9 */ /* 0x000fc60000000800 */
[----:B------:R-:W-:-:S13]  /*0a50*/  ISETP.NE.AND P0, PT, R0, 0x1, PT ;  /* 0x000000010000780c */ /* 0x000fda0003f05270 */
[----:B------:R-:W-:Y:S01]  /*0a60*/  @P0 LOP3.LUT R19, R19, 0x10, RZ, 0xfc, !PT ;  /* 0x0000001013130812 */ /* 0x000fe200078efcff */
[----:B------:R-:W-:Y:S08]  /*0a70*/  @!P0 BAR.ARV 0x9, 0x100 ;  /* 0x0244000000008b1d */ /* 0x000ff00000002000 */
[----:B------:R-:W-:Y:S06]  /*0a80*/  BAR.SYNC.DEFER_BLOCKING 0x5, 0x200 ;  /* 0x0148000000007b1d */ /* 0x000fec0000010000 */
[----:B------:R-:W0:Y:S02]  /*0a90*/  LDS.128 R96, [R2+0x2d8d0] ;  /* 0x02d8d00002607984 */ /* 0x000e240000000c00 */
[----:B------:R-:W-:Y:S06]  /*0aa0*/  BAR.ARV 0x4, 0x200 ;  /* 0x0108000000007b1d */ /* 0x000fec0000002000 */
[----:B0-----:R-:W-:-:S13]  /*0ab0*/  ISETP.GE.AND P0, PT, R99, UR4, PT ;  /* 0x0000000463007c0c */ /* 0x001fda000bf06270 */
[----:B------:R-:W-:Y:S05]  /*0ac0*/  @P0 BRA `(.L_x_396) ;  /* 0x000001a000c00947 */ /* 0x000fea0003800000 */
[----:B------:R-:W0:Y:S01]  /*0ad0*/  S2R R0, SR_TID.X ;  /* 0x0000000000007919 */ /* 0x000e220000002100 */
[----:B------:R-:W-:Y:S01]  /*0ae0*/  R2UR UR38, R2 ;  /* 0x00000000022672ca */ /* 0x000fe200000e0000 */
[----:B------:R-:W-:Y:S01]  /*0af0*/  IMAD.MOV.U32 R18, RZ, RZ, RZ ;  /* 0x000000ffff127224 */ /* 0x000fe200078e00ff */
[----:B------:R-:W-:Y:S01]  /*0b00*/  ULOP3.LUT UR40, UR36, 0x1, URZ, 0xfc, !UPT ;  /* 0x0000000124287892 */ /* 0x000fe2000f8efc3f */
[----:B------:R-:W-:Y:S01]  /*0b10*/  IMAD.MOV.U32 R138, RZ, RZ, RZ ;  /* 0x000000ffff8a7224 */ /* 0x000fe200078e00ff */
[----:B------:R-:W-:Y:S01]  /*0b20*/  UMOV UR37, URZ ;  /* 0x0000003f00257c82 */ /* 0x000fe20008000000 */
[----:B------:R-:W-:Y:S02]  /*0b30*/  IMAD.MOV.U32 R151, RZ, RZ, RZ ;  /* 0x000000ffff977224 */ /* 0x000fe400078e00ff */
[----:B------:R-:W-:-:S06]  /*0b40*/  IMAD.MOV.U32 R140, RZ, RZ, RZ ;  /* 0x000000ffff8c7224 */ /* 0x000fcc00078e00ff */
[----:B------:R-:W-:Y:S01]  /*0b50*/  UIADD3 UR38, UR38, 0xc400, URZ ;  /* 0x0000c40026267890 */ /* 0x000fe2000fffe03f */
[----:B0-----:R-:W-:-:S05]  /*0b60*/  VIADD R0, R0, 0xffffff80 ;  /* 0xffffff8000007836 */ /* 0x001fca0000000000 */
[----:B------:R-:W-:Y:S02]  /*0b70*/  SHF.R.S32.HI R3, RZ, 0x1f, R0 ;  /* 0x0000001fff037819 */ /* 0x000fe40000011400 */
[-C--:B------:R-:W-:Y:S02]  /*0b80*/  LEA.HI R12, R0, R0.reuse, RZ, 0x1 ;  /* 0x00000000000c7211 */ /* 0x080fe400078f08ff */
[CC--:B------:R-:W-:Y:S02]  /*0b90*/  LEA.HI R4, R3.reuse, R0.reuse, RZ, 0x7 ;  /* 0x0000000003047211 */ /* 0x0c0fe400078f38ff */
[CC--:B------:R-:W-:Y:S02]  /*0ba0*/  LEA.HI R5, R3.reuse, R0.reuse, RZ, 0x4 ;  /* 0x0000000003057211 */ /* 0x0c0fe400078f20ff */
[----:B------:R-:W-:Y:S02]  /*0bb0*/  SHF.R.S32.HI R139, RZ, 0x1, R12 ;  /* 0x00000001ff8b7819 */ /* 0x000fe4000001140c */
[----:B------:R-:W-:-:S02]  /*0bc0*/  LEA.HI R6, R3, R0, RZ, 0x5 ;  /* 0x0000000003067211 */ /* 0x000fc400078f28ff */
[----:B------:R-:W-:Y:S02]  /*0bd0*/  LEA.HI R7, R3, R0, RZ, 0x2 ;  /* 0x0000000003077211 */ /* 0x000fe400078f10ff */
[----:B------:R-:W-:Y:S02]  /*0be0*/  LOP3.LUT R13, R12, 0xfffffffe, RZ, 0xc0, !PT ;  /* 0xfffffffe0c0d7812 */ /* 0x000fe400078ec0ff */
[----:B------:R-:W-:Y:S02]  /*0bf0*/  SHF.R.S32.HI R3, RZ, 0x7, R4 ;  /* 0x00000007ff037819 */ /* 0x000fe40000011404 */
[----:B------:R-:W-:Y:S01]  /*0c00*/  LOP3.LUT R11, R4, 0xffffff80, RZ, 0xc0, !PT ;  /* 0xffffff80040b7812 */ /* 0x000fe200078ec0ff */
[----:B------:R-:W-:Y:S01]  /*0c10*/  IMAD.IADD R16, R0, 0x1, -R13 ;  /* 0x0000000100107824 */ /* 0x000fe200078e0a0d */
[----:B------:R-:W-:Y:S01]  /*0c20*/  SHF.R.S32.HI R4, RZ, 0x4, R5 ;  /* 0x00000004ff047819 */ /* 0x000fe20000011405 */
[----:B------:R-:W-:Y:S01]  /*0c30*/  IMAD.HI R10, R3, 0x55555556, RZ ;  /* 0x55555556030a7827 */ /* 0x000fe200078e02ff */
[----:B------:R-:W-:-:S02]  /*0c40*/  LEA.HI R12, R12, R139, RZ, 0x1 ;  /* 0x0000008b0c0c7211 */ /* 0x000fc400078f08ff */
[----:B------:R-:W-:Y:S01]  /*0c50*/  LOP3.LUT R9, R7, 0xfffffffc, RZ, 0xc0, !PT ;  /* 0xfffffffc07097812 */ /* 0x000fe200078ec0ff */
[----:B------:R-:W-:Y:S01]  /*0c60*/  IMAD.SHL.U32 R142, R16, 0x4, RZ ;  /* 0x00000004108e7824 */ /* 0x000fe200078e00ff */
[----:B------:R-:W-:Y:S01]  /*0c70*/  SHF.R.S32.HI R8, RZ, 0x2, R7 ;  /* 0x00000002ff087819 */ /* 0x000fe20000011407 */
[C---:B------:R-:W-:Y:S01]  /*0c80*/  IMAD.IADD R20, R0.reuse, 0x1, -R11 ;  /* 0x0000000100147824 */ /* 0x040fe200078e0a0b */
[----:B------:R-:W-:Y:S01]  /*0c90*/  SHF.R.S32.HI R15, RZ, 0x1f, R7 ;  /* 0x0000001fff0f7819 */ /* 0x000fe20000011407 */
[----:B------:R-:W-:Y:S01]  /*0ca0*/  IMAD.IADD R9, R0, 0x1, -R9 ;  /* 0x0000000100097824 */ /* 0x000fe200078e0a09 */
[C---:B------:R-:W-:Y:S01]  /*0cb0*/  LOP3.LUT R7, R5.reuse, 0xfffffff0, RZ, 0xc0, !PT ;  /* 0xfffffff005077812 */ /* 0x040fe200078ec0ff */
[----:B------:R-:W-:Y:S01]  /*0cc0*/  VIADD R14, R142, 0x10 ;  /* 0x000000108e0e7836 */ /* 0x000fe20000000000 */
[----:B------:R-:W-:Y:S01]  /*0cd0*/  LEA.HI R5, R5, R4, RZ, 0x1 ;  /* 0x0000000405057211 */ /* 0x000fe200078f08ff */
[----:B------:R0:W-:Y:S01]  /*0ce0*/  STL [R1+0xa0], R16 ;  /* 0x0000a01001007387 */ /* 0x0001e20000100800 */
[----:B------:R-:W-:Y:S01]  /*0cf0*/  LOP3.LUT R12, R12, 0x7fffffe, RZ, 0xc0, !PT ;  /* 0x07fffffe0c0c7812 */ /* 0x000fe200078ec0ff */
[----:B------:R-:W-:Y:S01]  /*0d00*/  IMAD.IADD R7, R0, 0x1, -R7 ;  /* 0x0000000100077824 */ /* 0x000fe200078e0a07 */
[----:B------:R-:W-:Y:S01]  /*0d10*/  LEA.HI R15, R15, R8, RZ, 0x2 ;  /* 0x000000080f0f7211 */ /* 0x000fe200078f10ff */
[----:B------:R-:W-:Y:S01]  /*0d20*/  STL [R1+0xa4], R20 ;  /* 0x0000a41401007387 */ /* 0x000fe20000100800 */
[----:B------:R-:W-:Y:S01]  /*0d30*/  LOP3.LUT R5, R5, 0x1ffffffe, RZ, 0xc0, !PT ;  /* 0x1ffffffe05057812 */ /* 0x000fe200078ec0ff */
[----:B------:R-:W-:Y:S01]  /*0d40*/  IMAD.IADD R13, R139, 0x1, -R12 ;  /* 0x000000018b0d7824 */ /* 0x000fe200078e0a0c */
[----:B------:R-:W-:Y:S01]  /*0d50*/  LEA.HI R10, R10, R10, RZ, 0x1 ;  /* 0x0000000a0a0a7211 */ /* 0x000fe200078f08ff */
[----:B------:R-:W-:Y:S01]  /*0d60*/  STL [R1+0x20], R14 ;  /* 0x0000200e01007387 */ /* 0x000fe20000100800 */
[----:B------:R-:W-:Y:S01]  /*0d70*/  LOP3.LUT R15, R15, 0xfffffffc, RZ, 0xc0, !PT ;  /* 0xfffffffc0f0f7812 */ /* 0x000fe200078ec0ff */
[C---:B------:R-:W-:Y:S01]  /*0d80*/  IMAD.IADD R5, R4.reuse, 0x1, -R5 ;  /* 0x0000000104057824 */ /* 0x040fe200078e0a05 */
[----:B------:R-:W-:Y:S01]  /*0d90*/  SHF.R.S32.HI R0, RZ, 0x1f, R7 ;  /* 0x0000001fff007819 */ /* 0x000fe20000011407 */
[----:B------:R-:W-:Y:S01]  /*0da0*/  IMAD R146, R4, 0x8, R13 ;  /* 0x0000000804927824 */ /* 0x000fe200078e020d */
[----:B------:R-:W-:Y:S01]  /*0db0*/  LEA.HI R4, R9, R9, RZ, 0x1 ;  /* 0x0000000909047211 */ /* 0x000fe200078f08ff */
[----:B------:R-:W-:Y:S01]  /*0dc0*/  IMAD R10, R10, -0x3, R3 ;  /* 0xfffffffd0a0a7824 */ /* 0x000fe200078e0203 */
[----:B------:R-:W-:Y:S01]  /*0dd0*/  SHF.R.S32.HI R3, RZ, 0x1f, R20 ;  /* 0x0000001fff037819 */ /* 0x000fe20000011414 */
[----:B------:R-:W-:Y:S01]  /*0de0*/  IMAD.IADD R15, R8, 0x1, -R15 ;  /* 0x00000001080f7824 */ /* 0x000fe200078e0a0f */
[----:B------:R-:W-:Y:S01]  /*0df0*/  LOP3.LUT R4, R4, 0x1ffffffe, RZ, 0xc0, !PT ;  /* 0x1ffffffe04047812 */ /* 0x000fe200078ec0ff */
[C---:B------:R-:W-:Y:S01]  /*0e00*/  IMAD.IADD R8, R142.reuse, 0x1, R14 ;  /* 0x000000018e087824 */ /* 0x040fe200078e020e */
[----:B------:R-:W-:Y:S01]  /*0e10*/  LEA.HI R11, R3, R20, RZ, 0x2 ;  /* 0x00000014030b7211 */ /* 0x000fe200078f10ff */
[----:B------:R-:W-:Y:S01]  /*0e20*/  VIADD R155, R142, 0x20 ;  /* 0x000000208e9b7836 */ /* 0x000fe20000000000 */
[----:B------:R-:W-:Y:S01]  /*0e30*/  LEA.HI R0, R0, R7, RZ, 0x3 ;  /* 0x0000000700007211 */ /* 0x000fe200078f18ff */
[----:B------:R-:W-:Y:S01]  /*0e40*/  IMAD.IADD R9, R9, 0x1, -R4 ;  /* 0x0000000109097824 */ /* 0x000fe200078e0a04 */
[----:B------:R-:W-:Y:S01]  /*0e50*/  SHF.R.S32.HI R17, RZ, 0x1f, R8 ;  /* 0x0000001fff117819 */ /* 0x000fe20000011408 */
[----:B------:R-:W-:Y:S01]  /*0e60*/  IMAD.SHL.U32 R15, R15, 0x40, RZ ;  /* 0x000000400f0f7824 */ /* 0x000fe200078e00ff */
[--C-:B------:R-:W-:Y:S01]  /*0e70*/  SHF.R.S32.HI R12, RZ, 0x2, R11.reuse ;  /* 0x00000002ff0c7819 */ /* 0x100fe2000001140b */
[----:B0-----:R-:W-:Y:S01]  /*0e80*/  IMAD.SHL.U32 R16, R16, 0x8, RZ ;  /* 0x0000000810107824 */ /* 0x001fe200078e00ff */
[----:B------:R-:W-:Y:S01]  /*0e90*/  SHF.R.S32.HI R13, RZ, 0x1f, R11 ;  /* 0x0000001fff0d7819 */ /* 0x000fe2000001140b */
[----:B------:R-:W-:Y:S01]  /*0ea0*/  IMAD.SHL.U32 R146, R146, 0x20, RZ ;  /* 0x0000002092927824 */ /* 0x000fe200078e00ff */
[----:B------:R-:W-:Y:S01]  /*0eb0*/  LOP3.LUT R4, R0, 0xfffffff8, RZ, 0xc0, !PT ;  /* 0xfffffff800047812 */ /* 0x000fe200078ec0ff */
[C---:B------:R-:W-:Y:S01]  /*0ec0*/  VIADD R23, R16.reuse, 0x30 ;  /* 0x0000003010177836 */ /* 0x040fe20000000000 */
[----:B------:R-:W-:Y:S01]  /*0ed0*/  LEA.HI R147, R17, R8, RZ, 0x3 ;  /* 0x0000000811937211 */ /* 0x000fe200078f18ff */
[----:B------:R-:W-:Y:S01]  /*0ee0*/  VIADD R22, R16, 0x40 ;  /* 0x0000004010167836 */ /* 0x000fe20000000000 */
[----:B------:R-:W-:Y:S01]  /*0ef0*/  SHF.R.S32.HI R8, RZ, 0x5, R6 ;  /* 0x00000005ff087819 */ /* 0x000fe20000011406 */
[----:B------:R-:W-:Y:S01]  /*0f00*/  IMAD.IADD R4, R7, 0x1, -R4 ;  /* 0x0000000107047824 */ /* 0x000fe200078e0a04 */
[----:B------:R-:W-:Y:S01]  /*0f10*/  LEA.HI R13, R13, R12, RZ, 0x3 ;  /* 0x0000000c0d0d7211 */ /* 0x000fe200078f18ff */
[----:B------:R-:W-:Y:S01]  /*0f20*/  IMAD.SHL.U32 R6, R0, 0x40, RZ ;  /* 0x0000004000067824 */ /* 0x000fe200078e00ff */
[----:B------:R-:W-:Y:S01]  /*0f30*/  LOP3.LUT R11, R11, 0x7ffffffc, RZ, 0xc0, !PT ;  /* 0x7ffffffc0b0b7812 */ /* 0x000fe200078ec0ff */
[----:B------:R-:W-:Y:S01]  /*0f40*/  IMAD R17, R8, 0x10, R7 ;  /* 0x0000001008117824 */ /* 0x000fe200078e0207 */
[----:B------:R-:W-:Y:S01]  /*0f50*/  LOP3.LUT R13, R13, 0xfffffff8, RZ, 0xc0, !PT ;  /* 0xfffffff80d0d7812 */ /* 0x000fe200078ec0ff */
[----:B------:R-:W-:Y:S01]  /*0f60*/  IMAD.SHL.U32 R0, R5, 0x8, RZ ;  /* 0x0000000805007824 */ /* 0x000fe200078e00ff */
[----:B------:R-:W-:Y:S01]  /*0f70*/  LEA.HI R7, R3, R20, RZ, 0x5 ;  /* 0x0000001403077211 */ /* 0x000fe200078f28ff */
[C---:B------:R-:W-:Y:S01]  /*0f80*/  IMAD.SHL.U32 R3, R4.reuse, 0x40, RZ ;  /* 0x0000004004037824 */ /* 0x040fe200078e00ff */
[----:B------:R-:W-:Y:S01]  /*0f90*/  R2P PR, R4, 0x6 ;  /* 0x0000000604007804 */ /* 0x000fe20000000000 */
[----:B------:R-:W-:Y:S01]  /*0fa0*/  IMAD.IADD R12, R12, 0x1, -R13 ;  /* 0x000000010c0c7824 */ /* 0x000fe200078e0a0d */
[----:B------:R-:W-:Y:S01]  /*0fb0*/  SHF.R.S32.HI R7, RZ, 0x5, R7 ;  /* 0x00000005ff077819 */ /* 0x000fe20000011407 */
[----:B------:R-:W-:Y:S01]  /*0fc0*/  IMAD.U32 R5, R17, 0x20, R0 ;  /* 0x0000002011057824 */ /* 0x000fe200078e0000 */
[----:B------:R-:W-:Y:S01]  /*0fd0*/  LOP3.LUT R3, R3, 0x1c0, RZ, 0xc0, !PT ;  /* 0x000001c003037812 */ /* 0x000fe200078ec0ff */
[----:B------:R-:W-:Y:S01]  /*0fe0*/  IMAD.IADD R11, R20, 0x1, -R11 ;  /* 0x00000001140b7824 */ /* 0x000fe200078e0a0b */
[----:B------:R-:W-:Y:S01]  /*0ff0*/  LOP3.LUT R144, R15, 0xc0, RZ, 0xc0, !PT ;  /* 0x000000c00f907812 */ /* 0x000fe200078ec0ff */
[----:B------:R-:W-:Y:S01]  /*1000*/  IMAD R7, R7, 0x10, R12 ;  /* 0x0000001007077824 */ /* 0x000fe200078e020c */
[----:B------:R-:W-:Y:S01]  /*1010*/  LOP3.LUT R0, R3, 0x8, R0, 0xf8, !PT ;  /* 0x0000000803007812 */ /* 0x000fe200078ef800 */
[----:B------:R0:W-:Y:S01]  /*1020*/  STL [R1+0xd8], R5 ;  /* 0x0000d80501007387 */ /* 0x0001e20000100800 */
[----:B------:R-:W-:Y:S01]  /*1030*/  SHF.R.U32.HI R3, RZ, 0x3, R3 ;  /* 0x00000003ff037819 */ /* 0x000fe20000011603 */
[----:B------:R-:W-:Y:S01]  /*1040*/  IMAD R10, R10, 0x40, R7 ;  /* 0x000000400a0a7824 */ /* 0x000fe200078e0207 */
[----:B------:R-:W-:Y:S01]  /*1050*/  SHF.R.U32.HI R145, RZ, 0x3, R144 ;  /* 0x00000003ff917819 */ /* 0x000fe20000011690 */
[----:B------:R-:W-:Y:S01]  /*1060*/  VIADD R4, R142, 0x18 ;  /* 0x000000188e047836 */ /* 0x000fe20000000000 */
[----:B------:R-:W-:Y:S01]  /*1070*/  LOP3.LUT R3, R0, R3, RZ, 0x3c, !PT ;  /* 0x0000000300037212 */ /* 0x000fe200078e3cff */
[C---:B------:R-:W-:Y:S01]  /*1080*/  VIADD R0, R142.reuse, 0x28 ;  /* 0x000000288e007836 */ /* 0x040fe20000000000 */
[----:B------:R-:W-:Y:S01]  /*1090*/  STL [R1+0xd0], R10 ;  /* 0x0000d00a01007387 */ /* 0x000fe20000100800 */
[----:B------:R-:W-:Y:S01]  /*10a0*/  IMAD.IADD R13, R142, 0x1, R155 ;  /* 0x000000018e0d7824 */ /* 0x000fe200078e029b */
[----:B------:R-:W-:Y:S01]  /*10b0*/  LOP3.LUT R6, R6, 0x7ffffe00, RZ, 0xc0, !PT ;  /* 0x7ffffe0006067812 */ /* 0x000fe200078ec0ff */
[----:B0-----:R-:W-:Y:S01]  /*10c0*/  VIADD R5, R142, 0x8 ;  /* 0x000000088e057836 */ /* 0x001fe20000000000 */
[----:B------:R-:W-:Y:S01]  /*10d0*/  SHF.R.S32.HI R17, RZ, 0x1f, R16 ;  /* 0x0000001fff117819 */ /* 0x000fe20000011410 */
[----:B------:R-:W-:Y:S01]  /*10e0*/  IMAD.SHL.U32 R27, R11, 0x2, RZ ;  /* 0x000000020b1b7824 */ /* 0x000fe200078e00ff */
[----:B------:R-:W-:Y:S01]  /*10f0*/  SHF.R.S32.HI R14, RZ, 0x1f, R13 ;  /* 0x0000001fff0e7819 */ /* 0x000fe2000001140d */
[----:B------:R-:W-:Y:S01]  /*1100*/  IMAD R6, R8, 0x400, R6 ;  /* 0x0000040008067824 */ /* 0x000fe200078e0206 */
[----:B------:R-:W-:Y:S01]  /*1110*/  STL [R1+0x28], R5 ;  /* 0x0000280501007387 */ /* 0x000fe20000100800 */
[C---:B------:R-:W-:Y:S01]  /*1120*/  VIADD R26, R27.reuse, 0x8 ;  /* 0x000000081b1a7836 */ /* 0x040fe20000000000 */
[----:B------:R-:W-:Y:S01]  /*1130*/  LEA.HI R14, R14, R13, RZ, 0x3 ;  /* 0x0000000d0e0e7211 */ /* 0x000fe200078f18ff */
[C---:B------:R-:W-:Y:S01]  /*1140*/  VIADD R25, R27.reuse, 0x10 ;  /* 0x000000101b197836 */ /* 0x040fe20000000000 */
[----:B------:R0:W-:Y:S01]  /*1150*/  STL [R1+0x24], R4 ;  /* 0x0000240401007387 */ /* 0x0001e20000100800 */
[C---:B------:R-:W-:Y:S01]  /*1160*/  VIADD R24, R27.reuse, 0x18 ;  /* 0x000000181b187836 */ /* 0x040fe20000000000 */
[----:B------:R-:W-:Y:S01]  /*1170*/  SHF.R.S32.HI R154, RZ, 0x1f, R23 ;  /* 0x0000001fff9a7819 */ /* 0x000fe20000011417 */
[C---:B------:R-:W-:Y:S01]  /*1180*/  VIADD R21, R27.reuse, 0x20 ;  /* 0x000000201b157836 */ /* 0x040fe20000000000 */
[----:B------:R1:W-:Y:S01]  /*1190*/  STL [R1+0x2c], R0 ;  /* 0x00002c0001007387 */ /* 0x0003e20000100800 */
[C---:B------:R-:W-:Y:S01]  /*11a0*/  VIADD R20, R27.reuse, 0x28 ;  /* 0x000000281b147836 */ /* 0x040fe20000000000 */
[----:B------:R-:W-:Y:S01]  /*11b0*/  SHF.R.S32.HI R153, RZ, 0x1f, R22 ;  /* 0x0000001fff997819 */ /* 0x000fe20000011416 */
[C---:B------:R-:W-:Y:S01]  /*11c0*/  VIADD R13, R27.reuse, 0x30 ;  /* 0x000000301b0d7836 */ /* 0x040fe20000000000 */
[----:B------:R-:W-:Y:S01]  /*11d0*/  STL [R1+0x70], R27 ;  /* 0x0000701b01007387 */ /* 0x000fe20000100800 */
[C---:B------:R-:W-:Y:S01]  /*11e0*/  VIADD R12, R27.reuse, 0x38 ;  /* 0x000000381b0c7836 */ /* 0x040fe20000000000 */
[--C-:B0-----:R-:W-:Y:S01]  /*11f0*/  LOP3.LUT R4, R144, 0x18, R16.reuse, 0xf8, !PT ;  /* 0x0000001890047812 */ /* 0x101fe200078ef810 */
[C---:B------:R-:W-:Y:S01]  /*1200*/  VIADD R8, R27.reuse, 0x40 ;  /* 0x000000401b087836 */ /* 0x040fe20000000000 */
[----:B------:R-:W-:Y:S01]  /*1210*/  STL [R1+0x98], R26 ;  /* 0x0000981a01007387 */ /* 0x000fe20000100800 */
[----:B------:R-:W-:Y:S01]  /*1220*/  IMAD.IADD R3, R6, 0x1, R3 ;  /* 0x0000000106037824 */ /* 0x000fe200078e0203 */
[----:B-1----:R-:W-:Y:S01]  /*1230*/  LOP3.LUT R0, R144, 0x8, R16, 0xf8, !PT ;  /* 0x0000000890007812 */ /* 0x002fe200078ef810 */
[C---:B------:R-:W-:Y:S01]  /*1240*/  VIADD R6, R27.reuse, 0x48 ;  /* 0x000000481b067836 */ /* 0x040fe20000000000 */
[-C--:B------:R-:W-:Y:S01]  /*1250*/  LOP3.LUT R11, R4, R145.reuse, RZ, 0x3c, !PT ;  /* 0x00000091040b7212 */ /* 0x080fe200078e3cff */
[----:B------:R-:W-:Y:S01]  /*1260*/  STL [R1+0x94], R25 ;  /* 0x0000941901007387 */ /* 0x000fe20000100800 */
[----:B------:R-:W-:Y:S01]  /*1270*/  LOP3.LUT R5, R0, R145, RZ, 0x3c, !PT ;  /* 0x0000009100057212 */ /* 0x000fe200078e3cff */
[----:B------:R-:W-:Y:S01]  /*1280*/  VIADD R4, R27, 0x50 ;  /* 0x000000501b047836 */ /* 0x000fe20000000000 */
[----:B------:R-:W-:Y:S01]  /*1290*/  SHF.R.S32.HI R147, RZ, 0x3, R147 ;  /* 0x00000003ff937819 */ /* 0x000fe20000011493 */
[----:B------:R-:W-:Y:S01]  /*12a0*/  STL [R1+0x90], R24 ;  /* 0x0000901801007387 */ /* 0x000fe20000100800 */
[----:B------:R-:W-:Y:S01]  /*12b0*/  IMAD R3, R3, 0x2, R2 ;  /* 0x0000000203037824 */ /* 0x000fe200078e0202 */
[----:B------:R-:W-:Y:S01]  /*12c0*/  SHF.R.S32.HI R150, RZ, 0x3, R14 ;  /* 0x00000003ff967819 */ /* 0x000fe2000001140e */
[----:B------:R-:W-:Y:S01]  /*12d0*/  IMAD.IADD R0, R146, 0x1, R5 ;  /* 0x0000000192007824 */ /* 0x000fe200078e0205 */
[----:B------:R-:W-:Y:S01]  /*12e0*/  STL [R1+0x8c], R21 ;  /* 0x00008c1501007387 */ /* 0x000fe20000100800 */
[----:B------:R-:W-:Y:S01]  /*12f0*/  SHF.R.S32.HI R5, RZ, 0x1f, R26 ;  /* 0x0000001fff057819 */ /* 0x000fe2000001141a */
[----:B------:R-:W-:-:S02]  /*1300*/  IMAD.MOV.U32 R7, RZ, RZ, 0x40 ;  /* 0x00000040ff077424 */ /* 0x000fc400078e00ff */
[----:B------:R-:W-:Y:S01]  /*1310*/  STL [R1+0x88], R20 ;  /* 0x0000881401007387 */ /* 0x000fe20000100800 */
[----:B------:R-:W-:Y:S02]  /*1320*/  IMAD.IADD R11, R146, 0x1, R11 ;  /* 0x00000001920b7824 */ /* 0x000fe400078e020b */
[----:B------:R-:W-:Y:S01]  /*1330*/  SEL R7, R7, 0xffffffc0, !P2 ;  /* 0xffffffc007077807 */ /* 0x000fe20005000000 */
[----:B------:R-:W-:Y:S01]  /*1340*/  STL [R1+0x84], R13 ;  /* 0x0000840d01007387 */ /* 0x000fe20000100800 */
[----:B------:R-:W-:-:S03]  /*1350*/  VIADD R136, R16, 0x50 ;  /* 0x0000005010887836 */ /* 0x000fc60000000000 */
[----:B------:R0:W-:Y:S02]  /*1360*/  STL [R1+0x80], R12 ;  /* 0x0000800c01007387 */ /* 0x0001e40000100800 */
[----:B------:R-:W-:Y:S02]  /*1370*/  SHF.R.S32.HI R152, RZ, 0x1f, R136 ;  /* 0x0000001fff987819 */ /* 0x000fe40000011488 */
[----:B------:R1:W-:Y:S04]  /*1380*/  STL [R1+0x6c], R4 ;  /* 0x00006c0401007387 */ /* 0x0003e80000100800 */
[----:B------:R-:W-:Y:S01]  /*1390*/  STL [R1+0x7c], R8 ;  /* 0x00007c0801007387 */ /* 0x000fe20000100800 */
[----:B0-----:R-:W-:-:S03]  /*13a0*/  SHF.R.S32.HI R12, RZ, 0x1f, R12 ;  /* 0x0000001fff0c7819 */ /* 0x001fc6000001140c */
[----:B------:R0:W-:Y:S01]  /*13b0*/  STL [R1+0x4c], R0 ;  /* 0x00004c0001007387 */ /* 0x0001e20000100800 */
[----:B-1----:R-:W-:-:S03]  /*13c0*/  SHF.R.S32.HI R4, RZ, 0x1f, R25 ;  /* 0x0000001fff047819 */ /* 0x002fc60000011419 */
[----:B------:R-:W-:Y:S04]  /*13d0*/  STL [R1+0x78], R6 ;  /* 0x0000780601007387 */ /* 0x000fe80000100800 */
[----:B------:R1:W-:Y:S01]  /*13e0*/  STL [R1+0xc8], R5 ;  /* 0x0000c80501007387 */ /* 0x0003e20000100800 */
[----:B0-----:R-:W-:-:S03]  /*13f0*/  SHF.R.S32.HI R0, RZ, 0x1f, R24 ;  /* 0x0000001fff007819 */ /* 0x001fc60000011418 */
[----:B------:R0:W-:Y:S04]  /*1400*/  STL [R1+0xc4], R4 ;  /* 0x0000c40401007387 */ /* 0x0001e80000100800 */
[----:B------:R2:W-:Y:S01]  /*1410*/  STL [R1+0xc0], R0 ;  /* 0x0000c00001007387 */ /* 0x0005e20000100800 */
[----:B-1----:R-:W-:Y:S02]  /*1420*/  SHF.R.S32.HI R5, RZ, 0x1f, R21 ;  /* 0x0000001fff057819 */ /* 0x002fe40000011415 */
[----:B0-----:R-:W-:-:S03]  /*1430*/  SHF.R.S32.HI R4, RZ, 0x1f, R13 ;  /* 0x0000001fff047819 */ /* 0x001fc6000001140d */
[----:B------:R0:W-:Y:S01]  /*1440*/  STL [R1+0xbc], R5 ;  /* 0x0000bc0501007387 */ /* 0x0001e20000100800 */
[----:B--2---:R-:W-:-:S03]  /*1450*/  SHF.R.S32.HI R0, RZ, 0x1f, R20 ;  /* 0x0000001fff007819 */ /* 0x004fc60000011414 */
[----:B------:R-:W-:Y:S04]  /*1460*/  STL [R1+0x30], R3 ;  /* 0x0000300301007387 */ /* 0x000fe80000100800 */
[----:B------:R1:W-:Y:S01]  /*1470*/  STL [R1+0xb8], R0 ;  /* 0x0000b80001007387 */ /* 0x0003e20000100800 */
[----:B0-----:R-:W-:-:S03]  /*1480*/  SHF.R.S32.HI R5, RZ, 0x1f, R8 ;  /* 0x0000001fff057819 */ /* 0x001fc60000011408 */
[----:B------:R0:W-:Y:S04]  /*1490*/  STL [R1+0xb4], R4 ;  /* 0x0000b40401007387 */ /* 0x0001e80000100800 */
[----:B------:R-:W-:Y:S01]  /*14a0*/  STL [R1+0xb0], R12 ;  /* 0x0000b00c01007387 */ /* 0x000fe20000100800 */
[----:B-1----:R-:W-:-:S03]  /*14b0*/  VIADD R0, R3, 0x21800 ;  /* 0x0002180003007836 */ /* 0x002fc60000000000 */
[----:B------:R1:W-:Y:S01]  /*14c0*/  STL [R1+0xac], R5 ;  /* 0x0000ac0501007387 */ /* 0x0003e20000100800 */
[----:B------:R-:W-:Y:S01]  /*14d0*/  VIADD R3, R3, 0x21820 ;  /* 0x0002182003037836 */ /* 0x000fe20000000000 */
[----:B0-----:R-:W-:Y:S01]  /*14e0*/  SHF.R.S32.HI R4, RZ, 0x1f, R6 ;  /* 0x0000001fff047819 */ /* 0x001fe20000011406 */
[C---:B------:R-:W-:Y:S02]  /*14f0*/  @P1 VIADD R3, R0.reuse, 0xffffffe0 ;  /* 0xffffffe000031836 */ /* 0x040fe40000000000 */
[----:B------:R-:W-:Y:S02]  /*1500*/  IMAD.IADD R0, R0, 0x1, R7 ;  /* 0x0000000100007824 */ /* 0x000fe400078e0207 */
[----:B------:R0:W-:Y:S01]  /*1510*/  STL [R1+0xa8], R4 ;  /* 0x0000a80401007387 */ /* 0x0001e20000100800 */
[----:B-1----:R-:W-:-:S05]  /*1520*/  LEA R5, R11, UR38, 0x1 ;  /* 0x000000260b057c11 */ /* 0x002fca000f8e08ff */
[----:B------:R-:W-:Y:S01]  /*1530*/  STL [R1+0xcc], R5 ;  /* 0x0000cc0501007387 */ /* 0x000fe20000100800 */
[----:B0-----:R-:W-:-:S03]  /*1540*/  IMAD R4, R9, 0x8, R10 ;  /* 0x0000000809047824 */ /* 0x001fc600078e020a */
[----:B------:R-:W-:Y:S04]  /*1550*/  STL [R1+0x50], R3 ;  /* 0x0000500301007387 */ /* 0x000fe80000100800 */
[----:B------:R0:W-:Y:S04]  /*1560*/  STL [R1+0xd4], R4 ;  /* 0x0000d40401007387 */ /* 0x0001e80000100800 */
[----:B------:R1:W-:Y:S01]  /*1570*/  STL [R1+0x38], R0 ;  /* 0x0000380001007387 */ /* 0x0003e20000100800 */
[----:B0-----:R-:W-:Y:S02]  /*1580*/  IMAD.IADD R4, R7, 0x1, R3 ;  /* 0x0000000107047824 */ /* 0x001fe400078e0203 */
[----:B-1----:R-:W-:-:S03]  /*1590*/  VIADD R0, R3, 0x6000 ;  /* 0x0000600003007836 */ /* 0x002fc60000000000 */
[----:B------:R0:W-:Y:S04]  /*15a0*/  STL [R1+0x34], R4 ;  /* 0x0000340401007387 */ /* 0x0001e80000100800 */
[----:B------:R0:W-:Y:S02]  /*15b0*/  STL [R1+0x54], R0 ;  /* 0x0000540001007387 */ /* 0x0001e40000100800 */
.L_x_549:
[----:B0-23--:R-:W0:Y:S02]  /*15c0*/  LDC.64 R4, c[0x0][0xc88] ;  /* 0x00032200ff047b82 */ /* 0x00de240000000a00 */
[----:B0-----:R-:W-:-:S05]  /*15d0*/  IMAD.WIDE R4, R99, 0x4, R4 ;  /* 0x0000000463047825 */ /* 0x001fca00078e0204 */
[----:B----4-:R-:W2:Y:S01]  /*15e0*/  LDG.E R27, desc[UR42][R4.64] ;  /* 0x0000002a041b7981 */ /* 0x010ea2000c1e1900 */
[----:B------:R-:W-:Y:S05]  /*15f0*/  YIELD ;  /* 0x0000000000007946 */ /* 0x000fea0003800000 */
[----:B------:R-:W-:Y:S01]  /*1600*/  ULDC.64 UR4, c[0x0][0xa28] ;  /* 0x00028a0000047ab9 */ /* 0x000fe20000000a00 */
[----:B------:R-:W-:Y:S01]  /*1610*/  ULDC.64 UR8, c[0x0][0xa18] ;  /* 0x0002860000087ab9 */ /* 0x000fe20000000a00 */
[----:B------:R-:W-:Y:S01]  /*1620*/  ISETP.NE.U32.AND P1, PT, RZ, UR4, PT ;  /* 0x00000004ff007c0c */ /* 0x000fe2000bf25070 */
[----:B------:R-:W-:Y:S01]  /*1630*/  ULDC.64 UR6, c[0x0][0xa08] ;  /* 0x0002820000067ab9 */ /* 0x000fe20000000a00 */
[----:B------:R-:W-:Y:S01]  /*1640*/  IMAD.MOV.U32 R11, RZ, RZ, RZ ;  /* 0x000000ffff0b7224 */ /* 0x000fe200078e00ff */
[----:B------:R-:W-:Y:S01]  /*1650*/  ISETP.NE.U32.AND P0, PT, RZ, UR6, PT ;  /* 0x00000006ff007c0c */ /* 0x000fe2000bf05070 */
[----:B------:R-:W-:Y:S01]  /*1660*/  IMAD.MOV.U32 R85, RZ, RZ, RZ ;  /* 0x000000ffff557224 */ /* 0x000fe200078e00ff */
[----:B------:R-:W-:-:S02]  /*1670*/  ISETP.NE.AND.EX P1, PT, RZ, UR5, PT, P1 ;  /* 0x00000005ff007c0c */ /* 0x000fc4000bf25310 */
[----:B------:R-:W-:Y:S02]  /*1680*/  ISETP.NE.AND.EX P0, PT, RZ, UR7, PT, P0 ;  /* 0x00000007ff007c0c */ /* 0x000fe4000bf05300 */
[----:B-12---:R-:W-:Y:S01]  /*1690*/  SHF.R.S32.HI R0, RZ, 0x1f, R27 ;  /* 0x0000001fff007819 */ /* 0x006fe2000001141b */
[----:B------:R-:W-:-:S08]  /*16a0*/  IMAD.SHL.U32 R31, R27, 0x4, RZ ;  /* 0x000000041b1f7824 */ /* 0x000fd000078e00ff */
[C---:B------:R-:W-:Y:S01]  /*16b0*/  @P1 LEA R6, P2, R27.reuse, UR4, 0x2 ;  /* 0x000000041b061c11 */ /* 0x040fe2000f8410ff */
[----:B------:R0:W-:Y:S01]  /*16c0*/  STL [R1+0x5c], R27 ;  /* 0x00005c1b01007387 */ /* 0x0001e20000100800 */
[C-C-:B------:R-:W-:Y:S02]  /*16d0*/  SHF.L.U64.HI R30, R27.reuse, 0x2, R0.reuse ;  /* 0x000000021b1e7819 */ /* 0x140fe40000010200 */
[----:B------:R-:W-:Y:S01]  /*16e0*/  @P1 LEA.HI.X R7, R27, UR5, R0, 0x2, P2 ;  /* 0x000000051b071c11 */ /* 0x000fe200090f1400 */
[----:B------:R-:W-:Y:S01]  /*16f0*/  ULDC UR4, c[0x0][0x288] ;  /* 0x0000a20000047ab9 */ /* 0x000fe20000000800 */
[----:B------:R-:W-:Y:S01]  /*1700*/  ISETP.NE.U32.AND P2, PT, RZ, UR8, PT ;  /* 0x00000008ff007c0c */ /* 0x000fe2000bf45070 */
[----:B------:R0:W-:Y:S01]  /*1710*/  STL [R1+0x9c], R0 ;  /* 0x00009c0001007387 */ /* 0x0001e20000100800 */
[C---:B------:R-:W-:Y:S02]  /*1720*/  IADD3 R4, P3, R31.reuse, UR6, RZ ;  /* 0x000000061f047c10 */ /* 0x040fe4000ff7e0ff */
[----:B------:R-:W-:Y:S01]  /*1730*/  ISETP.NE.AND.EX P2, PT, RZ, UR9, PT, P2 ;  /* 0x00000009ff007c0c */ /* 0x000fe2000bf45320 */
[----:B------:R0:W5:Y:S01]  /*1740*/  @P1 LDG.E R11, desc[UR42][R6.64] ;  /* 0x0000002a060b1981 */ /* 0x000162000c1e1900 */
[----:B------:R-:W-:Y:S01]  /*1750*/  IMAD.U32 R100, RZ, RZ, UR4 ;  /* 0x00000004ff647e24 */ /* 0x000fe2000f8e00ff */
[C---:B------:R-:W-:Y:S01]  /*1760*/  IADD3.X R5, R30.reuse, UR7, RZ, P3, !PT ;  /* 0x000000071e057c10 */ /* 0x040fe20009ffe4ff */
[----:B------:R-:W-:Y:S01]  /*1770*/  ULDC.64 UR4, c[0x0][0x418] ;  /* 0x0001060000047ab9 */ /* 0x000fe20000000a00 */
[----:B------:R0:W-:Y:S04]  /*1780*/  STL [R1+0x60], R31 ;  /* 0x0000601f01007387 */ /* 0x0001e80000100800 */
[----:B------:R0:W5:Y:S04]  /*1790*/  @P0 LDG.E R85, desc[UR42][R4.64] ;  /* 0x0000002a04550981 */ /* 0x000168000c1e1900 */
[----:B------:R-:W-:Y:S01]  /*17a0*/  @P2 IADD3 R8, P1, R31, UR8, RZ ;  /* 0x000000081f082c10 */ /* 0x000fe2000ff3e0ff */
[----:B------:R-:W-:Y:S01]  /*17b0*/  UISETP.NE.U32.AND UP0, UPT, UR4, URZ, UPT ;  /* 0x0000003f0400728c */ /* 0x000fe2000bf05070 */
[----:B------:R0:W-:Y:S02]  /*17c0*/  STL [R1+0x64], R30 ;  /* 0x0000641e01007387 */ /* 0x0001e40000100800 */
[----:B------:R-:W-:Y:S01]  /*17d0*/  @P2 IADD3.X R9, R30, UR9, RZ, P1, !PT ;  /* 0x000000091e092c10 */ /* 0x000fe20008ffe4ff */
[----:B------:R-:W-:-:S04]  /*17e0*/  ULDC UR4, c[0x0][0x424] ;  /* 0x0001090000047ab9 */ /* 0x000fc80000000800 */
[----:B------:R0:W5:Y:S01]  /*17f0*/  @P2 LDG.E R100, desc[UR42][R8.64] ;  /* 0x0000002a08642981 */ /* 0x000162000c1e1900 */
[----:B------:R-:W-:-:S03]  /*1800*/  UISETP.NE.AND.EX UP0, UPT, UR5, URZ, UPT, UP0 ;  /* 0x0000003f0500728c */ /* 0x000fc6000bf05300 */
[----:B------:R-:W-:Y:S01]  /*1810*/  ULDC UR5, c[0x0][0x2f0] ;  /* 0x0000bc0000057ab9 */ /* 0x000fe20000000800 */
[----:B------:R-:W-:-:S04]  /*1820*/  USEL UR4, UR4, 0x1, UP0 ;  /* 0x0000000104047887 */ /* 0x000fc80008000000 */
[----:B------:R-:W-:-:S03]  /*1830*/  UIMAD UR4, UR4, UR5, URZ ;  /* 0x00000005040472a4 */ /* 0x000fc6000f8e023f */
[----:B------:R-:W-:Y:S02]  /*1840*/  ULDC UR5, c[0x0][0x348] ;  /* 0x0000d20000057ab9 */ /* 0x000fe40000000800 */
[----:B------:R-:W-:Y:S02]  /*1850*/  IMAD.U32 R24, RZ, RZ, UR5 ;  /* 0x00000005ff187e24 */ /* 0x000fe4000f8e00ff */
[----:B------:R-:W-:Y:S01]  /*1860*/  IMAD.U32 R28, RZ, RZ, UR4 ;  /* 0x00000004ff1c7e24 */ /* 0x000fe2000f8e00ff */
[----:B0-----:R-:W-:Y:S06]  /*1870*/  @P2 BRA `(.L_x_397) ;  /* 0x0000000000242947 */ /* 0x001fec0003800000 */
[----:B------:R-:W-:Y:S02]  /*1880*/  ULDC.64 UR4, c[0x0][0xa00] ;  /* 0x0002800000047ab9 */ /* 0x000fe40000000a00 */
[----:B------:R-:W-:-:S04]  /*1890*/  ISETP.NE.U32.AND P1, PT, RZ, UR4, PT ;  /* 0x00000004ff007c0c */ /* 0x000fc8000bf25070 */
[----:B------:R-:W-:-:S13]  /*18a0*/  ISETP.NE.AND.EX P1, PT, RZ, UR5, PT, P1 ;  /* 0x00000005ff007c0c */ /* 0x000fda000bf25310 */
[----:B------:R-:W-:Y:S05]  /*18b0*/  @!P1 BRA `(.L_x_397) ;  /* 0x0000000000149947 */ /* 0x000fea0003800000 */
[----:B------:R-:W0:Y:S02]  /*18c0*/  LDC.64 R6, c[0x0][0xa00] ;  /* 0x00028000ff067b82 */ /* 0x000e240000000a00 */
[----:B0-----:R-:W-:-:S05]  /*18d0*/  IMAD.WIDE R6, R27, 0x4, R6 ;  /* 0x000000041b067825 */ /* 0x001fca00078e0206 */
[----:B-----5:R-:W2:Y:S04]  /*18e0*/  LDG.E R100, desc[UR42][R6.64] ;  /* 0x0000002a06647981 */ /* 0x020ea8000c1e1900 */
[----:B------:R-:W2:Y:S02]  /*18f0*/  LDG.E R3, desc[UR42][R6.64+0x4] ;  /* 0x0000042a06037981 */ /* 0x000ea4000c1e1900 */
[----:B--2---:R-:W-:-:S07]  /*1900*/  IMAD.IADD R100, R3, 0x1, -R100 ;  /* 0x0000000103647824 */ /* 0x004fce00078e0a64 */
.L_x_397:
[----:B------:R-:W-:Y:S01]  /*1910*/  ULDC.64 UR4, c[0x0][0xa20] ;  /* 0x0002880000047ab9 */ /* 0x000fe20000000a00 */
[----:B------:R0:W-:Y:S01]  /*1920*/  STL [R1+0x68], R97 ;  /* 0x0000686101007387 */ /* 0x0001e20000100800 */
[----:B------:R-:W-:Y:S02]  /*1930*/  ISETP.NE.U32.AND P1, PT, RZ, UR4, PT ;  /* 0x00000004ff007c0c */ /* 0x000fe4000bf25070 */
[C---:B------:R-:W-:Y:S02]  /*1940*/  LOP3.LUT R3, R98.reuse, 0xff000000, RZ, 0xc0, !PT ;  /* 0xff00000062037812 */ /* 0x040fe400078ec0ff */
[----:B------:R-:W-:Y:S02]  /*1950*/  ISETP.NE.AND.EX P1, PT, RZ, UR5, PT, P1 ;  /* 0x00000005ff007c0c */ /* 0x000fe4000bf25310 */
[----:B------:R-:W-:Y:S02]  /*1960*/  LOP3.LUT R0, R98, 0xff0000, RZ, 0xc0, !PT ;  /* 0x00ff000062007812 */ /* 0x000fe400078ec0ff */
[----:B------:R-:W-:-:S02]  /*1970*/  SHF.R.U32.HI R3, RZ, 0x8, R3 ;  /* 0x00000008ff037819 */ /* 0x000fc40000011603 */
[----:B------:R-:W-:Y:S02]  /*1980*/  LOP3.LUT R137, R98, 0xffff, RZ, 0xc0, !PT ;  /* 0x0000ffff62897812 */ /* 0x000fe400078ec0ff */
[----:B------:R-:W-:-:S05]  /*1990*/  LEA.HI R8, R0, R3, RZ, 0x10 ;  /* 0x0000000300087211 */ /* 0x000fca00078f80ff */
[----:B0-----:R-:W-:Y:S05]  /*19a0*/  @!P1 BRA `(.L_x_398) ;  /* 0x0000000000109947 */ /* 0x001fea0003800000 */
[----:B------:R-:W-:-:S04]  /*19b0*/  IADD3 R28, P0, R31, UR4, RZ ;  /* 0x000000041f1c7c10 */ /* 0x000fc8000ff1e0ff */
[----:B------:R-:W-:-:S05]  /*19c0*/  IADD3.X R29, R30, UR5, RZ, P0, !PT ;  /* 0x000000051e1d7c10 */ /* 0x000fca00087fe4ff */
[----:B------:R0:W5:Y:S01]  /*19d0*/  LDG.E R28, desc[UR42][R28.64] ;  /* 0x0000002a1c1c7981 */ /* 0x000162000c1e1900 */
[----:B------:R-:W-:Y:S05]  /*19e0*/  BRA `(.L_x_399) ;  /* 0x0000000000107947 */ /* 0x000fea0003800000 */
.L_x_398:
[----:B------:R-:W-:Y:S05]  /*19f0*/  @!P0 BRA `(.L_x_399) ;  /* 0x00000000000c8947 */ /* 0x000fea0003800000 */
[----:B------:R-:W2:Y:S04]  /*1a00*/  LDG.E R3, desc[UR42][R4.64] ;  /* 0x0000002a04037981 */ /* 0x000ea8000c1e1900 */
[----:B------:R-:W2:Y:S02]  /*1a10*/  LDG.E R28, desc[UR42][R4.64+0x4] ;  /* 0x0000042a041c7981 */ /* 0x000ea4000c1e1900 */
[----:B--2---:R-:W-:-:S07]  /*1a20*/  IMAD.IADD R28, R28, 0x1, -R3 ;  /* 0x000000011c1c7824 */ /* 0x004fce00078e0a03 */
.L_x_399:
[----:B------:R-:W-:Y:S02]  /*1a30*/  ULDC.64 UR4, c[0x0][0xa10] ;  /* 0x0002840000047ab9 */ /* 0x000fe40000000a00 */
[----:B------:R-:W-:-:S04]  /*1a40*/  ISETP.NE.U32.AND P0, PT, RZ, UR4, PT ;  /* 0x00000004ff007c0c */ /* 0x000fc8000bf05070 */
[----:B------:R-:W-:Y:S01]  /*1a50*/  ISETP.NE.AND.EX P0, PT, RZ, UR5, PT, P0 ;  /* 0x00000005ff007c0c */ /* 0x000fe2000bf05300 */
[----:B------:R-:W-:Y:S02]  /*1a60*/  ULDC.64 UR4, c[0x0][0xa30] ;  /* 0x00028c0000047ab9 */ /* 0x000fe40000000a00 */
[----:B------:R-:W-:-:S10]  /*1a70*/  ISETP.NE.U32.AND P1, PT, RZ, UR4, PT ;  /* 0x00000004ff007c0c */ /* 0x000fd4000bf25070 */
[----:B------:R-:W1:Y:S01]  /*1a80*/  @P0 LDC.64 R4, c[0x0][0xa10] ;  /* 0x00028400ff040b82 */ /* 0x000e620000000a00 */
[----:B------:R-:W-:Y:S01]  /*1a90*/  ISETP.NE.AND.EX P1, PT, RZ, UR5, PT, P1 ;  /* 0x00000005ff007c0c */ /* 0x000fe2000bf25310 */
[----:B-1----:R-:W-:-:S05]  /*1aa0*/  @P0 IMAD.WIDE R4, R27, 0x4, R4 ;  /* 0x000000041b040825 */ /* 0x002fca00078e0204 */
[----:B------:R-:W2:Y:S04]  /*1ab0*/  @P0 LDG.E R0, desc[UR42][R4.64] ;  /* 0x0000002a04000981 */ /* 0x000ea8000c1e1900 */
[----:B------:R-:W2:Y:S03]  /*1ac0*/  @P0 LDG.E R3, desc[UR42][R4.64+0x4] ;  /* 0x0000042a04030981 */ /* 0x000ea6000c1e1900 */
[----:B------:R-:W-:Y:S01]  /*1ad0*/  @P1 IADD3 R6, P2, R31, UR4, RZ ;  /* 0x000000041f061c10 */ /* 0x000fe2000ff5e0ff */
[----:B-----5:R-:W-:-:S03]  /*1ae0*/  IMAD.MOV.U32 R95, RZ, RZ, R28 ;  /* 0x000000ffff5f7224 */ /* 0x020fc600078e001c */
[----:B------:R-:W-:-:S05]  /*1af0*/  @P1 IADD3.X R7, R30, UR5, RZ, P2, !PT ;  /* 0x000000051e071c10 */ /* 0x000fca00097fe4ff */
[----:B------:R1:W5:Y:S01]  /*1b00*/  @P1 LDG.E R95, desc[UR42][R6.64] ;  /* 0x0000002a065f1981 */ /* 0x000362000c1e1900 */
[----:B------:R-:W-:Y:S01]  /*1b10*/  LOP3.LUT R12, R8, 0xff, RZ, 0xc0, !PT ;  /* 0x000000ff080c7812 */ /* 0x000fe200078ec0ff */
[----:B------:R-:W-:Y:S01]  /*1b20*/  IMAD.IADD R11, R28, 0x1, -R11 ;  /* 0x000000011c0b7824 */ /* 0x000fe200078e0a0b */
[----:B------:R-:W-:Y:S01]  /*1b30*/  SHF.R.U32.HI R9, RZ, 0x10, R8 ;  /* 0x00000010ff097819 */ /* 0x000fe20000011608 */
[----:B------:R-:W-:Y:S01]  /*1b40*/  BSSY B0, `(.L_x_400) ;  /* 0x000002b000007945 */ /* 0x000fe20003800000 */
[----:B------:R-:W-:Y:S01]  /*1b50*/  LOP3.LUT R19, R19, 0xfffffff7, RZ, 0xc0, !PT ;  /* 0xfffffff713137812 */ /* 0x000fe200078ec0ff */
[----:B------:R1:W-:Y:S04]  /*1b60*/  STL [R1+0x74], R12 ;  /* 0x0000740c01007387 */ /* 0x0003e80000100800 */
[----:B------:R1:W-:Y:S01]  /*1b70*/  STL [R1+0x58], R9 ;  /* 0x0000580901007387 */ /* 0x0003e20000100800 */
[----:B--2---:R-:W-:-:S04]  /*1b80*/  @P0 IMAD.IADD R24, R3, 0x1, -R0 ;  /* 0x0000000103180824 */ /* 0x004fc800078e0a00 */
[----:B------:R-:W-:-:S04]  /*1b90*/  IMAD.IADD R102, R11, 0x1, R24 ;  /* 0x000000010b667824 */ /* 0x000fc800078e0218 */
[C---:B------:R-:W-:Y:S01]  /*1ba0*/  VIADD R0, R102.reuse, 0x7f ;  /* 0x0000007f66007836 */ /* 0x040fe20000000000 */
[----:B------:R-:W-:-:S04]  /*1bb0*/  ISETP.GE.AND P3, PT, R102, 0x1, PT ;  /* 0x000000016600780c */ /* 0x000fc80003f66270 */
[----:B------:R-:W-:-:S04]  /*1bc0*/  SHF.R.S32.HI R3, RZ, 0x1f, R0 ;  /* 0x0000001fff037819 */ /* 0x000fc80000011400 */
[----:B------:R-:W-:Y:S01]  /*1bd0*/  LEA.HI R3, R3, R0, RZ, 0x7 ;  /* 0x0000000003037211 */ /* 0x000fe200078f38ff */
[----:B------:R-:W-:-:S03]  /*1be0*/  IMAD.MOV.U32 R0, RZ, RZ, RZ ;  /* 0x000000ffff007224 */ /* 0x000fc600078e00ff */
[----:B------:R-:W-:Y:S02]  /*1bf0*/  SHF.R.S32.HI R99, RZ, 0x7, R3 ;  /* 0x00000007ff637819 */ /* 0x000fe40000011403 */
[----:B------:R-:W-:Y:S01]  /*1c00*/  @P3 LOP3.LUT R19, R19, 0x8, RZ, 0xfc, !PT ;  /* 0x0000000813133812 */ /* 0x000fe200078efcff */
[----:B-1----:R-:W-:Y:S06]  /*1c10*/  @!P3 BRA `(.L_x_401) ;  /* 0x000000000074b947 */ /* 0x002fec0003800000 */
[----:B------:R-:W-:Y:S01]  /*1c20*/  ISETP.NE.AND P0, PT, R9, RZ, PT ;  /* 0x000000ff0900720c */ /* 0x000fe20003f05270 */
[----:B------:R-:W-:-:S03]  /*1c30*/  ULDC UR4, c[0x0][0x9f0] ;  /* 0x00027c0000047ab9 */ /* 0x000fc60000000800 */
[----:B------:R-:W-:-:S04]  /*1c40*/  SEL R9, R9, UR4, P0 ;  /* 0x0000000409097c07 */ /* 0x000fc80008000000 */
[-C--:B------:R-:W-:Y:S02]  /*1c50*/  IABS R6, R9.reuse ;  /* 0x0000000900067213 */ /* 0x080fe40000000000 */
[----:B------:R-:W-:Y:S02]  /*1c60*/  IADD3 R0, R99, -0x1, R9 ;  /* 0xffffffff63007810 */ /* 0x000fe40007ffe009 */
[----:B------:R-:W1:Y:S01]  /*1c70*/  I2F.RP R3, R6 ;  /* 0x0000000600037306 */ /* 0x000e620000209400 */
[-C--:B------:R-:W-:Y:S02]  /*1c80*/  IABS R10, R9.reuse ;  /* 0x00000009000a7213 */ /* 0x080fe40000000000 */
[----:B------:R-:W-:Y:S02]  /*1c90*/  IABS R8, R0 ;  /* 0x0000000000087213 */ /* 0x000fe40000000000 */
[----:B------:R-:W-:-:S04]  /*1ca0*/  LOP3.LUT R0, R0, R9, RZ, 0x3c, !PT ;  /* 0x0000000900007212 */ /* 0x000fc800078e3cff */
[----:B------:R-:W-:Y:S01]  /*1cb0*/  ISETP.GE.AND P2, PT, R0, RZ, PT ;  /* 0x000000ff0000720c */ /* 0x000fe20003f46270 */
[----:B-1----:R-:W1:Y:S02]  /*1cc0*/  MUFU.RCP R3, R3 ;  /* 0x0000000300037308 */ /* 0x002e640000001000 */
[----:B-1----:R-:W-:Y:S02]  /*1cd0*/  VIADD R4, R3, 0xffffffe ;  /* 0x0ffffffe03047836 */ /* 0x002fe40000000000 */
[----:B------:R-:W-:-:S04]  /*1ce0*/  IMAD.MOV R3, RZ, RZ, -R10 ;  /* 0x000000ffff037224 */ /* 0x000fc800078e0a0a */
[----:B------:R1:W2:Y:S02]  /*1cf0*/  F2I.FTZ.U32.TRUNC.NTZ R5, R4 ;  /* 0x0000000400057305 */ /* 0x0002a4000021f000 */
[----:B-1----:R-:W-:Y:S02]  /*1d00*/  IMAD.MOV.U32 R4, RZ, RZ, RZ ;  /* 0x000000ffff047224 */ /* 0x002fe400078e00ff */
[----:B--2---:R-:W-:-:S04]  /*1d10*/  IMAD.MOV R7, RZ, RZ, -R5 ;  /* 0x000000ffff077224 */ /* 0x004fc800078e0a05 */
        /* <DEDUP_REMOVED lines=13> */
.L_x_401:
[----:B------:R-:W-:Y:S05]  /*1df0*/  BSYNC B0 ;  /* 0x0000000000007941 */ /* 0x000fea0003800000 */
.L_x_400:
[----:B------:R-:W-:-:S05]  /*1e00*/  IMAD R3, R12, R0, RZ ;  /* 0x000000000c037224 */ /* 0x000fca00078e02ff */
[C---:B------:R-:W-:Y:S01]  /*1e10*/  VIADDMNMX R0, R3.reuse, R0, R99, PT ;  /* 0x0000000003007246 */ /* 0x040fe20003800163 */
[----:B------:R-:W-:-:S04]  /*1e20*/  IMAD R3, R3, 0x80, -R11 ;  /* 0x0000008003037824 */ /* 0x000fc800078e0a0b */
[----:B------:R-:W-:Y:S01]  /*1e30*/  IMAD R5, R0, 0x80, -R11 ;  /* 0x0000008000057824 */ /* 0x000fe200078e0a0b */
[----:B------:R-:W-:-:S04]  /*1e40*/  VIMNMX R3, RZ, R3, !PT ;  /* 0x00000003ff037248 */ /* 0x000fc80007fe0100 */
[----:B------:R-:W-:Y:S02]  /*1e50*/  VIMNMX R0, R5, R24, PT ;  /* 0x0000001805007248 */ /* 0x000fe40003fe0100 */
[----:B------:R-:W-:Y:S02]  /*1e60*/  SHF.R.U32.HI R72, RZ, 0x7, R3 ;  /* 0x00000007ff487819 */ /* 0x000fe40000011603 */
[----:B------:R-:W-:-:S03]  /*1e70*/  ISETP.GT.AND P0, PT, R0, R3, PT ;  /* 0x000000030000720c */ /* 0x000fc60003f04270 */
[----:B------:R-:W-:-:S10]  /*1e80*/  IMAD.MOV.U32 R25, RZ, RZ, R72 ;  /* 0x000000ffff197224 */ /* 0x000fd400078e0048 */
[----:B------:R-:W-:-:S05]  /*1e90*/  @P0 VIADD R0, R0, 0x7f ;  /* 0x0000007f00000836 */ /* 0x000fca0000000000 */
[----:B------:R-:W-:-:S04]  /*1ea0*/  @P0 SHF.R.S32.HI R3, RZ, 0x1f, R0 ;  /* 0x0000001fff030819 */ /* 0x000fc80000011400 */
[----:B------:R-:W-:-:S04]  /*1eb0*/  @P0 LEA.HI R3, R3, R0, RZ, 0x7 ;  /* 0x0000000003030211 */ /* 0x000fc800078f38ff */
[----:B------:R-:W-:Y:S02]  /*1ec0*/  @P0 SHF.R.S32.HI R25, RZ, 0x7, R3 ;  /* 0x00000007ff190819 */ /* 0x000fe40000011403 */
[----:B------:R-:W-:Y:S02]  /*1ed0*/  PLOP3.LUT P0, PT, PT, PT, PT, 0x80, 0x0 ;  /* 0x000000000000781c */ /* 0x000fe40003f0f070 */
[----:B------:R-:W-:-:S13]  /*1ee0*/  ISETP.GT.AND P1, PT, R25, R72, PT ;  /* 0x000000481900720c */ /* 0x000fda0003f24270 */
[----:B------:R-:W-:Y:S05]  /*1ef0*/  @!P1 BRA `(.L_x_402) ;  /* 0x0000005400509947 */ /* 0x000fea0003800000 */
[----:B------:R-:W-:Y:S01]  /*1f00*/  VIADD R0, R2, 0x15400 ;  /* 0x0001540002007836 */ /* 0x000fe20000000000 */
[----:B------:R-:W-:Y:S04]  /*1f10*/  BSSY B6, `(.L_x_403) ;  /* 0x0000013000067945 */ /* 0x000fe80003800000 */
[----:B------:R-:W-:-:S13]  /*1f20*/  LOP3.LUT P0, RZ, R0, 0x1bf, RZ, 0xc0, !PT ;  /* 0x000001bf00ff7812 */ /* 0x000fda000780c0ff */
[----:B------:R-:W-:Y:S05]  /*1f30*/  @!P0 BRA `(.L_x_404) ;  /* 0x0000000000408947 */ /* 0x000fea0003800000 */
[----:B------:R-:W-:Y:S01]  /*1f40*/  MOV R14, 0x0 ;  /* 0x00000000000e7802 */ /* 0x000fe20000000f00 */
[----:B------:R-:W-:Y:S01]  /*1f50*/  ULDC.64 UR4, c[0x4][0x88] ;  /* 0x0100220000047ab9 */ /* 0x000fe20000000a00 */
[----:B------:R-:W-:Y:S01]  /*1f60*/  ULDC.64 UR6, c[0x4][0x18] ;  /* 0x0100060000067ab9 */ /* 0x000fe20000000a00 */
[----:B------:R-:W-:Y:S02]  /*1f70*/  IMAD.U32 R4, RZ, RZ, UR4 ;  /* 0x00000004ff047e24 */ /* 0x000fe4000f8e00ff */
[----:B------:R-:W-:Y:S01]  /*1f80*/  IMAD.U32 R5, RZ, RZ, UR5 ;  /* 0x00000005ff057e24 */ /* 0x000fe2000f8e00ff */
[----:B------:R-:W1:Y:S01]  /*1f90*/  LDC.64 R14, c[0x4][R14] ;  /* 0x010000000e0e7b82 */ /* 0x000e620000000a00 */
[----:B------:R-:W-:Y:S01]  /*1fa0*/  ULDC.64 UR4, c[0x4][0x90] ;  /* 0x0100240000047ab9 */ /* 0x000fe20000000a00 */
        /* <DEDUP_REMOVED lines=8> */
[----:B01---5:R-:W-:Y:S05]  /*2030*/  CALL.ABS.NOINC R14 ;  /* 0x000000000e007343 */ /* 0x023fea0003c00000 */
.L_x_404:
[----:B------:R-:W-:Y:S05]  /*2040*/  BSYNC B6 ;  /* 0x0000000000067941 */ /* 0x000fea0003800000 */
.L_x_403:
        /* <DEDUP_REMOVED lines=20> */
.L_x_406:
[----:B------:R-:W-:Y:S05]  /*2190*/  BSYNC B6 ;  /* 0x0000000000067941 */ /* 0x000fea0003800000 */
.L_x_405:
[----:B------:R-:W-:Y:S01]  /*21a0*/  ULDC.64 UR4, c[0x0][0x9f8] ;  /* 0x00027e0000047ab9 */ /* 0x000fe20000000a00 */
[----:B------:R-:W-:Y:S01]  /*21b0*/  IMAD.MOV.U32 R0, RZ, RZ, R27 ;  /* 0x000000ffff007224 */ /* 0x000fe200078e001b */
[----:B------:R-:W-:Y:S01]  /*21c0*/  ISETP.NE.U32.AND P0, PT, RZ, UR4, PT ;  /* 0x00000004ff007c0c */ /* 0x000fe2000bf05070 */
[----:B0-----:R-:W2:Y:S01]  /*21d0*/  LDL R29, [R1+0xa0] ;  /* 0x0000a000011d7983 */ /* 0x001ea20000100800 */
[----:B------:R-:W0:Y:S02]  /*21e0*/  LDC.64 R86, c[0x0][0x408] ;  /* 0x00010200ff567b82 */ /* 0x000e240000000a00 */
[----:B------:R-:W-:Y:S01]  /*21f0*/  ISETP.NE.AND.EX P0, PT, RZ, UR5, PT, P0 ;  /* 0x00000005ff007c0c */ /* 0x000fe2000bf05300 */
[----:B------:R-:W1:Y:S01]  /*2200*/  S2R R20, SR_TID.X ;  /* 0x0000000000147919 */ /* 0x000e620000002100 */
[----:B------:R-:W-:-:S04]  /*2210*/  SHF.R.S32.HI R13, RZ, 0x1f, R139 ;  /* 0x0000001fff0d7819 */ /* 0x000fc8000001148b */
[----:B------:R-:W3:Y:S07]  /*2220*/  LDC.64 R8, c[0x0][0x3f8] ;  /* 0x0000fe00ff087b82 */ /* 0x000eee0000000a00 */
[----:B------:R-:W-:Y:S01]  /*2230*/  @P0 IADD3 R4, P1, R31, UR4, RZ ;  /* 0x000000041f040c10 */ /* 0x000fe2000ff3e0ff */
[----:B------:R-:W4:Y:S03]  /*2240*/  LDC R11, c[0x0][0x3f4] ;  /* 0x0000fd00ff0b7b82 */ /* 0x000f260000000800 */
[----:B------:R-:W-:-:S05]  /*2250*/  @P0 IADD3.X R5, R30, UR5, RZ, P1, !PT ;  /* 0x000000051e050c10 */ /* 0x000fca0008ffe4ff */
[----:B------:R0:W2:Y:S01]  /*2260*/  @P0 LDG.E R0, desc[UR42][R4.64] ;  /* 0x0000002a04000981 */ /* 0x0000a2000c1e1900 */
[----:B-1----:R-:W-:Y:S01]  /*2270*/  SHF.R.U32.HI R27, RZ, 0x7, R20 ;  /* 0x00000007ff1b7819 */ /* 0x002fe20000011614 */
[----:B------:R-:W-:-:S03]  /*2280*/  VIADD R3, R20, 0xffffff80 ;  /* 0xffffff8014037836 */ /* 0x000fc60000000000 */
[----:B------:R-:W-:Y:S02]  /*2290*/  ISETP.NE.AND P6, PT, R27, 0x1, PT ;  /* 0x000000011b00780c */ /* 0x000fe40003fc5270 */
[----:B------:R-:W-:-:S04]  /*22a0*/  SHF.R.S32.HI R6, RZ, 0x1f, R3 ;  /* 0x0000001fff067819 */ /* 0x000fc80000011403 */
[----:B------:R-:W-:Y:S01]  /*22b0*/  LEA.HI R6, R6, R3, RZ, 0x2 ;  /* 0x0000000306067211 */ /* 0x000fe200078f10ff */
[----:B------:R-:W-:-:S06]  /*22c0*/  VIADD R3, R16, 0x10 ;  /* 0x0000001010037836 */ /* 0x000fcc0000000000 */
[----:B------:R-:W-:Y:S05]  /*22d0*/  @!P6 WARPSYNC.ALL ;  /* 0x000000000000e948 */ /* 0x000fea0003800000 */
[----:B------:R-:W-:Y:S02]  /*22e0*/  ULDC UR4, c[0x0][0x2f4] ;  /* 0x0000bd0000047ab9 */ /* 0x000fe40000000800 */
[----:B------:R-:W-:Y:S02]  /*22f0*/  ISETP.GE.AND P1, PT, R3, UR4, PT ;  /* 0x0000000403007c0c */ /* 0x000fe4000bf26270 */
[----:B------:R-:W-:Y:S02]  /*2300*/  SHF.R.S32.HI R71, RZ, 0x2, R6 ;  /* 0x00000002ff477819 */ /* 0x000fe40000011406 */
[----:B0-----:R-:W-:-:S02]  /*2310*/  SEL R5, RZ, 0xffffffff, P1 ;  /* 0xffffffffff057807 */ /* 0x001fc40000800000 */
[----:B------:R-:W-:Y:S02]  /*2320*/  SHF.R.S32.HI R6, RZ, 0x1f, R6 ;  /* 0x0000001fff067819 */ /* 0x000fe40000011406 */
[----:B------:R-:W-:Y:S01]  /*2330*/  ISETP.GE.AND P0, PT, R16, UR4, PT ;  /* 0x0000000410007c0c */ /* 0x000fe2000bf06270 */
[----:B------:R-:W-:Y:S01]  /*2340*/  IMAD.SHL.U32 R5, R5, 0x2, RZ ;  /* 0x0000000205057824 */ /* 0x000fe200078e00ff */
[----:B------:R-:W-:Y:S02]  /*2350*/  LEA.HI R6, R6, R71, RZ, 0x2 ;  /* 0x0000004706067211 */ /* 0x000fe400078f10ff */
[----:B------:R-:W-:Y:S02]  /*2360*/  SEL R4, RZ, 0x1, P0 ;  /* 0x00000001ff047807 */ /* 0x000fe40000000000 */
[----:B------:R-:W-:Y:S02]  /*2370*/  LOP3.LUT R6, R6, 0xfffffffc, RZ, 0xc0, !PT ;  /* 0xfffffffc06067812 */ /* 0x000fe400078ec0ff */
[----:B------:R-:W-:Y:S01]  /*2380*/  LOP3.LUT R5, R5, 0x2, R4, 0xe2, !PT ;  /* 0x0000000205057812 */ /* 0x000fe200078ee204 */
[----:B------:R-:W-:-:S02]  /*2390*/  VIADD R4, R16, 0x20 ;  /* 0x0000002010047836 */ /* 0x000fc40000000000 */
[----:B------:R-:W-:Y:S01]  /*23a0*/  IMAD.IADD R71, R71, 0x1, -R6 ;  /* 0x0000000147477824 */ /* 0x000fe200078e0a06 */
[----:B------:R-:W-:Y:S01]  /*23b0*/  ISETP.GE.AND P1, PT, R23, UR4, PT ;  /* 0x0000000417007c0c */ /* 0x000fe2000bf26270 */
[----:B------:R-:W-:Y:S01]  /*23c0*/  IMAD R6, R13, R86, RZ ;  /* 0x000000560d067224 */ /* 0x000fe200078e02ff */
[----:B------:R-:W-:Y:S02]  /*23d0*/  ISETP.GE.AND P0, PT, R4, UR4, PT ;  /* 0x0000000404007c0c */ /* 0x000fe4000bf06270 */
[----:B------:R-:W-:Y:S01]  /*23e0*/  SEL R7, RZ, 0x8, P1 ;  /* 0x00000008ff077807 */ /* 0x000fe20000800000 */
[----:B------:R-:W-:Y:S01]  /*23f0*/  IMAD R15, R139, R87, R6 ;  /* 0x000000578b0f7224 */ /* 0x000fe200078e0206 */
[----:B------:R-:W-:Y:S02]  /*2400*/  SEL R6, RZ, 0x4, P0 ;  /* 0x00000004ff067807 */ /* 0x000fe40000000000 */
[----:B------:R-:W-:Y:S02]  /*2410*/  ISETP.GE.AND P0, PT, R22, UR4, PT ;  /* 0x0000000416007c0c */ /* 0x000fe4000bf06270 */
[----:B------:R-:W-:-:S02]  /*2420*/  LOP3.LUT R5, R7, R5, R6, 0xfe, !PT ;  /* 0x0000000507057212 */ /* 0x000fc400078efe06 */
[----:B------:R-:W-:Y:S02]  /*2430*/  SEL R6, RZ, 0x10, P0 ;  /* 0x00000010ff067807 */ /* 0x000fe40000000000 */
[----:B------:R-:W-:Y:S02]  /*2440*/  LOP3.LUT P0, RZ, R71, 0x2, RZ, 0xc0, !PT ;  /* 0x0000000247ff7812 */ /* 0x000fe4000780c0ff */
[----:B------:R-:W-:Y:S01]  /*2450*/  LOP3.LUT R19, R19, 0xfffffffb, RZ, 0xc0, !PT ;  /* 0xfffffffb13137812 */ /* 0x000fe200078ec0ff */
[----:B------:R-:W-:Y:S01]  /*2460*/  IMAD.IADD R85, R85, 0x1, R28 ;  /* 0x0000000155557824 */ /* 0x000fe200078e021c */
[----:B------:R-:W-:Y:S01]  /*2470*/  LOP3.LUT R28, R5, R6, RZ, 0xfc, !PT ;  /* 0x00000006051c7212 */ /* 0x000fe200078efcff */
[----:B---3--:R-:W-:Y:S01]  /*2480*/  IMAD R6, R13, R8, RZ ;  /* 0x000000080d067224 */ /* 0x008fe200078e02ff */
[----:B----4-:R-:W-:-:S07]  /*2490*/  ISETP.GE.AND P2, PT, R3, R11, PT ;  /* 0x0000000b0300720c */ /* 0x010fce0003f46270 */
[----:B------:R-:W-:Y:S02]  /*24a0*/  @P0 LOP3.LUT R19, R19, 0x4, RZ, 0xfc, !PT ;  /* 0x0000000413130812 */ /* 0x000fe400078efcff */
[----:B------:R-:W-:Y:S01]  /*24b0*/  ISETP.GE.AND P0, PT, R16, R11, PT ;  /* 0x0000000b1000720c */ /* 0x000fe20003f06270 */
[----:B------:R-:W-:Y:S01]  /*24c0*/  IMAD R13, R139, R9, R6 ;  /* 0x000000098b0d7224 */ /* 0x000fe200078e0206 */
[----:B------:R-:W-:Y:S02]  /*24d0*/  SHF.R.S32.HI R143, RZ, 0x1f, R142 ;  /* 0x0000001fff8f7819 */ /* 0x000fe4000001148e */
[C---:B------:R-:W-:Y:S02]  /*24e0*/  SEL R5, R11.reuse, RZ, P0 ;  /* 0x000000ff0b057207 */ /* 0x040fe40000000000 */
[----:B------:R-:W-:Y:S02]  /*24f0*/  ISETP.GE.AND P1, PT, R4, R11, PT ;  /* 0x0000000b0400720c */ /* 0x000fe40003f26270 */
[C---:B------:R-:W-:Y:S01]  /*2500*/  SEL R6, R11.reuse, RZ, P2 ;  /* 0x000000ff0b067207 */ /* 0x040fe20001000000 */
[----:B------:R-:W-:Y:S01]  /*2510*/  IMAD.IADD R5, R16, 0x1, R5 ;  /* 0x0000000110057824 */ /* 0x000fe200078e0205 */
[----:B------:R-:W-:Y:S01]  /*2520*/  SEL R7, R11, RZ, P1 ;  /* 0x000000ff0b077207 */ /* 0x000fe20000800000 */
[----:B------:R-:W-:-:S04]  /*2530*/  IMAD.WIDE.U32 R66, R139, R8, R16 ;  /* 0x000000088b427225 */ /* 0x000fc800078e0010 */
[----:B------:R-:W-:-:S04]  /*2540*/  IMAD.WIDE.U32 R68, R139, R8, R142 ;  /* 0x000000088b447225 */ /* 0x000fc800078e008e */
[----:B------:R-:W-:Y:S01]  /*2550*/  IMAD.IADD R10, R3, 0x1, R6 ;  /* 0x00000001030a7824 */ /* 0x000fe200078e0206 */
[----:B------:R-:W-:Y:S01]  /*2560*/  SHF.R.S32.HI R6, RZ, 0x1f, R5 ;  /* 0x0000001fff067819 */ /* 0x000fe20000011405 */
[----:B------:R-:W-:-:S04]  /*2570*/  IMAD.WIDE.U32 R62, R139, R86, R16 ;  /* 0x000000568b3e7225 */ /* 0x000fc800078e0010 */
[----:B------:R-:W-:-:S04]  /*2580*/  IMAD.WIDE.U32 R64, R139, R86, R142 ;  /* 0x000000568b407225 */ /* 0x000fc800078e008e */
[----:B------:R-:W-:Y:S02]  /*2590*/  IMAD.IADD R67, R67, 0x1, R13 ;  /* 0x0000000143437824 */ /* 0x000fe400078e020d */
[----:B------:R-:W-:Y:S01]  /*25a0*/  IMAD.IADD R69, R13, 0x1, R69 ;  /* 0x000000010d457824 */ /* 0x000fe200078e0245 */
[----:B------:R-:W-:Y:S01]  /*25b0*/  SHF.R.S32.HI R13, RZ, 0x1f, R10 ;  /* 0x0000001fff0d7819 */ /* 0x000fe2000001140a */
[----:B------:R-:W-:Y:S01]  /*25c0*/  IMAD.IADD R12, R4, 0x1, R7 ;  /* 0x00000001040c7824 */ /* 0x000fe200078e0207 */
[CC--:B------:R-:W-:Y:S01]  /*25d0*/  LEA.HI R70, R6.reuse, R5.reuse, RZ, 0x3 ;  /* 0x0000000506467211 */ /* 0x0c0fe200078f18ff */
[----:B------:R-:W-:Y:S01]  /*25e0*/  IMAD.IADD R63, R63, 0x1, R15 ;  /* 0x000000013f3f7824 */ /* 0x000fe200078e020f */
[----:B------:R-:W-:Y:S01]  /*25f0*/  LEA.HI R7, R6, R5, RZ, 0x5 ;  /* 0x0000000506077211 */ /* 0x000fe200078f28ff */
[----:B------:R-:W-:Y:S01]  /*2600*/  IMAD.IADD R65, R15, 0x1, R65 ;  /* 0x000000010f417824 */ /* 0x000fe200078e0241 */
[----:B------:R-:W-:Y:S02]  /*2610*/  LOP3.LUT R19, R19, 0xfffffffe, RZ, 0xc0, !PT ;  /* 0xfffffffe13137812 */ /* 0x000fe400078ec0ff */
[----:B------:R-:W-:-:S02]  /*2620*/  SHF.R.S32.HI R15, RZ, 0x1f, R12 ;  /* 0x0000001fff0f7819 */ /* 0x000fc4000001140c */
[CC--:B------:R-:W-:Y:S02]  /*2630*/  LEA.HI R5, R13.reuse, R10.reuse, RZ, 0x3 ;  /* 0x0000000a0d057211 */ /* 0x0c0fe400078f18ff */
[----:B------:R-:W-:Y:S02]  /*2640*/  LEA.HI R10, R13, R10, RZ, 0x5 ;  /* 0x0000000a0d0a7211 */ /* 0x000fe400078f28ff */
[----:B------:R-:W-:Y:S02]  /*2650*/  @P2 LOP3.LUT R19, R19, 0x1, RZ, 0xfc, !PT ;  /* 0x0000000113132812 */ /* 0x000fe400078efcff */
[-C--:B------:R-:W-:Y:S01]  /*2660*/  LEA.HI R6, R15, R12.reuse, RZ, 0x3 ;  /* 0x0000000c0f067211 */ /* 0x080fe200078f18ff */
[----:B------:R-:W-:Y:S01]  /*2670*/  IMAD.SHL.U32 R7, R7, 0x80, RZ ;  /* 0x0000008007077824 */ /* 0x000fe200078e00ff */
[----:B------:R-:W-:Y:S01]  /*2680*/  LEA.HI R12, R15, R12, RZ, 0x5 ;  /* 0x0000000c0f0c7211 */ /* 0x000fe200078f28ff */
[----:B------:R-:W-:Y:S01]  /*2690*/  IMAD.SHL.U32 R13, R10, 0x80, RZ ;  /* 0x000000800a0d7824 */ /* 0x000fe200078e00ff */
[----:B------:R-:W-:-:S02]  /*26a0*/  LOP3.LUT R10, R144, 0x18, R70, 0xf8, !PT ;  /* 0x00000018900a7812 */ /* 0x000fc400078ef846 */
[----:B------:R-:W-:Y:S01]  /*26b0*/  LOP3.LUT R19, R19, 0xfffffffd, RZ, 0xc0, !PT ;  /* 0xfffffffd13137812 */ /* 0x000fe200078ec0ff */
[----:B------:R-:W-:Y:S01]  /*26c0*/  IMAD.SHL.U32 R15, R12, 0x80, RZ ;  /* 0x000000800c0f7824 */ /* 0x000fe200078e00ff */
[----:B-----5:R-:W-:Y:S02]  /*26d0*/  SHF.R.S32.HI R21, RZ, 0x1f, R95 ;  /* 0x0000001fff157819 */ /* 0x020fe4000001145f */
[----:B------:R-:W-:Y:S02]  /*26e0*/  LOP3.LUT R12, R144, 0x18, R5, 0xf8, !PT ;  /* 0x00000018900c7812 */ /* 0x000fe400078ef805 */
[----:B------:R-:W-:Y:S02]  /*26f0*/  LOP3.LUT R7, R7, 0xfffff000, RZ, 0xc0, !PT ;  /* 0xfffff00007077812 */ /* 0x000fe400078ec0ff */
[----:B------:R-:W-:Y:S02]  /*2700*/  LOP3.LUT R10, R10, R145, RZ, 0x3c, !PT ;  /* 0x000000910a0a7212 */ /* 0x000fe400078e3cff */
[----:B------:R-:W-:-:S02]  /*2710*/  @P1 LOP3.LUT R19, R19, 0x2, RZ, 0xfc, !PT ;  /* 0x0000000213131812 */ /* 0x000fc400078efcff */
[----:B------:R-:W-:Y:S01]  /*2720*/  ISETP.GE.AND P1, PT, R136, UR4, PT ;  /* 0x0000000488007c0c */ /* 0x000fe2000bf26270 */
[----:B------:R-:W-:Y:S01]  /*2730*/  IMAD R20, R21, R86, RZ ;  /* 0x0000005615147224 */ /* 0x000fe200078e02ff */
[----:B------:R-:W-:Y:S01]  /*2740*/  LOP3.LUT R13, R13, 0xfffff000, RZ, 0xc0, !PT ;  /* 0xfffff0000d0d7812 */ /* 0x000fe200078ec0ff */
[----:B------:R-:W-:Y:S01]  /*2750*/  VIADD R101, R27, 0x8 ;  /* 0x000000081b657836 */ /* 0x000fe20000000000 */
[----:B------:R-:W-:Y:S02]  /*2760*/  LOP3.LUT R12, R12, R145, RZ, 0x3c, !PT ;  /* 0x000000910c0c7212 */ /* 0x000fe400078e3cff */
[----:B------:R-:W-:Y:S01]  /*2770*/  IADD3 R94, R10, R7, R146 ;  /* 0x000000070a5e7210 */ /* 0x000fe20007ffe092 */
[-C--:B------:R-:W-:Y:S01]  /*2780*/  IMAD R10, R21, R8.reuse, RZ ;  /* 0x00000008150a7224 */ /* 0x080fe200078e02ff */
[----:B------:R-:W-:Y:S02]  /*2790*/  LOP3.LUT R14, R144, 0x18, R6, 0xf8, !PT ;  /* 0x00000018900e7812 */ /* 0x000fe400078ef806 */
[----:B------:R-:W-:Y:S01]  /*27a0*/  SEL R27, RZ, 0x20, P1 ;  /* 0x00000020ff1b7807 */ /* 0x000fe20000800000 */
[C---:B------:R-:W-:Y:S01]  /*27b0*/  IMAD R73, R95.reuse, R9, R10 ;  /* 0x000000095f497224 */ /* 0x040fe200078e020a */
[----:B------:R-:W-:Y:S01]  /*27c0*/  IADD3 R93, R12, R13, R146 ;  /* 0x0000000d0c5d7210 */ /* 0x000fe20007ffe092 */
[----:B------:R-:W-:Y:S01]  /*27d0*/  IMAD R13, R95, R87, R20 ;  /* 0x000000575f0d7224 */ /* 0x000fe200078e0214 */
[----:B------:R-:W-:Y:S01]  /*27e0*/  LOP3.LUT R15, R15, 0xfffff000, RZ, 0xc0, !PT ;  /* 0xfffff0000f0f7812 */ /* 0x000fe200078ec0ff */
[----:B------:R-:W-:Y:S01]  /*27f0*/  IMAD.WIDE.U32 R66, R95, R8, R66 ;  /* 0x000000085f427225 */ /* 0x000fe200078e0042 */
[----:B------:R-:W-:-:S02]  /*2800*/  LOP3.LUT R14, R14, R145, RZ, 0x3c, !PT ;  /* 0x000000910e0e7212 */ /* 0x000fc400078e3cff */
[----:B------:R-:W-:Y:S01]  /*2810*/  LOP3.LUT R10, R70, 0xfffffff8, RZ, 0xc0, !PT ;  /* 0xfffffff8460a7812 */ /* 0x000fe200078ec0ff */
[-C--:B------:R-:W-:Y:S01]  /*2820*/  IMAD.WIDE.U32 R62, R95, R86.reuse, R62 ;  /* 0x000000565f3e7225 */ /* 0x080fe200078e003e */
[----:B------:R-:W-:Y:S02]  /*2830*/  LOP3.LUT R20, R5, 0xfffffff8, RZ, 0xc0, !PT ;  /* 0xfffffff805147812 */ /* 0x000fe400078ec0ff */
[----:B------:R-:W-:Y:S01]  /*2840*/  LOP3.LUT R21, R6, 0xfffffff8, RZ, 0xc0, !PT ;  /* 0xfffffff806157812 */ /* 0x000fe200078ec0ff */
[----:B------:R-:W-:Y:S01]  /*2850*/  IMAD.WIDE.U32 R64, R95, R86, R64 ;  /* 0x000000565f407225 */ /* 0x000fe200078e0040 */
[----:B------:R-:W-:-:S03]  /*2860*/  LOP3.LUT R27, R28, R27, RZ, 0xfc, !PT ;  /* 0x0000001b1c1b7212 */ /* 0x000fc600078efcff */
[----:B------:R-:W-:Y:S01]  /*2870*/  IMAD.WIDE.U32 R68, R95, R8, R68 ;  /* 0x000000085f447225 */ /* 0x000fe200078e0044 */
[----:B------:R-:W-:Y:S02]  /*2880*/  SHF.L.U64.HI R88, R8, 0x7, R9 ;  /* 0x0000000708587819 */ /* 0x000fe40000010209 */
[C---:B------:R-:W-:Y:S01]  /*2890*/  SHF.L.U64.HI R87, R86.reuse, 0x7, R87 ;  /* 0x0000000756577819 */ /* 0x040fe20000010257 */
[----:B------:R-:W-:Y:S01]  /*28a0*/  IMAD.SHL.U32 R7, R86, 0x80, RZ ;  /* 0x0000008056077824 */ /* 0x000fe200078e00ff */
[----:B------:R-:W-:Y:S01]  /*28b0*/  IADD3 R92, R14, R15, R146 ;  /* 0x0000000f0e5c7210 */ /* 0x000fe20007ffe092 */
[----:B------:R-:W-:Y:S01]  /*28c0*/  IMAD.IADD R81, R67, 0x1, R73 ;  /* 0x0000000143517824 */ /* 0x000fe200078e0249 */
[----:B------:R-:W-:Y:S01]  /*28d0*/  SHF.R.S32.HI R91, RZ, 0x1f, R10 ;  /* 0x0000001fff5b7819 */ /* 0x000fe2000001140a */
[----:B------:R-:W-:Y:S01]  /*28e0*/  IMAD.SHL.U32 R8, R8, 0x80, RZ ;  /* 0x0000008008087824 */ /* 0x000fe200078e00ff */
[----:B------:R-:W-:Y:S01]  /*28f0*/  SHF.R.S32.HI R90, RZ, 0x1f, R20 ;  /* 0x0000001fff5a7819 */ /* 0x000fe20000011414 */
[----:B------:R-:W-:Y:S01]  /*2900*/  IMAD.SHL.U32 R98, R11, 0x2, RZ ;  /* 0x000000020b627824 */ /* 0x000fe200078e00ff */
[----:B------:R-:W-:Y:S01]  /*2910*/  SHF.R.S32.HI R89, RZ, 0x1f, R21 ;  /* 0x0000001fff597819 */ /* 0x000fe20000011415 */
[----:B------:R-:W-:Y:S01]  /*2920*/  IMAD.IADD R84, R63, 0x1, R13 ;  /* 0x000000013f547824 */ /* 0x000fe200078e020d */
[----:B------:R-:W-:Y:S01]  /*2930*/  LOP3.LUT R28, R28, 0x1, RZ, 0xc0, !PT ;  /* 0x000000011c1c7812 */ /* 0x000fe200078ec0ff */
[----:B------:R-:W-:Y:S01]  /*2940*/  IMAD.IADD R80, R13, 0x1, R65 ;  /* 0x000000010d507824 */ /* 0x000fe200078e0241 */
[----:B------:R-:W-:Y:S01]  /*2950*/  LOP3.LUT R30, R27, 0x4, RZ, 0xc0, !PT ;  /* 0x000000041b1e7812 */ /* 0x000fe200078ec0ff */
[----:B------:R-:W-:-:S02]  /*2960*/  IMAD.IADD R73, R73, 0x1, R69 ;  /* 0x0000000149497824 */ /* 0x000fc400078e0245 */
[----:B--2---:R-:W-:Y:S01]  /*2970*/  IMAD R9, R29, 0xc0, R139 ;  /* 0x000000c01d097824 */ /* 0x004fe200078e028b */
[----:B------:R-:W-:Y:S02]  /*2980*/  LOP3.LUT R29, R27, 0x2, RZ, 0xc0, !PT ;  /* 0x000000021b1d7812 */ /* 0x000fe400078ec0ff */
[----:B------:R-:W-:Y:S01]  /*2990*/  SHF.R.S32.HI R86, RZ, 0x1f, R0 ;  /* 0x0000001fff567819 */ /* 0x000fe20000011400 */
[----:B------:R-:W-:Y:S06]  /*29a0*/  @!P6 BAR.SYNC.DEFER_BLOCKING 0x9, 0x100 ;  /* 0x024400000000eb1d */ /* 0x000fec0000010000 */
.L_x_465:
[----:B--2---:R-:W2:Y:S01]  /*29b0*/  LDL R34, [R1+0x4c] ;  /* 0x00004c0001227983 */ /* 0x004ea20000100800 */
[----:B0-----:R-:W0:Y:S01]  /*29c0*/  LDC R75, c[0x0][0x430] ;  /* 0x00010c00ff4b7b82 */ /* 0x001e220000000800 */
[----:B------:R-:W-:Y:S02]  /*29d0*/  VIADD R11, R25, 0xffffffff ;  /* 0xffffffff190b7836 */ /* 0x000fe40000000000 */
[----:B------:R-:W-:Y:S02]  /*29e0*/  IMAD.MOV.U32 R74, RZ, RZ, RZ ;  /* 0x000000ffff4a7224 */ /* 0x000fe400078e00ff */
[----:B------:R-:W-:-:S03]  /*29f0*/  IMAD R14, R11, 0x80, R9 ;  /* 0x000000800b0e7824 */ /* 0x000fc600078e0209 */
[----:B-1----:R-:W1:Y:S01]  /*2a00*/  LDC R96, c[0x0][0x3f4] ;  /* 0x0000fd00ff607b82 */ /* 0x002e620000000800 */
[----:B---3--:R-:W-:-:S04]  /*2a10*/  IMAD.IADD R31, R85, 0x1, R14 ;  /* 0x00000001551f7824 */ /* 0x008fc800078e020e */
[----:B------:R-:W-:Y:S01]  /*2a20*/  IMAD.MOV.U32 R32, RZ, RZ, R31 ;  /* 0x000000ffff207224 */ /* 0x000fe200078e001f */
[----:B0-----:R-:W-:-:S13]  /*2a30*/  ISETP.NE.AND P1, PT, R75, 0x1, PT ;  /* 0x000000014b00780c */ /* 0x001fda0003f25270 */
[----:B------:R-:W0:Y:S08]  /*2a40*/  @P1 LDC R12, c[0x0][0x434] ;  /* 0x00010d00ff0c1b82 */ /* 0x000e300000000800 */
[----:B------:R-:W3:Y:S01]  /*2a50*/  @P1 LDC R13, c[0x0][0x438] ;  /* 0x00010e00ff0d1b82 */ /* 0x000ee20000000800 */
[----:B0-----:R-:W-:-:S05]  /*2a60*/  @P1 IMAD.HI.U32 R12, R31, R12, RZ ;  /* 0x0000000c1f0c1227 */ /* 0x001fca00078e00ff */
[----:B---3--:R-:W-:Y:S02]  /*2a70*/  @P1 SHF.R.U32.HI R32, RZ, R13, R12 ;  /* 0x0000000dff201219 */ /* 0x008fe4000001160c */
[----:B------:R-:W-:-:S04]  /*2a80*/  ISETP.GE.AND P1, PT, R14, R24, PT ;  /* 0x000000180e00720c */ /* 0x000fc80003f26270 */
[----:B------:R-:W-:-:S13]  /*2a90*/  ISETP.GT.OR P1, PT, R9, 0x7f, P1 ;  /* 0x0000007f0900780c */ /* 0x000fda0000f24670 */
[----:B------:R-:W0:Y:S01]  /*2aa0*/  @!P1 LDC.64 R14, c[0x0][0x428] ;  /* 0x00010a00ff0e9b82 */ /* 0x000e220000000a00 */
[----:B------:R-:W-:-:S07]  /*2ab0*/  @!P1 SHF.R.S32.HI R33, RZ, 0x1f, R32 ;  /* 0x0000001fff219819 */ /* 0x000fce0000011420 */
[----:B------:R-:W3:Y:S01]  /*2ac0*/  @!P1 LDC.64 R12, c[0x0][0x418] ;  /* 0x00010600ff0c9b82 */ /* 0x000ee20000000a00 */
[----:B------:R-:W-:Y:S01]  /*2ad0*/  LOP3.LUT P3, RZ, R71, 0x2, RZ, 0xc0, !PT ;  /* 0x0000000247ff7812 */ /* 0x000fe2000786c0ff */
[----:B0-----:R-:W-:-:S04]  /*2ae0*/  @!P1 IMAD R25, R86, R14, RZ ;  /* 0x0000000e56199224 */ /* 0x001fc800078e02ff */
[C---:B------:R-:W-:Y:S02]  /*2af0*/  @!P1 IMAD R25, R0.reuse, R15, R25 ;  /* 0x0000000f00199224 */ /* 0x040fe400078e0219 */
[----:B------:R-:W-:-:S04]  /*2b00*/  @!P1 IMAD.WIDE.U32 R14, R0, R14, R32 ;  /* 0x0000000e000e9225 */ /* 0x000fc800078e0020 */
[----:B------:R-:W-:Y:S01]  /*2b10*/  @!P1 IMAD.IADD R15, R15, 0x1, R25 ;  /* 0x000000010f0f9824 */ /* 0x000fe200078e0219 */
[----:B---3--:R-:W-:-:S04]  /*2b20*/  @!P1 LEA R12, P2, R14, R12, 0x2 ;  /* 0x0000000c0e0c9211 */ /* 0x008fc800078410ff */
[----:B------:R-:W-:Y:S02]  /*2b30*/  @!P1 LEA.HI.X R13, R14, R13, R15, 0x2, P2 ;  /* 0x0000000d0e0d9211 */ /* 0x000fe400010f140f */
[----:B-1----:R-:W-:Y:S01]  /*2b40*/  ISETP.GE.AND P2, PT, R96, 0x1, PT ;  /* 0x000000016000780c */ /* 0x002fe20003f46270 */
[----:B------:R-:W-:Y:S01]  /*2b50*/  IMAD.MOV R14, RZ, RZ, -R32 ;  /* 0x000000ffff0e7224 */ /* 0x000fe200078e0a20 */
[----:B------:R-:W-:Y:S05]  /*2b60*/  YIELD ;  /* 0x0000000000007946 */ /* 0x000fea0003800000 */
[----:B------:R-:W-:Y:S01]  /*2b70*/  BSSY B0, `(.L_x_407) ;  /* 0x000042b000007945 */ /* 0x000fe20003800000 */
[----:B------:R0:W5:Y:S01]  /*2b80*/  @!P1 LDG.E R74, desc[UR42][R12.64] ;  /* 0x0000002a0c4a9981 */ /* 0x000162000c1e1900 */
[----:B------:R-:W-:Y:S01]  /*2b90*/  IMAD R75, R75, R14, R31 ;  /* 0x0000000e4b4b7224 */ /* 0x000fe200078e021f */
[----:B------:R-:W-:Y:S01]  /*2ba0*/  ISETP.GT.AND P1, PT, R11, R72, PT ;  /* 0x000000480b00720c */ /* 0x000fe20003f24270 */
[----:B------:R-:W-:-:S02]  /*2bb0*/  IMAD.MOV.U32 R25, RZ, RZ, R11 ;  /* 0x000000ffff197224 */ /* 0x000fc400078e000b */
[----:B--2---:R-:W-:-:S04]  /*2bc0*/  IMAD R61, R18, 0x3000, R34 ;  /* 0x00003000123d7824 */ /* 0x004fc800078e0222 */
[C---:B------:R-:W-:Y:S02]  /*2bd0*/  VIADD R15, R61.reuse, 0x10 ;  /* 0x000000103d0f7836 */ /* 0x040fe40000000000 */
[C---:B------:R-:W-:Y:S02]  /*2be0*/  @P3 VIADD R15, R61.reuse, 0xfffffff0 ;  /* 0xfffffff03d0f3836 */ /* 0x040fe40000000000 */
[--C-:B------:R-:W-:Y:S02]  /*2bf0*/  IMAD R61, R61, 0x2, R26.reuse ;  /* 0x000000023d3d7824 */ /* 0x100fe400078e021a */
[----:B------:R-:W-:Y:S01]  /*2c00*/  IMAD R60, R15, 0x2, R26 ;  /* 0x000000020f3c7824 */ /* 0x000fe200078e021a */
[----:B0-----:R-:W-:Y:S06]  /*2c10*/  @!P2 BRA `(.L_x_408) ;  /* 0x0000003c0064a947 */ /* 0x001fec0003800000 */
[----:B------:R-:W-:Y:S01]  /*2c20*/  SHF.R.S32.HI R76, RZ, 0x1f, R75 ;  /* 0x0000001fff4c7819 */ /* 0x000fe2000001144b */
[----:B------:R-:W-:Y:S01]  /*2c30*/  ULDC.64 UR4, c[0x0][0x300] ;  /* 0x0000c00000047ab9 */ /* 0x000fe20000000a00 */
[----:B-----5:R-:W-:Y:S01]  /*2c40*/  SHF.R.S32.HI R77, RZ, 0x1f, R74 ;  /* 0x0000001fff4d7819 */ /* 0x020fe2000001144a */
[----:B------:R-:W-:Y:S01]  /*2c50*/  IMAD.WIDE.U32 R12, R75, UR4, RZ ;  /* 0x000000044b0c7c25 */ /* 0x000fe2000f8e00ff */
[----:B------:R-:W-:-:S03]  /*2c60*/  ULDC.64 UR6, c[0x0][0x2e8] ;  /* 0x0000ba0000067ab9 */ /* 0x000fc60000000a00 */
[----:B------:R-:W-:Y:S02]  /*2c70*/  IMAD R14, R76, UR4, RZ ;  /* 0x000000044c0e7c24 */ /* 0x000fe4000f8e02ff */
[----:B------:R-:W-:Y:S02]  /*2c80*/  IMAD R78, R11, -0x80, R24 ;  /* 0xffffff800b4e7824 */ /* 0x000fe400078e0218 */
[----:B------:R-:W-:Y:S01]  /*2c90*/  IMAD R15, R75, UR5, R14 ;  /* 0x000000054b0f7c24 */ /* 0x000fe2000f8e020e */
[----:B------:R-:W-:Y:S01]  /*2ca0*/  ULDC.64 UR4, c[0x0][0x310] ;  /* 0x0000c40000047ab9 */ /* 0x000fe20000000a00 */
[----:B------:R-:W-:Y:S01]  /*2cb0*/  IMAD R14, R87, R25, RZ ;  /* 0x00000019570e7224 */ /* 0x000fe200078e02ff */
[----:B------:R-:W-:Y:S01]  /*2cc0*/  VIMNMX R78, R78, 0x80, PT ;  /* 0x000000804e4e7848 */ /* 0x000fe20003fe0100 */
[----:B------:R-:W-:Y:S02]  /*2cd0*/  IMAD R31, R77, UR4, RZ ;  /* 0x000000044d1f7c24 */ /* 0x000fe4000f8e02ff */
[----:B------:R-:W-:-:S02]  /*2ce0*/  IMAD.IADD R13, R13, 0x1, R15 ;  /* 0x000000010d0d7824 */ /* 0x000fc400078e020f */
[C---:B------:R-:W-:Y:S02]  /*2cf0*/  IMAD R31, R74.reuse, UR5, R31 ;  /* 0x000000054a1f7c24 */ /* 0x040fe4000f8e021f */
[----:B------:R-:W-:Y:S01]  /*2d00*/  IMAD.WIDE.U32 R12, R74, UR4, R12 ;  /* 0x000000044a0c7c25 */ /* 0x000fe2000f8e000c */
[----:B------:R-:W-:-:S03]  /*2d10*/  ULDC.64 UR4, c[0x0][0x308] ;  /* 0x0000c20000047ab9 */ /* 0x000fc60000000a00 */
[----:B------:R-:W-:Y:S02]  /*2d20*/  IMAD.IADD R13, R13, 0x1, R31 ;  /* 0x000000010d0d7824 */ /* 0x000fe400078e021f */
[----:B------:R-:W-:Y:S01]  /*2d30*/  IMAD.WIDE.U32 R12, R137, UR4, R12 ;  /* 0x00000004890c7c25 */ /* 0x000fe2000f8e000c */
[----:B------:R-:W-:-:S03]  /*2d40*/  ULDC.U8 UR4, c[0x0][0x410] ;  /* 0x0001040000047ab9 */ /* 0x000fc60000000000 */
[----:B------:R-:W-:Y:S01]  /*2d50*/  IMAD R57, R137, UR5, R13 ;  /* 0x0000000589397c24 */ /* 0x000fe2000f8e020d */
[----:B------:R-:W-:Y:S01]  /*2d60*/  LEA R56, P2, R12, UR6, 0x1 ;  /* 0x000000060c387c11 */ /* 0x000fe2000f8408ff */
[----:B------:R-:W-:-:S03]  /*2d70*/  IMAD R13, R88, R25, RZ ;  /* 0x00000019580d7224 */ /* 0x000fc600078e02ff */
[----:B------:R-:W-:Y:S02]  /*2d80*/  LEA.HI.X R57, R12, UR7, R57, 0x1, P2 ;  /* 0x000000070c397c11 */ /* 0x000fe400090f0c39 */
[----:B------:R-:W-:Y:S02]  /*2d90*/  ISETP.NE.AND P2, PT, RZ, UR4, PT ;  /* 0x00000004ff007c0c */ /* 0x000fe4000bf45270 */
[----:B------:R-:W-:-:S05]  /*2da0*/  SHF.R.S32.HI R12, RZ, 0x1f, R25 ;  /* 0x0000001fff0c7819 */ /* 0x000fca0000011419 */
[C---:B------:R-:W-:Y:S02]  /*2db0*/  IMAD R33, R12.reuse, R7, R14 ;  /* 0x000000070c217224 */ /* 0x040fe400078e020e */
[----:B------:R-:W-:Y:S02]  /*2dc0*/  IMAD R31, R12, R8, R13 ;  /* 0x000000080c1f7224 */ /* 0x000fe400078e020d */
[----:B------:R-:W-:-:S04]  /*2dd0*/  IMAD.WIDE.U32 R14, R8, R25, RZ ;  /* 0x00000019080e7225 */ /* 0x000fc800078e00ff */
[----:B------:R-:W-:-:S04]  /*2de0*/  IMAD.WIDE.U32 R12, R7, R25, RZ ;  /* 0x00000019070c7225 */ /* 0x000fc800078e00ff */
[----:B------:R-:W-:Y:S02]  /*2df0*/  IMAD.IADD R11, R15, 0x1, R31 ;  /* 0x000000010f0b7824 */ /* 0x000fe400078e021f */
[----:B------:R-:W-:Y:S01]  /*2e00*/  IMAD.IADD R31, R13, 0x1, R33 ;  /* 0x000000010d1f7824 */ /* 0x000fe200078e0221 */
[----:B------:R-:W-:Y:S06]  /*2e10*/  @!P2 BRA `(.L_x_409) ;  /* 0x0000001c0054a947 */ /* 0x000fec0003800000 */
[----:B------:R-:W-:Y:S01]  /*2e20*/  ISETP.GE.AND P3, PT, R139, R78, PT ;  /* 0x0000004e8b00720c */ /* 0x000fe20003f66270 */
[----:B------:R-:W-:Y:S01]  /*2e30*/  BSSY B1, `(.L_x_410) ;  /* 0x000003a000017945 */ /* 0x000fe20003800000 */
        /* <DEDUP_REMOVED lines=11> */
[----:B------:R-:W-:Y:S01]  /*2ef0*/  CS2R R54, SRZ ;  /* 0x0000000000367805 */ /* 0x000fe2000001ff00 */
[----:B------:R-:W-:Y:S06]  /*2f00*/  @P3 BRA `(.L_x_411) ;  /* 0x0000000000b03947 */ /* 0x000fec0003800000 */
[----:B------:R-:W2:Y:S04]  /*2f10*/  LDL R82, [R1+0x28] ;  /* 0x0000280001527983 */ /* 0x000ea80000100800 */
[----:B------:R-:W3:Y:S04]  /*2f20*/  LDL R79, [R1+0x20] ;  /* 0x00002000014f7983 */ /* 0x000ee80000100800 */
[----:B------:R-:W4:Y:S04]  /*2f30*/  LDL R59, [R1+0x24] ;  /* 0x00002400013b7983 */ /* 0x000f280000100800 */
[----:B------:R-:W4:Y:S01]  /*2f40*/  LDL R58, [R1+0x2c] ;  /* 0x00002c00013a7983 */ /* 0x000f220000100800 */
[----:B------:R-:W-:Y:S01]  /*2f50*/  IADD3 R15, P2, R68, R14, RZ ;  /* 0x0000000e440f7210 */ /* 0x000fe20007f5e0ff */
[----:B------:R-:W-:Y:S01]  /*2f60*/  ULDC.64 UR4, c[0x0][0x3e8] ;  /* 0x0000fa0000047ab9 */ /* 0x000fe20000000a00 */
[----:B------:R-:W-:-:S02]  /*2f70*/  CS2R R52, SRZ ;  /* 0x0000000000347805 */ /* 0x000fc4000001ff00 */
[----:B------:R-:W-:Y:S01]  /*2f80*/  CS2R R54, SRZ ;  /* 0x0000000000367805 */ /* 0x000fe2000001ff00 */
[----:B------:R-:W-:Y:S01]  /*2f90*/  IMAD.X R34, R11, 0x1, R73, P2 ;  /* 0x000000010b227824 */ /* 0x000fe200010e0649 */
[----:B------:R-:W-:-:S05]  /*2fa0*/  IADD3 R13, P2, R64, R12, RZ ;  /* 0x0000000c400d7210 */ /* 0x000fca0007f5e0ff */
[----:B------:R-:W-:Y:S01]  /*2fb0*/  IMAD.X R32, R31, 0x1, R80, P2 ;  /* 0x000000011f207824 */ /* 0x000fe200010e0650 */
[----:B------:R-:W-:-:S04]  /*2fc0*/  LEA R14, P2, R15, UR4, 0x1 ;  /* 0x000000040f0e7c11 */ /* 0x000fc8000f8408ff */
[----:B------:R-:W-:Y:S01]  /*2fd0*/  LEA.HI.X R15, R15, UR5, R34, 0x1, P2 ;  /* 0x000000050f0f7c11 */ /* 0x000fe200090f0c22 */
[----:B------:R-:W-:Y:S02]  /*2fe0*/  ULDC.64 UR4, c[0x0][0x400] ;  /* 0x0001000000047ab9 */ /* 0x000fe40000000a00 */
[----:B------:R-:W-:-:S04]  /*2ff0*/  LEA R12, P2, R13, UR4, 0x1 ;  /* 0x000000040d0c7c11 */ /* 0x000fc8000f8408ff */
[----:B------:R-:W-:Y:S02]  /*3000*/  LEA.HI.X R13, R13, UR5, R32, 0x1, P2 ;  /* 0x000000050d0d7c11 */ /* 0x000fe400090f0c20 */
[----:B------:R-:W-:Y:S02]  /*3010*/  ISETP.GE.AND P2, PT, R142, R96, PT ;  /* 0x000000608e00720c */ /* 0x000fe40003f46270 */
[----:B------:R-:W-:Y:S02]  /*3020*/  CS2R R48, SRZ ;  /* 0x0000000000307805 */ /* 0x000fe4000001ff00 */
[----:B------:R-:W-:-:S09]  /*3030*/  CS2R R50, SRZ ;  /* 0x0000000000327805 */ /* 0x000fd2000001ff00 */
[----:B------:R0:W5:Y:S04]  /*3040*/  @!P2 LDG.E.64 R52, desc[UR42][R14.64] ;  /* 0x0000002a0e34a981 */ /* 0x000168000c1e1b00 */
[----:B------:R0:W5:Y:S01]  /*3050*/  @!P2 LDG.E.64 R54, desc[UR42][R12.64] ;  /* 0x0000002a0c36a981 */ /* 0x000162000c1e1b00 */
        /* <DEDUP_REMOVED lines=8> */
[----:B--2---:R-:W-:-:S13]  /*30e0*/  ISETP.GE.AND P2, PT, R82, R96, PT ;  /* 0x000000605200720c */ /* 0x004fda0003f46270 */
[----:B------:R0:W5:Y:S04]  /*30f0*/  @!P2 LDG.E.64 R48, desc[UR42][R14.64+0x10] ;  /* 0x0000102a0e30a981 */ /* 0x000168000c1e1b00 */
[----:B------:R0:W5:Y:S01]  /*3100*/  @!P2 LDG.E.64 R50, desc[UR42][R12.64+0x10] ;  /* 0x0000102a0c32a981 */ /* 0x000162000c1e1b00 */
[----:B---3--:R-:W-:-:S13]  /*3110*/  ISETP.GE.AND P2, PT, R79, R96, PT ;  /* 0x000000604f00720c */ /* 0x008fda0003f46270 */
[----:B------:R0:W5:Y:S04]  /*3120*/  @!P2 LDG.E.64 R44, desc[UR42][R14.64+0x20] ;  /* 0x0000202a0e2ca981 */ /* 0x000168000c1e1b00 */
[----:B------:R0:W5:Y:S01]  /*3130*/  @!P2 LDG.E.64 R46, desc[UR42][R12.64+0x20] ;  /* 0x0000202a0c2ea981 */ /* 0x000162000c1e1b00 */
[----:B----4-:R-:W-:-:S13]  /*3140*/  ISETP.GE.AND P2, PT, R59, R96, PT ;  /* 0x000000603b00720c */ /* 0x010fda0003f46270 */
[----:B------:R0:W5:Y:S04]  /*3150*/  @!P2 LDG.E.64 R40, desc[UR42][R14.64+0x30] ;  /* 0x0000302a0e28a981 */ /* 0x000168000c1e1b00 */
[----:B------:R0:W5:Y:S01]  /*3160*/  @!P2 LDG.E.64 R42, desc[UR42][R12.64+0x30] ;  /* 0x0000302a0c2aa981 */ /* 0x000162000c1e1b00 */
[----:B------:R-:W-:-:S13]  /*3170*/  ISETP.GE.AND P2, PT, R155, R96, PT ;  /* 0x000000609b00720c */ /* 0x000fda0003f46270 */
[----:B------:R0:W5:Y:S04]  /*3180*/  @!P2 LDG.E.64 R36, desc[UR42][R14.64+0x40] ;  /* 0x0000402a0e24a981 */ /* 0x000168000c1e1b00 */
[----:B------:R0:W5:Y:S01]  /*3190*/  @!P2 LDG.E.64 R38, desc[UR42][R12.64+0x40] ;  /* 0x0000402a0c26a981 */ /* 0x000162000c1e1b00 */
[----:B------:R-:W-:-:S13]  /*31a0*/  ISETP.GE.AND P2, PT, R58, R96, PT ;  /* 0x000000603a00720c */ /* 0x000fda0003f46270 */
[----:B------:R0:W5:Y:S04]  /*31b0*/  @!P2 LDG.E.64 R32, desc[UR42][R14.64+0x50] ;  /* 0x0000502a0e20a981 */ /* 0x000168000c1e1b00 */
[----:B------:R0:W5:Y:S02]  /*31c0*/  @!P2 LDG.E.64 R34, desc[UR42][R12.64+0x50] ;  /* 0x0000502a0c22a981 */ /* 0x000164000c1e1b00 */
.L_x_411:
[----:B------:R-:W-:Y:S05]  /*31d0*/  BSYNC B1 ;  /* 0x0000000000017941 */ /* 0x000fea0003800000 */
.L_x_410:
[----:B-----5:R-:W-:Y:S01]  /*31e0*/  IMAD.MOV.U32 R11, RZ, RZ, R32 ;  /* 0x000000ffff0b7224 */ /* 0x020fe200078e0020 */
[----:B------:R-:W-:Y:S01]  /*31f0*/  UISETP.NE.AND UP0, UPT, UR40, 0x3, UPT ;  /* 0x000000032800788c */ /* 0x000fe2000bf05270 */
[----:B0-----:R-:W-:-:S05]  /*3200*/  IMAD.MOV.U32 R12, RZ, RZ, R33 ;  /* 0x000000ffff0c7224 */ /* 0x001fca00078e0021 */
[----:B------:R-:W-:Y:S01]  /*3210*/  PRMT R103, R11, 0x5410, R12 ;  /* 0x000054100b677816 */ /* 0x000fe2000000000c */
[----:B------:R-:W-:Y:S01]  /*3220*/  IMAD.MOV.U32 R12, RZ, RZ, R36 ;  /* 0x000000ffff0c7224 */ /* 0x000fe200078e0024 */
[----:B------:R-:W-:Y:S01]  /*3230*/  PLOP3.LUT P2, PT, PT, PT, UP0, 0x80, 0x0 ;  /* 0x000000000000781c */ /* 0x000fe20003f4f008 */
[----:B------:R-:W-:-:S05]  /*3240*/  IMAD.MOV.U32 R11, RZ, RZ, R37 ;  /* 0x000000ffff0b7224 */ /* 0x000fca00078e0025 */
[----:B------:R-:W-:Y:S01]  /*3250*/  PRMT R105, R12, 0x5410, R11 ;  /* 0x000054100c697816 */ /* 0x000fe2000000000b */
[----:B------:R-:W-:Y:S02]  /*3260*/  IMAD.MOV.U32 R12, RZ, RZ, R40 ;  /* 0x000000ffff0c7224 */ /* 0x000fe400078e0028 */
        /* <DEDUP_REMOVED lines=32> */
[----:B------:R-:W-:Y:S06]  /*3470*/  @!P2 BRA `(.L_x_412) ;  /* 0x000000000004a947 */ /* 0x000fec0003800000 */
[----:B------:R-:W-:Y:S01]  /*3480*/  BPT.TRAP 0x1 ;  /* 0x000000040000795c */ /* 0x000fe20000300000 */
.L_x_412:
[----:B------:R-:W-:Y:S01]  /*3490*/  IMAD R31, R18, 0x8, R2 ;  /* 0x00000008121f7824 */ /* 0x000fe200078e0202 */
[----:B------:R-:W-:Y:S01]  /*34a0*/  SHF.L.U32 R79, R138, 0x1f, RZ ;  /* 0x0000001f8a4f7819 */ /* 0x000fe200000006ff */
[----:B------:R-:W-:Y:S03]  /*34b0*/  BSSY B1, `(.L_x_413) ;  /* 0x0000003000017945 */ /* 0x000fe60003800000 */
[----:B------:R-:W0:Y:S02]  /*34c0*/  SYNCS.PHASECHK.TRANS64.TRYWAIT P4, [R31+URZ+0x2d890], R79 ;  /* 0x02d8904f1f0075a7 */ /* 0x000e24000808017f */
[----:B0-----:R-:W-:Y:S05]  /*34d0*/  @!P4 BRA `(.L_x_414) ;  /* 0x000001780044c947 */ /* 0x001fea0003800000 */
.L_x_672:
[----:B------:R-:W-:Y:S05]  /*34e0*/  BSYNC B1 ;  /* 0x0000000000017941 */ /* 0x000fea0003800000 */
.L_x_413:
[----:B------:R-:W-:-:S03]  /*34f0*/  UMOV UR4, 0xffffffff ;  /* 0xffffffff00047882 */ /* 0x000fc60000000000 */
[----:B------:R-:W-:Y:S05]  /*3500*/  BRA.DIV UR4, `(.L_x_415) ;  /* 0x0000017a044c7947 */ /* 0x000fea000b800000 */
[----:B------:R-:W1:Y:S04]  /*3510*/  SHFL.IDX PT, R57, R57, RZ, 0x1e1f ;  /* 0x001e1fff39397589 */ /* 0x000e6800000e0000 */
[----:B------:R-:W2:Y:S02]  /*3520*/  SHFL.IDX PT, R56, R56, RZ, 0x1e1f ;  /* 0x001e1fff38387589 */ /* 0x000ea400000e0000 */
.L_x_676:
[----:B------:R-:W-:Y:S05]  /*3530*/  @P3 BRA `(.L_x_416) ;  /* 0x0000003800383947 */ /* 0x000fea0003800000 */
[----:B------:R-:W-:Y:S01]  /*3540*/  ISETP.NE.AND P3, PT, R28, RZ, PT ;  /* 0x000000ff1c00720c */ /* 0x000fe20003f65270 */
[----:B------:R-:W-:-:S12]  /*3550*/  BSSY B1, `(.L_x_417) ;  /* 0x0000039000017945 */ /* 0x000fd80003800000 */
[----:B------:R-:W-:Y:S05]  /*3560*/  @!P3 BRA `(.L_x_418) ;  /* 0x0000000000dcb947 */ /* 0x000fea0003800000 */
[----:B------:R3:W4:Y:S01]  /*3570*/  LDS.128 R12, [R61+0x15000] ;  /* 0x015000003d0c7984 */ /* 0x0007220000000c00 */
[----:B------:R-:W-:Y:S01]  /*3580*/  ISETP.GE.AND P3, PT, R142, R96, PT ;  /* 0x000000608e00720c */ /* 0x000fe20003f66270 */
[----:B------:R-:W-:-:S12]  /*3590*/  BSSY B2, `(.L_x_419) ;  /* 0x0000031000027945 */ /* 0x000fd80003800000 */
[----:B---3--:R-:W-:Y:S05]  /*35a0*/  @P3 BRA `(.L_x_420) ;  /* 0x0000000000bc3947 */ /* 0x008fea0003800000 */
[----:B------:R-:W-:Y:S02]  /*35b0*/  SHF.R.U64 R54, R54, 0x10, R55 ;  /* 0x0000001036367819 */ /* 0x000fe40000001237 */
[--C-:B------:R-:W-:Y:S02]  /*35c0*/  SHF.R.U64 R11, R52, 0x10, R53.reuse ;  /* 0x00000010340b7819 */ /* 0x100fe40000001235 */
[----:B------:R-:W-:Y:S02]  /*35d0*/  SHF.R.U32.HI R52, RZ, 0x10, R53 ;  /* 0x00000010ff347819 */ /* 0x000fe40000011635 */
[----:B------:R-:W-:Y:S02]  /*35e0*/  SHF.R.U32.HI R53, RZ, 0x10, R55 ;  /* 0x00000010ff357819 */ /* 0x000fe40000011637 */
[----:B------:R-:W-:Y:S02]  /*35f0*/  PRMT R54, R59, 0x5432, R54 ;  /* 0x000054323b367816 */ /* 0x000fe40000000036 */
[----:B------:R-:W-:-:S02]  /*3600*/  PRMT R55, R58, 0x5432, R52 ;  /* 0x000054323a377816 */ /* 0x000fc40000000034 */
[----:B------:R-:W-:Y:S02]  /*3610*/  PRMT R52, R59, 0x5410, R53 ;  /* 0x000054103b347816 */ /* 0x000fe40000000035 */
[----:B------:R-:W-:Y:S01]  /*3620*/  PRMT R11, R58, 0x5410, R11 ;  /* 0x000054103a0b7816 */ /* 0x000fe2000000000b */
[C---:B----4-:R-:W-:Y:S01]  /*3630*/  IMAD.U32 R58, R13.reuse, 0x10000, RZ ;  /* 0x000100000d3a7824 */ /* 0x050fe200078e00ff */
[----:B------:R-:W-:Y:S02]  /*3640*/  LOP3.LUT R82, R13, 0xffff0000, RZ, 0xc0, !PT ;  /* 0xffff00000d527812 */ /* 0x000fe400078ec0ff */
[C---:B------:R-:W-:Y:S01]  /*3650*/  LOP3.LUT R59, R54.reuse, 0xffff0000, RZ, 0xc0, !PT ;  /* 0xffff0000363b7812 */ /* 0x040fe200078ec0ff */
[----:B------:R-:W-:Y:S01]  /*3660*/  IMAD.U32 R54, R54, 0x10000, RZ ;  /* 0x0001000036367824 */ /* 0x000fe200078e00ff */
[C---:B------:R-:W-:Y:S01]  /*3670*/  LOP3.LUT R13, R11.reuse, 0xffff0000, RZ, 0xc0, !PT ;  /* 0xffff00000b0d7812 */ /* 0x040fe200078ec0ff */
[----:B------:R-:W-:Y:S02]  /*3680*/  IMAD.U32 R11, R11, 0x10000, RZ ;  /* 0x000100000b0b7824 */ /* 0x000fe400078e00ff */
[----:B------:R-:W-:-:S04]  /*3690*/  FMUL.FTZ R53, R82, R59 ;  /* 0x0000003b52357220 */ /* 0x000fc80000410000 */
[-C--:B------:R-:W-:Y:S01]  /*36a0*/  FFMA.FTZ R53, R58, R13.reuse, -R53 ;  /* 0x0000000d3a357223 */ /* 0x080fe20000010835 */
[----:B------:R-:W-:Y:S01]  /*36b0*/  FMUL.FTZ R13, R82, R13 ;  /* 0x0000000d520d7220 */ /* 0x000fe20000410000 */
[C---:B------:R-:W-:Y:S01]  /*36c0*/  IMAD.U32 R82, R55.reuse, 0x10000, RZ ;  /* 0x0001000037527824 */ /* 0x040fe200078e00ff */
[----:B------:R-:W-:Y:S02]  /*36d0*/  LOP3.LUT R55, R55, 0xffff0000, RZ, 0xc0, !PT ;  /* 0xffff000037377812 */ /* 0x000fe400078ec0ff */
[----:B------:R-:W-:Y:S01]  /*36e0*/  FFMA.FTZ R13, R58, R59, R13 ;  /* 0x0000003b3a0d7223 */ /* 0x000fe2000001000d */
[----:B------:R-:W-:Y:S01]  /*36f0*/  LOP3.LUT R59, R14, 0xffff0000, RZ, 0xc0, !PT ;  /* 0xffff00000e3b7812 */ /* 0x000fe200078ec0ff */
[C---:B------:R-:W-:Y:S01]  /*3700*/  IMAD.U32 R58, R52.reuse, 0x10000, RZ ;  /* 0x00010000343a7824 */ /* 0x040fe200078e00ff */
[----:B------:R-:W-:Y:S01]  /*3710*/  LOP3.LUT R52, R52, 0xffff0000, RZ, 0xc0, !PT ;  /* 0xffff000034347812 */ /* 0x000fe200078ec0ff */
[----:B------:R-:W-:Y:S01]  /*3720*/  IMAD.U32 R14, R14, 0x10000, RZ ;  /* 0x000100000e0e7824 */ /* 0x000fe200078e00ff */
[----:B------:R-:W-:Y:S01]  /*3730*/  F2FP.BF16.F32.PACK_AB R13, R13, R53 ;  /* 0x000000350d0d723e */ /* 0x000fe200000010ff */
[C---:B------:R-:W-:Y:S01]  /*3740*/  FMUL.FTZ R83, R59.reuse, R58 ;  /* 0x0000003a3b537220 */ /* 0x040fe20000410000 */
[----:B------:R-:W-:-:S03]  /*3750*/  FMUL.FTZ R59, R59, R82 ;  /* 0x000000523b3b7220 */ /* 0x000fc60000410000 */
[C---:B------:R-:W-:Y:S01]  /*3760*/  FFMA.FTZ R83, R14.reuse, R82, -R83 ;  /* 0x000000520e537223 */ /* 0x040fe20000010853 */
[----:B------:R-:W-:Y:S01]  /*3770*/  FFMA.FTZ R59, R14, R58, R59 ;  /* 0x0000003a0e3b7223 */ /* 0x000fe2000001003b */
[C---:B------:R-:W-:Y:S01]  /*3780*/  LOP3.LUT R14, R15.reuse, 0xffff0000, RZ, 0xc0, !PT ;  /* 0xffff00000f0e7812 */ /* 0x040fe200078ec0ff */
[----:B------:R-:W-:-:S03]  /*3790*/  IMAD.U32 R15, R15, 0x10000, RZ ;  /* 0x000100000f0f7824 */ /* 0x000fc600078e00ff */
        /* <DEDUP_REMOVED lines=11> */
[----:B------:R-:W-:-:S05]  /*3850*/  FFMA.FTZ R15, R12, R54, R15 ;  /* 0x000000360c0f7223 */ /* 0x000fca000001000f */
[----:B------:R-:W-:Y:S01]  /*3860*/  F2FP.BF16.F32.PACK_AB R52, R15, R52 ;  /* 0x000000340f34723e */ /* 0x000fe200000010ff */
[----:B------:R-:W-:Y:S02]  /*3870*/  IMAD.MOV.U32 R15, RZ, RZ, R14 ;  /* 0x000000ffff0f7224 */ /* 0x000fe400078e000e */
[----:B------:R-:W-:Y:S02]  /*3880*/  IMAD.MOV.U32 R14, RZ, RZ, R59 ;  /* 0x000000ffff0e7224 */ /* 0x000fe400078e003b */
[----:B------:R-:W-:-:S07]  /*3890*/  IMAD.MOV.U32 R12, RZ, RZ, R52 ;  /* 0x000000ffff0c7224 */ /* 0x000fce00078e0034 */
.L_x_420:
[----:B------:R-:W-:Y:S05]  /*38a0*/  BSYNC B2 ;  /* 0x0000000000027941 */ /* 0x000fea0003800000 */
.L_x_419:
[----:B--2---:R-:W-:-:S04]  /*38b0*/  LEA R52, P3, R16, R56, 0x1 ;  /* 0x0000003810347211 */ /* 0x004fc800078608ff */
[----:B-1----:R-:W-:-:S05]  /*38c0*/  LEA.HI.X R53, R16, R57, R17, 0x1, P3 ;  /* 0x0000003910357211 */ /* 0x002fca00018f0c11 */
[----:B----4-:R3:W-:Y:S04]  /*38d0*/  ST.E.128 desc[UR42][R52.64], R12 ;  /* 0x0000000c34007985 */ /* 0x0107e8000c101d2a */
.L_x_418:
[----:B------:R-:W-:Y:S05]  /*38e0*/  BSYNC B1 ;  /* 0x0000000000017941 */ /* 0x000fea0003800000 */
.L_x_417:
[----:B------:R-:W-:Y:S01]  /*38f0*/  ISETP.NE.AND P3, PT, R29, RZ, PT ;  /* 0x000000ff1d00720c */ /* 0x000fe20003f65270 */
[----:B------:R-:W-:-:S12]  /*3900*/  BSSY B1, `(.L_x_421) ;  /* 0x000003c000017945 */ /* 0x000fd80003800000 */
[----:B------:R-:W-:Y:S05]  /*3910*/  @!P3 BRA `(.L_x_422) ;  /* 0x0000000000e8b947 */ /* 0x000fea0003800000 */
[----:B------:R-:W4:Y:S01]  /*3920*/  LDL R11, [R1+0x28] ;  /* 0x00002800010b7983 */ /* 0x000f220000100800 */
[----:B------:R-:W-:Y:S03]  /*3930*/  BSSY B2, `(.L_x_423) ;  /* 0x0000033000027945 */ /* 0x000fe60003800000 */
[----:B---3--:R3:W0:Y:S01]  /*3940*/  LDS.128 R12, [R60+0x15000] ;  /* 0x015000003c0c7984 */ /* 0x0086220000000c00 */
[----:B----4-:R-:W-:-:S13]  /*3950*/  ISETP.GE.AND P3, PT, R11, R96, PT ;  /* 0x000000600b00720c */ /* 0x010fda0003f66270 */
[----:B0--3--:R-:W-:Y:S05]  /*3960*/  @P3 BRA `(.L_x_424) ;  /* 0x0000000000bc3947 */ /* 0x009fea0003800000 */
[----:B------:R-:W-:Y:S01]  /*3970*/  SHF.R.U64 R50, R50, 0x10, R51 ;  /* 0x0000001032327819 */ /* 0x000fe20000001233 */
[----:B------:R-:W-:Y:S01]  /*3980*/  IMAD.U32 R52, R13, 0x10000, RZ ;  /* 0x000100000d347824 */ /* 0x000fe200078e00ff */
[--C-:B------:R-:W-:Y:S02]  /*3990*/  SHF.R.U64 R11, R48, 0x10, R49.reuse ;  /* 0x00000010300b7819 */ /* 0x100fe40000001231 */
[----:B------:R-:W-:Y:S02]  /*39a0*/  PRMT R50, R112, 0x5432, R50 ;  /* 0x0000543270327816 */ /* 0x000fe40000000032 */
[----:B------:R-:W-:Y:S02]  /*39b0*/  SHF.R.U32.HI R48, RZ, 0x10, R49 ;  /* 0x00000010ff307819 */ /* 0x000fe40000011631 */
[----:B------:R-:W-:Y:S02]  /*39c0*/  SHF.R.U32.HI R49, RZ, 0x10, R51 ;  /* 0x00000010ff317819 */ /* 0x000fe40000011633 */
[----:B------:R-:W-:-:S02]  /*39d0*/  PRMT R11, R110, 0x5410, R11 ;  /* 0x000054106e0b7816 */ /* 0x000fc4000000000b */
[----:B------:R-:W-:Y:S02]  /*39e0*/  LOP3.LUT R54, R13, 0xffff0000, RZ, 0xc0, !PT ;  /* 0xffff00000d367812 */ /* 0x000fe400078ec0ff */
[C---:B------:R-:W-:Y:S01]  /*39f0*/  LOP3.LUT R53, R50.reuse, 0xffff0000, RZ, 0xc0, !PT ;  /* 0xffff000032357812 */ /* 0x040fe200078ec0ff */
[----:B------:R-:W-:Y:S01]  /*3a00*/  IMAD.U32 R50, R50, 0x10000, RZ ;  /* 0x0001000032327824 */ /* 0x000fe200078e00ff */
[----:B------:R-:W-:Y:S02]  /*3a10*/  PRMT R51, R110, 0x5432, R48 ;  /* 0x000054326e337816 */ /* 0x000fe40000000030 */
[----:B------:R-:W-:Y:S01]  /*3a20*/  PRMT R48, R112, 0x5410, R49 ;  /* 0x0000541070307816 */ /* 0x000fe20000000031 */
[----:B------:R-:W-:Y:S01]  /*3a30*/  FMUL.FTZ R49, R54, R53 ;  /* 0x0000003536317220 */ /* 0x000fe20000410000 */
[C---:B------:R-:W-:Y:S01]  /*3a40*/  LOP3.LUT R13, R11.reuse, 0xffff0000, RZ, 0xc0, !PT ;  /* 0xffff00000b0d7812 */ /* 0x040fe200078ec0ff */
[----:B------:R-:W-:-:S04]  /*3a50*/  IMAD.U32 R11, R11, 0x10000, RZ ;  /* 0x000100000b0b7824 */ /* 0x000fc800078e00ff */
        /* <DEDUP_REMOVED lines=32> */
.L_x_424:
[----:B------:R-:W-:Y:S05]  /*3c60*/  BSYNC B2 ;  /* 0x0000000000027941 */ /* 0x000fea0003800000 */
.L_x_423:
[----:B------:R-:W-:Y:S02]  /*3c70*/  IMAD.SHL.U32 R11, R147, 0x8, RZ ;  /* 0x00000008930b7824 */ /* 0x000fe400078e00ff */
[----:B--2---:R-:W-:Y:S02]  /*3c80*/  IMAD.MOV.U32 R48, RZ, RZ, R56 ;  /* 0x000000ffff307224 */ /* 0x004fe400078e0038 */
[----:B-1----:R-:W-:Y:S02]  /*3c90*/  IMAD.MOV.U32 R49, RZ, RZ, R57 ;  /* 0x000000ffff317224 */ /* 0x002fe400078e0039 */
[----:B------:R-:W-:-:S05]  /*3ca0*/  IMAD.WIDE R48, R11, 0x2, R48 ;  /* 0x000000020b307825 */ /* 0x000fca00078e0230 */
[----:B------:R4:W-:Y:S02]  /*3cb0*/  ST.E.128 desc[UR42][R48.64], R12 ;  /* 0x0000000c30007985 */ /* 0x0009e4000c101d2a */
.L_x_422:
[----:B------:R-:W-:Y:S05]  /*3cc0*/  BSYNC B1 ;  /* 0x0000000000017941 */ /* 0x000fea0003800000 */
.L_x_421:
[----:B------:R-:W-:Y:S01]  /*3cd0*/  ISETP.NE.AND P3, PT, R30, RZ, PT ;  /* 0x000000ff1e00720c */ /* 0x000fe20003f65270 */
[----:B------:R-:W-:-:S12]  /*3ce0*/  BSSY B1, `(.L_x_425) ;  /* 0x000003c000017945 */ /* 0x000fd80003800000 */
[----:B------:R-:W-:Y:S05]  /*3cf0*/  @!P3 BRA `(.L_x_426) ;  /* 0x0000000000e8b947 */ /* 0x000fea0003800000 */
[----:B------:R-:W5:Y:S01]  /*3d00*/  LDL R11, [R1+0x20] ;  /* 0x00002000010b7983 */ /* 0x000f620000100800 */
[----:B------:R-:W-:Y:S03]  /*3d10*/  BSSY B2, `(.L_x_427) ;  /* 0x0000033000027945 */ /* 0x000fe60003800000 */
[----:B---34-:R3:W4:Y:S01]  /*3d20*/  LDS.128 R12, [R61+0x17000] ;  /* 0x017000003d0c7984 */ /* 0x0187220000000c00 */
[----:B-----5:R-:W-:-:S13]  /*3d30*/  ISETP.GE.AND P3, PT, R11, R96, PT ;  /* 0x000000600b00720c */ /* 0x020fda0003f66270 */
[----:B---34-:R-:W-:Y:S05]  /*3d40*/  @P3 BRA `(.L_x_428) ;  /* 0x0000000000bc3947 */ /* 0x018fea0003800000 */
        /* <DEDUP_REMOVED lines=47> */
.L_x_428:
[----:B------:R-:W-:Y:S05]  /*4040*/  BSYNC B2 ;  /* 0x0000000000027941 */ /* 0x000fea0003800000 */
.L_x_427:
[----:B------:R-:W-:Y:S02]  /*4050*/  IMAD.SHL.U32 R11, R150, 0x8, RZ ;  /* 0x00000008960b7824 */ /* 0x000fe400078e00ff */
[----:B--2---:R-:W-:Y:S02]  /*4060*/  IMAD.MOV.U32 R44, RZ, RZ, R56 ;  /* 0x000000ffff2c7224 */ /* 0x004fe400078e0038 */
[----:B-1----:R-:W-:Y:S02]  /*4070*/  IMAD.MOV.U32 R45, RZ, RZ, R57 ;  /* 0x000000ffff2d7224 */ /* 0x002fe400078e0039 */
[----:B------:R-:W-:-:S05]  /*4080*/  IMAD.WIDE R44, R11, 0x2, R44 ;  /* 0x000000020b2c7825 */ /* 0x000fca00078e022c */
[----:B------:R1:W-:Y:S02]  /*4090*/  ST.E.128 desc[UR42][R44.64], R12 ;  /* 0x0000000c2c007985 */ /* 0x0003e4000c101d2a */
.L_x_426:
[----:B------:R-:W-:Y:S05]  /*40a0*/  BSYNC B1 ;  /* 0x0000000000017941 */ /* 0x000fea0003800000 */
.L_x_425:
[----:B------:R-:W-:Y:S01]  /*40b0*/  LOP3.LUT P3, RZ, R27, 0x8, RZ, 0xc0, !PT ;  /* 0x000000081bff7812 */ /* 0x000fe2000786c0ff */
[----:B------:R-:W-:-:S12]  /*40c0*/  BSSY B1, `(.L_x_429) ;  /* 0x0000039000017945 */ /* 0x000fd80003800000 */
[----:B------:R-:W-:Y:S05]  /*40d0*/  @!P3 BRA `(.L_x_430) ;  /* 0x0000000000dcb947 */ /* 0x000fea0003800000 */
[----:B------:R-:W5:Y:S01]  /*40e0*/  LDL R11, [R1+0x24] ;  /* 0x00002400010b7983 */ /* 0x000f620000100800 */
[----:B------:R-:W-:Y:S03]  /*40f0*/  BSSY B2, `(.L_x_431) ;  /* 0x0000032000027945 */ /* 0x000fe60003800000 */
[----:B-1-34-:R1:W3:Y:S01]  /*4100*/  LDS.128 R12, [R60+0x17000] ;  /* 0x017000003c0c7984 */ /* 0x01a2e20000000c00 */
[----:B-----5:R-:W-:-:S13]  /*4110*/  ISETP.GE.AND P3, PT, R11, R96, PT ;  /* 0x000000600b00720c */ /* 0x020fda0003f66270 */
[----:B-1-3--:R-:W-:Y:S05]  /*4120*/  @P3 BRA `(.L_x_432) ;  /* 0x0000000000b83947 */ /* 0x00afea0003800000 */
[--C-:B------:R-:W-:Y:S02]  /*4130*/  SHF.R.U64 R11, R40, 0x10, R41.reuse ;  /* 0x00000010280b7819 */ /* 0x100fe40000001229 */
[----:B------:R-:W-:Y:S02]  /*4140*/  SHF.R.U32.HI R40, RZ, 0x10, R41 ;  /* 0x00000010ff287819 */ /* 0x000fe40000011629 */
[----:B------:R-:W-:Y:S02]  /*4150*/  SHF.R.U64 R41, R42, 0x10, R43 ;  /* 0x000000102a297819 */ /* 0x000fe4000000122b */
[----:B------:R-:W-:Y:S02]  /*4160*/  PRMT R11, R107, 0x5410, R11 ;  /* 0x000054106b0b7816 */ /* 0x000fe4000000000b */
[----:B------:R-:W-:Y:S02]  /*4170*/  PRMT R41, R108, 0x5410, R41 ;  /* 0x000054106c297816 */ /* 0x000fe40000000029 */
[----:B------:R-:W-:-:S02]  /*4180*/  SHF.R.U32.HI R42, RZ, 0x10, R43 ;  /* 0x00000010ff2a7819 */ /* 0x000fc4000001162b */
[C---:B------:R-:W-:Y:S01]  /*4190*/  LOP3.LUT R46, R13.reuse, 0xffff0000, RZ, 0xc0, !PT ;  /* 0xffff00000d2e7812 */ /* 0x040fe200078ec0ff */
[----:B------:R-:W-:Y:S01]  /*41a0*/  IMAD.U32 R13, R13, 0x10000, RZ ;  /* 0x000100000d0d7824 */ /* 0x000fe200078e00ff */
[C---:B------:R-:W-:Y:S01]  /*41b0*/  LOP3.LUT R43, R41.reuse, 0xffff0000, RZ, 0xc0, !PT ;  /* 0xffff0000292b7812 */ /* 0x040fe200078ec0ff */
[----:B------:R-:W-:Y:S01]  /*41c0*/  IMAD.U32 R41, R41, 0x10000, RZ ;  /* 0x0001000029297824 */ /* 0x000fe200078e00ff */
[C---:B------:R-:W-:Y:S01]  /*41d0*/  LOP3.LUT R44, R11.reuse, 0xffff0000, RZ, 0xc0, !PT ;  /* 0xffff00000b2c7812 */ /* 0x040fe200078ec0ff */
[----:B------:R-:W-:Y:S01]  /*41e0*/  IMAD.U32 R11, R11, 0x10000, RZ ;  /* 0x000100000b0b7824 */ /* 0x000fe200078e00ff */
[----:B------:R-:W-:Y:S01]  /*41f0*/  PRMT R42, R108, 0x5432, R42 ;  /* 0x000054326c2a7816 */ /* 0x000fe2000000002a */
[CC--:B------:R-:W-:Y:S01]  /*4200*/  FMUL.FTZ R45, R46.reuse, R43.reuse ;  /* 0x0000002b2e2d7220 */ /* 0x0c0fe20000410000 */
[----:B------:R-:W-:Y:S01]  /*4210*/  PRMT R40, R107, 0x5432, R40 ;  /* 0x000054326b287816 */ /* 0x000fe20000000028 */
[-C--:B------:R-:W-:Y:S02]  /*4220*/  FMUL.FTZ R46, R46, R44.reuse ;  /* 0x0000002c2e2e7220 */ /* 0x080fe40000410000 */
[C---:B------:R-:W-:Y:S01]  /*4230*/  FFMA.FTZ R45, R13.reuse, R44, -R45 ;  /* 0x0000002c0d2d7223 */ /* 0x040fe2000001082d */
[----:B------:R-:W-:Y:S01]  /*4240*/  LOP3.LUT R44, R14, 0xffff0000, RZ, 0xc0, !PT ;  /* 0xffff00000e2c7812 */ /* 0x000fe200078ec0ff */
[----:B------:R-:W-:Y:S01]  /*4250*/  FFMA.FTZ R46, R13, R43, R46 ;  /* 0x0000002b0d2e7223 */ /* 0x000fe2000001002e */
[C---:B------:R-:W-:Y:S01]  /*4260*/  IMAD.U32 R43, R42.reuse, 0x10000, RZ ;  /* 0x000100002a2b7824 */ /* 0x040fe200078e00ff */
[----:B------:R-:W-:Y:S01]  /*4270*/  LOP3.LUT R42, R42, 0xffff0000, RZ, 0xc0, !PT ;  /* 0xffff00002a2a7812 */ /* 0x000fe200078ec0ff */
[----:B------:R-:W-:-:S02]  /*4280*/  IMAD.U32 R13, R14, 0x10000, RZ ;  /* 0x000100000e0d7824 */ /* 0x000fc400078e00ff */
[----:B------:R-:W-:Y:S02]  /*4290*/  IMAD.U32 R14, R40, 0x10000, RZ ;  /* 0x00010000280e7824 */ /* 0x000fe400078e00ff */
[----:B------:R-:W-:Y:S01]  /*42a0*/  FMUL.FTZ R47, R44, R43 ;  /* 0x0000002b2c2f7220 */ /* 0x000fe20000410000 */
[----:B------:R-:W-:Y:S02]  /*42b0*/  LOP3.LUT R40, R40, 0xffff0000, RZ, 0xc0, !PT ;  /* 0xffff000028287812 */ /* 0x000fe400078ec0ff */
[----:B------:R-:W-:Y:S01]  /*42c0*/  F2FP.BF16.F32.PACK_AB R45, R46, R45 ;  /* 0x0000002d2e2d723e */ /* 0x000fe200000010ff */
[-C--:B------:R-:W-:Y:S01]  /*42d0*/  FFMA.FTZ R47, R13, R14.reuse, -R47 ;  /* 0x0000000e0d2f7223 */ /* 0x080fe2000001082f */
[----:B------:R-:W-:-:S04]  /*42e0*/  FMUL.FTZ R14, R44, R14 ;  /* 0x0000000e2c0e7220 */ /* 0x000fc80000410000 */
        /* <DEDUP_REMOVED lines=17> */
[----:B------:R-:W-:-:S07]  /*4400*/  IMAD.MOV.U32 R13, RZ, RZ, R45 ;  /* 0x000000ffff0d7224 */ /* 0x000fce00078e002d */
.L_x_432:
[----:B------:R-:W-:Y:S05]  /*4410*/  BSYNC B2 ;  /* 0x0000000000027941 */ /* 0x000fea0003800000 */
.L_x_431:
[----:B--2---:R-:W-:-:S04]  /*4420*/  LEA R40, P3, R23, R56, 0x1 ;  /* 0x0000003817287211 */ /* 0x004fc800078608ff */
[----:B------:R-:W-:-:S05]  /*4430*/  LEA.HI.X R41, R23, R57, R154, 0x1, P3 ;  /* 0x0000003917297211 */ /* 0x000fca00018f0c9a */
[----:B------:R1:W-:Y:S04]  /*4440*/  ST.E.128 desc[UR42][R40.64], R12 ;  /* 0x0000000c28007985 */ /* 0x0003e8000c101d2a */
.L_x_430:
[----:B------:R-:W-:Y:S05]  /*4450*/  BSYNC B1 ;  /* 0x0000000000017941 */ /* 0x000fea0003800000 */
.L_x_429:
[----:B------:R-:W-:Y:S01]  /*4460*/  LOP3.LUT P3, RZ, R27, 0x10, RZ, 0xc0, !PT ;  /* 0x000000101bff7812 */ /* 0x000fe2000786c0ff */
[----:B------:R-:W-:-:S12]  /*4470*/  BSSY B1, `(.L_x_433) ;  /* 0x0000036000017945 */ /* 0x000fd80003800000 */
[----:B------:R-:W-:Y:S05]  /*4480*/  @!P3 BRA `(.L_x_434) ;  /* 0x0000000000d0b947 */ /* 0x000fea0003800000 */
[----:B-1-34-:R1:W3:Y:S01]  /*4490*/  LDS.128 R12, [R61+0x19000] ;  /* 0x019000003d0c7984 */ /* 0x01a2e20000000c00 */
[C---:B--2---:R-:W-:Y:S01]  /*44a0*/  LEA R40, P3, R22.reuse, R56, 0x1 ;  /* 0x0000003816287211 */ /* 0x044fe200078608ff */
[----:B------:R-:W-:Y:S03]  /*44b0*/  BSSY B2, `(.L_x_435) ;  /* 0x0000030000027945 */ /* 0x000fe60003800000 */
[----:B------:R-:W-:Y:S02]  /*44c0*/  LEA.HI.X R41, R22, R57, R153, 0x1, P3 ;  /* 0x0000003916297211 */ /* 0x000fe400018f0c99 */
[----:B------:R-:W-:-:S13]  /*44d0*/  ISETP.GE.AND P3, PT, R155, R96, PT ;  /* 0x000000609b00720c */ /* 0x000fda0003f66270 */
[----:B-1----:R-:W-:Y:S05]  /*44e0*/  @P3 BRA `(.L_x_436) ;  /* 0x0000000000b03947 */ /* 0x002fea0003800000 */
[--C-:B------:R-:W-:Y:S02]  /*44f0*/  SHF.R.U64 R36, R36, 0x10, R37.reuse ;  /* 0x0000001024247819 */ /* 0x100fe40000001225 */
[----:B------:R-:W-:Y:S02]  /*4500*/  SHF.R.U32.HI R42, RZ, 0x10, R37 ;  /* 0x00000010ff2a7819 */ /* 0x000fe40000011625 */
[----:B------:R-:W-:Y:S02]  /*4510*/  SHF.R.U64 R37, R38, 0x10, R39 ;  /* 0x0000001026257819 */ /* 0x000fe40000001227 */
[----:B------:R-:W-:Y:S02]  /*4520*/  PRMT R11, R105, 0x5410, R36 ;  /* 0x00005410690b7816 */ /* 0x000fe40000000024 */
[----:B------:R-:W-:Y:S02]  /*4530*/  PRMT R37, R106, 0x5410, R37 ;  /* 0x000054106a257816 */ /* 0x000fe40000000025 */
[C---:B---3--:R-:W-:Y:S01]  /*4540*/  LOP3.LUT R43, R13.reuse, 0xffff0000, RZ, 0xc0, !PT ;  /* 0xffff00000d2b7812 */ /* 0x048fe200078ec0ff */
[----:B------:R-:W-:Y:S01]  /*4550*/  IMAD.U32 R13, R13, 0x10000, RZ ;  /* 0x000100000d0d7824 */ /* 0x000fe200078e00ff */
[C---:B------:R-:W-:Y:S01]  /*4560*/  LOP3.LUT R38, R37.reuse, 0xffff0000, RZ, 0xc0, !PT ;  /* 0xffff000025267812 */ /* 0x040fe200078ec0ff */
[----:B------:R-:W-:Y:S01]  /*4570*/  IMAD.U32 R37, R37, 0x10000, RZ ;  /* 0x0001000025257824 */ /* 0x000fe200078e00ff */
[----:B------:R-:W-:-:S02]  /*4580*/  LOP3.LUT R36, R11, 0xffff0000, RZ, 0xc0, !PT ;  /* 0xffff00000b247812 */ /* 0x000fc400078ec0ff */
[----:B------:R-:W-:Y:S01]  /*4590*/  SHF.R.U32.HI R39, RZ, 0x10, R39 ;  /* 0x00000010ff277819 */ /* 0x000fe20000011627 */
[----:B------:R-:W-:Y:S01]  /*45a0*/  FMUL.FTZ R44, R43, R38 ;  /* 0x000000262b2c7220 */ /* 0x000fe20000410000 */
[----:B------:R-:W-:Y:S01]  /*45b0*/  PRMT R42, R105, 0x5432, R42 ;  /* 0x00005432692a7816 */ /* 0x000fe2000000002a */
[-C--:B------:R-:W-:Y:S01]  /*45c0*/  FMUL.FTZ R43, R43, R36.reuse ;  /* 0x000000242b2b7220 */ /* 0x080fe20000410000 */
[----:B------:R-:W-:Y:S01]  /*45d0*/  PRMT R106, R106, 0x5432, R39 ;  /* 0x000054326a6a7816 */ /* 0x000fe20000000027 */
[C---:B------:R-:W-:Y:S01]  /*45e0*/  FFMA.FTZ R36, R13.reuse, R36, -R44 ;  /* 0x000000240d247223 */ /* 0x040fe2000001082c */
[C---:B------:R-:W-:Y:S02]  /*45f0*/  IMAD.U32 R39, R14.reuse, 0x10000, RZ ;  /* 0x000100000e277824 */ /* 0x040fe400078e00ff */
[----:B------:R-:W-:Y:S01]  /*4600*/  FFMA.FTZ R13, R13, R38, R43 ;  /* 0x000000260d0d7223 */ /* 0x000fe2000001002b */
[----:B------:R-:W-:Y:S01]  /*4610*/  LOP3.LUT R43, R14, 0xffff0000, RZ, 0xc0, !PT ;  /* 0xffff00000e2b7812 */ /* 0x000fe200078ec0ff */
[----:B------:R-:W-:Y:S01]  /*4620*/  IMAD.U32 R38, R106, 0x10000, RZ ;  /* 0x000100006a267824 */ /* 0x000fe200078e00ff */
[----:B------:R-:W-:Y:S01]  /*4630*/  LOP3.LUT R45, R15, 0xffff0000, RZ, 0xc0, !PT ;  /* 0xffff00000f2d7812 */ /* 0x000fe200078ec0ff */
[C---:B------:R-:W-:Y:S01]  /*4640*/  IMAD.U32 R44, R42.reuse, 0x10000, RZ ;  /* 0x000100002a2c7824 */ /* 0x040fe200078e00ff */
[----:B------:R-:W-:Y:S01]  /*4650*/  LOP3.LUT R42, R42, 0xffff0000, RZ, 0xc0, !PT ;  /* 0xffff00002a2a7812 */ /* 0x000fe200078ec0ff */
[----:B------:R-:W-:Y:S01]  /*4660*/  FMUL.FTZ R14, R43, R38 ;  /* 0x000000262b0e7220 */ /* 0x000fe20000410000 */
[----:B------:R-:W-:Y:S01]  /*4670*/  F2FP.BF16.F32.PACK_AB R13, R13, R36 ;  /* 0x000000240d0d723e */ /* 0x000fe200000010ff */
[----:B------:R-:W-:-:S02]  /*4680*/  FMUL.FTZ R43, R43, R44 ;  /* 0x0000002c2b2b7220 */ /* 0x000fc40000410000 */
[C---:B------:R-:W-:Y:S02]  /*4690*/  FFMA.FTZ R14, R39.reuse, R44, -R14 ;  /* 0x0000002c270e7223 */ /* 0x040fe4000001080e */
[----:B------:R-:W-:Y:S01]  /*46a0*/  FFMA.FTZ R39, R39, R38, R43 ;  /* 0x0000002627277223 */ /* 0x000fe2000001002b */
[----:B------:R-:W-:Y:S01]  /*46b0*/  LOP3.LUT R38, R106, 0xffff0000, RZ, 0xc0, !PT ;  /* 0xffff00006a267812 */ /* 0x000fe200078ec0ff */
[----:B------:R-:W-:-:S03]  /*46c0*/  IMAD.U32 R43, R15, 0x10000, RZ ;  /* 0x000100000f2b7824 */ /* 0x000fc600078e00ff */
[----:B------:R-:W-:Y:S01]  /*46d0*/  F2FP.BF16.F32.PACK_AB R14, R39, R14 ;  /* 0x0000000e270e723e */ /* 0x000fe200000010ff */
[C---:B------:R-:W-:Y:S01]  /*46e0*/  FMUL.FTZ R44, R45.reuse, R38 ;  /* 0x000000262d2c7220 */ /* 0x040fe20000410000 */
[----:B------:R-:W-:-:S03]  /*46f0*/  FMUL.FTZ R45, R45, R42 ;  /* 0x0000002a2d2d7220 */ /* 0x000fc60000410000 */
[----:B------:R-:W-:Y:S01]  /*4700*/  FFMA.FTZ R15, R43, R42, -R44 ;  /* 0x0000002a2b0f7223 */ /* 0x000fe2000001082c */
[----:B------:R-:W-:Y:S01]  /*4710*/  IMAD.U32 R42, R11, 0x10000, RZ ;  /* 0x000100000b2a7824 */ /* 0x000fe200078e00ff */
[C---:B------:R-:W-:Y:S01]  /*4720*/  LOP3.LUT R11, R12.reuse, 0xffff0000, RZ, 0xc0, !PT ;  /* 0xffff00000c0b7812 */ /* 0x040fe200078ec0ff */
[----:B------:R-:W-:Y:S01]  /*4730*/  FFMA.FTZ R38, R43, R38, R45 ;  /* 0x000000262b267223 */ /* 0x000fe2000001002d */
[----:B------:R-:W-:-:S03]  /*4740*/  IMAD.U32 R12, R12, 0x10000, RZ ;  /* 0x000100000c0c7824 */ /* 0x000fc600078e00ff */
[C---:B------:R-:W-:Y:S01]  /*4750*/  FMUL.FTZ R43, R11.reuse, R37 ;  /* 0x000000250b2b7220 */ /* 0x040fe20000410000 */
[-C--:B------:R-:W-:Y:S01]  /*4760*/  FMUL.FTZ R44, R11, R42.reuse ;  /* 0x0000002a0b2c7220 */ /* 0x080fe20000410000 */
[----:B------:R-:W-:Y:S02]  /*4770*/  F2FP.BF16.F32.PACK_AB R15, R38, R15 ;  /* 0x0000000f260f723e */ /* 0x000fe400000010ff */
[C---:B------:R-:W-:Y:S01]  /*4780*/  FFMA.FTZ R43, R12.reuse, R42, -R43 ;  /* 0x0000002a0c2b7223 */ /* 0x040fe2000001082b */
[----:B------:R-:W-:-:S05]  /*4790*/  FFMA.FTZ R44, R12, R37, R44 ;  /* 0x000000250c2c7223 */ /* 0x000fca000001002c */
[----:B------:R-:W-:-:S07]  /*47a0*/  F2FP.BF16.F32.PACK_AB R12, R44, R43 ;  /* 0x0000002b2c0c723e */ /* 0x000fce00000010ff */
.L_x_436:
[----:B------:R-:W-:Y:S05]  /*47b0*/  BSYNC B2 ;  /* 0x0000000000027941 */ /* 0x000fea0003800000 */
.L_x_435:
[----:B---3--:R1:W-:Y:S02]  /*47c0*/  ST.E.128 desc[UR42][R40.64], R12 ;  /* 0x0000000c28007985 */ /* 0x0083e4000c101d2a */
.L_x_434:
[----:B------:R-:W-:Y:S05]  /*47d0*/  BSYNC B1 ;  /* 0x0000000000017941 */ /* 0x000fea0003800000 */
.L_x_433:
[----:B------:R-:W-:-:S13]  /*47e0*/  LOP3.LUT P3, RZ, R27, 0x20, RZ, 0xc0, !PT ;  /* 0x000000201bff7812 */ /* 0x000fda000786c0ff */
[----:B------:R-:W-:Y:S05]  /*47f0*/  @!P3 BRA `(.L_x_416) ;  /* 0x000000240088b947 */ /* 0x000fea0003800000 */
[----:B------:R-:W5:Y:S01]  /*4800*/  LDL R11, [R1+0x2c] ;  /* 0x00002c00010b7983 */ /* 0x000f620000100800 */
[C---:B--2---:R-:W-:Y:S01]  /*4810*/  LEA R36, P3, R136.reuse, R56, 0x1 ;  /* 0x0000003888247211 */ /* 0x044fe200078608ff */
[----:B------:R-:W-:Y:S02]  /*4820*/  BSSY B1, `(.L_x_437) ;  /* 0x0000032000017945 */ /* 0x000fe40003800000 */
[----:B-1-34-:R1:W2:Y:S01]  /*4830*/  LDS.128 R12, [R60+0x19000] ;  /* 0x019000003c0c7984 */ /* 0x01a2a20000000c00 */
[----:B------:R-:W-:Y:S02]  /*4840*/  LEA.HI.X R37, R136, R57, R152, 0x1, P3 ;  /* 0x0000003988257211 */ /* 0x000fe400018f0c98 */
[----:B-----5:R-:W-:-:S13]  /*4850*/  ISETP.GE.AND P3, PT, R11, R96, PT ;  /* 0x000000600b00720c */ /* 0x020fda0003f66270 */
[----:B-12---:R-:W-:Y:S05]  /*4860*/  @P3 BRA `(.L_x_438) ;  /* 0x0000000000b43947 */ /* 0x006fea0003800000 */
[----:B------:R-:W-:Y:S01]  /*4870*/  SHF.R.U64 R41, R34, 0x10, R35 ;  /* 0x0000001022297819 */ /* 0x000fe20000001223 */
[----:B------:R-:W-:Y:S01]  /*4880*/  IMAD.U32 R39, R13, 0x10000, RZ ;  /* 0x000100000d277824 */ /* 0x000fe200078e00ff */
[--C-:B------:R-:W-:Y:S01]  /*4890*/  SHF.R.U64 R42, R32, 0x10, R33.reuse ;  /* 0x00000010202a7819 */ /* 0x100fe20000001221 */
[C---:B------:R-:W-:Y:S01]  /*48a0*/  IMAD.U32 R32, R14.reuse, 0x10000, RZ ;  /* 0x000100000e207824 */ /* 0x040fe200078e00ff */
[----:B------:R-:W-:Y:S02]  /*48b0*/  SHF.R.U32.HI R38, RZ, 0x10, R33 ;  /* 0x00000010ff267819 */ /* 0x000fe40000011621 */
[----:B------:R-:W-:Y:S01]  /*48c0*/  LOP3.LUT R33, R14, 0xffff0000, RZ, 0xc0, !PT ;  /* 0xffff00000e217812 */ /* 0x000fe200078ec0ff */
[C---:B------:R-:W-:Y:S01]  /*48d0*/  IMAD.U32 R14, R15.reuse, 0x10000, RZ ;  /* 0x000100000f0e7824 */ /* 0x040fe200078e00ff */
[----:B------:R-:W-:Y:S02]  /*48e0*/  LOP3.LUT R11, R15, 0xffff0000, RZ, 0xc0, !PT ;  /* 0xffff00000f0b7812 */ /* 0x000fe400078ec0ff */
[----:B------:R-:W-:-:S02]  /*48f0*/  PRMT R15, R104, 0x5410, R41 ;  /* 0x00005410680f7816 */ /* 0x000fc40000000029 */
[----:B------:R-:W-:Y:S02]  /*4900*/  PRMT R34, R103, 0x5410, R42 ;  /* 0x0000541067227816 */ /* 0x000fe4000000002a */
[----:B------:R-:W-:Y:S02]  /*4910*/  SHF.R.U32.HI R35, RZ, 0x10, R35 ;  /* 0x00000010ff237819 */ /* 0x000fe40000011623 */
[----:B------:R-:W-:Y:S01]  /*4920*/  LOP3.LUT R40, R13, 0xffff0000, RZ, 0xc0, !PT ;  /* 0xffff00000d287812 */ /* 0x000fe200078ec0ff */
[----:B------:R-:W-:Y:S01]  /*4930*/  IMAD.U32 R13, R12, 0x10000, RZ ;  /* 0x000100000c0d7824 */ /* 0x000fe200078e00ff */
[C---:B------:R-:W-:Y:S01]  /*4940*/  LOP3.LUT R43, R15.reuse, 0xffff0000, RZ, 0xc0, !PT ;  /* 0xffff00000f2b7812 */ /* 0x040fe200078ec0ff */
[----:B------:R-:W-:Y:S01]  /*4950*/  IMAD.U32 R15, R15, 0x10000, RZ ;  /* 0x000100000f0f7824 */ /* 0x000fe200078e00ff */
[C---:B------:R-:W-:Y:S01]  /*4960*/  LOP3.LUT R41, R34.reuse, 0xffff0000, RZ, 0xc0, !PT ;  /* 0xffff000022297812 */ /* 0x040fe200078ec0ff */
[----:B------:R-:W-:Y:S01]  /*4970*/  IMAD.U32 R34, R34, 0x10000, RZ ;  /* 0x0001000022227824 */ /* 0x000fe200078e00ff */
[----:B------:R-:W-:Y:S01]  /*4980*/  PRMT R104, R104, 0x5432, R35 ;  /* 0x0000543268687816 */ /* 0x000fe20000000023 */
[C---:B------:R-:W-:Y:S01]  /*4990*/  FMUL.FTZ R44, R40.reuse, R43 ;  /* 0x0000002b282c7220 */ /* 0x040fe20000410000 */
[----:B------:R-:W-:Y:S01]  /*49a0*/  PRMT R103, R103, 0x5432, R38 ;  /* 0x0000543267677816 */ /* 0x000fe20000000026 */
[----:B------:R-:W-:Y:S01]  /*49b0*/  FMUL.FTZ R40, R40, R41 ;  /* 0x0000002928287220 */ /* 0x000fe20000410000 */
[----:B------:R-:W-:Y:S01]  /*49c0*/  LOP3.LUT R12, R12, 0xffff0000, RZ, 0xc0, !PT ;  /* 0xffff00000c0c7812 */ /* 0x000fe200078ec0ff */
[----:B------:R-:W-:-:S02]  /*49d0*/  IMAD.U32 R35, R104, 0x10000, RZ ;  /* 0x0001000068237824 */ /* 0x000fc400078e00ff */
[----:B------:R-:W-:Y:S01]  /*49e0*/  FFMA.FTZ R38, R39, R41, -R44 ;  /* 0x0000002927267223 */ /* 0x000fe2000001082c */
[----:B------:R-:W-:Y:S02]  /*49f0*/  IMAD.U32 R42, R103, 0x10000, RZ ;  /* 0x00010000672a7824 */ /* 0x000fe400078e00ff */
[----:B------:R-:W-:Y:S01]  /*4a00*/  FFMA.FTZ R39, R39, R43, R40 ;  /* 0x0000002b27277223 */ /* 0x000fe20000010028 */
[CC--:B------:R-:W-:Y:S01]  /*4a10*/  FMUL.FTZ R41, R33.reuse, R35.reuse ;  /* 0x0000002321297220 */ /* 0x0c0fe20000410000 */
[----:B------:R-:W-:Y:S01]  /*4a20*/  LOP3.LUT R104, R104, 0xffff0000, RZ, 0xc0, !PT ;  /* 0xffff000068687812 */ /* 0x000fe200078ec0ff */
[-C--:B------:R-:W-:Y:S01]  /*4a30*/  FMUL.FTZ R43, R33, R42.reuse ;  /* 0x0000002a212b7220 */ /* 0x080fe20000410000 */
[----:B------:R-:W-:Y:S01]  /*4a40*/  LOP3.LUT R103, R103, 0xffff0000, RZ, 0xc0, !PT ;  /* 0xffff000067677812 */ /* 0x000fe200078ec0ff */
[C---:B------:R-:W-:Y:S01]  /*4a50*/  FFMA.FTZ R33, R32.reuse, R42, -R41 ;  /* 0x0000002a20217223 */ /* 0x040fe20000010829 */
[----:B------:R-:W-:Y:S01]  /*4a60*/  F2FP.BF16.F32.PACK_AB R38, R39, R38 ;  /* 0x000000262726723e */ /* 0x000fe200000010ff */
[----:B------:R-:W-:Y:S01]  /*4a70*/  FFMA.FTZ R40, R32, R35, R43 ;  /* 0x0000002320287223 */ /* 0x000fe2000001002b */
[C---:B------:R-:W-:Y:S01]  /*4a80*/  FMUL.FTZ R35, R11.reuse, R104 ;  /* 0x000000680b237220 */ /* 0x040fe20000410000 */
[C---:B------:R-:W-:Y:S01]  /*4a90*/  FMUL.FTZ R32, R12.reuse, R15 ;  /* 0x0000000f0c207220 */ /* 0x040fe20000410000 */
[-C--:B------:R-:W-:Y:S01]  /*4aa0*/  FMUL.FTZ R11, R11, R103.reuse ;  /* 0x000000670b0b7220 */ /* 0x080fe20000410000 */
[-C--:B------:R-:W-:Y:S01]  /*4ab0*/  FMUL.FTZ R12, R12, R34.reuse ;  /* 0x000000220c0c7220 */ /* 0x080fe20000410000 */
[C---:B------:R-:W-:Y:S01]  /*4ac0*/  FFMA.FTZ R35, R14.reuse, R103, -R35 ;  /* 0x000000670e237223 */ /* 0x040fe20000010823 */
[C---:B------:R-:W-:Y:S01]  /*4ad0*/  FFMA.FTZ R32, R13.reuse, R34, -R32 ;  /* 0x000000220d207223 */ /* 0x040fe20000010820 */
[----:B------:R-:W-:Y:S01]  /*4ae0*/  FFMA.FTZ R14, R14, R104, R11 ;  /* 0x000000680e0e7223 */ /* 0x000fe2000001000b */
[----:B------:R-:W-:-:S04]  /*4af0*/  FFMA.FTZ R13, R13, R15, R12 ;  /* 0x0000000f0d0d7223 */ /* 0x000fc8000001000c */
[----:B------:R-:W-:Y:S02]  /*4b00*/  F2FP.BF16.F32.PACK_AB R15, R14, R35 ;  /* 0x000000230e0f723e */ /* 0x000fe400000010ff */
[----:B------:R-:W-:Y:S01]  /*4b10*/  F2FP.BF16.F32.PACK_AB R12, R13, R32 ;  /* 0x000000200d0c723e */ /* 0x000fe200000010ff */
[----:B------:R-:W-:Y:S01]  /*4b20*/  IMAD.MOV.U32 R13, RZ, RZ, R38 ;  /* 0x000000ffff0d7224 */ /* 0x000fe200078e0026 */
[----:B------:R-:W-:-:S07]  /*4b30*/  F2FP.BF16.F32.PACK_AB R14, R40, R33 ;  /* 0x00000021280e723e */ /* 0x000fce00000010ff */
.L_x_438:
[----:B------:R-:W-:Y:S05]  /*4b40*/  BSYNC B1 ;  /* 0x0000000000017941 */ /* 0x000fea0003800000 */
.L_x_437:
[----:B------:R1:W-:Y:S01]  /*4b50*/  ST.E.128 desc[UR42][R36.64], R12 ;  /* 0x0000000c24007985 */ /* 0x0003e2000c101d2a */
[----:B------:R-:W-:Y:S05]  /*4b60*/  BRA `(.L_x_416) ;  /* 0x0000002000ac7947 */ /* 0x000fea0003800000 */
.L_x_409:
        /* <DEDUP_REMOVED lines=15> */
[----:B------:R-:W-:Y:S01]  /*4c60*/  IADD3 R15, P2, R66, R14, RZ ;  /* 0x0000000e420f7210 */ /* 0x000fe20007f5e0ff */
[----:B------:R-:W-:Y:S01]  /*4c70*/  ULDC.64 UR4, c[0x0][0x3e8] ;  /* 0x0000fa0000047ab9 */ /* 0x000fe20000000a00 */
[----:B------:R-:W-:Y:S02]  /*4c80*/  CS2R R42, SRZ ;  /* 0x00000000002a7805 */ /* 0x000fe4000001ff00 */
[----:B------:R-:W-:Y:S02]  /*4c90*/  CS2R R40, SRZ ;  /* 0x0000000000287805 */ /* 0x000fe4000001ff00 */
[----:B------:R-:W-:Y:S01]  /*4ca0*/  CS2R R54, SRZ ;  /* 0x0000000000367805 */ /* 0x000fe2000001ff00 */
[----:B------:R-:W-:Y:S01]  /*4cb0*/  IMAD.X R34, R11, 0x1, R81, P2 ;  /* 0x000000010b227824 */ /* 0x000fe200010e0651 */
[----:B------:R-:W-:Y:S02]  /*4cc0*/  IADD3 R13, P2, R62, R12, RZ ;  /* 0x0000000c3e0d7210 */ /* 0x000fe40007f5e0ff */
[----:B------:R-:W-:-:S03]  /*4cd0*/  CS2R R52, SRZ ;  /* 0x0000000000347805 */ /* 0x000fc6000001ff00 */
        /* <DEDUP_REMOVED lines=8> */
[----:B------:R-:W-:Y:S02]  /*4d60*/  CS2R R36, SRZ ;  /* 0x0000000000247805 */ /* 0x000fe4000001ff00 */
[----:B------:R-:W-:Y:S02]  /*4d70*/  CS2R R50, SRZ ;  /* 0x0000000000327805 */ /* 0x000fe4000001ff00 */
[----:B------:R-:W-:-:S05]  /*4d80*/  CS2R R48, SRZ ;  /* 0x0000000000307805 */ /* 0x000fca000001ff00 */
[----:B------:R0:W5:Y:S04]  /*4d90*/  @!P2 LDG.E.128 R40, desc[UR42][R14.64] ;  /* 0x0000002a0e28a981 */ /* 0x000168000c1e1d00 */
[----:B------:R0:W5:Y:S01]  /*4da0*/  @!P2 LDG.E.128 R52, desc[UR42][R12.64] ;  /* 0x0000002a0c34a981 */ /* 0x000162000c1e1d00 */
[----:B------:R-:W-:Y:S02]  /*4db0*/  ISETP.GE.AND P2, PT, R3, R96, PT ;  /* 0x000000600300720c */ /* 0x000fe40003f46270 */
[----:B------:R-:W-:Y:S02]  /*4dc0*/  CS2R R34, SRZ ;  /* 0x0000000000227805 */ /* 0x000fe4000001ff00 */
[----:B------:R-:W-:Y:S02]  /*4dd0*/  CS2R R32, SRZ ;  /* 0x0000000000207805 */ /* 0x000fe4000001ff00 */
[----:B------:R-:W-:-:S02]  /*4de0*/  CS2R R46, SRZ ;  /* 0x00000000002e7805 */ /* 0x000fc4000001ff00 */
[----:B------:R-:W-:-:S05]  /*4df0*/  CS2R R44, SRZ ;  /* 0x00000000002c7805 */ /* 0x000fca000001ff00 */
[----:B------:R0:W5:Y:S04]  /*4e00*/  @!P2 LDG.E.128 R36, desc[UR42][R14.64+0x20] ;  /* 0x0000202a0e24a981 */ /* 0x000168000c1e1d00 */
[----:B------:R0:W5:Y:S01]  /*4e10*/  @!P2 LDG.E.128 R48, desc[UR42][R12.64+0x20] ;  /* 0x0000202a0c30a981 */ /* 0x000162000c1e1d00 */
[----:B------:R-:W-:-:S13]  /*4e20*/  ISETP.GE.AND P2, PT, R4, R96, PT ;  /* 0x000000600400720c */ /* 0x000fda0003f46270 */
[----:B------:R0:W5:Y:S04]  /*4e30*/  @!P2 LDG.E.128 R32, desc[UR42][R14.64+0x40] ;  /* 0x0000402a0e20a981 */ /* 0x000168000c1e1d00 */
[----:B------:R0:W5:Y:S02]  /*4e40*/  @!P2 LDG.E.128 R44, desc[UR42][R12.64+0x40] ;  /* 0x0000402a0c2ca981 */ /* 0x000164000c1e1d00 */
.L_x_440:
[----:B------:R-:W-:Y:S05]  /*4e50*/  BSYNC B1 ;  /* 0x0000000000017941 */ /* 0x000fea0003800000 */
.L_x_439:
        /* <DEDUP_REMOVED lines=43> */
.L_x_441:
[----:B------:R-:W-:Y:S01]  /*5110*/  IMAD R31, R18, 0x8, R2 ;  /* 0x00000008121f7824 */ /* 0x000fe200078e0202 */
[----:B------:R-:W-:Y:S01]  /*5120*/  SHF.L.U32 R79, R138, 0x1f, RZ ;  /* 0x0000001f8a4f7819 */ /* 0x000fe200000006ff */
[----:B------:R-:W-:Y:S03]  /*5130*/  BSSY B1, `(.L_x_442) ;  /* 0x0000003000017945 */ /* 0x000fe60003800000 */
[----:B------:R-:W0:Y:S02]  /*5140*/  SYNCS.PHASECHK.TRANS64.TRYWAIT P4, [R31+URZ+0x2d890], R79 ;  /* 0x02d8904f1f0075a7 */ /* 0x000e24000808017f */
[----:B0-----:R-:W-:Y:S05]  /*5150*/  @!P4 BRA `(.L_x_443) ;  /* 0x0000015c0084c947 */ /* 0x001fea0003800000 */
.L_x_677:
[----:B------:R-:W-:Y:S05]  /*5160*/  BSYNC B1 ;  /* 0x0000000000017941 */ /* 0x000fea0003800000 */
.L_x_442:
[----:B------:R-:W-:-:S03]  /*5170*/  UMOV UR4, 0xffffffff ;  /* 0xffffffff00047882 */ /* 0x000fc60000000000 */
[----:B------:R-:W-:Y:S05]  /*5180*/  BRA.DIV UR4, `(.L_x_444) ;  /* 0x0000015e048c7947 */ /* 0x000fea000b800000 */
[----:B------:R1:W2:Y:S04]  /*5190*/  SHFL.IDX PT, R83, R57, RZ, 0x1e1f ;  /* 0x001e1fff39537589 */ /* 0x0002a800000e0000 */
[----:B------:R1:W3:Y:S02]  /*51a0*/  SHFL.IDX PT, R82, R56, RZ, 0x1e1f ;  /* 0x001e1fff38527589 */ /* 0x0002e400000e0000 */
.L_x_681:
[----:B------:R-:W-:Y:S05]  /*51b0*/  @P3 BRA `(.L_x_416) ;  /* 0x0000001c00183947 */ /* 0x000fea0003800000 */
[----:B------:R-:W4:Y:S01]  /*51c0*/  LDC R11, c[0x0][0x2f4] ;  /* 0x0000bd00ff0b7b82 */ /* 0x000f220000000800 */
[----:B------:R-:W-:Y:S01]  /*51d0*/  ISETP.NE.AND P3, PT, R28, RZ, PT ;  /* 0x000000ff1c00720c */ /* 0x000fe20003f65270 */
[----:B------:R-:W-:Y:S01]  /*51e0*/  BSSY B1, `(.L_x_445) ;  /* 0x000007d000017945 */ /* 0x000fe20003800000 */
[----:B----4-:R-:W-:-:S11]  /*51f0*/  IMAD.IADD R103, R11, 0x1, -R98 ;  /* 0x000000010b677824 */ /* 0x010fd600078e0a62 */
[----:B------:R-:W-:Y:S05]  /*5200*/  @!P3 BRA `(.L_x_446) ;  /* 0x0000000400e8b947 */ /* 0x000fea0003800000 */
[----:B------:R-:W-:Y:S01]  /*5210*/  SEL R12, R98, R103, !P0 ;  /* 0x00000067620c7207 */ /* 0x000fe20004000000 */
[----:B------:R-:W-:Y:S01]  /*5220*/  BSSY B2, `(.L_x_447) ;  /* 0x0000072000027945 */ /* 0x000fe20003800000 */
[----:B------:R-:W-:Y:S02]  /*5230*/  ISETP.GE.AND P3, PT, R16, R96, PT ;  /* 0x000000601000720c */ /* 0x000fe40003f66270 */
[----:B------:R-:W-:-:S04]  /*5240*/  SHF.R.S32.HI R13, RZ, 0x1f, R12 ;  /* 0x0000001fff0d7819 */ /* 0x000fc8000001140c */
[----:B------:R-:W-:-:S04]  /*5250*/  LEA.HI R13, R13, R12, RZ, 0x4 ;  /* 0x0000000c0d0d7211 */ /* 0x000fc800078f20ff */
[----:B------:R-:W-:-:S04]  /*5260*/  SHF.R.S32.HI R13, RZ, 0x4, R13 ;  /* 0x00000004ff0d7819 */ /* 0x000fc8000001140d */
[----:B------:R-:W-:-:S04]  /*5270*/  LEA.HI.SX32 R104, R70, R13, 0x1d ;  /* 0x0000000d46687211 */ /* 0x000fc800078feaff */
[----:B------:R-:W-:-:S04]  /*5280*/  SHF.R.S32.HI R12, RZ, 0x1f, R104 ;  /* 0x0000001fff0c7819 */ /* 0x000fc80000011468 */
[----:B------:R-:W-:Y:S01]  /*5290*/  LEA.HI R12, R12, R104, RZ, 0x2 ;  /* 0x000000680c0c7211 */ /* 0x000fe200078f10ff */
[----:B------:R-:W-:-:S04]  /*52a0*/  IMAD.SHL.U32 R104, R104, 0x8, RZ ;  /* 0x0000000868687824 */ /* 0x000fc800078e00ff */
[----:B------:R-:W-:Y:S01]  /*52b0*/  IMAD.SHL.U32 R12, R12, 0x400, RZ ;  /* 0x000004000c0c7824 */ /* 0x000fe200078e00ff */
[----:B------:R-:W-:-:S04]  /*52c0*/  LOP3.LUT R13, R144, 0x18, R104, 0xf8, !PT ;  /* 0x00000018900d7812 */ /* 0x000fc800078ef868 */
[----:B------:R-:W-:Y:S02]  /*52d0*/  LOP3.LUT R13, R13, R145, RZ, 0x3c, !PT ;  /* 0x000000910d0d7212 */ /* 0x000fe400078e3cff */
[----:B------:R-:W-:-:S04]  /*52e0*/  LOP3.LUT R12, R12, 0x7ffff000, RZ, 0xc0, !PT ;  /* 0x7ffff0000c0c7812 */ /* 0x000fc800078ec0ff */
[----:B------:R-:W-:-:S05]  /*52f0*/  IADD3 R12, R13, R12, R146 ;  /* 0x0000000c0d0c7210 */ /* 0x000fca0007ffe092 */
[C---:B-1----:R-:W-:Y:S02]  /*5300*/  IMAD R56, R18.reuse, 0x3000, R12 ;  /* 0x0000300012387824 */ /* 0x042fe400078e020c */
[----:B------:R-:W-:Y:S02]  /*5310*/  IMAD R12, R18, 0x3000, R94 ;  /* 0x00003000120c7824 */ /* 0x000fe400078e025e */
[--C-:B------:R-:W-:Y:S02]  /*5320*/  IMAD R56, R56, 0x2, R2.reuse ;  /* 0x0000000238387824 */ /* 0x100fe400078e0202 */
[----:B------:R-:W-:-:S04]  /*5330*/  IMAD R12, R12, 0x2, R2 ;  /* 0x000000020c0c7824 */ /* 0x000fc800078e0202 */
[----:B------:R-:W1:Y:S04]  /*5340*/  LDS.128 R56, [R56+0x15400] ;  /* 0x0154000038387984 */ /* 0x000e680000000c00 */
[----:B------:R-:W4:Y:S01]  /*5350*/  LDS.128 R12, [R12+0x15400] ;  /* 0x015400000c0c7984 */ /* 0x000f220000000c00 */
[----:B------:R-:W-:Y:S05]  /*5360*/  @P3 BRA `(.L_x_448) ;  /* 0x0000000400743947 */ /* 0x000fea0003800000 */
[--C-:B------:R-:W-:Y:S02]  /*5370*/  SHF.R.U64 R40, R40, 0x10, R41.reuse ;  /* 0x0000001028287819 */ /* 0x100fe40000001229 */
[----:B------:R-:W-:Y:S02]  /*5380*/  SHF.R.U32.HI R105, RZ, 0x10, R41 ;  /* 0x00000010ff697819 */ /* 0x000fe40000011629 */
[C---:B------:R-:W-:Y:S02]  /*5390*/  PRMT R40, R106.reuse, 0x5432, R40 ;  /* 0x000054326a287816 */ /* 0x040fe40000000028 */
[----:B------:R-:W-:Y:S02]  /*53a0*/  PRMT R105, R106, 0x5410, R105 ;  /* 0x000054106a697816 */ /* 0x000fe40000000069 */
[----:B------:R-:W-:Y:S02]  /*53b0*/  SHF.R.U32.HI R106, RZ, 0x10, R53 ;  /* 0x00000010ff6a7819 */ /* 0x000fe40000011635 */
[----:B------:R-:W-:-:S02]  /*53c0*/  SHF.R.U64 R41, R42, 0x10, R43 ;  /* 0x000000102a297819 */ /* 0x000fc4000000122b */
[----:B------:R-:W-:Y:S02]  /*53d0*/  SHF.R.U32.HI R42, RZ, 0x10, R43 ;  /* 0x00000010ff2a7819 */ /* 0x000fe4000001162b */
[----:B------:R-:W-:Y:S02]  /*53e0*/  SHF.R.U64 R43, R52, 0x10, R53 ;  /* 0x00000010342b7819 */ /* 0x000fe40000001235 */
[--C-:B------:R-:W-:Y:S02]  /*53f0*/  SHF.R.U64 R52, R54, 0x10, R55.reuse ;  /* 0x0000001036347819 */ /* 0x100fe40000001237 */
[----:B------:R-:W-:Y:S01]  /*5400*/  SHF.R.U32.HI R53, RZ, 0x10, R55 ;  /* 0x00000010ff357819 */ /* 0x000fe20000011637 */
[----:B------:R-:W-:Y:S01]  /*5410*/  IMAD.U32 R55, R105, 0x10000, RZ ;  /* 0x0001000069377824 */ /* 0x000fe200078e00ff */
[C---:B------:R-:W-:Y:S02]  /*5420*/  PRMT R106, R109.reuse, 0x5432, R106 ;  /* 0x000054326d6a7816 */ /* 0x040fe4000000006a */
[----:B------:R-:W-:Y:S01]  /*5430*/  PRMT R43, R109, 0x5410, R43 ;  /* 0x000054106d2b7816 */ /* 0x000fe2000000002b */
[----:B-1----:R-:W-:Y:S01]  /*5440*/  IMAD.U32 R109, R57, 0x10000, RZ ;  /* 0x00010000396d7824 */ /* 0x002fe200078e00ff */
[----:B------:R-:W-:-:S02]  /*5450*/  PRMT R52, R108, 0x5432, R52 ;  /* 0x000054326c347816 */ /* 0x000fc40000000034 */
[----:B------:R-:W-:Y:S01]  /*5460*/  PRMT R53, R108, 0x5410, R53 ;  /* 0x000054106c357816 */ /* 0x000fe20000000035 */
[C---:B------:R-:W-:Y:S01]  /*5470*/  IMAD.U32 R108, R106.reuse, 0x10000, RZ ;  /* 0x000100006a6c7824 */ /* 0x040fe200078e00ff */
[C---:B------:R-:W-:Y:S02]  /*5480*/  PRMT R41, R107.reuse, 0x5410, R41 ;  /* 0x000054106b297816 */ /* 0x040fe40000000029 */
[----:B------:R-:W-:Y:S01]  /*5490*/  PRMT R42, R107, 0x5432, R42 ;  /* 0x000054326b2a7816 */ /* 0x000fe2000000002a */
[----:B----4-:R-:W-:Y:S02]  /*54a0*/  IMAD.U32 R107, R13, 0x10000, RZ ;  /* 0x000100000d6b7824 */ /* 0x010fe400078e00ff */
[----:B------:R-:W-:Y:S01]  /*54b0*/  FMUL.FTZ R54, R109, R108 ;  /* 0x0000006c6d367220 */ /* 0x000fe20000410000 */
[----:B------:R-:W-:Y:S02]  /*54c0*/  LOP3.LUT R106, R106, 0xffff0000, RZ, 0xc0, !PT ;  /* 0xffff00006a6a7812 */ /* 0x000fe400078ec0ff */
[----:B------:R-:W-:Y:S01]  /*54d0*/  LOP3.LUT R57, R57, 0xffff0000, RZ, 0xc0, !PT ;  /* 0xffff000039397812 */ /* 0x000fe200078ec0ff */
[-C--:B------:R-:W-:Y:S01]  /*54e0*/  FFMA.FTZ R54, R107, R55.reuse, -R54 ;  /* 0x000000376b367223 */ /* 0x080fe20000010836 */
[----:B------:R-:W-:Y:S01]  /*54f0*/  FMUL.FTZ R55, R109, R55 ;  /* 0x000000376d377220 */ /* 0x000fe20000410000 */
[----:B------:R-:W-:-:S03]  /*5500*/  LOP3.LUT R105, R105, 0xffff0000, RZ, 0xc0, !PT ;  /* 0xffff000069697812 */ /* 0x000fc600078ec0ff */
[----:B------:R-:W-:Y:S01]  /*5510*/  FFMA.FTZ R55, R107, R108, R55 ;  /* 0x0000006c6b377223 */ /* 0x000fe20000010037 */
[----:B------:R-:W-:Y:S01]  /*5520*/  LOP3.LUT R107, R13, 0xffff0000, RZ, 0xc0, !PT ;  /* 0xffff00000d6b7812 */ /* 0x000fe200078ec0ff */
[CC--:B------:R-:W-:Y:S01]  /*5530*/  FMUL.FTZ R13, R57.reuse, R106.reuse ;  /* 0x0000006a390d7220 */ /* 0x0c0fe20000410000 */
[-C--:B------:R-:W-:Y:S01]  /*5540*/  FMUL.FTZ R57, R57, R105.reuse ;  /* 0x0000006939397220 */ /* 0x080fe20000410000 */
[C---:B------:R-:W-:Y:S01]  /*5550*/  IMAD.U32 R108, R59.reuse, 0x10000, RZ ;  /* 0x000100003b6c7824 */ /* 0x040fe200078e00ff */
[----:B------:R-:W-:Y:S01]  /*5560*/  LOP3.LUT R59, R59, 0xffff0000, RZ, 0xc0, !PT ;  /* 0xffff00003b3b7812 */ /* 0x000fe200078ec0ff */
[C---:B------:R-:W-:Y:S01]  /*5570*/  FFMA.FTZ R13, R107.reuse, R105, -R13 ;  /* 0x000000696b0d7223 */ /* 0x040fe2000001080d */
[----:B------:R-:W-:Y:S01]  /*5580*/  FFMA.FTZ R57, R107, R106, R57 ;  /* 0x0000006a6b397223 */ /* 0x000fe20000010039 */
[C---:B------:R-:W-:Y:S01]  /*5590*/  IMAD.U32 R107, R53.reuse, 0x10000, RZ ;  /* 0x00010000356b7824 */ /* 0x040fe200078e00ff */
[----:B------:R-:W-:Y:S01]  /*55a0*/  LOP3.LUT R53, R53, 0xffff0000, RZ, 0xc0, !PT ;  /* 0xffff000035357812 */ /* 0x000fe200078ec0ff */
[C---:B------:R-:W-:Y:S01]  /*55b0*/  IMAD.U32 R106, R15.reuse, 0x10000, RZ ;  /* 0x000100000f6a7824 */ /* 0x040fe200078e00ff */
[----:B------:R-:W-:Y:S01]  /*55c0*/  LOP3.LUT R15, R15, 0xffff0000, RZ, 0xc0, !PT ;  /* 0xffff00000f0f7812 */ /* 0x000fe200078ec0ff */
[----:B------:R-:W-:-:S02]  /*55d0*/  IMAD.U32 R105, R42, 0x10000, RZ ;  /* 0x000100002a697824 */ /* 0x000fc400078e00ff */
[----:B------:R-:W-:Y:S01]  /*55e0*/  FMUL.FTZ R109, R108, R107 ;  /* 0x0000006b6c6d7220 */ /* 0x000fe20000410000 */
[----:B------:R-:W-:Y:S02]  /*55f0*/  LOP3.LUT R42, R42, 0xffff0000, RZ, 0xc0, !PT ;  /* 0xffff00002a2a7812 */ /* 0x000fe400078ec0ff */
[----:B------:R-:W-:Y:S01]  /*5600*/  F2FP.BF16.F32.PACK_AB R13, R13, R54 ;  /* 0x000000360d0d723e */ /* 0x000fe200000010ff */
[-C--:B------:R-:W-:Y:S01]  /*5610*/  FFMA.FTZ R109, R106, R105.reuse, -R109 ;  /* 0x000000696a6d7223 */ /* 0x080fe2000001086d */
[----:B------:R-:W-:Y:S01]  /*5620*/  FMUL.FTZ R105, R108, R105 ;  /* 0x000000696c697220 */ /* 0x000fe20000410000 */
[----:B------:R-:W-:Y:S01]  /*5630*/  F2FP.BF16.F32.PACK_AB R57, R57, R55 ;  /* 0x000000373939723e */ /* 0x000fe200000010ff */
[----:B------:R-:W-:Y:S02]  /*5640*/  IMAD.U32 R54, R56, 0x10000, RZ ;  /* 0x0001000038367824 */ /* 0x000fe400078e00ff */
[----:B------:R-:W-:Y:S01]  /*5650*/  FFMA.FTZ R106, R106, R107, R105 ;  /* 0x0000006b6a6a7223 */ /* 0x000fe20000010069 */
[----:B------:R-:W-:Y:S01]  /*5660*/  FMUL.FTZ R105, R59, R53 ;  /* 0x000000353b697220 */ /* 0x000fe20000410000 */
[C---:B------:R-:W-:Y:S01]  /*5670*/  IMAD.U32 R55, R40.reuse, 0x10000, RZ ;  /* 0x0001000028377824 */ /* 0x040fe200078e00ff */
[----:B------:R-:W-:-:S02]  /*5680*/  LOP3.LUT R40, R40, 0xffff0000, RZ, 0xc0, !PT ;  /* 0xffff000028287812 */ /* 0x000fc400078ec0ff */
[-C--:B------:R-:W-:Y:S01]  /*5690*/  FFMA.FTZ R105, R15, R42.reuse, -R105 ;  /* 0x0000002a0f697223 */ /* 0x080fe20000010869 */
[----:B------:R-:W-:-:S04]  /*56a0*/  FMUL.FTZ R42, R59, R42 ;  /* 0x0000002a3b2a7220 */ /* 0x000fc80000410000 */
[----:B------:R-:W-:Y:S01]  /*56b0*/  FFMA.FTZ R42, R15, R53, R42 ;  /* 0x000000350f2a7223 */ /* 0x000fe2000001002a */
[C---:B------:R-:W-:Y:S01]  /*56c0*/  IMAD.U32 R53, R43.reuse, 0x10000, RZ ;  /* 0x000100002b357824 */ /* 0x040fe200078e00ff */
[----:B------:R-:W-:Y:S01]  /*56d0*/  LOP3.LUT R43, R43, 0xffff0000, RZ, 0xc0, !PT ;  /* 0xffff00002b2b7812 */ /* 0x000fe200078ec0ff */
[----:B------:R-:W-:Y:S01]  /*56e0*/  IMAD.U32 R15, R12, 0x10000, RZ ;  /* 0x000100000c0f7824 */ /* 0x000fe200078e00ff */
[----:B------:R-:W-:Y:S01]  /*56f0*/  F2FP.BF16.F32.PACK_AB R105, R105, R109 ;  /* 0x0000006d6969723e */ /* 0x000fe200000010ff */
[C---:B------:R-:W-:Y:S01]  /*5700*/  FMUL.FTZ R59, R54.reuse, R53 ;  /* 0x00000035363b7220 */ /* 0x040fe20000410000 */
[-C--:B------:R-:W-:Y:S01]  /*5710*/  FMUL.FTZ R54, R54, R55.reuse ;  /* 0x0000003736367220 */ /* 0x080fe20000410000 */
[----:B------:R-:W-:Y:S02]  /*5720*/  F2FP.BF16.F32.PACK_AB R42, R42, R106 ;  /* 0x0000006a2a2a723e */ /* 0x000fe400000010ff */
[C---:B------:R-:W-:Y:S01]  /*5730*/  FFMA.FTZ R59, R15.reuse, R55, -R59 ;  /* 0x000000370f3b7223 */ /* 0x040fe2000001083b */
[----:B------:R-:W-:Y:S01]  /*5740*/  FFMA.FTZ R54, R15, R53, R54 ;  /* 0x000000350f367223 */ /* 0x000fe20000010036 */
[----:B------:R-:W-:Y:S01]  /*5750*/  LOP3.LUT R15, R56, 0xffff0000, RZ, 0xc0, !PT ;  /* 0xffff0000380f7812 */ /* 0x000fe200078ec0ff */
[----:B------:R-:W-:Y:S01]  /*5760*/  IMAD.U32 R56, R58, 0x10000, RZ ;  /* 0x000100003a387824 */ /* 0x000fe200078e00ff */
[----:B------:R-:W-:-:S03]  /*5770*/  LOP3.LUT R53, R12, 0xffff0000, RZ, 0xc0, !PT ;  /* 0xffff00000c357812 */ /* 0x000fc600078ec0ff */
[C---:B------:R-:W-:Y:S01]  /*5780*/  FMUL.FTZ R12, R15.reuse, R43 ;  /* 0x0000002b0f0c7220 */ /* 0x040fe20000410000 */
[----:B------:R-:W-:-:S03]  /*5790*/  FMUL.FTZ R15, R15, R40 ;  /* 0x000000280f0f7220 */ /* 0x000fc60000410000 */
[C---:B------:R-:W-:Y:S01]  /*57a0*/  FFMA.FTZ R12, R53.reuse, R40, -R12 ;  /* 0x00000028350c7223 */ /* 0x040fe2000001080c */
[----:B------:R-:W-:Y:S01]  /*57b0*/  FFMA.FTZ R15, R53, R43, R15 ;  /* 0x0000002b350f7223 */ /* 0x000fe2000001000f */
[C---:B------:R-:W-:Y:S01]  /*57c0*/  IMAD.U32 R43, R52.reuse, 0x10000, RZ ;  /* 0x00010000342b7824 */ /* 0x040fe200078e00ff */
[----:B------:R-:W-:Y:S01]  /*57d0*/  LOP3.LUT R52, R52, 0xffff0000, RZ, 0xc0, !PT ;  /* 0xffff000034347812 */ /* 0x000fe200078ec0ff */
[C---:B------:R-:W-:Y:S01]  /*57e0*/  IMAD.U32 R53, R41.reuse, 0x10000, RZ ;  /* 0x0001000029357824 */ /* 0x040fe200078e00ff */
[----:B------:R-:W-:Y:S01]  /*57f0*/  LOP3.LUT R41, R41, 0xffff0000, RZ, 0xc0, !PT ;  /* 0xffff000029297812 */ /* 0x000fe200078ec0ff */
[----:B------:R-:W-:Y:S01]  /*5800*/  FMUL.FTZ R55, R56, R43 ;  /* 0x0000002b38377220 */ /* 0x000fe20000410000 */
[----:B------:R-:W-:Y:S02]  /*5810*/  IMAD.U32 R40, R14, 0x10000, RZ ;  /* 0x000100000e287824 */ /* 0x000fe400078e00ff */
[-C--:B------:R-:W-:Y:S01]  /*5820*/  FMUL.FTZ R56, R56, R53.reuse ;  /* 0x0000003538387220 */ /* 0x080fe20000410000 */
[----:B------:R-:W-:Y:S01]  /*5830*/  LOP3.LUT R14, R14, 0xffff0000, RZ, 0xc0, !PT ;  /* 0xffff00000e0e7812 */ /* 0x000fe200078ec0ff */
[----:B------:R-:W-:-:S02]  /*5840*/  FFMA.FTZ R55, R40, R53, -R55 ;  /* 0x0000003528377223 */ /* 0x000fc40000010837 */
[----:B------:R-:W-:Y:S01]  /*5850*/  FFMA.FTZ R56, R40, R43, R56 ;  /* 0x0000002b28387223 */ /* 0x000fe20000010038 */
[----:B------:R-:W-:Y:S02]  /*5860*/  LOP3.LUT R40, R58, 0xffff0000, RZ, 0xc0, !PT ;  /* 0xffff00003a287812 */ /* 0x000fe400078ec0ff */
[----:B------:R-:W-:Y:S02]  /*5870*/  F2FP.BF16.F32.PACK_AB R15, R15, R54 ;  /* 0x000000360f0f723e */ /* 0x000fe400000010ff */
[----:B------:R-:W-:Y:S01]  /*5880*/  F2FP.BF16.F32.PACK_AB R12, R12, R59 ;  /* 0x0000003b0c0c723e */ /* 0x000fe200000010ff */
[CC--:B------:R-:W-:Y:S01]  /*5890*/  FMUL.FTZ R43, R40.reuse, R52.reuse ;  /* 0x00000034282b7220 */ /* 0x0c0fe20000410000 */
[-C--:B------:R-:W-:Y:S01]  /*58a0*/  FMUL.FTZ R40, R40, R41.reuse ;  /* 0x0000002928287220 */ /* 0x080fe20000410000 */
[----:B------:R-:W-:Y:S02]  /*58b0*/  IMAD.MOV.U32 R59, RZ, RZ, R42 ;  /* 0x000000ffff3b7224 */ /* 0x000fe400078e002a */
[C---:B------:R-:W-:Y:S01]  /*58c0*/  FFMA.FTZ R43, R14.reuse, R41, -R43 ;  /* 0x000000290e2b7223 */ /* 0x040fe2000001082b */
[----:B------:R-:W-:-:S04]  /*58d0*/  FFMA.FTZ R40, R14, R52, R40 ;  /* 0x000000340e287223 */ /* 0x000fc80000010028 */
[----:B------:R-:W-:Y:S02]  /*58e0*/  F2FP.BF16.F32.PACK_AB R43, R43, R55 ;  /* 0x000000372b2b723e */ /* 0x000fe400000010ff */
[----:B------:R-:W-:Y:S01]  /*58f0*/  F2FP.BF16.F32.PACK_AB R40, R40, R56 ;  /* 0x000000382828723e */ /* 0x000fe200000010ff */
[----:B------:R-:W-:Y:S02]  /*5900*/  IMAD.MOV.U32 R56, RZ, RZ, R15 ;  /* 0x000000ffff387224 */ /* 0x000fe400078e000f */
[----:B------:R-:W-:Y:S02]  /*5910*/  IMAD.MOV.U32 R14, RZ, RZ, R43 ;  /* 0x000000ffff0e7224 */ /* 0x000fe400078e002b */
[----:B------:R-:W-:Y:S02]  /*5920*/  IMAD.MOV.U32 R15, RZ, RZ, R105 ;  /* 0x000000ffff0f7224 */ /* 0x000fe400078e0069 */
[----:B------:R-:W-:-:S07]  /*5930*/  IMAD.MOV.U32 R58, RZ, RZ, R40 ;  /* 0x000000ffff3a7224 */ /* 0x000fce00078e0028 */
.L_x_448:
[----:B------:R-:W-:Y:S05]  /*5940*/  BSYNC B2 ;  /* 0x0000000000027941 */ /* 0x000fea0003800000 */
.L_x_447:
[----:B---3--:R-:W-:-:S04]  /*5950*/  LEA R40, P3, R10, R82, 0x1 ;  /* 0x000000520a287211 */ /* 0x008fc800078608ff */
[----:B--2---:R-:W-:Y:S02]  /*5960*/  LEA.HI.X R41, R10, R83, R91, 0x1, P3 ;  /* 0x000000530a297211 */ /* 0x004fe400018f0c5b */
[----:B------:R-:W-:-:S03]  /*5970*/  ISETP.GE.AND P3, PT, R104, R11, PT ;  /* 0x0000000b6800720c */ /* 0x000fc60003f66270 */
[----:B----4-:R2:W-:Y:S10]  /*5980*/  ST.E.128 desc[UR42][R40.64], R12 ;  /* 0x0000000c28007985 */ /* 0x0105f4000c101d2a */
[----:B--2---:R-:W-:-:S05]  /*5990*/  @!P3 IMAD.WIDE R12, R104, 0x2, R82 ;  /* 0x00000002680cb825 */ /* 0x004fca00078e0252 */
[----:B-1----:R4:W-:Y:S02]  /*59a0*/  @!P3 ST.E.128 desc[UR42][R12.64], R56 ;  /* 0x000000380c00b985 */ /* 0x0029e4000c101d2a */
.L_x_446:
[----:B------:R-:W-:Y:S05]  /*59b0*/  BSYNC B1 ;  /* 0x0000000000017941 */ /* 0x000fea0003800000 */
.L_x_445:
[----:B------:R-:W-:Y:S01]  /*59c0*/  ISETP.NE.AND P3, PT, R29, RZ, PT ;  /* 0x000000ff1d00720c */ /* 0x000fe20003f65270 */
[----:B------:R-:W-:-:S12]  /*59d0*/  BSSY B1, `(.L_x_449) ;  /* 0x000007e000017945 */ /* 0x000fd80003800000 */
[----:B------:R-:W-:Y:S05]  /*59e0*/  @!P3 BRA `(.L_x_450) ;  /* 0x0000000400f0b947 */ /* 0x000fea0003800000 */
[----:B------:R-:W-:Y:S01]  /*59f0*/  LOP3.LUT P4, RZ, R19, 0x1, RZ, 0xc0, !PT ;  /* 0x0000000113ff7812 */ /* 0x000fe2000788c0ff */
[----:B------:R-:W-:Y:S01]  /*5a00*/  BSSY B2, `(.L_x_451) ;  /* 0x0000074000027945 */ /* 0x000fe20003800000 */
[----:B------:R-:W-:Y:S02]  /*5a10*/  ISETP.GE.AND P3, PT, R3, R96, PT ;  /* 0x000000600300720c */ /* 0x000fe40003f66270 */
[----:B----4-:R-:W-:-:S04]  /*5a20*/  SEL R12, R98, R103, !P4 ;  /* 0x00000067620c7207 */ /* 0x010fc80006000000 */
        /* <DEDUP_REMOVED lines=12> */
[C---:B------:R-:W-:Y:S02]  /*5af0*/  IMAD R40, R18.reuse, 0x3000, R12 ;  /* 0x0000300012287824 */ /* 0x040fe400078e020c */
[----:B------:R-:W-:Y:S02]  /*5b00*/  IMAD R12, R18, 0x3000, R93 ;  /* 0x00003000120c7824 */ /* 0x000fe400078e025d */
[--C-:B------:R-:W-:Y:S02]  /*5b10*/  IMAD R40, R40, 0x2, R2.reuse ;  /* 0x0000000228287824 */ /* 0x100fe400078e0202 */
[----:B------:R-:W-:-:S04]  /*5b20*/  IMAD R12, R12, 0x2, R2 ;  /* 0x000000020c0c7824 */ /* 0x000fc800078e0202 */
[----:B------:R-:W4:Y:S04]  /*5b30*/  LDS.128 R40, [R40+0x15400] ;  /* 0x0154000028287984 */ /* 0x000f280000000c00 */
[----:B------:R-:W0:Y:S01]  /*5b40*/  LDS.128 R12, [R12+0x15400] ;  /* 0x015400000c0c7984 */ /* 0x000e220000000c00 */
[----:B------:R-:W-:Y:S05]  /*5b50*/  @P3 BRA `(.L_x_452) ;  /* 0x0000000400783947 */ /* 0x000fea0003800000 */
[----:B------:R-:W-:Y:S01]  /*5b60*/  SHF.R.U32.HI R54, RZ, 0x10, R49 ;  /* 0x00000010ff367819 */ /* 0x000fe20000011631 */
[----:B-1--4-:R-:W-:Y:S01]  /*5b70*/  IMAD.U32 R57, R41, 0x10000, RZ ;  /* 0x0001000029397824 */ /* 0x012fe200078e00ff */
[--C-:B------:R-:W-:Y:S01]  /*5b80*/  SHF.R.U64 R36, R36, 0x10, R37.reuse ;  /* 0x0000001024247819 */ /* 0x100fe20000001225 */
[----:B0-----:R-:W-:Y:S01]  /*5b90*/  IMAD.U32 R55, R13, 0x10000, RZ ;  /* 0x000100000d377824 */ /* 0x001fe200078e00ff */
[----:B------:R-:W-:Y:S02]  /*5ba0*/  SHF.R.U32.HI R37, RZ, 0x10, R37 ;  /* 0x00000010ff257819 */ /* 0x000fe40000011625 */
[----:B------:R-:W-:Y:S02]  /*5bb0*/  PRMT R54, R115, 0x5410, R54 ;  /* 0x0000541073367816 */ /* 0x000fe40000000036 */
[----:B------:R-:W-:Y:S02]  /*5bc0*/  SHF.R.U64 R38, R38, 0x10, R39 ;  /* 0x0000001026267819 */ /* 0x000fe40000001227 */
[----:B------:R-:W-:Y:S01]  /*5bd0*/  PRMT R37, R117, 0x5410, R37 ;  /* 0x0000541075257816 */ /* 0x000fe20000000025 */
[----:B------:R-:W-:Y:S01]  /*5be0*/  IMAD.U32 R56, R54, 0x10000, RZ ;  /* 0x0001000036387824 */ /* 0x000fe200078e00ff */
[----:B------:R-:W-:-:S02]  /*5bf0*/  SHF.R.U32.HI R53, RZ, 0x10, R39 ;  /* 0x00000010ff357819 */ /* 0x000fc40000011627 */
[----:B------:R-:W-:Y:S02]  /*5c00*/  SHF.R.U64 R39, R48, 0x10, R49 ;  /* 0x0000001030277819 */ /* 0x000fe40000001231 */
[--C-:B------:R-:W-:Y:S02]  /*5c10*/  SHF.R.U64 R48, R50, 0x10, R51.reuse ;  /* 0x0000001032307819 */ /* 0x100fe40000001233 */
[C---:B------:R-:W-:Y:S02]  /*5c20*/  PRMT R49, R116.reuse, 0x5432, R38 ;  /* 0x0000543274317816 */ /* 0x040fe40000000026 */
[----:B------:R-:W-:Y:S01]  /*5c30*/  SHF.R.U32.HI R50, RZ, 0x10, R51 ;  /* 0x00000010ff327819 */ /* 0x000fe20000011633 */
[----:B------:R-:W-:Y:S01]  /*5c40*/  IMAD.U32 R51, R37, 0x10000, RZ ;  /* 0x0001000025337824 */ /* 0x000fe200078e00ff */
[----:B------:R-:W-:Y:S01]  /*5c50*/  PRMT R38, R116, 0x5410, R53 ;  /* 0x0000541074267816 */ /* 0x000fe20000000035 */
[----:B------:R-:W-:Y:S01]  /*5c60*/  FMUL.FTZ R53, R57, R56 ;  /* 0x0000003839357220 */ /* 0x000fe20000410000 */
[----:B------:R-:W-:-:S02]  /*5c70*/  LOP3.LUT R54, R54, 0xffff0000, RZ, 0xc0, !PT ;  /* 0xffff000036367812 */ /* 0x000fc400078ec0ff */
[----:B------:R-:W-:Y:S01]  /*5c80*/  LOP3.LUT R41, R41, 0xffff0000, RZ, 0xc0, !PT ;  /* 0xffff000029297812 */ /* 0x000fe200078ec0ff */
[-C--:B------:R-:W-:Y:S01]  /*5c90*/  FFMA.FTZ R53, R55, R51.reuse, -R53 ;  /* 0x0000003337357223 */ /* 0x080fe20000010835 */
[----:B------:R-:W-:Y:S01]  /*5ca0*/  FMUL.FTZ R51, R57, R51 ;  /* 0x0000003339337220 */ /* 0x000fe20000410000 */
[----:B------:R-:W-:Y:S01]  /*5cb0*/  LOP3.LUT R37, R37, 0xffff0000, RZ, 0xc0, !PT ;  /* 0xffff000025257812 */ /* 0x000fe200078ec0ff */
[----:B------:R-:W-:Y:S01]  /*5cc0*/  IMAD.U32 R57, R43, 0x10000, RZ ;  /* 0x000100002b397824 */ /* 0x000fe200078e00ff */
[----:B------:R-:W-:Y:S01]  /*5cd0*/  PRMT R50, R114, 0x5410, R50 ;  /* 0x0000541072327816 */ /* 0x000fe20000000032 */
[----:B------:R-:W-:Y:S01]  /*5ce0*/  FFMA.FTZ R51, R55, R56, R51 ;  /* 0x0000003837337223 */ /* 0x000fe20000010033 */
[----:B------:R-:W-:Y:S01]  /*5cf0*/  LOP3.LUT R55, R13, 0xffff0000, RZ, 0xc0, !PT ;  /* 0xffff00000d377812 */ /* 0x000fe200078ec0ff */
[----:B------:R-:W-:Y:S01]  /*5d00*/  FMUL.FTZ R13, R41, R54 ;  /* 0x00000036290d7220 */ /* 0x000fe20000410000 */
[----:B------:R-:W-:Y:S01]  /*5d10*/  LOP3.LUT R43, R43, 0xffff0000, RZ, 0xc0, !PT ;  /* 0xffff00002b2b7812 */ /* 0x000fe200078ec0ff */
[C---:B------:R-:W-:Y:S01]  /*5d20*/  IMAD.U32 R56, R50.reuse, 0x10000, RZ ;  /* 0x0001000032387824 */ /* 0x040fe200078e00ff */
[----:B------:R-:W-:Y:S01]  /*5d30*/  LOP3.LUT R50, R50, 0xffff0000, RZ, 0xc0, !PT ;  /* 0xffff000032327812 */ /* 0x000fe200078ec0ff */
[-C--:B------:R-:W-:Y:S01]  /*5d40*/  FFMA.FTZ R13, R55, R37.reuse, -R13 ;  /* 0x00000025370d7223 */ /* 0x080fe2000001080d */
[----:B------:R-:W-:Y:S01]  /*5d50*/  FMUL.FTZ R37, R41, R37 ;  /* 0x0000002529257220 */ /* 0x000fe20000410000 */
[----:B------:R-:W-:Y:S01]  /*5d60*/  FMUL.FTZ R41, R57, R56 ;  /* 0x0000003839297220 */ /* 0x000fe20000410000 */
[----:B------:R-:W-:-:S02]  /*5d70*/  PRMT R39, R115, 0x5432, R39 ;  /* 0x0000543273277816 */ /* 0x000fc40000000027 */
[----:B------:R-:W-:Y:S01]  /*5d80*/  FFMA.FTZ R37, R55, R54, R37 ;  /* 0x0000003637257223 */ /* 0x000fe20000010025 */
[C---:B------:R-:W-:Y:S01]  /*5d90*/  IMAD.U32 R55, R15.reuse, 0x10000, RZ ;  /* 0x000100000f377824 */ /* 0x040fe200078e00ff */
[----:B------:R-:W-:Y:S01]  /*5da0*/  LOP3.LUT R15, R15, 0xffff0000, RZ, 0xc0, !PT ;  /* 0xffff00000f0f7812 */ /* 0x000fe200078ec0ff */
[C---:B------:R-:W-:Y:S01]  /*5db0*/  IMAD.U32 R54, R38.reuse, 0x10000, RZ ;  /* 0x0001000026367824 */ /* 0x040fe200078e00ff */
[----:B------:R-:W-:Y:S02]  /*5dc0*/  LOP3.LUT R38, R38, 0xffff0000, RZ, 0xc0, !PT ;  /* 0xffff000026267812 */ /* 0x000fe400078ec0ff */
[----:B------:R-:W-:Y:S01]  /*5dd0*/  PRMT R36, R117, 0x5432, R36 ;  /* 0x0000543275247816 */ /* 0x000fe20000000024 */
[-C--:B------:R-:W-:Y:S01]  /*5de0*/  FFMA.FTZ R41, R55, R54.reuse, -R41 ;  /* 0x0000003637297223 */ /* 0x080fe20000010829 */
[----:B------:R-:W-:Y:S01]  /*5df0*/  FMUL.FTZ R54, R57, R54 ;  /* 0x0000003639367220 */ /* 0x000fe20000410000 */
[----:B------:R-:W-:Y:S02]  /*5e00*/  F2FP.BF16.F32.PACK_AB R37, R37, R51 ;  /* 0x000000332525723e */ /* 0x000fe400000010ff */
[----:B------:R-:W-:Y:S01]  /*5e10*/  PRMT R48, R114, 0x5432, R48 ;  /* 0x0000543272307816 */ /* 0x000fe20000000030 */
[----:B------:R-:W-:Y:S01]  /*5e20*/  FFMA.FTZ R54, R55, R56, R54 ;  /* 0x0000003837367223 */ /* 0x000fe20000010036 */
[----:B------:R-:W-:Y:S01]  /*5e30*/  FMUL.FTZ R55, R43, R50 ;  /* 0x000000322b377220 */ /* 0x000fe20000410000 */
[----:B------:R-:W-:-:S03]  /*5e40*/  F2FP.BF16.F32.PACK_AB R13, R13, R53 ;  /* 0x000000350d0d723e */ /* 0x000fc600000010ff */
[-C--:B------:R-:W-:Y:S01]  /*5e50*/  FFMA.FTZ R55, R15, R38.reuse, -R55 ;  /* 0x000000260f377223 */ /* 0x080fe20000010837 */
[----:B------:R-:W-:Y:S01]  /*5e60*/  FMUL.FTZ R38, R43, R38 ;  /* 0x000000262b267220 */ /* 0x000fe20000410000 */
[----:B------:R-:W-:-:S03]  /*5e70*/  IMAD.U32 R43, R40, 0x10000, RZ ;  /* 0x00010000282b7824 */ /* 0x000fc600078e00ff */
[----:B------:R-:W-:Y:S01]  /*5e80*/  F2FP.BF16.F32.PACK_AB R55, R55, R41 ;  /* 0x000000293737723e */ /* 0x000fe200000010ff */
[----:B------:R-:W-:Y:S01]  /*5e90*/  FFMA.FTZ R38, R15, R50, R38 ;  /* 0x000000320f267223 */ /* 0x000fe20000010026 */
[C---:B------:R-:W-:Y:S01]  /*5ea0*/  IMAD.U32 R41, R39.reuse, 0x10000, RZ ;  /* 0x0001000027297824 */ /* 0x040fe200078e00ff */
[----:B------:R-:W-:Y:S01]  /*5eb0*/  LOP3.LUT R39, R39, 0xffff0000, RZ, 0xc0, !PT ;  /* 0xffff000027277812 */ /* 0x000fe200078ec0ff */
[C---:B------:R-:W-:Y:S01]  /*5ec0*/  IMAD.U32 R50, R36.reuse, 0x10000, RZ ;  /* 0x0001000024327824 */ /* 0x040fe200078e00ff */
[----:B------:R-:W-:Y:S01]  /*5ed0*/  LOP3.LUT R36, R36, 0xffff0000, RZ, 0xc0, !PT ;  /* 0xffff000024247812 */ /* 0x000fe200078ec0ff */
[C---:B------:R-:W-:Y:S01]  /*5ee0*/  FMUL.FTZ R51, R43.reuse, R41 ;  /* 0x000000292b337220 */ /* 0x040fe20000410000 */
[----:B------:R-:W-:Y:S02]  /*5ef0*/  IMAD.U32 R15, R12, 0x10000, RZ ;  /* 0x000100000c0f7824 */ /* 0x000fe400078e00ff */
[----:B------:R-:W-:Y:S01]  /*5f00*/  FMUL.FTZ R43, R43, R50 ;  /* 0x000000322b2b7220 */ /* 0x000fe20000410000 */
[----:B------:R-:W-:Y:S01]  /*5f10*/  F2FP.BF16.F32.PACK_AB R38, R38, R54 ;  /* 0x000000362626723e */ /* 0x000fe200000010ff */
[----:B------:R-:W-:-:S02]  /*5f20*/  FFMA.FTZ R51, R15, R50, -R51 ;  /* 0x000000320f337223 */ /* 0x000fc40000010833 */
        /* <DEDUP_REMOVED lines=19> */
[----:B------:R-:W-:Y:S01]  /*6060*/  F2FP.BF16.F32.PACK_AB R15, R15, R43 ;  /* 0x0000002b0f0f723e */ /* 0x000fe200000010ff */
[----:B------:R-:W-:Y:S01]  /*6070*/  IMAD.MOV.U32 R43, RZ, RZ, R38 ;  /* 0x000000ffff2b7224 */ /* 0x000fe200078e0026 */
[----:B------:R-:W-:Y:S01]  /*6080*/  F2FP.BF16.F32.PACK_AB R12, R12, R51 ;  /* 0x000000330c0c723e */ /* 0x000fe200000010ff */
[CC--:B------:R-:W-:Y:S01]  /*6090*/  FMUL.FTZ R39, R36.reuse, R48.reuse ;  /* 0x0000003024277220 */ /* 0x0c0fe20000410000 */
[-C--:B------:R-:W-:Y:S01]  /*60a0*/  FMUL.FTZ R36, R36, R49.reuse ;  /* 0x0000003124247220 */ /* 0x080fe20000410000 */
[----:B------:R-:W-:Y:S02]  /*60b0*/  IMAD.MOV.U32 R40, RZ, RZ, R15 ;  /* 0x000000ffff287224 */ /* 0x000fe400078e000f */
[C---:B------:R-:W-:Y:S01]  /*60c0*/  FFMA.FTZ R39, R14.reuse, R49, -R39 ;  /* 0x000000310e277223 */ /* 0x040fe20000010827 */
[----:B------:R-:W-:Y:S01]  /*60d0*/  FFMA.FTZ R36, R14, R48, R36 ;  /* 0x000000300e247223 */ /* 0x000fe20000010024 */
[----:B------:R-:W-:-:S03]  /*60e0*/  IMAD.MOV.U32 R15, RZ, RZ, R55 ;  /* 0x000000ffff0f7224 */ /* 0x000fc600078e0037 */
[----:B------:R-:W-:Y:S01]  /*60f0*/  F2FP.BF16.F32.PACK_AB R39, R39, R41 ;  /* 0x000000292727723e */ /* 0x000fe200000010ff */
[----:B------:R-:W-:Y:S01]  /*6100*/  IMAD.MOV.U32 R41, RZ, RZ, R37 ;  /* 0x000000ffff297224 */ /* 0x000fe200078e0025 */
[----:B------:R-:W-:-:S03]  /*6110*/  F2FP.BF16.F32.PACK_AB R36, R36, R50 ;  /* 0x000000322424723e */ /* 0x000fc600000010ff */
[----:B------:R-:W-:Y:S02]  /*6120*/  IMAD.MOV.U32 R14, RZ, RZ, R39 ;  /* 0x000000ffff0e7224 */ /* 0x000fe400078e0027 */
[----:B------:R-:W-:-:S07]  /*6130*/  IMAD.MOV.U32 R42, RZ, RZ, R36 ;  /* 0x000000ffff2a7224 */ /* 0x000fce00078e0024 */
.L_x_452:
[----:B------:R-:W-:Y:S05]  /*6140*/  BSYNC B2 ;  /* 0x0000000000027941 */ /* 0x000fea0003800000 */
.L_x_451:
[----:B---3--:R-:W-:-:S04]  /*6150*/  LEA R36, P3, R20, R82, 0x1 ;  /* 0x0000005214247211 */ /* 0x008fc800078608ff */
[----:B--2---:R-:W-:Y:S02]  /*6160*/  LEA.HI.X R37, R20, R83, R90, 0x1, P3 ;  /* 0x0000005314257211 */ /* 0x004fe400018f0c5a */
[----:B------:R-:W-:-:S03]  /*6170*/  ISETP.GE.AND P3, PT, R52, R11, PT ;  /* 0x0000000b3400720c */ /* 0x000fc60003f66270 */
[----:B0-----:R0:W-:Y:S10]  /*6180*/  ST.E.128 desc[UR42][R36.64], R12 ;  /* 0x0000000c24007985 */ /* 0x0011f4000c101d2a */
[----:B0-----:R-:W-:-:S05]  /*6190*/  @!P3 IMAD.WIDE R12, R52, 0x2, R82 ;  /* 0x00000002340cb825 */ /* 0x001fca00078e0252 */
[----:B----4-:R0:W-:Y:S02]  /*61a0*/  @!P3 ST.E.128 desc[UR42][R12.64], R40 ;  /* 0x000000280c00b985 */ /* 0x0101e4000c101d2a */
.L_x_450:
[----:B------:R-:W-:Y:S05]  /*61b0*/  BSYNC B1 ;  /* 0x0000000000017941 */ /* 0x000fea0003800000 */
.L_x_449:
[----:B------:R-:W-:-:S13]  /*61c0*/  ISETP.NE.AND P3, PT, R30, RZ, PT ;  /* 0x000000ff1e00720c */ /* 0x000fda0003f65270 */
[----:B------:R-:W-:Y:S05]  /*61d0*/  @!P3 BRA `(.L_x_416) ;  /* 0x0000000c0010b947 */ /* 0x000fea0003800000 */
[----:B------:R-:W-:Y:S01]  /*61e0*/  LOP3.LUT P4, RZ, R19, 0x2, RZ, 0xc0, !PT ;  /* 0x0000000213ff7812 */ /* 0x000fe2000788c0ff */
[----:B------:R-:W-:Y:S01]  /*61f0*/  BSSY B1, `(.L_x_453) ;  /* 0x0000075000017945 */ /* 0x000fe20003800000 */
[C---:B0--3--:R-:W-:Y:S02]  /*6200*/  LEA R40, P3, R21.reuse, R82, 0x1 ;  /* 0x0000005215287211 */ /* 0x049fe400078608ff */
[----:B------:R-:W-:Y:S02]  /*6210*/  SEL R103, R98, R103, !P4 ;  /* 0x0000006762677207 */ /* 0x000fe40006000000 */
[----:B--2---:R-:W-:Y:S02]  /*6220*/  LEA.HI.X R41, R21, R83, R89, 0x1, P3 ;  /* 0x0000005315297211 */ /* 0x004fe400018f0c59 */
[----:B----4-:R-:W-:Y:S02]  /*6230*/  SHF.R.S32.HI R12, RZ, 0x1f, R103 ;  /* 0x0000001fff0c7819 */ /* 0x010fe40000011467 */
[----:B------:R-:W-:-:S02]  /*6240*/  ISETP.GE.AND P3, PT, R4, R96, PT ;  /* 0x000000600400720c */ /* 0x000fc40003f66270 */
[----:B------:R-:W-:-:S04]  /*6250*/  LEA.HI R12, R12, R103, RZ, 0x4 ;  /* 0x000000670c0c7211 */ /* 0x000fc800078f20ff */
[----:B------:R-:W-:-:S04]  /*6260*/  SHF.R.S32.HI R13, RZ, 0x4, R12 ;  /* 0x00000004ff0d7819 */ /* 0x000fc8000001140c */
[----:B------:R-:W-:-:S04]  /*6270*/  LEA.HI.SX32 R13, R6, R13, 0x1d ;  /* 0x0000000d060d7211 */ /* 0x000fc800078feaff */
[----:B------:R-:W-:Y:S01]  /*6280*/  SHF.R.S32.HI R12, RZ, 0x1f, R13 ;  /* 0x0000001fff0c7819 */ /* 0x000fe2000001140d */
[----:B------:R-:W-:-:S03]  /*6290*/  IMAD.SHL.U32 R42, R13, 0x8, RZ ;  /* 0x000000080d2a7824 */ /* 0x000fc600078e00ff */
[----:B------:R-:W-:-:S05]  /*62a0*/  LEA.HI R12, R12, R13, RZ, 0x2 ;  /* 0x0000000d0c0c7211 */ /* 0x000fca00078f10ff */
        /* <DEDUP_REMOVED lines=9> */
[----:B------:R-:W0:Y:S04]  /*6340*/  LDS.128 R36, [R36+0x15400] ;  /* 0x0154000024247984 */ /* 0x000e280000000c00 */
[----:B------:R-:W2:Y:S01]  /*6350*/  LDS.128 R12, [R13+0x15400] ;  /* 0x015400000d0c7984 */ /* 0x000ea20000000c00 */
[----:B------:R-:W-:Y:S05]  /*6360*/  @P3 BRA `(.L_x_454) ;  /* 0x0000000400743947 */ /* 0x000fea0003800000 */
[----:B------:R-:W-:Y:S01]  /*6370*/  SHF.R.U64 R43, R44, 0x10, R45 ;  /* 0x000000102c2b7819 */ /* 0x000fe2000000122d */
[----:B0-----:R-:W-:Y:S01]  /*6380*/  IMAD.U32 R49, R37, 0x10000, RZ ;  /* 0x0001000025317824 */ /* 0x001fe200078e00ff */
[----:B------:R-:W-:Y:S02]  /*6390*/  SHF.R.U64 R32, R32, 0x10, R33 ;  /* 0x0000001020207819 */ /* 0x000fe40000001221 */
[----:B------:R-:W-:Y:S02]  /*63a0*/  SHF.R.U32.HI R45, RZ, 0x10, R45 ;  /* 0x00000010ff2d7819 */ /* 0x000fe4000001162d */
[----:B------:R-:W-:Y:S02]  /*63b0*/  SHF.R.U32.HI R33, RZ, 0x10, R33 ;  /* 0x00000010ff217819 */ /* 0x000fe40000011621 */
[----:B------:R-:W-:Y:S02]  /*63c0*/  PRMT R45, R113, 0x5432, R45 ;  /* 0x00005432712d7816 */ /* 0x000fe4000000002d */
[----:B------:R-:W-:-:S02]  /*63d0*/  PRMT R33, R111, 0x5432, R33 ;  /* 0x000054326f217816 */ /* 0x000fc40000000021 */
[--C-:B------:R-:W-:Y:S01]  /*63e0*/  SHF.R.U64 R44, R46, 0x10, R47.reuse ;  /* 0x000000102e2c7819 */ /* 0x100fe2000000122f */
[----:B------:R-:W-:Y:S01]  /*63f0*/  IMAD.U32 R48, R45, 0x10000, RZ ;  /* 0x000100002d307824 */ /* 0x000fe200078e00ff */
[----:B------:R-:W-:Y:S01]  /*6400*/  SHF.R.U32.HI R46, RZ, 0x10, R47 ;  /* 0x00000010ff2e7819 */ /* 0x000fe2000001162f */
[----:B------:R-:W-:Y:S01]  /*6410*/  IMAD.U32 R50, R33, 0x10000, RZ ;  /* 0x0001000021327824 */ /* 0x000fe200078e00ff */
[----:B------:R-:W-:Y:S01]  /*6420*/  LOP3.LUT R45, R45, 0xffff0000, RZ, 0xc0, !PT ;  /* 0xffff00002d2d7812 */ /* 0x000fe200078ec0ff */
[----:B------:R-:W-:Y:S01]  /*6430*/  FMUL.FTZ R51, R49, R48 ;  /* 0x0000003031337220 */ /* 0x000fe20000410000 */
[----:B--2---:R-:W-:Y:S02]  /*6440*/  IMAD.U32 R47, R13, 0x10000, RZ ;  /* 0x000100000d2f7824 */ /* 0x004fe400078e00ff */
[-C--:B------:R-:W-:Y:S01]  /*6450*/  FMUL.FTZ R49, R49, R50.reuse ;  /* 0x0000003231317220 */ /* 0x080fe20000410000 */
[----:B------:R-:W-:Y:S01]  /*6460*/  LOP3.LUT R33, R33, 0xffff0000, RZ, 0xc0, !PT ;  /* 0xffff000021217812 */ /* 0x000fe200078ec0ff */
[----:B------:R-:W-:-:S02]  /*6470*/  FFMA.FTZ R51, R47, R50, -R51 ;  /* 0x000000322f337223 */ /* 0x000fc40000010833 */
[----:B------:R-:W-:Y:S01]  /*6480*/  FFMA.FTZ R49, R47, R48, R49 ;  /* 0x000000302f317223 */ /* 0x000fe20000010031 */
[----:B------:R-:W-:Y:S02]  /*6490*/  LOP3.LUT R47, R37, 0xffff0000, RZ, 0xc0, !PT ;  /* 0xffff0000252f7812 */ /* 0x000fe400078ec0ff */
[--C-:B------:R-:W-:Y:S02]  /*64a0*/  SHF.R.U64 R34, R34, 0x10, R35.reuse ;  /* 0x0000001022227819 */ /* 0x100fe40000001223 */
[----:B------:R-:W-:Y:S01]  /*64b0*/  SHF.R.U32.HI R35, RZ, 0x10, R35 ;  /* 0x00000010ff237819 */ /* 0x000fe20000011623 */
[----:B------:R-:W-:Y:S01]  /*64c0*/  FMUL.FTZ R37, R47, R45 ;  /* 0x0000002d2f257220 */ /* 0x000fe20000410000 */
[----:B------:R-:W-:Y:S01]  /*64d0*/  LOP3.LUT R13, R13, 0xffff0000, RZ, 0xc0, !PT ;  /* 0xffff00000d0d7812 */ /* 0x000fe200078ec0ff */
[----:B------:R-:W-:Y:S01]  /*64e0*/  FMUL.FTZ R47, R47, R33 ;  /* 0x000000212f2f7220 */ /* 0x000fe20000410000 */
[----:B------:R-:W-:Y:S02]  /*64f0*/  PRMT R46, R112, 0x5432, R46 ;  /* 0x00005432702e7816 */ /* 0x000fe4000000002e */
[----:B------:R-:W-:Y:S01]  /*6500*/  PRMT R35, R110, 0x5432, R35 ;  /* 0x000054326e237816 */ /* 0x000fe20000000023 */
[----:B------:R-:W-:Y:S01]  /*6510*/  FFMA.FTZ R47, R13, R45, R47 ;  /* 0x0000002d0d2f7223 */ /* 0x000fe2000001002f */
[----:B------:R-:W-:-:S02]  /*6520*/  IMAD.U32 R45, R39, 0x10000, RZ ;  /* 0x00010000272d7824 */ /* 0x000fc400078e00ff */
[----:B------:R-:W-:Y:S01]  /*6530*/  FFMA.FTZ R37, R13, R33, -R37 ;  /* 0x000000210d257223 */ /* 0x000fe20000010825 */
[C---:B------:R-:W-:Y:S01]  /*6540*/  IMAD.U32 R48, R46.reuse, 0x10000, RZ ;  /* 0x000100002e307824 */ /* 0x040fe200078e00ff */
[----:B------:R-:W-:Y:S01]  /*6550*/  LOP3.LUT R46, R46, 0xffff0000, RZ, 0xc0, !PT ;  /* 0xffff00002e2e7812 */ /* 0x000fe200078ec0ff */
[----:B------:R-:W-:Y:S01]  /*6560*/  IMAD.U32 R50, R35, 0x10000, RZ ;  /* 0x0001000023327824 */ /* 0x000fe200078e00ff */
[----:B------:R-:W-:Y:S01]  /*6570*/  LOP3.LUT R39, R39, 0xffff0000, RZ, 0xc0, !PT ;  /* 0xffff000027277812 */ /* 0x000fe200078ec0ff */
[----:B------:R-:W-:Y:S02]  /*6580*/  IMAD.U32 R13, R15, 0x10000, RZ ;  /* 0x000100000f0d7824 */ /* 0x000fe400078e00ff */
[C---:B------:R-:W-:Y:S01]  /*6590*/  FMUL.FTZ R52, R45.reuse, R48 ;  /* 0x000000302d347220 */ /* 0x040fe20000410000 */
[-C--:B------:R-:W-:Y:S01]  /*65a0*/  FMUL.FTZ R45, R45, R50.reuse ;  /* 0x000000322d2d7220 */ /* 0x080fe20000410000 */
[----:B------:R-:W-:Y:S02]  /*65b0*/  LOP3.LUT R15, R15, 0xffff0000, RZ, 0xc0, !PT ;  /* 0xffff00000f0f7812 */ /* 0x000fe400078ec0ff */
[C---:B------:R-:W-:Y:S01]  /*65c0*/  FFMA.FTZ R33, R13.reuse, R50, -R52 ;  /* 0x000000320d217223 */ /* 0x040fe20000010834 */
[----:B------:R-:W-:Y:S01]  /*65d0*/  FFMA.FTZ R13, R13, R48, R45 ;  /* 0x000000300d0d7223 */ /* 0x000fe2000001002d */
[----:B------:R-:W-:Y:S01]  /*65e0*/  LOP3.LUT R48, R35, 0xffff0000, RZ, 0xc0, !PT ;  /* 0xffff000023307812 */ /* 0x000fe200078ec0ff */
[----:B------:R-:W-:Y:S01]  /*65f0*/  FMUL.FTZ R50, R39, R46 ;  /* 0x0000002e27327220 */ /* 0x000fe20000410000 */
[----:B------:R-:W-:-:S02]  /*6600*/  PRMT R43, R113, 0x5410, R43 ;  /* 0x00005410712b7816 */ /* 0x000fc4000000002b */
[----:B------:R-:W-:Y:S01]  /*6610*/  PRMT R32, R111, 0x5410, R32 ;  /* 0x000054106f207816 */ /* 0x000fe20000000020 */
[-C--:B------:R-:W-:Y:S01]  /*6620*/  FMUL.FTZ R39, R39, R48.reuse ;  /* 0x0000003027277220 */ /* 0x080fe20000410000 */
[----:B------:R-:W-:Y:S01]  /*6630*/  FFMA.FTZ R35, R15, R48, -R50 ;  /* 0x000000300f237223 */ /* 0x000fe20000010832 */
[C---:B------:R-:W-:Y:S01]  /*6640*/  IMAD.U32 R45, R43.reuse, 0x10000, RZ ;  /* 0x000100002b2d7824 */ /* 0x040fe200078e00ff */
[----:B------:R-:W-:Y:S01]  /*6650*/  LOP3.LUT R43, R43, 0xffff0000, RZ, 0xc0, !PT ;  /* 0xffff00002b2b7812 */ /* 0x000fe200078ec0ff */
[----:B------:R-:W-:Y:S01]  /*6660*/  FFMA.FTZ R15, R15, R46, R39 ;  /* 0x0000002e0f0f7223 */ /* 0x000fe20000010027 */
[C---:B------:R-:W-:Y:S01]  /*6670*/  IMAD.U32 R46, R36.reuse, 0x10000, RZ ;  /* 0x00010000242e7824 */ /* 0x040fe200078e00ff */
[----:B------:R-:W-:Y:S01]  /*6680*/  LOP3.LUT R36, R36, 0xffff0000, RZ, 0xc0, !PT ;  /* 0xffff000024247812 */ /* 0x000fe200078ec0ff */
[----:B------:R-:W-:Y:S01]  /*6690*/  IMAD.U32 R48, R32, 0x10000, RZ ;  /* 0x0001000020307824 */ /* 0x000fe200078e00ff */
[----:B------:R-:W-:Y:S01]  /*66a0*/  PRMT R44, R112, 0x5410, R44 ;  /* 0x00005410702c7816 */ /* 0x000fe2000000002c */
[----:B------:R-:W-:Y:S01]  /*66b0*/  FMUL.FTZ R50, R46, R45 ;  /* 0x0000002d2e327220 */ /* 0x000fe20000410000 */
[----:B------:R-:W-:-:S02]  /*66c0*/  IMAD.U32 R39, R12, 0x10000, RZ ;  /* 0x000100000c277824 */ /* 0x000fc400078e00ff */
[-C--:B------:R-:W-:Y:S01]  /*66d0*/  FMUL.FTZ R46, R46, R48.reuse ;  /* 0x000000302e2e7220 */ /* 0x080fe20000410000 */
[----:B------:R-:W-:Y:S01]  /*66e0*/  LOP3.LUT R12, R12, 0xffff0000, RZ, 0xc0, !PT ;  /* 0xffff00000c0c7812 */ /* 0x000fe200078ec0ff */
[C---:B------:R-:W-:Y:S02]  /*66f0*/  FFMA.FTZ R50, R39.reuse, R48, -R50 ;  /* 0x0000003027327223 */ /* 0x040fe40000010832 */
[----:B------:R-:W-:Y:S01]  /*6700*/  FFMA.FTZ R46, R39, R45, R46 ;  /* 0x0000002d272e7223 */ /* 0x000fe2000001002e */
[----:B------:R-:W-:Y:S01]  /*6710*/  LOP3.LUT R39, R32, 0xffff0000, RZ, 0xc0, !PT ;  /* 0xffff000020277812 */ /* 0x000fe200078ec0ff */
[----:B------:R-:W-:Y:S01]  /*6720*/  FMUL.FTZ R45, R36, R43 ;  /* 0x0000002b242d7220 */ /* 0x000fe20000410000 */
[----:B------:R-:W-:Y:S01]  /*6730*/  PRMT R34, R110, 0x5410, R34 ;  /* 0x000054106e227816 */ /* 0x000fe20000000022 */
[----:B------:R-:W-:Y:S01]  /*6740*/  IMAD.U32 R32, R38, 0x10000, RZ ;  /* 0x0001000026207824 */ /* 0x000fe200078e00ff */
[----:B------:R-:W-:Y:S01]  /*6750*/  F2FP.BF16.F32.PACK_AB R37, R37, R51 ;  /* 0x000000332525723e */ /* 0x000fe200000010ff */
[-C--:B------:R-:W-:Y:S01]  /*6760*/  FMUL.FTZ R36, R36, R39.reuse ;  /* 0x0000002724247220 */ /* 0x080fe20000410000 */
[----:B------:R-:W-:Y:S01]  /*6770*/  FFMA.FTZ R39, R12, R39, -R45 ;  /* 0x000000270c277223 */ /* 0x000fe2000001082d */
[C---:B------:R-:W-:Y:S01]  /*6780*/  IMAD.U32 R45, R44.reuse, 0x10000, RZ ;  /* 0x000100002c2d7824 */ /* 0x040fe200078e00ff */
[----:B------:R-:W-:Y:S01]  /*6790*/  LOP3.LUT R44, R44, 0xffff0000, RZ, 0xc0, !PT ;  /* 0xffff00002c2c7812 */ /* 0x000fe200078ec0ff */
[----:B------:R-:W-:-:S02]  /*67a0*/  IMAD.U32 R53, R34, 0x10000, RZ ;  /* 0x0001000022357824 */ /* 0x000fc400078e00ff */
[----:B------:R-:W-:Y:S01]  /*67b0*/  FFMA.FTZ R43, R12, R43, R36 ;  /* 0x0000002b0c2b7223 */ /* 0x000fe20000010024 */
[----:B------:R-:W-:Y:S01]  /*67c0*/  FMUL.FTZ R55, R32, R45 ;  /* 0x0000002d20377220 */ /* 0x000fe20000410000 */
[----:B------:R-:W-:Y:S02]  /*67d0*/  IMAD.U32 R12, R14, 0x10000, RZ ;  /* 0x000100000e0c7824 */ /* 0x000fe400078e00ff */
[-C--:B------:R-:W-:Y:S01]  /*67e0*/  FMUL.FTZ R32, R32, R53.reuse ;  /* 0x0000003520207220 */ /* 0x080fe20000410000 */
[----:B------:R-:W-:Y:S01]  /*67f0*/  LOP3.LUT R34, R34, 0xffff0000, RZ, 0xc0, !PT ;  /* 0xffff000022227812 */ /* 0x000fe200078ec0ff */
[C---:B------:R-:W-:Y:S02]  /*6800*/  FFMA.FTZ R36, R12.reuse, R53, -R55 ;  /* 0x000000350c247223 */ /* 0x040fe40000010837 */
[----:B------:R-:W-:Y:S01]  /*6810*/  FFMA.FTZ R32, R12, R45, R32 ;  /* 0x0000002d0c207223 */ /* 0x000fe20000010020 */
[----:B------:R-:W-:Y:S02]  /*6820*/  LOP3.LUT R45, R38, 0xffff0000, RZ, 0xc0, !PT ;  /* 0xffff0000262d7812 */ /* 0x000fe400078ec0ff */
[----:B------:R-:W-:-:S02]  /*6830*/  LOP3.LUT R53, R14, 0xffff0000, RZ, 0xc0, !PT ;  /* 0xffff00000e357812 */ /* 0x000fc400078ec0ff */
[----:B------:R-:W-:Y:S01]  /*6840*/  F2FP.BF16.F32.PACK_AB R33, R35, R33 ;  /* 0x000000212321723e */ /* 0x000fe200000010ff */
[C---:B------:R-:W-:Y:S01]  /*6850*/  FMUL.FTZ R12, R45.reuse, R44 ;  /* 0x0000002c2d0c7220 */ /* 0x040fe20000410000 */
[-C--:B------:R-:W-:Y:S01]  /*6860*/  FMUL.FTZ R55, R45, R34.reuse ;  /* 0x000000222d377220 */ /* 0x080fe20000410000 */
[----:B------:R-:W-:Y:S02]  /*6870*/  F2FP.BF16.F32.PACK_AB R47, R47, R49 ;  /* 0x000000312f2f723e */ /* 0x000fe400000010ff */
[C---:B------:R-:W-:Y:S01]  /*6880*/  FFMA.FTZ R45, R53.reuse, R34, -R12 ;  /* 0x00000022352d7223 */ /* 0x040fe2000001080c */
[----:B------:R-:W-:Y:S01]  /*6890*/  FFMA.FTZ R55, R53, R44, R55 ;  /* 0x0000002c35377223 */ /* 0x000fe20000010037 */
[----:B------:R-:W-:Y:S01]  /*68a0*/  F2FP.BF16.F32.PACK_AB R34, R15, R13 ;  /* 0x0000000d0f22723e */ /* 0x000fe200000010ff */
[----:B------:R-:W-:Y:S01]  /*68b0*/  IMAD.MOV.U32 R13, RZ, RZ, R37 ;  /* 0x000000ffff0d7224 */ /* 0x000fe200078e0025 */
[----:B------:R-:W-:Y:S01]  /*68c0*/  F2FP.BF16.F32.PACK_AB R46, R43, R46 ;  /* 0x0000002e2b2e723e */ /* 0x000fe200000010ff */
[----:B------:R-:W-:Y:S01]  /*68d0*/  IMAD.MOV.U32 R37, RZ, RZ, R47 ;  /* 0x000000ffff257224 */ /* 0x000fe200078e002f */
[----:B------:R-:W-:Y:S01]  /*68e0*/  F2FP.BF16.F32.PACK_AB R12, R39, R50 ;  /* 0x00000032270c723e */ /* 0x000fe200000010ff */
[----:B------:R-:W-:Y:S01]  /*68f0*/  IMAD.MOV.U32 R15, RZ, RZ, R33 ;  /* 0x000000ffff0f7224 */ /* 0x000fe200078e0021 */
[----:B------:R-:W-:Y:S01]  /*6900*/  F2FP.BF16.F32.PACK_AB R14, R45, R36 ;  /* 0x000000242d0e723e */ /* 0x000fe200000010ff */
[----:B------:R-:W-:Y:S01]  /*6910*/  IMAD.MOV.U32 R36, RZ, RZ, R46 ;  /* 0x000000ffff247224 */ /* 0x000fe200078e002e */
[----:B------:R-:W-:Y:S01]  /*6920*/  F2FP.BF16.F32.PACK_AB R38, R55, R32 ;  /* 0x000000203726723e */ /* 0x000fe200000010ff */
[----:B------:R-:W-:-:S07]  /*6930*/  IMAD.MOV.U32 R39, RZ, RZ, R34 ;  /* 0x000000ffff277224 */ /* 0x000fce00078e0022 */
.L_x_454:
[----:B------:R-:W-:Y:S05]  /*6940*/  BSYNC B1 ;  /* 0x0000000000017941 */ /* 0x000fea0003800000 */
.L_x_453:
[----:B--2---:R2:W-:Y:S01]  /*6950*/  ST.E.128 desc[UR42][R40.64], R12 ;  /* 0x0000000c28007985 */ /* 0x0045e2000c101d2a */
[----:B------:R-:W-:-:S13]  /*6960*/  ISETP.GE.AND P3, PT, R42, R11, PT ;  /* 0x0000000b2a00720c */ /* 0x000fda0003f66270 */
[----:B------:R-:W-:Y:S05]  /*6970*/  @P3 BRA `(.L_x_416) ;  /* 0x0000000400283947 */ /* 0x000fea0003800000 */
[----:B------:R-:W-:-:S05]  /*6980*/  IMAD.WIDE R82, R42, 0x2, R82 ;  /* 0x000000022a527825 */ /* 0x000fca00078e0252 */
[----:B0-----:R0:W-:Y:S01]  /*6990*/  ST.E.128 desc[UR42][R82.64], R36 ;  /* 0x0000002452007985 */ /* 0x0011e2000c101d2a */
[----:B------:R-:W-:Y:S05]  /*69a0*/  BRA `(.L_x_416) ;  /* 0x00000004001c7947 */ /* 0x000fea0003800000 */
.L_x_408:
[----:B------:R-:W-:-:S06]  /*69b0*/  UISETP.NE.AND UP0, UPT, UR40, 0x3, UPT ;  /* 0x000000032800788c */ /* 0x000fcc000bf05270 */
[----:B------:R-:W-:-:S13]  /*69c0*/  PLOP3.LUT P2, PT, PT, PT, UP0, 0x80, 0x0 ;  /* 0x000000000000781c */ /* 0x000fda0003f4f008 */
[----:B------:R-:W-:Y:S05]  /*69d0*/  @!P2 BRA `(.L_x_455) ;  /* 0x000000000004a947 */ /* 0x000fea0003800000 */
[----:B------:R-:W-:Y:S01]  /*69e0*/  BPT.TRAP 0x1 ;  /* 0x000000040000795c */ /* 0x000fe20000300000 */
.L_x_455:
[----:B------:R-:W-:Y:S01]  /*69f0*/  IMAD R31, R18, 0x8, R2 ;  /* 0x00000008121f7824 */ /* 0x000fe200078e0202 */
[----:B------:R-:W-:Y:S01]  /*6a00*/  SHF.L.U32 R79, R138, 0x1f, RZ ;  /* 0x0000001f8a4f7819 */ /* 0x000fe200000006ff */
[----:B------:R-:W-:Y:S01]  /*6a10*/  BSSY B1, `(.L_x_456) ;  /* 0x0000004000017945 */ /* 0x000fe20003800000 */
[----:B------:R-:W-:Y:S02]  /*6a20*/  SHF.R.S32.HI R76, RZ, 0x1f, R75 ;  /* 0x0000001fff4c7819 */ /* 0x000fe4000001144b */
[----:B------:R-:W0:Y:S02]  /*6a30*/  SYNCS.PHASECHK.TRANS64.TRYWAIT P3, [R31+URZ+0x2d890], R79 ;  /* 0x02d8904f1f0075a7 */ /* 0x000e24000806017f */
[----:B0-----:R-:W-:Y:S05]  /*6a40*/  @!P3 BRA `(.L_x_457) ;  /* 0x0000014400a8b947 */ /* 0x001fea0003800000 */
.L_x_682:
[----:B------:R-:W-:Y:S05]  /*6a50*/  BSYNC B1 ;  /* 0x0000000000017941 */ /* 0x000fea0003800000 */
.L_x_456:
[----:B------:R-:W-:Y:S01]  /*6a60*/  ULDC.64 UR4, c[0x0][0x300] ;  /* 0x0000c00000047ab9 */ /* 0x000fe20000000a00 */
[----:B-----5:R-:W-:Y:S01]  /*6a70*/  SHF.R.S32.HI R77, RZ, 0x1f, R74 ;  /* 0x0000001fff4d7819 */ /* 0x020fe2000001144a */
[----:B------:R-:W-:Y:S01]  /*6a80*/  IMAD R14, R76, UR4, RZ ;  /* 0x000000044c0e7c24 */ /* 0x000fe2000f8e02ff */
[----:B------:R-:W-:Y:S01]  /*6a90*/  ULDC.64 UR6, c[0x0][0x2e8] ;  /* 0x0000ba0000067ab9 */ /* 0x000fe20000000a00 */
[----:B------:R-:W-:-:S04]  /*6aa0*/  IMAD.WIDE.U32 R12, R75, UR4, RZ ;  /* 0x000000044b0c7c25 */ /* 0x000fc8000f8e00ff */
[----:B------:R-:W-:Y:S01]  /*6ab0*/  IMAD R15, R75, UR5, R14 ;  /* 0x000000054b0f7c24 */ /* 0x000fe2000f8e020e */
[----:B------:R-:W-:Y:S01]  /*6ac0*/  ULDC.64 UR4, c[0x0][0x310] ;  /* 0x0000c40000047ab9 */ /* 0x000fe20000000a00 */
[----:B------:R-:W-:Y:S02]  /*6ad0*/  IMAD R78, R11, -0x80, R24 ;  /* 0xffffff800b4e7824 */ /* 0x000fe400078e0218 */
[----:B------:R-:W-:Y:S02]  /*6ae0*/  IMAD R33, R77, UR4, RZ ;  /* 0x000000044d217c24 */ /* 0x000fe4000f8e02ff */
[----:B------:R-:W-:Y:S01]  /*6af0*/  IMAD.IADD R13, R13, 0x1, R15 ;  /* 0x000000010d0d7824 */ /* 0x000fe200078e020f */
[----:B------:R-:W-:Y:S01]  /*6b00*/  VIMNMX R78, R78, 0x80, PT ;  /* 0x000000804e4e7848 */ /* 0x000fe20003fe0100 */
[C---:B------:R-:W-:Y:S02]  /*6b10*/  IMAD R33, R74.reuse, UR5, R33 ;  /* 0x000000054a217c24 */ /* 0x040fe4000f8e0221 */
[----:B------:R-:W-:Y:S01]  /*6b20*/  IMAD.WIDE.U32 R12, R74, UR4, R12 ;  /* 0x000000044a0c7c25 */ /* 0x000fe2000f8e000c */
[----:B------:R-:W-:-:S03]  /*6b30*/  ULDC.64 UR4, c[0x0][0x308] ;  /* 0x0000c20000047ab9 */ /* 0x000fc60000000a00 */
[----:B------:R-:W-:Y:S02]  /*6b40*/  IMAD.IADD R13, R13, 0x1, R33 ;  /* 0x000000010d0d7824 */ /* 0x000fe400078e0221 */
[----:B------:R-:W-:Y:S01]  /*6b50*/  IMAD.WIDE.U32 R12, R137, UR4, R12 ;  /* 0x00000004890c7c25 */ /* 0x000fe2000f8e000c */
[----:B------:R-:W-:-:S03]  /*6b60*/  UMOV UR4, 0xffffffff ;  /* 0xffffffff00047882 */ /* 0x000fc60000000000 */
[----:B------:R-:W-:Y:S01]  /*6b70*/  IMAD R13, R137, UR5, R13 ;  /* 0x00000005890d7c24 */ /* 0x000fe2000f8e020d */
[----:B------:R-:W-:-:S04]  /*6b80*/  LEA R39, P3, R12, UR6, 0x1 ;  /* 0x000000060c277c11 */ /* 0x000fc8000f8608ff */
[----:B------:R-:W-:Y:S02]  /*6b90*/  LEA.HI.X R13, R12, UR7, R13, 0x1, P3 ;  /* 0x000000070c0d7c11 */ /* 0x000fe400098f0c0d */
[----:B------:R-:W-:Y:S01]  /*6ba0*/  ISETP.GT.AND P3, PT, R78, R139, PT ;  /* 0x0000008b4e00720c */ /* 0x000fe20003f64270 */
[----:B------:R-:W-:-:S12]  /*6bb0*/  BRA.DIV UR4, `(.L_x_458) ;  /* 0x0000014604607947 */ /* 0x000fd8000b800000 */
[----:B------:R1:W2:Y:S04]  /*6bc0*/  SHFL.IDX PT, R38, R13, RZ, 0x1e1f ;  /* 0x001e1fff0d267589 */ /* 0x0002a800000e0000 */
[----:B------:R-:W3:Y:S02]  /*6bd0*/  SHFL.IDX PT, R39, R39, RZ, 0x1e1f ;  /* 0x001e1fff27277589 */ /* 0x000ee400000e0000 */
.L_x_686:
[----:B------:R-:W-:Y:S05]  /*6be0*/  @!P3 BRA `(.L_x_416) ;  /* 0x00000000008cb947 */ /* 0x000fea0003800000 */
[----:B------:R-:W-:Y:S02]  /*6bf0*/  ULDC UR4, c[0x0][0x2f4] ;  /* 0x0000bd0000047ab9 */ /* 0x000fe40000000800 */
[----:B------:R-:W-:Y:S02]  /*6c00*/  ISETP.GE.AND P5, PT, R16, UR4, PT ;  /* 0x0000000410007c0c */ /* 0x000fe4000bfa6270 */
[----:B------:R-:W-:-:S11]  /*6c10*/  ISETP.GE.AND P4, PT, R23, UR4, PT ;  /* 0x0000000417007c0c */ /* 0x000fd6000bf86270 */
[----:B-1----:R-:W1:Y:S01]  /*6c20*/  @!P5 LDS.128 R12, [R61+0x15000] ;  /* 0x015000003d0cd984 */ /* 0x002e620000000c00 */
[----:B---3--:R-:W-:-:S04]  /*6c30*/  @!P5 LEA R36, P3, R16, R39, 0x1 ;  /* 0x000000271024d211 */ /* 0x008fc800078608ff */
[----:B--2---:R-:W-:Y:S02]  /*6c40*/  @!P5 LEA.HI.X R37, R16, R38, R17, 0x1, P3 ;  /* 0x000000261025d211 */ /* 0x004fe400018f0c11 */
[----:B------:R-:W-:-:S04]  /*6c50*/  @!P4 LEA R34, P3, R23, R39, 0x1 ;  /* 0x000000271722c211 */ /* 0x000fc800078608ff */
[----:B------:R-:W-:Y:S02]  /*6c60*/  @!P4 LEA.HI.X R35, R23, R38, R154, 0x1, P3 ;  /* 0x000000261723c211 */ /* 0x000fe400018f0c9a */
[----:B------:R-:W-:-:S13]  /*6c70*/  ISETP.GE.AND P3, PT, R22, UR4, PT ;  /* 0x0000000416007c0c */ /* 0x000fda000bf66270 */
[----:B------:R-:W-:-:S04]  /*6c80*/  @!P3 LEA R32, P6, R22, R39, 0x1 ;  /* 0x000000271620b211 */ /* 0x000fc800078c08ff */
[----:B------:R-:W-:Y:S01]  /*6c90*/  @!P3 LEA.HI.X R33, R22, R38, R153, 0x1, P6 ;  /* 0x000000261621b211 */ /* 0x000fe200030f0c99 */
[----:B-1----:R1:W-:Y:S01]  /*6ca0*/  @!P5 ST.E.128 desc[UR42][R36.64], R12 ;  /* 0x0000000c2400d985 */ /* 0x0023e2000c101d2a */
[----:B------:R-:W-:-:S13]  /*6cb0*/  ISETP.GE.AND P5, PT, R3, UR4, PT ;  /* 0x0000000403007c0c */ /* 0x000fda000bfa6270 */
[----:B------:R-:W2:Y:S01]  /*6cc0*/  @!P5 LDS.128 R12, [R60+0x15000] ;  /* 0x015000003c0cd984 */ /* 0x000ea20000000c00 */
[----:B------:R-:W-:Y:S02]  /*6cd0*/  @!P5 IMAD.SHL.U32 R11, R147, 0x8, RZ ;  /* 0x00000008930bd824 */ /* 0x000fe400078e00ff */
[----:B-1----:R-:W-:Y:S02]  /*6ce0*/  @!P5 IMAD.MOV.U32 R36, RZ, RZ, R39 ;  /* 0x000000ffff24d224 */ /* 0x002fe400078e0027 */
[----:B------:R-:W-:Y:S02]  /*6cf0*/  @!P5 IMAD.MOV.U32 R37, RZ, RZ, R38 ;  /* 0x000000ffff25d224 */ /* 0x000fe400078e0026 */
[----:B------:R-:W-:-:S05]  /*6d00*/  @!P5 IMAD.WIDE R36, R11, 0x2, R36 ;  /* 0x000000020b24d825 */ /* 0x000fca00078e0224 */
[----:B--2---:R1:W-:Y:S01]  /*6d10*/  @!P5 ST.E.128 desc[UR42][R36.64], R12 ;  /* 0x0000000c2400d985 */ /* 0x0043e2000c101d2a */
[----:B------:R-:W-:-:S13]  /*6d20*/  ISETP.GE.AND P5, PT, R4, UR4, PT ;  /* 0x0000000404007c0c */ /* 0x000fda000bfa6270 */
[----:B------:R-:W2:Y:S01]  /*6d30*/  @!P5 LDS.128 R12, [R61+0x17000] ;  /* 0x017000003d0cd984 */ /* 0x000ea20000000c00 */
[----:B------:R-:W-:Y:S02]  /*6d40*/  @!P5 IMAD.SHL.U32 R11, R150, 0x8, RZ ;  /* 0x00000008960bd824 */ /* 0x000fe400078e00ff */
[----:B-1----:R-:W-:Y:S02]  /*6d50*/  @!P5 IMAD.MOV.U32 R36, RZ, RZ, R39 ;  /* 0x000000ffff24d224 */ /* 0x002fe400078e0027 */
[----:B------:R-:W-:Y:S02]  /*6d60*/  @!P5 IMAD.MOV.U32 R37, RZ, RZ, R38 ;  /* 0x000000ffff25d224 */ /* 0x000fe400078e0026 */
[----:B------:R-:W-:-:S05]  /*6d70*/  @!P5 IMAD.WIDE R36, R11, 0x2, R36 ;  /* 0x000000020b24d825 */ /* 0x000fca00078e0224 */
[----:B--2---:R1:W-:Y:S01]  /*6d80*/  @!P5 ST.E.128 desc[UR42][R36.64], R12 ;  /* 0x0000000c2400d985 */ /* 0x0043e2000c101d2a */
[----:B------:R-:W-:-:S03]  /*6d90*/  ISETP.GE.AND P5, PT, R136, UR4, PT ;  /* 0x0000000488007c0c */ /* 0x000fc6000bfa6270 */
[----:B------:R-:W2:Y:S10]  /*6da0*/  @!P4 LDS.128 R12, [R60+0x17000] ;  /* 0x017000003c0cc984 */ /* 0x000eb40000000c00 */
[----:B-1----:R-:W-:-:S04]  /*6db0*/  @!P5 LEA R36, P6, R136, R39, 0x1 ;  /* 0x000000278824d211 */ /* 0x002fc800078c08ff */
[----:B------:R-:W-:Y:S01]  /*6dc0*/  @!P5 LEA.HI.X R37, R136, R38, R152, 0x1, P6 ;  /* 0x000000268825d211 */ /* 0x000fe200030f0c98 */
[----:B--2---:R-:W-:Y:S04]  /*6dd0*/  @!P4 ST.E.128 desc[UR42][R34.64], R12 ;  /* 0x0000000c2200c985 */ /* 0x004fe8000c101d2a */
[----:B------:R-:W1:Y:S04]  /*6de0*/  @!P3 LDS.128 R12, [R61+0x19000] ;  /* 0x019000003d0cb984 */ /* 0x000e680000000c00 */
[----:B-1----:R-:W-:Y:S04]  /*6df0*/  @!P3 ST.E.128 desc[UR42][R32.64], R12 ;  /* 0x0000000c2000b985 */ /* 0x002fe8000c101d2a */
[----:B------:R-:W1:Y:S04]  /*6e00*/  @!P5 LDS.128 R12, [R60+0x19000] ;  /* 0x019000003c0cd984 */ /* 0x000e680000000c00 */
[----:B-1----:R4:W-:Y:S02]  /*6e10*/  @!P5 ST.E.128 desc[UR42][R36.64], R12 ;  /* 0x0000000c2400d985 */ /* 0x0029e4000c101d2a */
.L_x_416:
[----:B------:R-:W-:Y:S05]  /*6e20*/  BSYNC B0 ;  /* 0x0000000000007941 */ /* 0x000fea0003800000 */
.L_x_407:
[----:B------:R-:W5:Y:S01]  /*6e30*/  S2R R11, SR_TID.X ;  /* 0x00000000000b7919 */ /* 0x000f620000002100 */
[----:B------:R-:W-:Y:S01]  /*6e40*/  @!PT LDS RZ, [RZ] ;  /* 0x00000000fffff984 */ /* 0x000fe20000000800 */
[----:B------:R-:W-:Y:S01]  /*6e50*/  @!PT LDS RZ, [RZ] ;  /* 0x00000000fffff984 */ /* 0x000fe20000000800 */
[----:B------:R-:W-:Y:S01]  /*6e60*/  @!PT LDS RZ, [RZ] ;  /* 0x00000000fffff984 */ /* 0x000fe20000000800 */
[----:B------:R-:W-:Y:S01]  /*6e70*/  @!PT LDS RZ, [RZ] ;  /* 0x00000000fffff984 */ /* 0x000fe20000000800 */
[----:B------:R0:W-:Y:S06]  /*6e80*/  MEMBAR.ALL.CTA ;  /* 0x0000000000007992 */ /* 0x0001ec0000008000 */
[----:B0-----:R-:W0:Y:S01]  /*6e90*/  FENCE.VIEW.ASYNC.S ;  /* 0x00000000000073c6 */ /* 0x001e220000000000 */
[----:B------:R-:W-:Y:S05]  /*6ea0*/  WARPSYNC.ALL ;  /* 0x0000000000007948 */ /* 0x000fea0003800000 */
[----:B------:R-:W-:Y:S01]  /*6eb0*/  BSSY B0, `(.L_x_459) ;  /* 0x0000008000007945 */ /* 0x000fe20003800000 */
[----:B0-----:R0:W-:Y:S01]  /*6ec0*/  BAR.SYNC.DEFER_BLOCKING R101, 0x80 ;  /* 0x000200650000751d */ /* 0x0011e20000010000 */
[----:B-----5:R-:W-:-:S13]  /*6ed0*/  LOP3.LUT P3, RZ, R11, 0x7f, RZ, 0xc0, !PT ;  /* 0x0000007f0bff7812 */ /* 0x020fda000786c0ff */
[----:B------:R-:W-:-:S05]  /*6ee0*/  @!P3 VIADD R11, R31, 0x2d8a0 ;  /* 0x0002d8a01f0bb836 */ /* 0x000fca0000000000 */
[----:B------:R-:W-:-:S04]  /*6ef0*/  @!P3 PRMT R11, RZ, 0x654, R11 ;  /* 0x00000654ff0bb816 */ /* 0x000fc8000000000b */
[----:B------:R0:W-:Y:S01]  /*6f00*/  @!P3 SYNCS.ARRIVE.TRANS64.RED.A1T0 RZ, [R11+URZ], RZ ;  /* 0x000000ff0bffb9a7 */ /* 0x0001e2000810043f */
[----:B------:R-:W-:Y:S05]  /*6f10*/  @!P2 BRA `(.L_x_460) ;  /* 0x000000000004a947 */ /* 0x000fea0003800000 */
[----:B------:R-:W-:Y:S01]  /*6f20*/  BPT.TRAP 0x1 ;  /* 0x000000040000795c */ /* 0x000fe20000300000 */
.L_x_460:
[----:B------:R-:W-:Y:S05]  /*6f30*/  BSYNC B0 ;  /* 0x0000000000007941 */ /* 0x000fea0003800000 */
.L_x_459:
[----:B------:R-:W5:Y:S01]  /*6f40*/  SYNCS.PHASECHK.TRANS64.TRYWAIT P2, [R31+URZ+0x2d8b0], R79 ;  /* 0x02d8b04f1f0075a7 */ /* 0x000f62000804017f */
[----:B------:R-:W-:Y:S04]  /*6f50*/  BSSY B0, `(.L_x_461) ;  /* 0x0000002000007945 */ /* 0x000fe80003800000 */
[----:B-----5:R-:W-:Y:S05]  /*6f60*/  @!P2 BRA `(.L_x_462) ;  /* 0x0000014000bca947 */ /* 0x020fea0003800000 */
.L_x_687:
[----:B------:R-:W-:Y:S05]  /*6f70*/  BSYNC B0 ;  /* 0x0000000000007941 */ /* 0x000fea0003800000 */
.L_x_461:
[----:B------:R-:W-:Y:S01]  /*6f80*/  ULDC.64 UR4, c[0x0][0x328] ;  /* 0x0000ca0000047ab9 */ /* 0x000fe20000000a00 */
[----:B------:R-:W-:Y:S01]  /*6f90*/  ULDC.64 UR6, c[0x0][0x318] ;  /* 0x0000c60000067ab9 */ /* 0x000fe20000000a00 */
[----:B------:R-:W-:Y:S01]  /*6fa0*/  IMAD R76, R76, UR4, RZ ;  /* 0x000000044c4c7c24 */ /* 0x000fe2000f8e02ff */
[----:B------:R-:W-:Y:S01]  /*6fb0*/  BSSY B0, `(.L_x_463) ;  /* 0x0000033000007945 */ /* 0x000fe20003800000 */
[----:B-1234-:R-:W-:-:S04]  /*6fc0*/  IMAD.WIDE.U32 R12, R75, UR4, RZ ;  /* 0x000000044b0c7c25 */ /* 0x01efc8000f8e00ff */
[----:B------:R-:W-:Y:S01]  /*6fd0*/  IMAD R75, R75, UR5, R76 ;  /* 0x000000054b4b7c24 */ /* 0x000fe2000f8e024c */
[----:B------:R-:W-:Y:S02]  /*6fe0*/  ULDC.64 UR4, c[0x0][0x338] ;  /* 0x0000ce0000047ab9 */ /* 0x000fe40000000a00 */
[----:B------:R-:W-:Y:S02]  /*6ff0*/  IMAD R77, R77, UR4, RZ ;  /* 0x000000044d4d7c24 */ /* 0x000fe4000f8e02ff */
[----:B------:R-:W-:Y:S02]  /*7000*/  IMAD.IADD R13, R13, 0x1, R75 ;  /* 0x000000010d0d7824 */ /* 0x000fe400078e024b */
[C---:B------:R-:W-:Y:S02]  /*7010*/  IMAD R77, R74.reuse, UR5, R77 ;  /* 0x000000054a4d7c24 */ /* 0x040fe4000f8e024d */
[----:B------:R-:W-:Y:S01]  /*7020*/  IMAD.WIDE.U32 R12, R74, UR4, R12 ;  /* 0x000000044a0c7c25 */ /* 0x000fe2000f8e000c */
[----:B------:R-:W-:-:S03]  /*7030*/  ULDC.64 UR4, c[0x0][0x330] ;  /* 0x0000cc0000047ab9 */ /* 0x000fc60000000a00 */
[----:B------:R-:W-:Y:S02]  /*7040*/  IMAD.IADD R13, R13, 0x1, R77 ;  /* 0x000000010d0d7824 */ /* 0x000fe400078e024d */
[----:B------:R-:W-:-:S04]  /*7050*/  IMAD.WIDE.U32 R12, R137, UR4, R12 ;  /* 0x00000004890c7c25 */ /* 0x000fc8000f8e000c */
[----:B------:R-:W-:Y:S01]  /*7060*/  IMAD R13, R137, UR5, R13 ;  /* 0x00000005890d7c24 */ /* 0x000fe2000f8e020d */
[----:B0-----:R-:W-:-:S04]  /*7070*/  LEA R11, P2, R12, UR6, 0x1 ;  /* 0x000000060c0b7c11 */ /* 0x001fc8000f8408ff */
[----:B------:R-:W-:Y:S01]  /*7080*/  LEA.HI.X R12, R12, UR7, R13, 0x1, P2 ;  /* 0x000000070c0c7c11 */ /* 0x000fe200090f0c0d */
[----:B------:R0:W1:Y:S01]  /*7090*/  SHFL.IDX PT, R36, R11, RZ, 0x1e1f ;  /* 0x001e1fff0b247589 */ /* 0x00006200000e0000 */
[----:B------:R-:W-:-:S03]  /*70a0*/  ISETP.GT.AND P2, PT, R78, R139, PT ;  /* 0x0000008b4e00720c */ /* 0x000fc60003f44270 */
[----:B------:R0:W2:Y:S10]  /*70b0*/  SHFL.IDX PT, R37, R12, RZ, 0x1e1f ;  /* 0x001e1fff0c257589 */ /* 0x0000b400000e0000 */
[----:B0-----:R-:W-:Y:S05]  /*70c0*/  @!P2 BRA `(.L_x_464) ;  /* 0x000000000084a947 */ /* 0x001fea0003800000 */
[----:B------:R-:W-:Y:S02]  /*70d0*/  ULDC UR4, c[0x0][0x2f4] ;  /* 0x0000bd0000047ab9 */ /* 0x000fe40000000800 */
[----:B------:R-:W-:Y:S02]  /*70e0*/  ISETP.GE.AND P5, PT, R16, UR4, PT ;  /* 0x0000000410007c0c */ /* 0x000fe4000bfa6270 */
[----:B------:R-:W-:-:S11]  /*70f0*/  ISETP.GE.AND P4, PT, R23, UR4, PT ;  /* 0x0000000417007c0c */ /* 0x000fd6000bf86270 */
[----:B------:R-:W0:Y:S01]  /*7100*/  @!P5 LDS.128 R12, [R61] ;  /* 0x000000003d0cd984 */ /* 0x000e220000000c00 */
[----:B-1----:R-:W-:-:S04]  /*7110*/  @!P5 LEA R38, P2, R16, R36, 0x1 ;  /* 0x000000241026d211 */ /* 0x002fc800078408ff */
[----:B--2---:R-:W-:Y:S02]  /*7120*/  @!P5 LEA.HI.X R39, R16, R37, R17, 0x1, P2 ;  /* 0x000000251027d211 */ /* 0x004fe400010f0c11 */
[----:B------:R-:W-:-:S04]  /*7130*/  @!P4 LEA R34, P2, R23, R36, 0x1 ;  /* 0x000000241722c211 */ /* 0x000fc800078408ff */
[----:B------:R-:W-:Y:S02]  /*7140*/  @!P4 LEA.HI.X R35, R23, R37, R154, 0x1, P2 ;  /* 0x000000251723c211 */ /* 0x000fe400010f0c9a */
[----:B------:R-:W-:-:S13]  /*7150*/  ISETP.GE.AND P2, PT, R22, UR4, PT ;  /* 0x0000000416007c0c */ /* 0x000fda000bf46270 */
[----:B------:R-:W-:-:S04]  /*7160*/  @!P2 LEA R32, P6, R22, R36, 0x1 ;  /* 0x000000241620a211 */ /* 0x000fc800078c08ff */
[----:B------:R-:W-:Y:S01]  /*7170*/  @!P2 LEA.HI.X R33, R22, R37, R153, 0x1, P6 ;  /* 0x000000251621a211 */ /* 0x000fe200030f0c99 */
[----:B0-----:R0:W-:Y:S01]  /*7180*/  @!P5 ST.E.128 desc[UR42][R38.64], R12 ;  /* 0x0000000c2600d985 */ /* 0x0011e2000c101d2a */
[----:B------:R-:W-:-:S13]  /*7190*/  ISETP.GE.AND P5, PT, R3, UR4, PT ;  /* 0x0000000403007c0c */ /* 0x000fda000bfa6270 */
[----:B------:R-:W1:Y:S01]  /*71a0*/  @!P5 LDS.128 R12, [R60] ;  /* 0x000000003c0cd984 */ /* 0x000e620000000c00 */
[----:B------:R-:W-:-:S04]  /*71b0*/  @!P5 IMAD.SHL.U32 R11, R147, 0x8, RZ ;  /* 0x00000008930bd824 */ /* 0x000fc800078e00ff */
[----:B0-----:R-:W-:-:S05]  /*71c0*/  @!P5 IMAD.WIDE R38, R11, 0x2, R36 ;  /* 0x000000020b26d825 */ /* 0x001fca00078e0224 */
[----:B-1----:R0:W-:Y:S01]  /*71d0*/  @!P5 ST.E.128 desc[UR42][R38.64], R12 ;  /* 0x0000000c2600d985 */ /* 0x0021e2000c101d2a */
[----:B------:R-:W-:-:S13]  /*71e0*/  ISETP.GE.AND P5, PT, R4, UR4, PT ;  /* 0x0000000404007c0c */ /* 0x000fda000bfa6270 */
[----:B------:R-:W1:Y:S01]  /*71f0*/  @!P5 LDS.128 R12, [R61+0x2000] ;  /* 0x002000003d0cd984 */ /* 0x000e620000000c00 */
[----:B------:R-:W-:Y:S02]  /*7200*/  @!P5 IMAD.SHL.U32 R11, R150, 0x8, RZ ;  /* 0x00000008960bd824 */ /* 0x000fe400078e00ff */
[----:B0-----:R-:W-:Y:S02]  /*7210*/  @!P5 IMAD.MOV.U32 R38, RZ, RZ, R36 ;  /* 0x000000ffff26d224 */ /* 0x001fe400078e0024 */
[----:B------:R-:W-:Y:S02]  /*7220*/  @!P5 IMAD.MOV.U32 R39, RZ, RZ, R37 ;  /* 0x000000ffff27d224 */ /* 0x000fe400078e0025 */
[----:B------:R-:W-:-:S05]  /*7230*/  @!P5 IMAD.WIDE R38, R11, 0x2, R38 ;  /* 0x000000020b26d825 */ /* 0x000fca00078e0226 */
[----:B-1----:R-:W-:Y:S01]  /*7240*/  @!P5 ST.E.128 desc[UR42][R38.64], R12 ;  /* 0x0000000c2600d985 */ /* 0x002fe2000c101d2a */
[----:B------:R-:W-:-:S03]  /*7250*/  ISETP.GE.AND P5, PT, R136, UR4, PT ;  /* 0x0000000488007c0c */ /* 0x000fc6000bfa6270 */
[----:B------:R-:W0:Y:S10]  /*7260*/  @!P4 LDS.128 R12, [R60+0x2000] ;  /* 0x002000003c0cc984 */ /* 0x000e340000000c00 */
[----:B------:R-:W-:-:S04]  /*7270*/  @!P5 LEA R36, P6, R136, R36, 0x1 ;  /* 0x000000248824d211 */ /* 0x000fc800078c08ff */
[----:B------:R-:W-:Y:S01]  /*7280*/  @!P5 LEA.HI.X R37, R136, R37, R152, 0x1, P6 ;  /* 0x000000258825d211 */ /* 0x000fe200030f0c98 */
[----:B0-----:R-:W-:Y:S04]  /*7290*/  @!P4 ST.E.128 desc[UR42][R34.64], R12 ;  /* 0x0000000c2200c985 */ /* 0x001fe8000c101d2a */
[----:B------:R-:W0:Y:S04]  /*72a0*/  @!P2 LDS.128 R12, [R61+0x4000] ;  /* 0x004000003d0ca984 */ /* 0x000e280000000c00 */
[----:B0-----:R-:W-:Y:S04]  /*72b0*/  @!P2 ST.E.128 desc[UR42][R32.64], R12 ;  /* 0x0000000c2000a985 */ /* 0x001fe8000c101d2a */
[----:B------:R-:W0:Y:S04]  /*72c0*/  @!P5 LDS.128 R12, [R60+0x4000] ;  /* 0x004000003c0cd984 */ /* 0x000e280000000c00 */
[----:B0-----:R0:W-:Y:S02]  /*72d0*/  @!P5 ST.E.128 desc[UR42][R36.64], R12 ;  /* 0x0000000c2400d985 */ /* 0x0011e4000c101d2a */
.L_x_464:
[----:B------:R-:W-:Y:S05]  /*72e0*/  BSYNC B0 ;  /* 0x0000000000007941 */ /* 0x000fea0003800000 */
.L_x_463:
[----:B------:R-:W-:Y:S01]  /*72f0*/  @!PT LDS RZ, [RZ] ;  /* 0x00000000fffff984 */ /* 0x000fe20000000800 */
[----:B------:R-:W-:Y:S01]  /*7300*/  @!PT LDS RZ, [RZ] ;  /* 0x00000000fffff984 */ /* 0x000fe20000000800 */
[----:B------:R-:W-:Y:S01]  /*7310*/  @!PT LDS RZ, [RZ] ;  /* 0x00000000fffff984 */ /* 0x000fe20000000800 */
[----:B------:R-:W-:Y:S01]  /*7320*/  @!PT LDS RZ, [RZ] ;  /* 0x00000000fffff984 */ /* 0x000fe20000000800 */
[----:B------:R3:W-:Y:S06]  /*7330*/  MEMBAR.ALL.CTA ;  /* 0x0000000000007992 */ /* 0x0007ec0000008000 */
[----:B---3--:R-:W3:Y:S01]  /*7340*/  FENCE.VIEW.ASYNC.S ;  /* 0x00000000000073c6 */ /* 0x008ee20000000000 */
[----:B------:R-:W-:Y:S02]  /*7350*/  VIADD R18, R18, 0x1 ;  /* 0x0000000112127836 */ /* 0x000fe40000000000 */
[----:B------:R-:W-:Y:S01]  /*7360*/  @!P3 VIADD R31, R31, 0x2d8c0 ;  /* 0x0002d8c01f1fb836 */ /* 0x000fe20000000000 */
[----:B---3--:R3:W-:Y:S02]  /*7370*/  BAR.SYNC.DEFER_BLOCKING R101, 0x80 ;  /* 0x000200650000751d */ /* 0x0087e40000010000 */
[----:B------:R-:W-:-:S02]  /*7380*/  ISETP.NE.AND P2, PT, R18, 0x2, PT ;  /* 0x000000021200780c */ /* 0x000fc40003f45270 */
[----:B------:R-:W-:Y:S02]  /*7390*/  @!P3 PRMT R31, RZ, 0x654, R31 ;  /* 0x00000654ff1fb816 */ /* 0x000fe4000000001f */
[----:B------:R-:W-:Y:S02]  /*73a0*/  SEL R11, RZ, 0x1, P2 ;  /* 0x00000001ff0b7807 */ /* 0x000fe40001000000 */
[----:B------:R-:W-:Y:S02]  /*73b0*/  SEL R18, R18, RZ, P2 ;  /* 0x000000ff12127207 */ /* 0x000fe40001000000 */
[----:B------:R-:W-:Y:S01]  /*73c0*/  LOP3.LUT R138, R138, R11, RZ, 0x3c, !PT ;  /* 0x0000000b8a8a7212 */ /* 0x000fe200078e3cff */
[----:B------:R3:W-:Y:S01]  /*73d0*/  @!P3 SYNCS.ARRIVE.TRANS64.RED.A1T0 RZ, [R31+URZ], RZ ;  /* 0x000000ff1fffb9a7 */ /* 0x0007e2000810043f */
[----:B------:R-:W-:Y:S05]  /*73e0*/  @P1 BRA `(.L_x_465) ;  /* 0xffffffb400701947 */ /* 0x000fea000383ffff */
[----:B0-----:R-:W0:Y:S01]  /*73f0*/  S2R R12, SR_TID.X ;  /* 0x00000000000c7919 */ /* 0x001e220000002100 */
[----:B------:R-:W-:Y:S02]  /*7400*/  PLOP3.LUT P0, PT, PT, PT, PT, 0x8, 0x0 ;  /* 0x000000000000781c */ /* 0x000fe40003f0e170 */
[----:B0-----:R-:W-:-:S04]  /*7410*/  SHF.R.U32.HI R12, RZ, 0x7, R12 ;  /* 0x00000007ff0c7819 */ /* 0x001fc8000001160c */
[----:B------:R-:W-:-:S13]  /*7420*/  ISETP.NE.AND P4, PT, R12, 0x1, PT ;  /* 0x000000010c00780c */ /* 0x000fda0003f85270 */
[----:B------:R-:W-:Y:S06]  /*7430*/  @!P4 BAR.ARV 0x9, 0x100 ;  /* 0x024400000000cb1d */ /* 0x000fec0000002000 */
.L_x_402:
[----:B------:R-:W-:Y:S01]  /*7440*/  IMAD.MOV.U32 R88, RZ, RZ, RZ ;  /* 0x000000ffff587224 */ /* 0x000fe200078e00ff */
[----:B------:R-:W-:Y:S06]  /*7450*/  @P0 BRA `(.L_x_466) ;  /* 0x00000000000c0947 */ /* 0x000fec0003800000 */
[----:B------:R-:W4:Y:S01]  /*7460*/  FENCE.VIEW.ASYNC.G ;  /* 0x00000000000073c6 */ /* 0x000f220000000100 */
[----:B------:R-:W-:Y:S05]  /*7470*/  WARPSYNC.ALL ;  /* 0x0000000000007948 */ /* 0x000fea0003800000 */
[----:B----4-:R-:W-:Y:S06]  /*7480*/  BAR.ARV 0xc, 0x200 ;  /* 0x0308000000007b1d */ /* 0x010fec0000002000 */
.L_x_466:
[----:B------:R-:W-:Y:S01]  /*7490*/  LOP3.LUT P0, RZ, R19, 0x8, RZ, 0xc0, !PT ;  /* 0x0000000813ff7812 */ /* 0x000fe2000780c0ff */
[----:B------:R-:W-:-:S12]  /*74a0*/  BSSY B0, `(.L_x_467) ;  /* 0x0000020000007945 */ /* 0x000fd80003800000 */
[----:B------:R-:W-:Y:S05]  /*74b0*/  @!P0 BRA `(.L_x_468) ;  /* 0x0000000000788947 */ /* 0x000fea0003800000 */
[----:B------:R-:W4:Y:S01]  /*74c0*/  LDL R0, [R1+0x58] ;  /* 0x0000580001007983 */ /* 0x000f220000100800 */
[----:B------:R-:W-:Y:S01]  /*74d0*/  ULDC UR4, c[0x0][0x9f0] ;  /* 0x00027c0000047ab9 */ /* 0x000fe20000000800 */
[----:B----4-:R-:W-:-:S04]  /*74e0*/  ISETP.NE.AND P0, PT, R0, RZ, PT ;  /* 0x000000ff0000720c */ /* 0x010fc80003f05270 */
[----:B------:R-:W-:-:S04]  /*74f0*/  SEL R9, R0, UR4, P0 ;  /* 0x0000000400097c07 */ /* 0x000fc80008000000 */
[-C--:B------:R-:W-:Y:S02]  /*7500*/  IABS R6, R9.reuse ;  /* 0x0000000900067213 */ /* 0x080fe40000000000 */
[----:B------:R-:W-:Y:S02]  /*7510*/  IADD3 R0, R99, -0x1, R9 ;  /* 0xffffffff63007810 */ /* 0x000fe40007ffe009 */
[----:B------:R-:W4:Y:S01]  /*7520*/  I2F.RP R3, R6 ;  /* 0x0000000600037306 */ /* 0x000f220000209400 */
[-C--:B------:R-:W-:Y:S02]  /*7530*/  IABS R10, R9.reuse ;  /* 0x00000009000a7213 */ /* 0x080fe40000000000 */
[----:B------:R-:W-:Y:S02]  /*7540*/  IABS R8, R0 ;  /* 0x0000000000087213 */ /* 0x000fe40000000000 */
[----:B------:R-:W-:-:S04]  /*7550*/  LOP3.LUT R0, R0, R9, RZ, 0x3c, !PT ;  /* 0x0000000900007212 */ /* 0x000fc800078e3cff */
[----:B------:R-:W-:Y:S01]  /*7560*/  ISETP.GE.AND P2, PT, R0, RZ, PT ;  /* 0x000000ff0000720c */ /* 0x000fe20003f46270 */
[----:B----4-:R-:W4:Y:S02]  /*7570*/  MUFU.RCP R3, R3 ;  /* 0x0000000300037308 */ /* 0x010f240000001000 */
[----:B----4-:R-:W-:Y:S02]  /*7580*/  VIADD R4, R3, 0xffffffe ;  /* 0x0ffffffe03047836 */ /* 0x010fe40000000000 */
[----:B------:R-:W-:-:S04]  /*7590*/  IMAD.MOV R3, RZ, RZ, -R10 ;  /* 0x000000ffff037224 */ /* 0x000fc800078e0a0a */
[----:B------:R4:W0:Y:S02]  /*75a0*/  F2I.FTZ.U32.TRUNC.NTZ R5, R4 ;  /* 0x0000000400057305 */ /* 0x000824000021f000 */
[----:B----4-:R-:W-:Y:S02]  /*75b0*/  IMAD.MOV.U32 R4, RZ, RZ, RZ ;  /* 0x000000ffff047224 */ /* 0x010fe400078e00ff */
[----:B0-----:R-:W-:-:S04]  /*75c0*/  IMAD.MOV R7, RZ, RZ, -R5 ;  /* 0x000000ffff077224 */ /* 0x001fc800078e0a05 */
        /* <DEDUP_REMOVED lines=11> */
[----:B------:R-:W-:-:S05]  /*7680*/  @!P1 LOP3.LUT R5, RZ, R9, RZ, 0x33, !PT ;  /* 0x00000009ff059212 */ /* 0x000fca00078e33ff */
[----:B------:R-:W-:-:S07]  /*7690*/  IMAD.MOV.U32 R88, RZ, RZ, R5 ;  /* 0x000000ffff587224 */ /* 0x000fce00078e0005 */
.L_x_468:
[----:B------:R-:W-:Y:S05]  /*76a0*/  BSYNC B0 ;  /* 0x0000000000007941 */ /* 0x000fea0003800000 */
.L_x_467:
[----:B------:R-:W4:Y:S01]  /*76b0*/  LDL R0, [R1+0x74] ;  /* 0x0000740001007983 */ /* 0x000f220000100800 */
[----:B------:R-:W-:Y:S02]  /*76c0*/  PLOP3.LUT P0, PT, PT, PT, PT, 0x80, 0x0 ;  /* 0x000000000000781c */ /* 0x000fe40003f0f070 */
        /* <DEDUP_REMOVED lines=16> */
[----:B-12---:R-:W-:-:S02]  /*77d0*/  CS2R R36, SRZ ;  /* 0x0000000000247805 */ /* 0x006fc4000001ff00 */
[----:B------:R-:W-:Y:S02]  /*77e0*/  CS2R R58, SRZ ;  /* 0x00000000003a7805 */ /* 0x000fe4000001ff00 */
[----:B------:R-:W-:Y:S02]  /*77f0*/  CS2R R34, SRZ ;  /* 0x0000000000227805 */ /* 0x000fe4000001ff00 */
[----:B------:R-:W-:Y:S02]  /*7800*/  CS2R R56, SRZ ;  /* 0x0000000000387805 */ /* 0x000fe4000001ff00 */
[----:B------:R-:W-:Y:S02]  /*7810*/  CS2R R32, SRZ ;  /* 0x0000000000207805 */ /* 0x000fe4000001ff00 */
[----:B------:R-:W-:Y:S02]  /*7820*/  CS2R R54, SRZ ;  /* 0x0000000000367805 */ /* 0x000fe4000001ff00 */
[----:B------:R-:W-:-:S02]  /*7830*/  CS2R R20, SRZ ;  /* 0x0000000000147805 */ /* 0x000fc4000001ff00 */
[----:B------:R-:W-:Y:S02]  /*7840*/  CS2R R52, SRZ ;  /* 0x0000000000347805 */ /* 0x000fe4000001ff00 */
[----:B------:R-:W-:Y:S01]  /*7850*/  CS2R R6, SRZ ;  /* 0x0000000000067805 */ /* 0x000fe2000001ff00 */
[----:B----4-:R-:W-:-:S05]  /*7860*/  IMAD R0, R0, R88, RZ ;  /* 0x0000005800007224 */ /* 0x010fca00078e02ff */
[----:B------:R1:W-:Y:S01]  /*7870*/  STL [R1+0x3c], R0 ;  /* 0x00003c0001007387 */ /* 0x0003e20000100800 */
[----:B------:R-:W-:-:S04]  /*7880*/  VIADDMNMX R88, R0, R88, R99, PT ;  /* 0x0000005800587246 */ /* 0x000fc80003800163 */
[----:B------:R-:W-:-:S13]  /*7890*/  ISETP.GT.AND P1, PT, R88, R0, PT ;  /* 0x000000005800720c */ /* 0x000fda0003f24270 */
[----:B-1----:R-:W-:Y:S05]  /*78a0*/  @!P1 BRA `(.L_x_469) ;  /* 0x0000009400d89947 */ /* 0x002fea0003800000 */
[----:B------:R-:W1:Y:S01]  /*78b0*/  S2R R0, SR_TID.X ;  /* 0x0000000000007919 */ /* 0x000e620000002100 */
[----:B------:R-:W-:Y:S01]  /*78c0*/  UMOV UR4, 0xffffffff ;  /* 0xffffffff00047882 */ /* 0x000fe20000000000 */
[----:B-1----:R-:W-:-:S05]  /*78d0*/  VIADD R40, R0, 0xffffff80 ;  /* 0xffffff8000287836 */ /* 0x002fca0000000000 */
[----:B------:R-:W-:-:S04]  /*78e0*/  SHF.R.S32.HI R41, RZ, 0x1f, R40 ;  /* 0x0000001fff297819 */ /* 0x000fc80000011428 */
[----:B------:R-:W-:-:S04]  /*78f0*/  LEA.HI R13, R41, R40, RZ, 0x7 ;  /* 0x00000028290d7211 */ /* 0x000fc800078f38ff */
[----:B------:R-:W-:Y:S01]  /*7900*/  SHF.R.S32.HI R13, RZ, 0x7, R13 ;  /* 0x00000007ff0d7819 */ /* 0x000fe2000001140d */
[----:B------:R-:W-:Y:S06]  /*7910*/  BRA.DIV UR4, `(.L_x_470) ;  /* 0x0000013a04647947 */ /* 0x000fec000b800000 */
[----:B------:R-:W1:Y:S04]  /*7920*/  SHFL.IDX PT, R0, R13, RZ, 0x1f ;  /* 0x00001fff0d007589 */ /* 0x000e6800000e0000 */
[----:B-1----:R1:W-:Y:S02]  /*7930*/  STL [R1+0x40], R0 ;  /* 0x0000400001007387 */ /* 0x0023e40000100800 */
.L_x_690:
[----:B------:R-:W1:Y:S01]  /*7940*/  LDL R3, [R1+0x40] ;  /* 0x0000400001037983 */ /* 0x000e620000100800 */
[----:B------:R-:W-:Y:S01]  /*7950*/  BSSY B6, `(.L_x_471) ;  /* 0x000001b000067945 */ /* 0x000fe20003800000 */
[----:B-1----:R-:W-:-:S05]  /*7960*/  IMAD.HI R0, R3, 0x55555556, RZ ;  /* 0x5555555603007827 */ /* 0x002fca00078e02ff */
[----:B------:R-:W-:-:S05]  /*7970*/  LEA.HI R44, R0, R0, RZ, 0x1 ;  /* 0x00000000002c7211 */ /* 0x000fca00078f08ff */
[----:B------:R-:W-:Y:S02]  /*7980*/  IMAD R44, R44, -0x3, R3 ;  /* 0xfffffffd2c2c7824 */ /* 0x000fe400078e0203 */
[----:B------:R-:W-:-:S04]  /*7990*/  VIADD R3, R2, 0x21800 ;  /* 0x0002180002037836 */ /* 0x000fc80000000000 */
[----:B------:R-:W-:Y:S01]  /*79a0*/  IMAD R0, R44, 0x2000, R3 ;  /* 0x000020002c007824 */ /* 0x000fe200078e0203 */
[----:B------:R-:W-:-:S04]  /*79b0*/  LOP3.LUT P0, RZ, R3, 0x3ff, RZ, 0xc0, !PT ;  /* 0x000003ff03ff7812 */ /* 0x000fc8000780c0ff */
[----:B------:R-:W-:-:S04]  /*79c0*/  SHF.R.U32.HI R0, RZ, 0x4, R0 ;  /* 0x00000004ff007819 */ /* 0x000fc80000011600 */
[----:B------:R-:W-:-:S05]  /*79d0*/  LOP3.LUT R0, R0, 0x3fff, RZ, 0xc0, !PT ;  /* 0x00003fff00007812 */ /* 0x000fca00078ec0ff */
[----:B------:R1:W-:Y:S01]  /*79e0*/  STL [R1+0x48], R0 ;  /* 0x0000480001007387 */ /* 0x0003e20000100800 */
[----:B------:R-:W-:Y:S05]  /*79f0*/  @!P0 BRA `(.L_x_472) ;  /* 0x0000000000408947 */ /* 0x000fea0003800000 */
[----:B0-----:R-:W-:Y:S01]  /*7a00*/  MOV R14, 0x0 ;  /* 0x00000000000e7802 */ /* 0x001fe20000000f00 */
[----:B------:R-:W-:Y:S01]  /*7a10*/  ULDC.64 UR4, c[0x4][0x88] ;  /* 0x0100220000047ab9 */ /* 0x000fe20000000a00 */
[----:B------:R-:W-:Y:S01]  /*7a20*/  ULDC.64 UR6, c[0x4][0x90] ;  /* 0x0100240000067ab9 */ /* 0x000fe20000000a00 */
[----:B------:R-:W-:Y:S02]  /*7a30*/  IMAD.U32 R4, RZ, RZ, UR4 ;  /* 0x00000004ff047e24 */ /* 0x000fe4000f8e00ff */
[----:B------:R-:W-:Y:S01]  /*7a40*/  IMAD.U32 R5, RZ, RZ, UR5 ;  /* 0x00000005ff057e24 */ /* 0x000fe2000f8e00ff */
[----:B------:R-:W0:Y:S01]  /*7a50*/  LDC.64 R14, c[0x4][R14] ;  /* 0x010000000e0e7b82 */ /* 0x000e220000000a00 */
        /* <DEDUP_REMOVED lines=9> */
[----:B01-3-5:R-:W-:Y:S05]  /*7af0*/  CALL.ABS.NOINC R14 ;  /* 0x000000000e007343 */ /* 0x02bfea0003c00000 */
.L_x_472:
[----:B------:R-:W-:Y:S05]  /*7b00*/  BSYNC B6 ;  /* 0x0000000000067941 */ /* 0x000fea0003800000 */
.L_x_471:
[----:B------:R-:W-:Y:S02]  /*7b10*/  ULDC UR4, c[0x0][0x3f4] ;  /* 0x0000fd0000047ab9 */ /* 0x000fe40000000800 */
[----:B------:R-:W-:-:S13]  /*7b20*/  ISETP.LT.AND P0, PT, RZ, UR4, PT ;  /* 0x00000004ff007c0c */ /* 0x000fda000bf01270 */
[----:B------:R-:W-:Y:S05]  /*7b30*/  @P0 BRA `(.L_x_473) ;  /* 0x0000000000400947 */ /* 0x000fea0003800000 */
[----:B------:R-:W-:-:S04]  /*7b40*/  ULEA.HI UR4, UR37, UR37, URZ, 0x1 ;  /* 0x0000002525047291 */ /* 0x000fc8000f8f083f */
[----:B------:R-:W-:-:S04]  /*7b50*/  ULOP3.LUT UR4, UR4, 0xfffffffe, URZ, 0xc0, !UPT ;  /* 0xfffffffe04047892 */ /* 0x000fc8000f8ec03f */
[----:B------:R-:W-:-:S06]  /*7b60*/  UIADD3 UR4, UR37, -UR4, URZ ;  /* 0x8000000425047290 */ /* 0x000fcc000fffe03f */
[----:B------:R-:W-:-:S05]  /*7b70*/  IMAD.U32 R3, RZ, RZ, UR4 ;  /* 0x00000004ff037e24 */ /* 0x000fca000f8e00ff */
[----:B------:R-:W-:-:S04]  /*7b80*/  SHF.L.U32 R3, R3, 0x1f, RZ ;  /* 0x0000001f03037819 */ /* 0x000fc800000006ff */
[----:B------:R2:W4:Y:S03]  /*7b90*/  SYNCS.PHASECHK.TRANS64.TRYWAIT P0, [R2+URZ+0x2d800], R3 ;  /* 0x02d80003020075a7 */ /* 0x000526000800017f */
[----:B----4-:R-:W-:Y:S05]  /*7ba0*/  @!P0 NANOSLEEP.SYNCS 0x989680 ;  /* 0x009896800000895d */ /* 0x010fea0003900000 */
[----:B------:R-:W4:Y:S01]  /*7bb0*/  @!P0 SYNCS.PHASECHK.TRANS64 P0, [R2+URZ+0x2d800], R3 ;  /* 0x02d80003020085a7 */ /* 0x000f22000800007f */
[----:B------:R-:W-:Y:S04]  /*7bc0*/  BSSY B0, `(.L_x_474) ;  /* 0x0000006000007945 */ /* 0x000fe80003800000 */
[----:B----4-:R-:W-:Y:S05]  /*7bd0*/  @P0 BRA `(.L_x_475) ;  /* 0x0000000000100947 */ /* 0x010fea0003800000 */
.L_x_476:
[----:B----4-:R4:W0:Y:S02]  /*7be0*/  SYNCS.PHASECHK.TRANS64.TRYWAIT P0, [R2+URZ+0x2d800], R3 ;  /* 0x02d80003020075a7 */ /* 0x010824000800017f */
[----:B0-----:R-:W-:Y:S05]  /*7bf0*/  @!P0 NANOSLEEP.SYNCS 0x989680 ;  /* 0x009896800000895d */ /* 0x001fea0003900000 */
[----:B------:R-:W0:Y:S02]  /*7c00*/  @!P0 SYNCS.PHASECHK.TRANS64 P0, [R2+URZ+0x2d800], R3 ;  /* 0x02d80003020085a7 */ /* 0x000e24000800007f */
[----:B0-----:R-:W-:Y:S05]  /*7c10*/  @!P0 BRA `(.L_x_476) ;  /* 0xfffffffc00f08947 */ /* 0x001fea000383ffff */
.L_x_475:
[----:B------:R-:W-:Y:S05]  /*7c20*/  BSYNC B0 ;  /* 0x0000000000007941 */ /* 0x000fea0003800000 */
.L_x_474:
[----:B------:R-:W-:Y:S05]  /*7c30*/  BRA `(.L_x_477) ;  /* 0x0000003c007c7947 */ /* 0x000fea0003800000 */
.L_x_473:
[----:B-1---5:R-:W-:Y:S01]  /*7c40*/  SHF.R.S32.HI R0, RZ, 0x1f, R95 ;  /* 0x0000001fff007819 */ /* 0x022fe2000001145f */
[----:B------:R-:W-:Y:S01]  /*7c50*/  ULOP3.LUT UP0, URZ, UR38, 0x1bf, URZ, 0xc0, !UPT ;  /* 0x000001bf263f7892 */ /* 0x000fe2000f80c03f */
[----:B------:R-:W-:Y:S01]  /*7c60*/  ULDC.64 UR4, c[0x0][0x3f8] ;  /* 0x0000fe0000047ab9 */ /* 0x000fe20000000a00 */
[----:B------:R-:W-:Y:S02]  /*7c70*/  ULDC.64 UR6, c[0x0][0x408] ;  /* 0x0001020000067ab9 */ /* 0x000fe40000000a00 */
[C---:B------:R-:W-:Y:S02]  /*7c80*/  IMAD R6, R0.reuse, UR4, RZ ;  /* 0x0000000400067c24 */ /* 0x040fe4000f8e02ff */
[----:B------:R-:W-:Y:S01]  /*7c90*/  IMAD R0, R0, UR6, RZ ;  /* 0x0000000600007c24 */ /* 0x000fe2000f8e02ff */
[----:B------:R-:W-:Y:S01]  /*7ca0*/  PLOP3.LUT P2, PT, PT, PT, UP0, 0x80, 0x0 ;  /* 0x000000000000781c */ /* 0x000fe20003f4f008 */
[C---:B------:R-:W-:Y:S02]  /*7cb0*/  IMAD R25, R95.reuse, UR5, R6 ;  /* 0x000000055f197c24 */ /* 0x040fe4000f8e0206 */
[----:B------:R-:W-:Y:S01]  /*7cc0*/  IMAD.WIDE.U32 R4, R95, UR4, RZ ;  /* 0x000000045f047c25 */ /* 0x000fe2000f8e00ff */
[----:B------:R-:W-:-:S03]  /*7cd0*/  ULDC.64 UR4, c[0x0][0x3e8] ;  /* 0x0000fa0000047ab9 */ /* 0x000fc60000000a00 */
[C---:B------:R-:W-:Y:S01]  /*7ce0*/  IMAD R37, R95.reuse, UR7, R0 ;  /* 0x000000075f257c24 */ /* 0x040fe2000f8e0200 */
[----:B------:R-:W-:Y:S01]  /*7cf0*/  LEA R24, P0, R4, UR4, 0x1 ;  /* 0x0000000404187c11 */ /* 0x000fe2000f8008ff */
[----:B------:R-:W-:Y:S01]  /*7d00*/  IMAD.WIDE.U32 R6, R95, UR6, RZ ;  /* 0x000000065f067c25 */ /* 0x000fe2000f8e00ff */
[----:B------:R-:W-:-:S03]  /*7d10*/  ULDC.64 UR6, c[0x0][0x400] ;  /* 0x0001000000067ab9 */ /* 0x000fc60000000a00 */
[----:B------:R-:W-:Y:S01]  /*7d20*/  IMAD.IADD R25, R25, 0x1, R5 ;  /* 0x0000000119197824 */ /* 0x000fe200078e0205 */
[----:B------:R-:W-:Y:S01]  /*7d30*/  LEA R39, P1, R6, UR6, 0x1 ;  /* 0x0000000606277c11 */ /* 0x000fe2000f8208ff */
[----:B------:R-:W-:-:S03]  /*7d40*/  IMAD.IADD R37, R37, 0x1, R7 ;  /* 0x0000000125257824 */ /* 0x000fc600078e0207 */
[----:B------:R-:W-:Y:S02]  /*7d50*/  LEA.HI.X R25, R4, UR5, R25, 0x1, P0 ;  /* 0x0000000504197c11 */ /* 0x000fe400080f0c19 */
[----:B------:R-:W-:Y:S01]  /*7d60*/  LEA.HI.X R37, R6, UR7, R37, 0x1, P1 ;  /* 0x0000000706257c11 */ /* 0x000fe200088f0c25 */
[----:B------:R-:W-:Y:S06]  /*7d70*/  @!P2 BRA `(.L_x_478) ;  /* 0x000000000040a947 */ /* 0x000fec0003800000 */
        /* <DEDUP_REMOVED lines=15> */
[----:B0--3--:R-:W-:Y:S05]  /*7e70*/  CALL.ABS.NOINC R14 ;  /* 0x000000000e007343 */ /* 0x009fea0003c00000 */
.L_x_478:
[----:B------:R-:W-:Y:S01]  /*7e80*/  ULDC.U8 UR4, c[0x0][0x410] ;  /* 0x0001040000047ab9 */ /* 0x000fe20000000000 */
[----:B------:R-:W-:Y:S01]  /*7e90*/  BSSY B0, `(.L_x_479) ;  /* 0x00003b1000007945 */ /* 0x000fe20003800000 */
[----:B------:R-:W-:Y:S01]  /*7ea0*/  ISETP.NE.AND P0, PT, RZ, UR4, PT ;  /* 0x00000004ff007c0c */ /* 0x000fe2000bf05270 */
[----:B------:R-:W-:-:S12]  /*7eb0*/  IMAD R6, R97, 0xc0, R139 ;  /* 0x000000c061067824 */ /* 0x000fd800078e028b */
[----:B------:R-:W-:Y:S05]  /*7ec0*/  @!P0 BRA `(.L_x_480) ;  /* 0x0000001c006c8947 */ /* 0x000fea0003800000 */
[----:B------:R-:W-:-:S03]  /*7ed0*/  UMOV UR4, 0xffffffff ;  /* 0xffffffff00047882 */ /* 0x000fc60000000000 */
[----:B------:R-:W-:Y:S05]  /*7ee0*/  BRA.DIV UR4, `(.L_x_481) ;  /* 0x0000013604187947 */ /* 0x000fea000b800000 */
[----:B------:R1:W2:Y:S04]  /*7ef0*/  SHFL.IDX PT, R3, R25, RZ, 0x1e1f ;  /* 0x001e1fff19037589 */ /* 0x0002a800000e0000 */
[----:B------:R1:W4:Y:S04]  /*7f00*/  SHFL.IDX PT, R38, R24, RZ, 0x1e1f ;  /* 0x001e1fff18267589 */ /* 0x00032800000e0000 */
[----:B------:R1:W0:Y:S04]  /*7f10*/  SHFL.IDX PT, R0, R37, RZ, 0x1e1f ;  /* 0x001e1fff25007589 */ /* 0x00022800000e0000 */
[----:B------:R-:W0:Y:S02]  /*7f20*/  SHFL.IDX PT, R39, R39, RZ, 0x1e1f ;  /* 0x001e1fff27277589 */ /* 0x000e2400000e0000 */
.L_x_696:
[----:B------:R-:W-:Y:S01]  /*7f30*/  ULDC UR4, c[0x0][0x448] ;  /* 0x0001120000047ab9 */ /* 0x000fe20000000800 */
[----:B------:R-:W-:Y:S01]  /*7f40*/  BSSY B1, `(.L_x_482) ;  /* 0x000005d000017945 */ /* 0x000fe20003800000 */
[----:B------:R-:W-:Y:S01]  /*7f50*/  IMAD R42, R100, UR4, RZ ;  /* 0x00000004642a7c24 */ /* 0x000fe2000f8e02ff */
[----:B------:R-:W-:Y:S02]  /*7f60*/  CS2R R34, SRZ ;  /* 0x0000000000227805 */ /* 0x000fe4000001ff00 */
[----:B---3--:R-:W-:Y:S02]  /*7f70*/  CS2R R30, SRZ ;  /* 0x00000000001e7805 */ /* 0x008fe4000001ff00 */
[----:B------:R-:W-:Y:S02]  /*7f80*/  CS2R R26, SRZ ;  /* 0x00000000001a7805 */ /* 0x000fe4000001ff00 */
[----:B------:R-:W-:Y:S02]  /*7f90*/  CS2R R20, SRZ ;  /* 0x0000000000147805 */ /* 0x000fe4000001ff00 */
[----:B------:R-:W-:Y:S01]  /*7fa0*/  ISETP.GE.AND P0, PT, R6, R42, PT ;  /* 0x0000002a0600720c */ /* 0x000fe20003f06270 */
[----:B------:R-:W-:Y:S01]  /*7fb0*/  IMAD R42, R97, -0xc0, R42 ;  /* 0xffffff40612a7824 */ /* 0x000fe200078e022a */
[----:B------:R-:W-:-:S02]  /*7fc0*/  CS2R R12, SRZ ;  /* 0x00000000000c7805 */ /* 0x000fc4000001ff00 */
[----:B------:R-:W-:Y:S02]  /*7fd0*/  CS2R R8, SRZ ;  /* 0x0000000000087805 */ /* 0x000fe4000001ff00 */
[----:B-1----:R-:W-:Y:S02]  /*7fe0*/  CS2R R36, SRZ ;  /* 0x0000000000247805 */ /* 0x002fe4000001ff00 */
[----:B------:R-:W-:Y:S02]  /*7ff0*/  CS2R R32, SRZ ;  /* 0x0000000000207805 */ /* 0x000fe4000001ff00 */
[----:B0-----:R-:W-:Y:S02]  /*8000*/  CS2R R28, SRZ ;  /* 0x00000000001c7805 */ /* 0x001fe4000001ff00 */
[----:B------:R-:W-:Y:S02]  /*8010*/  CS2R R24, SRZ ;  /* 0x0000000000187805 */ /* 0x000fe4000001ff00 */
[----:B------:R-:W-:-:S02]  /*8020*/  CS2R R14, SRZ ;  /* 0x00000000000e7805 */ /* 0x000fc4000001ff00 */
[----:B------:R-:W-:Y:S01]  /*8030*/  CS2R R10, SRZ ;  /* 0x00000000000a7805 */ /* 0x000fe2000001ff00 */
[----:B------:R-:W-:Y:S06]  /*8040*/  @P0 BRA `(.L_x_483) ;  /* 0x0000000400300947 */ /* 0x000fec0003800000 */
[----:B------:R-:W3:Y:S01]  /*8050*/  LDL R47, [R1+0x28] ;  /* 0x00002800012f7983 */ /* 0x000ee20000100800 */
[----:B------:R-:W-:-:S03]  /*8060*/  ULDC UR4, c[0x0][0x3f4] ;  /* 0x0000fd0000047ab9 */ /* 0x000fc60000000800 */
[----:B------:R-:W2:Y:S04]  /*8070*/  LDL R46, [R1+0x20] ;  /* 0x00002000012e7983 */ /* 0x000ea80000100800 */
[----:B------:R-:W4:Y:S04]  /*8080*/  LDL R45, [R1+0x24] ;  /* 0x00002400012d7983 */ /* 0x000f280000100800 */
[----:B------:R-:W4:Y:S01]  /*8090*/  LDL R43, [R1+0x2c] ;  /* 0x00002c00012b7983 */ /* 0x000f220000100800 */
[C---:B------:R-:W-:Y:S01]  /*80a0*/  ISETP.GE.AND P0, PT, R155.reuse, UR4, PT ;  /* 0x000000049b007c0c */ /* 0x040fe2000bf06270 */
[----:B------:R-:W-:Y:S01]  /*80b0*/  IMAD.SHL.U32 R7, R155, 0x2, RZ ;  /* 0x000000029b077824 */ /* 0x000fe200078e00ff */
[----:B------:R-:W-:-:S02]  /*80c0*/  SHF.R.S32.HI R8, RZ, 0x1f, R155 ;  /* 0x0000001fff087819 */ /* 0x000fc4000001149b */
[----:B------:R-:W-:Y:S02]  /*80d0*/  CS2R R36, SRZ ;  /* 0x0000000000247805 */ /* 0x000fe4000001ff00 */
[----:B------:R-:W-:Y:S02]  /*80e0*/  CS2R R34, SRZ ;  /* 0x0000000000227805 */ /* 0x000fe4000001ff00 */
[----:B------:R-:W-:Y:S02]  /*80f0*/  CS2R R32, SRZ ;  /* 0x0000000000207805 */ /* 0x000fe4000001ff00 */
[C---:B---3--:R-:W-:Y:S01]  /*8100*/  ISETP.GE.AND P3, PT, R47.reuse, UR4, PT ;  /* 0x000000042f007c0c */ /* 0x048fe2000bf66270 */
[C---:B------:R-:W-:Y:S01]  /*8110*/  IMAD.SHL.U32 R24, R47.reuse, 0x2, RZ ;  /* 0x000000022f187824 */ /* 0x040fe200078e00ff */
[----:B------:R-:W-:Y:S02]  /*8120*/  SHF.R.S32.HI R4, RZ, 0x1f, R47 ;  /* 0x0000001fff047819 */ /* 0x000fe4000001142f */
[C---:B--2---:R-:W-:Y:S01]  /*8130*/  ISETP.GE.AND P2, PT, R46.reuse, UR4, PT ;  /* 0x000000042e007c0c */ /* 0x044fe2000bf46270 */
[----:B------:R-:W-:Y:S01]  /*8140*/  IMAD.SHL.U32 R14, R46, 0x2, RZ ;  /* 0x000000022e0e7824 */ /* 0x000fe200078e00ff */
[----:B------:R-:W-:-:S02]  /*8150*/  SHF.L.U64.HI R4, R47, 0x1, R4 ;  /* 0x000000012f047819 */ /* 0x000fc40000010204 */
[C---:B----4-:R-:W-:Y:S01]  /*8160*/  ISETP.GE.AND P1, PT, R45.reuse, UR4, PT ;  /* 0x000000042d007c0c */ /* 0x050fe2000bf26270 */
[----:B------:R-:W-:Y:S01]  /*8170*/  IMAD.SHL.U32 R10, R45, 0x2, RZ ;  /* 0x000000022d0a7824 */ /* 0x000fe200078e00ff */
[----:B------:R-:W-:Y:S02]  /*8180*/  SHF.R.S32.HI R5, RZ, 0x1f, R46 ;  /* 0x0000001fff057819 */ /* 0x000fe4000001142e */
[----:B------:R-:W-:Y:S01]  /*8190*/  SHF.R.S32.HI R6, RZ, 0x1f, R45 ;  /* 0x0000001fff067819 */ /* 0x000fe2000001142d */
[----:B------:R-:W-:Y:S01]  /*81a0*/  IMAD.SHL.U32 R30, R43, 0x2, RZ ;  /* 0x000000022b1e7824 */ /* 0x000fe200078e00ff */
[-C--:B------:R-:W-:Y:S02]  /*81b0*/  @!P3 IADD3 R26, P4, R38, R24.reuse, RZ ;  /* 0x00000018261ab210 */ /* 0x080fe40007f9e0ff */
[----:B------:R-:W-:Y:S02]  /*81c0*/  @!P3 IADD3 R24, P5, R39, R24, RZ ;  /* 0x000000182718b210 */ /* 0x000fe40007fbe0ff */
[----:B------:R-:W-:Y:S01]  /*81d0*/  SHF.L.U64.HI R5, R46, 0x1, R5 ;  /* 0x000000012e057819 */ /* 0x000fe20000010205 */
[--C-:B------:R-:W-:Y:S01]  /*81e0*/  @!P3 IMAD.X R27, R3, 0x1, R4.reuse, P4 ;  /* 0x00000001031bb824 */ /* 0x100fe200020e0604 */
[-C--:B------:R-:W-:Y:S01]  /*81f0*/  @!P2 IADD3 R20, P4, R38, R14.reuse, RZ ;  /* 0x0000000e2614a210 */ /* 0x080fe20007f9e0ff */
[----:B------:R-:W-:Y:S01]  /*8200*/  @!P3 IMAD.X R25, R0, 0x1, R4, P5 ;  /* 0x000000010019b824 */ /* 0x000fe200028e0604 */
[----:B------:R-:W-:-:S02]  /*8210*/  @!P2 IADD3 R14, P5, R39, R14, RZ ;  /* 0x0000000e270ea210 */ /* 0x000fc40007fbe0ff */
[----:B------:R-:W-:Y:S01]  /*8220*/  SHF.L.U64.HI R6, R45, 0x1, R6 ;  /* 0x000000012d067819 */ /* 0x000fe20000010206 */
[--C-:B------:R-:W-:Y:S01]  /*8230*/  @!P2 IMAD.X R21, R3, 0x1, R5.reuse, P4 ;  /* 0x000000010315a824 */ /* 0x100fe200020e0605 */
[-C--:B------:R-:W-:Y:S01]  /*8240*/  @!P1 IADD3 R12, P4, R38, R10.reuse, RZ ;  /* 0x0000000a260c9210 */ /* 0x080fe20007f9e0ff */
[----:B------:R-:W-:Y:S01]  /*8250*/  @!P2 IMAD.X R15, R0, 0x1, R5, P5 ;  /* 0x00000001000fa824 */ /* 0x000fe200028e0605 */
[----:B------:R-:W-:Y:S01]  /*8260*/  @!P1 IADD3 R10, P5, R39, R10, RZ ;  /* 0x0000000a270a9210 */ /* 0x000fe20007fbe0ff */
[----:B------:R-:W5:Y:S01]  /*8270*/  @!P3 LD.E.64 R32, desc[UR42][R26.64] ;  /* 0x0000002a1a20b980 */ /* 0x000f62000c101b00 */
[----:B------:R-:W-:Y:S01]  /*8280*/  SHF.L.U64.HI R5, R155, 0x1, R8 ;  /* 0x000000019b057819 */ /* 0x000fe20000010208 */
[--C-:B------:R-:W-:Y:S01]  /*8290*/  @!P1 IMAD.X R13, R3, 0x1, R6.reuse, P4 ;  /* 0x00000001030d9824 */ /* 0x100fe200020e0606 */
[----:B------:R-:W-:Y:S01]  /*82a0*/  ISETP.GE.AND P4, PT, R142, UR4, PT ;  /* 0x000000048e007c0c */ /* 0x000fe2000bf86270 */
[----:B------:R-:W-:Y:S01]  /*82b0*/  @!P1 IMAD.X R11, R0, 0x1, R6, P5 ;  /* 0x00000001000b9824 */ /* 0x000fe200028e0606 */
[----:B------:R-:W-:-:S02]  /*82c0*/  @!P0 IADD3 R8, P5, R38, R7, RZ ;  /* 0x0000000726088210 */ /* 0x000fc40007fbe0ff */
[----:B------:R-:W-:-:S03]  /*82d0*/  SHF.R.S32.HI R31, RZ, 0x1f, R43 ;  /* 0x0000001fff1f7819 */ /* 0x000fc6000001142b */
[----:B------:R-:W-:Y:S01]  /*82e0*/  @!P0 IMAD.X R9, R3, 0x1, R5, P5 ;  /* 0x0000000103098824 */ /* 0x000fe200028e0605 */
[----:B------:R-:W-:-:S05]  /*82f0*/  @!P0 IADD3 R4, P5, R39, R7, RZ ;  /* 0x0000000727048210 */ /* 0x000fca0007fbe0ff */
[----:B------:R-:W-:Y:S01]  /*8300*/  @!P0 IMAD.X R5, R0, 0x1, R5, P5 ;  /* 0x0000000100058824 */ /* 0x000fe200028e0605 */
[----:B------:R-:W-:Y:S01]  /*8310*/  ISETP.GE.AND P5, PT, R43, UR4, PT ;  /* 0x000000042b007c0c */ /* 0x000fe2000bfa6270 */
[----:B------:R-:W-:Y:S02]  /*8320*/  @!P4 IMAD.MOV.U32 R28, RZ, RZ, R38 ;  /* 0x000000ffff1cc224 */ /* 0x000fe400078e0026 */
[----:B------:R-:W-:Y:S02]  /*8330*/  @!P4 IMAD.MOV.U32 R29, RZ, RZ, R3 ;  /* 0x000000ffff1dc224 */ /* 0x000fe400078e0003 */
[----:B------:R-:W-:Y:S02]  /*8340*/  @!P4 IMAD.MOV.U32 R6, RZ, RZ, R39 ;  /* 0x000000ffff06c224 */ /* 0x000fe400078e0027 */
[----:B------:R-:W-:Y:S02]  /*8350*/  @!P4 IMAD.MOV.U32 R7, RZ, RZ, R0 ;  /* 0x000000ffff07c224 */ /* 0x000fe400078e0000 */
[----:B------:R-:W-:-:S04]  /*8360*/  @!P4 IMAD.WIDE R28, R142, 0x2, R28 ;  /* 0x000000028e1cc825 */ /* 0x000fc800078e021c */
[----:B------:R-:W-:Y:S01]  /*8370*/  @!P4 IMAD.WIDE R6, R142, 0x2, R6 ;  /* 0x000000028e06c825 */ /* 0x000fe200078e0206 */
[----:B------:R-:W5:Y:S01]  /*8380*/  @!P4 LD.E.64 R36, desc[UR42][R28.64] ;  /* 0x0000002a1c24c980 */ /* 0x000f62000c101b00 */
[----:B------:R-:W-:-:S03]  /*8390*/  SHF.L.U64.HI R31, R43, 0x1, R31 ;  /* 0x000000012b1f7819 */ /* 0x000fc6000001021f */
[----:B------:R0:W5:Y:S02]  /*83a0*/  @!P4 LD.E.64 R34, desc[UR42][R6.64] ;  /* 0x0000002a0622c980 */ /* 0x000164000c101b00 */
[----:B0-----:R-:W-:-:S05]  /*83b0*/  @!P5 IADD3 R6, P4, R38, R30, RZ ;  /* 0x0000001e2606d210 */ /* 0x001fca0007f9e0ff */
[--C-:B------:R-:W-:Y:S01]  /*83c0*/  @!P5 IMAD.X R7, R3, 0x1, R31.reuse, P4 ;  /* 0x000000010307d824 */ /* 0x100fe200020e061f */
[----:B------:R-:W-:Y:S02]  /*83d0*/  @!P5 IADD3 R38, P4, R39, R30, RZ ;  /* 0x0000001e2726d210 */ /* 0x000fe40007f9e0ff */
[----:B------:R-:W-:Y:S02]  /*83e0*/  CS2R R28, SRZ ;  /* 0x00000000001c7805 */ /* 0x000fe4000001ff00 */
[----:B------:R-:W-:Y:S01]  /*83f0*/  CS2R R26, SRZ ;  /* 0x00000000001a7805 */ /* 0x000fe2000001ff00 */
[----:B------:R-:W-:Y:S01]  /*8400*/  @!P5 IMAD.X R39, R0, 0x1, R31, P4 ;  /* 0x000000010027d824 */ /* 0x000fe200020e061f */
[----:B------:R-:W-:Y:S02]  /*8410*/  CS2R R30, SRZ ;  /* 0x00000000001e7805 */ /* 0x000fe4000001ff00 */
[----:B------:R0:W5:Y:S04]  /*8420*/  @!P2 LD.E.64 R28, desc[UR42][R20.64] ;  /* 0x0000002a141ca980 */ /* 0x000168000c101b00 */
[----:B------:R1:W5:Y:S04]  /*8430*/  @!P2 LD.E.64 R26, desc[UR42][R14.64] ;  /* 0x0000002a0e1aa980 */ /* 0x000368000c101b00 */
[----:B------:R2:W5:Y:S01]  /*8440*/  @!P3 LD.E.64 R30, desc[UR42][R24.64] ;  /* 0x0000002a181eb980 */ /* 0x000562000c101b00 */
[----:B0-----:R-:W-:-:S02]  /*8450*/  CS2R R20, SRZ ;  /* 0x0000000000147805 */ /* 0x001fc4000001ff00 */
[----:B-1----:R-:W-:-:S04]  /*8460*/  CS2R R14, SRZ ;  /* 0x00000000000e7805 */ /* 0x002fc8000001ff00 */
[----:B------:R0:W5:Y:S01]  /*8470*/  @!P1 LD.E.64 R20, desc[UR42][R10.64] ;  /* 0x0000002a0a149980 */ /* 0x000162000c101b00 */
[----:B--2---:R-:W-:-:S03]  /*8480*/  CS2R R24, SRZ ;  /* 0x0000000000187805 */ /* 0x004fc6000001ff00 */
[----:B------:R1:W5:Y:S04]  /*8490*/  @!P0 LD.E.64 R14, desc[UR42][R8.64] ;  /* 0x0000002a080e8980 */ /* 0x000368000c101b00 */
[----:B------:R2:W5:Y:S01]  /*84a0*/  @!P1 LD.E.64 R24, desc[UR42][R12.64] ;  /* 0x0000002a0c189980 */ /* 0x000562000c101b00 */
[----:B0-----:R-:W-:Y:S02]  /*84b0*/  CS2R R10, SRZ ;  /* 0x00000000000a7805 */ /* 0x001fe4000001ff00 */
[----:B-1----:R-:W-:-:S04]  /*84c0*/  CS2R R8, SRZ ;  /* 0x0000000000087805 */ /* 0x002fc8000001ff00 */
[----:B------:R0:W5:Y:S01]  /*84d0*/  @!P5 LD.E.64 R10, desc[UR42][R6.64] ;  /* 0x0000002a060ad980 */ /* 0x000162000c101b00 */
[----:B--2---:R-:W-:-:S03]  /*84e0*/  CS2R R12, SRZ ;  /* 0x00000000000c7805 */ /* 0x004fc6000001ff00 */
[----:B------:R0:W5:Y:S04]  /*84f0*/  @!P5 LD.E.64 R8, desc[UR42][R38.64] ;  /* 0x0000002a2608d980 */ /* 0x000168000c101b00 */
[----:B------:R0:W5:Y:S02]  /*8500*/  @!P0 LD.E.64 R12, desc[UR42][R4.64] ;  /* 0x0000002a040c8980 */ /* 0x000164000c101b00 */
.L_x_483:
[----:B------:R-:W-:Y:S05]  /*8510*/  BSYNC B1 ;  /* 0x0000000000017941 */ /* 0x000fea0003800000 */
.L_x_482:
[----:B------:R-:W-:Y:S01]  /*8520*/  ULEA.HI UR4, UR37, UR37, URZ, 0x1 ;  /* 0x0000002525047291 */ /* 0x000fe2000f8f083f */
[----:B--2--5:R-:W-:Y:S01]  /*8530*/  IMAD.MOV.U32 R3, RZ, RZ, R35 ;  /* 0x000000ffff037224 */ /* 0x024fe200078e0023 */
[----:B------:R-:W-:Y:S01]  /*8540*/  VIMNMX R42, R42, 0xc0, PT ;  /* 0x000000c02a2a7848 */ /* 0x000fe20003fe0100 */
[----:B------:R-:W-:Y:S01]  /*8550*/  IMAD.MOV.U32 R0, RZ, RZ, R34 ;  /* 0x000000ffff007224 */ /* 0x000fe200078e0022 */
[----:B------:R-:W-:Y:S01]  /*8560*/  ULOP3.LUT UR4, UR4, 0xfffffffe, URZ, 0xc0, !UPT ;  /* 0xfffffffe04047892 */ /* 0x000fe2000f8ec03f */
[----:B0-----:R-:W-:Y:S01]  /*8570*/  IMAD.MOV.U32 R4, RZ, RZ, R30 ;  /* 0x000000ffff047224 */ /* 0x001fe200078e001e */
[----:B------:R-:W-:Y:S01]  /*8580*/  PRMT R59, R3, 0x7610, R59 ;  /* 0x00007610033b7816 */ /* 0x000fe2000000003b */
[----:B------:R-:W-:Y:S01]  /*8590*/  IMAD.MOV.U32 R5, RZ, RZ, R27 ;  /* 0x000000ffff057224 */ /* 0x000fe200078e001b */
[----:B------:R-:W-:Y:S01]  /*85a0*/  UIADD3 UR4, UR37, -UR4, URZ ;  /* 0x8000000425047290 */ /* 0x000fe2000fffe03f */
[----:B----4-:R-:W-:Y:S01]  /*85b0*/  PRMT R38, R38, 0x5410, R0 ;  /* 0x0000541026267816 */ /* 0x010fe20000000000 */
[----:B------:R-:W-:Y:S01]  /*85c0*/  IMAD.MOV.U32 R0, RZ, RZ, R31 ;  /* 0x000000ffff007224 */ /* 0x000fe200078e001f */
[----:B------:R-:W-:Y:S01]  /*85d0*/  PRMT R57, R4, 0x7610, R57 ;  /* 0x0000761004397816 */ /* 0x000fe20000000039 */
[----:B------:R-:W-:Y:S01]  /*85e0*/  IMAD.MOV.U32 R4, RZ, RZ, R26 ;  /* 0x000000ffff047224 */ /* 0x000fe200078e001a */
[----:B------:R-:W-:Y:S01]  /*85f0*/  PRMT R54, R5, 0x7610, R54 ;  /* 0x0000761005367816 */ /* 0x000fe20000000036 */
[----:B------:R-:W-:Y:S01]  /*8600*/  IMAD.U32 R3, RZ, RZ, UR4 ;  /* 0x00000004ff037e24 */ /* 0x000fe2000f8e00ff */
[----:B------:R-:W-:Y:S01]  /*8610*/  PRMT R58, R0, 0x7610, R58 ;  /* 0x00007610003a7816 */ /* 0x000fe2000000003a */
[----:B------:R-:W-:Y:S01]  /*8620*/  IMAD.MOV.U32 R0, RZ, RZ, R20 ;  /* 0x000000ffff007224 */ /* 0x000fe200078e0014 */
[----:B------:R-:W-:Y:S01]  /*8630*/  PRMT R53, R4, 0x7610, R53 ;  /* 0x0000761004357816 */ /* 0x000fe20000000035 */
[----:B------:R-:W-:Y:S01]  /*8640*/  IMAD.MOV.U32 R4, RZ, RZ, R21 ;  /* 0x000000ffff047224 */ /* 0x000fe200078e0015 */
[----:B------:R-:W-:Y:S01]  /*8650*/  SHF.L.U32 R3, R3, 0x1f, RZ ;  /* 0x0000001f03037819 */ /* 0x000fe200000006ff */
[----:B------:R-:W-:Y:S01]  /*8660*/  IMAD.MOV.U32 R5, RZ, RZ, R12 ;  /* 0x000000ffff057224 */ /* 0x000fe200078e000c */
[----:B------:R-:W-:Y:S01]  /*8670*/  PRMT R49, R0, 0x7610, R49 ;  /* 0x0000761000317816 */ /* 0x000fe20000000031 */
[----:B------:R-:W-:Y:S01]  /*8680*/  IMAD.MOV.U32 R6, RZ, RZ, R13 ;  /* 0x000000ffff067224 */ /* 0x000fe200078e000d */
[----:B------:R-:W0:Y:S01]  /*8690*/  SYNCS.PHASECHK.TRANS64.TRYWAIT P0, [R2+URZ+0x2d800], R3 ;  /* 0x02d80003020075a7 */ /* 0x000e22000800017f */
[----:B------:R-:W-:Y:S01]  /*86a0*/  PRMT R50, R4, 0x7610, R50 ;  /* 0x0000761004327816 */ /* 0x000fe20000000032 */
[----:B------:R-:W-:Y:S01]  /*86b0*/  IMAD.MOV.U32 R0, RZ, RZ, R8 ;  /* 0x000000ffff007224 */ /* 0x000fe200078e0008 */
[----:B------:R-:W-:Y:S01]  /*86c0*/  PRMT R45, R5, 0x7610, R45 ;  /* 0x00007610052d7816 */ /* 0x000fe2000000002d */
[----:B------:R-:W-:Y:S01]  /*86d0*/  IMAD.MOV.U32 R4, RZ, RZ, R9 ;  /* 0x000000ffff047224 */ /* 0x000fe200078e0009 */
[----:B------:R-:W-:Y:S01]  /*86e0*/  PRMT R46, R6, 0x7610, R46 ;  /* 0x00007610062e7816 */ /* 0x000fe2000000002e */
[----:B------:R-:W-:Y:S01]  /*86f0*/  IMAD.MOV.U32 R5, RZ, RZ, R36 ;  /* 0x000000ffff057224 */ /* 0x000fe200078e0024 */
[----:B------:R-:W-:Y:S01]  /*8700*/  PRMT R38, R0, 0x7610, R38 ;  /* 0x0000761000267816 */ /* 0x000fe20000000026 */
[----:B------:R-:W-:Y:S01]  /*8710*/  IMAD.MOV.U32 R6, RZ, RZ, R37 ;  /* 0x000000ffff067224 */ /* 0x000fe200078e0025 */
[----:B------:R-:W-:Y:S01]  /*8720*/  ISETP.GE.AND P1, PT, R139, R42, PT ;  /* 0x0000002a8b00720c */ /* 0x000fe20003f26270 */
[----:B------:R-:W-:Y:S01]  /*8730*/  IMAD.MOV.U32 R0, RZ, RZ, R32 ;  /* 0x000000ffff007224 */ /* 0x000fe200078e0020 */
        /* <DEDUP_REMOVED lines=12> */
[----:B------:R-:W-:Y:S01]  /*8800*/  BSSY B1, `(.L_x_484) ;  /* 0x0000009000017945 */ /* 0x000fe20003800000 */
[----:B------:R-:W-:Y:S01]  /*8810*/  IMAD.MOV.U32 R6, RZ, RZ, R15 ;  /* 0x000000ffff067224 */ /* 0x000fe200078e000f */
[----:B------:R-:W-:Y:S01]  /*8820*/  PRMT R51, R0, 0x7610, R51 ;  /* 0x0000761000337816 */ /* 0x000fe20000000033 */
[----:B------:R-:W-:Y:S01]  /*8830*/  IMAD.MOV.U32 R0, RZ, RZ, R10 ;  /* 0x000000ffff007224 */ /* 0x000fe200078e000a */
[----:B------:R-:W-:Y:S01]  /*8840*/  PRMT R52, R4, 0x7610, R52 ;  /* 0x0000761004347816 */ /* 0x000fe20000000034 */
[----:B------:R-:W-:Y:S01]  /*8850*/  IMAD.MOV.U32 R4, RZ, RZ, R11 ;  /* 0x000000ffff047224 */ /* 0x000fe200078e000b */
[----:B------:R-:W-:-:S02]  /*8860*/  PRMT R47, R5, 0x7610, R47 ;  /* 0x00007610052f7816 */ /* 0x000fc4000000002f */
[----:B------:R-:W-:Y:S01]  /*8870*/  PRMT R48, R6, 0x7610, R48 ;  /* 0x0000761006307816 */ /* 0x000fe20000000030 */
[----:B0-----:R-:W-:Y:S06]  /*8880*/  @!P0 BRA `(.L_x_485) ;  /* 0x0000012c00248947 */ /* 0x001fec0003800000 */
.L_x_697:
[----:B------:R-:W-:Y:S05]  /*8890*/  BSYNC B1 ;  /* 0x0000000000017941 */ /* 0x000fea0003800000 */
.L_x_484:
[----:B------:R-:W-:Y:S02]  /*88a0*/  PRMT R42, R0, 0x7610, R42 ;  /* 0x00007610002a7816 */ /* 0x000fe4000000002a */
[----:B------:R-:W-:Y:S01]  /*88b0*/  PRMT R43, R4, 0x7610, R43 ;  /* 0x00007610042b7816 */ /* 0x000fe2000000002b */
[----:B------:R-:W-:Y:S06]  /*88c0*/  @P1 BRA `(.L_x_486) ;  /* 0x0000003000341947 */ /* 0x000fec0003800000 */
[----:B------:R-:W2:Y:S01]  /*88d0*/  LDL R63, [R1+0x4c] ;  /* 0x00004c00013f7983 */ /* 0x000ea20000100800 */
[----:B------:R-:W1:Y:S03]  /*88e0*/  LDC R4, c[0x0][0x3f4] ;  /* 0x0000fd00ff047b82 */ /* 0x000e660000000800 */
[----:B------:R-:W3:Y:S04]  /*88f0*/  LDL R61, [R1+0x28] ;  /* 0x00002800013d7983 */ /* 0x000ee80000100800 */
[----:B------:R-:W4:Y:S04]  /*8900*/  LDL R60, [R1+0x20] ;  /* 0x00002000013c7983 */ /* 0x000f280000100800 */
[----:B------:R-:W5:Y:S04]  /*8910*/  LDL R7, [R1+0x24] ;  /* 0x0000240001077983 */ /* 0x000f680000100800 */
[----:B------:R-:W5:Y:S01]  /*8920*/  LDL R6, [R1+0x2c] ;  /* 0x00002c0001067983 */ /* 0x000f620000100800 */
[----:B------:R-:W-:Y:S01]  /*8930*/  LEA.HI R40, R41, R40, RZ, 0x2 ;  /* 0x0000002829287211 */ /* 0x000fe200078f10ff */
[----:B------:R-:W-:Y:S03]  /*8940*/  BSSY B1, `(.L_x_487) ;  /* 0x000003e000017945 */ /* 0x000fe60003800000 */
[----:B------:R-:W-:-:S02]  /*8950*/  SHF.R.S32.HI R0, RZ, 0x2, R40 ;  /* 0x00000002ff007819 */ /* 0x000fc40000011428 */
[----:B0-----:R-:W-:Y:S02]  /*8960*/  SHF.R.S32.HI R3, RZ, 0x1f, R40 ;  /* 0x0000001fff037819 */ /* 0x001fe40000011428 */
[----:B-1----:R-:W-:Y:S02]  /*8970*/  ISETP.GE.AND P6, PT, R142, R4, PT ;  /* 0x000000048e00720c */ /* 0x002fe40003fc6270 */
[----:B------:R-:W-:Y:S02]  /*8980*/  LEA.HI R3, R3, R0, RZ, 0x2 ;  /* 0x0000000003037211 */ /* 0x000fe400078f10ff */
[----:B------:R-:W-:Y:S02]  /*8990*/  ISETP.GE.AND P4, PT, R155, R4, PT ;  /* 0x000000049b00720c */ /* 0x000fe40003f86270 */
[----:B------:R-:W-:-:S05]  /*89a0*/  LOP3.LUT R5, R3, 0xfffffffc, RZ, 0xc0, !PT ;  /* 0xfffffffc03057812 */ /* 0x000fca00078ec0ff */
[----:B------:R-:W-:-:S05]  /*89b0*/  IMAD.IADD R5, R0, 0x1, -R5 ;  /* 0x0000000100057824 */ /* 0x000fca00078e0a05 */
[----:B------:R-:W-:Y:S01]  /*89c0*/  LOP3.LUT P0, RZ, R5, 0x2, RZ, 0xc0, !PT ;  /* 0x0000000205ff7812 */ /* 0x000fe2000780c0ff */
[----:B--2---:R-:W-:-:S04]  /*89d0*/  IMAD R3, R63, 0x2, R2 ;  /* 0x000000023f037824 */ /* 0x004fc800078e0202 */
[----:B------:R-:W-:Y:S01]  /*89e0*/  VIADD R0, R3, 0x20 ;  /* 0x0000002003007836 */ /* 0x000fe20000000000 */
[-C--:B---3--:R-:W-:Y:S02]  /*89f0*/  ISETP.GE.AND P1, PT, R61, R4.reuse, PT ;  /* 0x000000043d00720c */ /* 0x088fe40003f26270 */
[-C--:B----4-:R-:W-:Y:S02]  /*8a00*/  ISETP.GE.AND P2, PT, R60, R4.reuse, PT ;  /* 0x000000043c00720c */ /* 0x090fe40003f46270 */
[-C--:B-----5:R-:W-:Y:S02]  /*8a10*/  ISETP.GE.AND P3, PT, R7, R4.reuse, PT ;  /* 0x000000040700720c */ /* 0x0a0fe40003f66270 */
[----:B------:R-:W-:Y:S01]  /*8a20*/  ISETP.GE.AND P5, PT, R6, R4, PT ;  /* 0x000000040600720c */ /* 0x000fe20003fa6270 */
[----:B------:R-:W-:-:S12]  /*8a30*/  @P6 BRA `(.L_x_488) ;  /* 0x0000000000b86947 */ /* 0x000fd80003800000 */
[----:B------:R-:W0:Y:S01]  /*8a40*/  LDS.128 R4, [R3+0xc400] ;  /* 0x00c4000003047984 */ /* 0x000e220000000c00 */
[----:B------:R-:W-:Y:S02]  /*8a50*/  SHF.R.U32.HI R61, RZ, 0x10, R35 ;  /* 0x00000010ff3d7819 */ /* 0x000fe40000011623 */
[----:B------:R-:W-:Y:S02]  /*8a60*/  SHF.R.U32.HI R41, RZ, 0x10, R37 ;  /* 0x00000010ff297819 */ /* 0x000fe40000011625 */
[----:B------:R-:W-:Y:S02]  /*8a70*/  PRMT R61, R59, 0x5410, R61 ;  /* 0x000054103b3d7816 */ /* 0x000fe4000000003d */
[----:B------:R-:W-:Y:S02]  /*8a80*/  PRMT R41, R62, 0x5410, R41 ;  /* 0x000054103e297816 */ /* 0x000fe40000000029 */
[----:B------:R-:W-:Y:S01]  /*8a90*/  SHF.R.U64 R60, R34, 0x10, R35 ;  /* 0x00000010223c7819 */ /* 0x000fe20000001223 */
[----:B------:R-:W-:Y:S01]  /*8aa0*/  IMAD.U32 R62, R61, 0x10000, RZ ;  /* 0x000100003d3e7824 */ /* 0x000fe200078e00ff */
[----:B------:R-:W-:Y:S01]  /*8ab0*/  SHF.R.U64 R40, R36, 0x10, R37 ;  /* 0x0000001024287819 */ /* 0x000fe20000001225 */
[----:B------:R-:W-:Y:S01]  /*8ac0*/  IMAD.U32 R59, R41, 0x10000, RZ ;  /* 0x00010000293b7824 */ /* 0x000fe200078e00ff */
[----:B------:R-:W-:-:S02]  /*8ad0*/  LOP3.LUT R61, R61, 0xffff0000, RZ, 0xc0, !PT ;  /* 0xffff00003d3d7812 */ /* 0x000fc400078ec0ff */
[----:B------:R-:W-:Y:S02]  /*8ae0*/  LOP3.LUT R41, R41, 0xffff0000, RZ, 0xc0, !PT ;  /* 0xffff000029297812 */ /* 0x000fe400078ec0ff */
[----:B------:R-:W-:Y:S02]  /*8af0*/  PRMT R40, R39, 0x5432, R40 ;  /* 0x0000543227287816 */ /* 0x000fe40000000028 */
[----:B------:R-:W-:Y:S02]  /*8b00*/  PRMT R60, R38, 0x5432, R60 ;  /* 0x00005432263c7816 */ /* 0x000fe4000000003c */
[C---:B0-----:R-:W-:Y:S01]  /*8b10*/  LOP3.LUT R35, R6.reuse, 0xffff0000, RZ, 0xc0, !PT ;  /* 0xffff000006237812 */ /* 0x041fe200078ec0ff */
[----:B------:R-:W-:Y:S01]  /*8b20*/  IMAD.U32 R34, R6, 0x10000, RZ ;  /* 0x0001000006227824 */ /* 0x000fe200078e00ff */
[C---:B------:R-:W-:Y:S01]  /*8b30*/  LOP3.LUT R37, R7.reuse, 0xffff0000, RZ, 0xc0, !PT ;  /* 0xffff000007257812 */ /* 0x040fe200078ec0ff */
[----:B------:R-:W-:Y:S02]  /*8b40*/  IMAD.U32 R36, R7, 0x10000, RZ ;  /* 0x0001000007247824 */ /* 0x000fe400078e00ff */
[C---:B------:R-:W-:Y:S01]  /*8b50*/  FMUL.FTZ R63, R35.reuse, R62 ;  /* 0x0000003e233f7220 */ /* 0x040fe20000410000 */
[----:B------:R-:W-:Y:S01]  /*8b60*/  FMUL.FTZ R35, R35, R59 ;  /* 0x0000003b23237220 */ /* 0x000fe20000410000 */
[----:B------:R-:W-:Y:S01]  /*8b70*/  FMUL.FTZ R65, R37, R61 ;  /* 0x0000003d25417220 */ /* 0x000fe20000410000 */
[----:B------:R-:W-:-:S02]  /*8b80*/  IMAD.U32 R6, R4, 0x10000, RZ ;  /* 0x0001000004067824 */ /* 0x000fc400078e00ff */
[C---:B------:R-:W-:Y:S01]  /*8b90*/  FFMA.FTZ R63, R34.reuse, R59, -R63 ;  /* 0x0000003b223f7223 */ /* 0x040fe2000001083f */
[----:B------:R-:W-:Y:S01]  /*8ba0*/  FFMA.FTZ R62, R34, R62, R35 ;  /* 0x0000003e223e7223 */ /* 0x000fe20000010023 */
[-C--:B------:R-:W-:Y:S01]  /*8bb0*/  FMUL.FTZ R59, R37, R41.reuse ;  /* 0x00000029253b7220 */ /* 0x080fe20000410000 */
[C---:B------:R-:W-:Y:S01]  /*8bc0*/  IMAD.U32 R7, R5.reuse, 0x10000, RZ ;  /* 0x0001000005077824 */ /* 0x040fe200078e00ff */
[----:B------:R-:W-:Y:S01]  /*8bd0*/  LOP3.LUT R4, R4, 0xffff0000, RZ, 0xc0, !PT ;  /* 0xffff000004047812 */ /* 0x000fe200078ec0ff */
[----:B------:R-:W-:Y:S01]  /*8be0*/  IMAD.U32 R37, R60, 0x10000, RZ ;  /* 0x000100003c257824 */ /* 0x000fe200078e00ff */
[----:B------:R-:W-:Y:S01]  /*8bf0*/  LOP3.LUT R5, R5, 0xffff0000, RZ, 0xc0, !PT ;  /* 0xffff000005057812 */ /* 0x000fe200078ec0ff */
[----:B------:R-:W-:Y:S01]  /*8c00*/  IMAD.U32 R35, R40, 0x10000, RZ ;  /* 0x0001000028237824 */ /* 0x000fe200078e00ff */
[----:B------:R-:W-:Y:S01]  /*8c10*/  LOP3.LUT R60, R60, 0xffff0000, RZ, 0xc0, !PT ;  /* 0xffff00003c3c7812 */ /* 0x000fe200078ec0ff */
[----:B------:R-:W-:Y:S01]  /*8c20*/  FFMA.FTZ R65, R36, R41, -R65 ;  /* 0x0000002924417223 */ /* 0x000fe20000010841 */
[----:B------:R-:W-:Y:S01]  /*8c30*/  LOP3.LUT R40, R40, 0xffff0000, RZ, 0xc0, !PT ;  /* 0xffff000028287812 */ /* 0x000fe200078ec0ff */
[----:B------:R-:W-:Y:S01]  /*8c40*/  FFMA.FTZ R64, R36, R61, R59 ;  /* 0x0000003d24407223 */ /* 0x000fe2000001003b */
[C---:B------:R-:W-:Y:S01]  /*8c50*/  FMUL.FTZ R41, R4.reuse, R37 ;  /* 0x0000002504297220 */ /* 0x040fe20000410000 */
[-C--:B------:R-:W-:Y:S01]  /*8c60*/  FMUL.FTZ R34, R4, R35.reuse ;  /* 0x0000002304227220 */ /* 0x080fe20000410000 */
[C---:B------:R-:W-:Y:S01]  /*8c70*/  FMUL.FTZ R36, R5.reuse, R60 ;  /* 0x0000003c05247220 */ /* 0x040fe20000410000 */
[-C--:B------:R-:W-:Y:S01]  /*8c80*/  FMUL.FTZ R59, R5, R40.reuse ;  /* 0x00000028053b7220 */ /* 0x080fe20000410000 */
[C---:B------:R-:W-:Y:S01]  /*8c90*/  FFMA.FTZ R4, R6.reuse, R35, -R41 ;  /* 0x0000002306047223 */ /* 0x040fe20000010829 */
[----:B------:R-:W-:Y:S01]  /*8ca0*/  FFMA.FTZ R37, R6, R37, R34 ;  /* 0x0000002506257223 */ /* 0x000fe20000010022 */
[C---:B------:R-:W-:Y:S01]  /*8cb0*/  FFMA.FTZ R5, R7.reuse, R40, -R36 ;  /* 0x0000002807057223 */ /* 0x040fe20000010824 */
[----:B------:R-:W-:Y:S01]  /*8cc0*/  FFMA.FTZ R60, R7, R60, R59 ;  /* 0x0000003c073c7223 */ /* 0x000fe2000001003b */
[----:B------:R-:W-:-:S02]  /*8cd0*/  F2FP.BF16.F32.PACK_AB R6, R62, R63 ;  /* 0x0000003f3e06723e */ /* 0x000fc400000010ff */
[----:B------:R-:W-:Y:S02]  /*8ce0*/  F2FP.BF16.F32.PACK_AB R7, R64, R65 ;  /* 0x000000414007723e */ /* 0x000fe400000010ff */
[----:B------:R-:W-:Y:S02]  /*8cf0*/  F2FP.BF16.F32.PACK_AB R4, R37, R4 ;  /* 0x000000042504723e */ /* 0x000fe400000010ff */
[----:B------:R-:W-:-:S05]  /*8d00*/  F2FP.BF16.F32.PACK_AB R5, R60, R5 ;  /* 0x000000053c05723e */ /* 0x000fca00000010ff */
[----:B------:R0:W-:Y:S02]  /*8d10*/  STS.128 [R3+0xc400], R4 ;  /* 0x00c4000403007388 */ /* 0x0001e40000000c00 */
.L_x_488:
[----:B------:R-:W-:Y:S05]  /*8d20*/  BSYNC B1 ;  /* 0x0000000000017941 */ /* 0x000fea0003800000 */
.L_x_487:
[----:B------:R-:W-:Y:S01]  /*8d30*/  BSSY B1, `(.L_x_489) ;  /* 0x0000031000017945 */ /* 0x000fe20003800000 */
[----:B------:R-:W-:-:S03]  /*8d40*/  @P0 VIADD R0, R3, 0xffffffe0 ;  /* 0xffffffe003000836 */ /* 0x000fc60000000000 */
[----:B------:R-:W-:Y:S05]  /*8d50*/  @P1 BRA `(.L_x_490) ;  /* 0x0000000000b81947 */ /* 0x000fea0003800000 */
[----:B0-----:R-:W0:Y:S01]  /*8d60*/  LDS.128 R4, [R0+0xc400] ;  /* 0x00c4000000047984 */ /* 0x001e220000000c00 */
[--C-:B------:R-:W-:Y:S02]  /*8d70*/  SHF.R.U64 R30, R30, 0x10, R31.reuse ;  /* 0x000000101e1e7819 */ /* 0x100fe4000000121f */
[----:B------:R-:W-:Y:S02]  /*8d80*/  SHF.R.U32.HI R31, RZ, 0x10, R31 ;  /* 0x00000010ff1f7819 */ /* 0x000fe4000001161f */
[----:B------:R-:W-:Y:S02]  /*8d90*/  SHF.R.U32.HI R35, RZ, 0x10, R33 ;  /* 0x00000010ff237819 */ /* 0x000fe40000011621 */
[----:B------:R-:W-:Y:S02]  /*8da0*/  PRMT R58, R58, 0x5410, R31 ;  /* 0x000054103a3a7816 */ /* 0x000fe4000000001f */
[----:B------:R-:W-:Y:S02]  /*8db0*/  PRMT R35, R66, 0x5410, R35 ;  /* 0x0000541042237816 */ /* 0x000fe40000000023 */
[----:B------:R-:W-:Y:S01]  /*8dc0*/  SHF.R.U64 R34, R32, 0x10, R33 ;  /* 0x0000001020227819 */ /* 0x000fe20000001221 */
[C---:B------:R-:W-:Y:S01]  /*8dd0*/  IMAD.U32 R37, R58.reuse, 0x10000, RZ ;  /* 0x000100003a257824 */ /* 0x040fe200078e00ff */
[----:B------:R-:W-:Y:S01]  /*8de0*/  LOP3.LUT R58, R58, 0xffff0000, RZ, 0xc0, !PT ;  /* 0xffff00003a3a7812 */ /* 0x000fe200078ec0ff */
[C---:B------:R-:W-:Y:S01]  /*8df0*/  IMAD.U32 R36, R35.reuse, 0x10000, RZ ;  /* 0x0001000023247824 */ /* 0x040fe200078e00ff */
[----:B------:R-:W-:-:S02]  /*8e00*/  LOP3.LUT R35, R35, 0xffff0000, RZ, 0xc0, !PT ;  /* 0xffff000023237812 */ /* 0x000fc400078ec0ff */
[----:B------:R-:W-:Y:S02]  /*8e10*/  PRMT R34, R42, 0x5432, R34 ;  /* 0x000054322a227816 */ /* 0x000fe40000000022 */
[----:B------:R-:W-:Y:S02]  /*8e20*/  PRMT R57, R57, 0x5410, R30 ;  /* 0x0000541039397816 */ /* 0x000fe4000000001e */
[C---:B0-----:R-:W-:Y:S01]  /*8e30*/  LOP3.LUT R31, R6.reuse, 0xffff0000, RZ, 0xc0, !PT ;  /* 0xffff0000061f7812 */ /* 0x041fe200078ec0ff */
[C---:B------:R-:W-:Y:S01]  /*8e40*/  IMAD.U32 R32, R7.reuse, 0x10000, RZ ;  /* 0x0001000007207824 */ /* 0x040fe200078e00ff */
[----:B------:R-:W-:Y:S01]  /*8e50*/  LOP3.LUT R33, R7, 0xffff0000, RZ, 0xc0, !PT ;  /* 0xffff000007217812 */ /* 0x000fe200078ec0ff */
[----:B------:R-:W-:Y:S02]  /*8e60*/  IMAD.U32 R30, R6, 0x10000, RZ ;  /* 0x00010000061e7824 */ /* 0x000fe400078e00ff */
[C---:B------:R-:W-:Y:S01]  /*8e70*/  FMUL.FTZ R41, R31.reuse, R37 ;  /* 0x000000251f297220 */ /* 0x040fe20000410000 */
[----:B------:R-:W-:Y:S01]  /*8e80*/  FMUL.FTZ R40, R31, R36 ;  /* 0x000000241f287220 */ /* 0x000fe20000410000 */
[----:B------:R-:W-:Y:S01]  /*8e90*/  FMUL.FTZ R31, R33, R58 ;  /* 0x0000003a211f7220 */ /* 0x000fe20000410000 */
[----:B------:R-:W-:-:S02]  /*8ea0*/  IMAD.U32 R6, R4, 0x10000, RZ ;  /* 0x0001000004067824 */ /* 0x000fc400078e00ff */
[----:B------:R-:W-:Y:S01]  /*8eb0*/  FFMA.FTZ R41, R30, R36, -R41 ;  /* 0x000000241e297223 */ /* 0x000fe20000010829 */
[----:B------:R-:W-:Y:S02]  /*8ec0*/  IMAD.U32 R7, R5, 0x10000, RZ ;  /* 0x0001000005077824 */ /* 0x000fe400078e00ff */
[----:B------:R-:W-:Y:S01]  /*8ed0*/  FFMA.FTZ R59, R32, R35, -R31 ;  /* 0x00000023203b7223 */ /* 0x000fe2000001081f */
[----:B------:R-:W-:Y:S01]  /*8ee0*/  FFMA.FTZ R40, R30, R37, R40 ;  /* 0x000000251e287223 */ /* 0x000fe20000010028 */
[----:B------:R-:W-:Y:S01]  /*8ef0*/  IMAD.U32 R31, R34, 0x10000, RZ ;  /* 0x00010000221f7824 */ /* 0x000fe200078e00ff */
[----:B------:R-:W-:Y:S01]  /*8f00*/  LOP3.LUT R4, R4, 0xffff0000, RZ, 0xc0, !PT ;  /* 0xffff000004047812 */ /* 0x000fe200078ec0ff */
[----:B------:R-:W-:Y:S01]  /*8f10*/  FMUL.FTZ R37, R33, R35 ;  /* 0x0000002321257220 */ /* 0x000fe20000410000 */
[----:B------:R-:W-:Y:S01]  /*8f20*/  LOP3.LUT R5, R5, 0xffff0000, RZ, 0xc0, !PT ;  /* 0xffff000005057812 */ /* 0x000fe200078ec0ff */
[C---:B------:R-:W-:Y:S01]  /*8f30*/  IMAD.U32 R33, R57.reuse, 0x10000, RZ ;  /* 0x0001000039217824 */ /* 0x040fe200078e00ff */
[----:B------:R-:W-:Y:S01]  /*8f40*/  LOP3.LUT R30, R57, 0xffff0000, RZ, 0xc0, !PT ;  /* 0xffff0000391e7812 */ /* 0x000fe200078ec0ff */
[----:B------:R-:W-:Y:S01]  /*8f50*/  FFMA.FTZ R58, R32, R58, R37 ;  /* 0x0000003a203a7223 */ /* 0x000fe20000010025 */
[----:B------:R-:W-:Y:S01]  /*8f60*/  LOP3.LUT R34, R34, 0xffff0000, RZ, 0xc0, !PT ;  /* 0xffff000022227812 */ /* 0x000fe200078ec0ff */
[C---:B------:R-:W-:Y:S01]  /*8f70*/  FMUL.FTZ R35, R4.reuse, R33 ;  /* 0x0000002104237220 */ /* 0x040fe20000410000 */
[----:B------:R-:W-:Y:S01]  /*8f80*/  FMUL.FTZ R32, R4, R31 ;  /* 0x0000001f04207220 */ /* 0x000fe20000410000 */
[----:B------:R-:W-:-:S02]  /*8f90*/  FMUL.FTZ R36, R5, R30 ;  /* 0x0000001e05247220 */ /* 0x000fc40000410000 */
[-C--:B------:R-:W-:Y:S01]  /*8fa0*/  FMUL.FTZ R37, R5, R34.reuse ;  /* 0x0000002205257220 */ /* 0x080fe20000410000 */
[C---:B------:R-:W-:Y:S01]  /*8fb0*/  FFMA.FTZ R4, R6.reuse, R31, -R35 ;  /* 0x0000001f06047223 */ /* 0x040fe20000010823 */
[----:B------:R-:W-:Y:S01]  /*8fc0*/  FFMA.FTZ R33, R6, R33, R32 ;  /* 0x0000002106217223 */ /* 0x000fe20000010020 */
[C---:B------:R-:W-:Y:S01]  /*8fd0*/  FFMA.FTZ R5, R7.reuse, R34, -R36 ;  /* 0x0000002207057223 */ /* 0x040fe20000010824 */
[----:B------:R-:W-:Y:S01]  /*8fe0*/  FFMA.FTZ R30, R7, R30, R37 ;  /* 0x0000001e071e7223 */ /* 0x000fe20000010025 */
[----:B------:R-:W-:Y:S02]  /*8ff0*/  F2FP.BF16.F32.PACK_AB R6, R40, R41 ;  /* 0x000000292806723e */ /* 0x000fe400000010ff */
[----:B------:R-:W-:Y:S02]  /*9000*/  F2FP.BF16.F32.PACK_AB R7, R58, R59 ;  /* 0x0000003b3a07723e */ /* 0x000fe400000010ff */
[----:B------:R-:W-:Y:S02]  /*9010*/  F2FP.BF16.F32.PACK_AB R4, R33, R4 ;  /* 0x000000042104723e */ /* 0x000fe400000010ff */
[----:B------:R-:W-:-:S05]  /*9020*/  F2FP.BF16.F32.PACK_AB R5, R30, R5 ;  /* 0x000000051e05723e */ /* 0x000fca00000010ff */
[----:B------:R1:W-:Y:S02]  /*9030*/  STS.128 [R0+0xc400], R4 ;  /* 0x00c4000400007388 */ /* 0x0003e40000000c00 */
.L_x_490:
[----:B------:R-:W-:Y:S05]  /*9040*/  BSYNC B1 ;  /* 0x0000000000017941 */ /* 0x000fea0003800000 */
.L_x_489:
[----:B------:R-:W-:Y:S04]  /*9050*/  BSSY B1, `(.L_x_491) ;  /* 0x0000030000017945 */ /* 0x000fe80003800000 */
[----:B------:R-:W-:Y:S05]  /*9060*/  @P2 BRA `(.L_x_492) ;  /* 0x0000000000b82947 */ /* 0x000fea0003800000 */
[----:B01----:R-:W0:Y:S01]  /*9070*/  LDS.128 R4, [R3+0xf400] ;  /* 0x00f4000003047984 */ /* 0x003e220000000c00 */
[----:B------:R-:W-:Y:S02]  /*9080*/  SHF.R.U64 R28, R28, 0x10, R29 ;  /* 0x000000101c1c7819 */ /* 0x000fe4000000121d */
[----:B------:R-:W-:Y:S02]  /*9090*/  SHF.R.U64 R26, R26, 0x10, R27 ;  /* 0x000000101a1a7819 */ /* 0x000fe4000000121b */
[----:B------:R-:W-:Y:S02]  /*90a0*/  SHF.R.U32.HI R29, RZ, 0x10, R29 ;  /* 0x00000010ff1d7819 */ /* 0x000fe4000001161d */
[----:B------:R-:W-:Y:S02]  /*90b0*/  SHF.R.U32.HI R27, RZ, 0x10, R27 ;  /* 0x00000010ff1b7819 */ /* 0x000fe4000001161b */
[----:B------:R-:W-:Y:S02]  /*90c0*/  PRMT R56, R56, 0x5410, R29 ;  /* 0x0000541038387816 */ /* 0x000fe4000000001d */
[----:B------:R-:W-:-:S02]  /*90d0*/  PRMT R54, R54, 0x5410, R27 ;  /* 0x0000541036367816 */ /* 0x000fc4000000001b */
[----:B------:R-:W-:Y:S01]  /*90e0*/  PRMT R53, R53, 0x5410, R26 ;  /* 0x0000541035357816 */ /* 0x000fe2000000001a */
[C---:B------:R-:W-:Y:S01]  /*90f0*/  IMAD.U32 R30, R56.reuse, 0x10000, RZ ;  /* 0x00010000381e7824 */ /* 0x040fe200078e00ff */
[----:B------:R-:W-:Y:S01]  /*9100*/  LOP3.LUT R56, R56, 0xffff0000, RZ, 0xc0, !PT ;  /* 0xffff000038387812 */ /* 0x000fe200078ec0ff */
[C---:B------:R-:W-:Y:S01]  /*9110*/  IMAD.U32 R31, R54.reuse, 0x10000, RZ ;  /* 0x00010000361f7824 */ /* 0x040fe200078e00ff */
[----:B------:R-:W-:Y:S02]  /*9120*/  LOP3.LUT R54, R54, 0xffff0000, RZ, 0xc0, !PT ;  /* 0xffff000036367812 */ /* 0x000fe400078ec0ff */
[----:B------:R-:W-:Y:S02]  /*9130*/  PRMT R55, R55, 0x5410, R28 ;  /* 0x0000541037377816 */ /* 0x000fe4000000001c */
[C---:B0-----:R-:W-:Y:S01]  /*9140*/  LOP3.LUT R27, R6.reuse, 0xffff0000, RZ, 0xc0, !PT ;  /* 0xffff0000061b7812 */ /* 0x041fe200078ec0ff */
[----:B------:R-:W-:Y:S01]  /*9150*/  IMAD.U32 R26, R6, 0x10000, RZ ;  /* 0x00010000061a7824 */ /* 0x000fe200078e00ff */
[C---:B------:R-:W-:Y:S01]  /*9160*/  LOP3.LUT R29, R7.reuse, 0xffff0000, RZ, 0xc0, !PT ;  /* 0xffff0000071d7812 */ /* 0x040fe200078ec0ff */
[----:B------:R-:W-:-:S02]  /*9170*/  IMAD.U32 R28, R7, 0x10000, RZ ;  /* 0x00010000071c7824 */ /* 0x000fc400078e00ff */
[C---:B------:R-:W-:Y:S01]  /*9180*/  FMUL.FTZ R32, R27.reuse, R30 ;  /* 0x0000001e1b207220 */ /* 0x040fe20000410000 */
[-C--:B------:R-:W-:Y:S01]  /*9190*/  FMUL.FTZ R33, R27, R31.reuse ;  /* 0x0000001f1b217220 */ /* 0x080fe20000410000 */
[----:B------:R-:W-:Y:S01]  /*91a0*/  FMUL.FTZ R27, R29, R54 ;  /* 0x000000361d1b7220 */ /* 0x000fe20000410000 */
[----:B------:R-:W-:Y:S02]  /*91b0*/  IMAD.U32 R6, R4, 0x10000, RZ ;  /* 0x0001000004067824 */ /* 0x000fe400078e00ff */
[C---:B------:R-:W-:Y:S01]  /*91c0*/  FFMA.FTZ R35, R26.reuse, R31, R32 ;  /* 0x0000001f1a237223 */ /* 0x040fe20000010020 */
[----:B------:R-:W-:Y:S02]  /*91d0*/  IMAD.U32 R7, R5, 0x10000, RZ ;  /* 0x0001000005077824 */ /* 0x000fe400078e00ff */
[----:B------:R-:W-:Y:S01]  /*91e0*/  FFMA.FTZ R34, R26, R30, -R33 ;  /* 0x0000001e1a227223 */ /* 0x000fe20000010821 */
[-C--:B------:R-:W-:Y:S01]  /*91f0*/  FMUL.FTZ R31, R29, R56.reuse ;  /* 0x000000381d1f7220 */ /* 0x080fe20000410000 */
[----:B------:R-:W-:Y:S01]  /*9200*/  LOP3.LUT R4, R4, 0xffff0000, RZ, 0xc0, !PT ;  /* 0xffff000004047812 */ /* 0x000fe200078ec0ff */
[C---:B------:R-:W-:Y:S01]  /*9210*/  FFMA.FTZ R56, R28.reuse, R56, -R27 ;  /* 0x000000381c387223 */ /* 0x040fe2000001081b */
[----:B------:R-:W-:Y:S01]  /*9220*/  LOP3.LUT R5, R5, 0xffff0000, RZ, 0xc0, !PT ;  /* 0xffff000005057812 */ /* 0x000fe200078ec0ff */
[C---:B------:R-:W-:Y:S01]  /*9230*/  IMAD.U32 R29, R53.reuse, 0x10000, RZ ;  /* 0x00010000351d7824 */ /* 0x040fe200078e00ff */
[----:B------:R-:W-:Y:S01]  /*9240*/  LOP3.LUT R30, R53, 0xffff0000, RZ, 0xc0, !PT ;  /* 0xffff0000351e7812 */ /* 0x000fe200078ec0ff */
[C---:B------:R-:W-:Y:S01]  /*9250*/  IMAD.U32 R27, R55.reuse, 0x10000, RZ ;  /* 0x00010000371b7824 */ /* 0x040fe200078e00ff */
        /* <DEDUP_REMOVED lines=15> */
.L_x_492:
[----:B------:R-:W-:Y:S05]  /*9350*/  BSYNC B1 ;  /* 0x0000000000017941 */ /* 0x000fea0003800000 */
.L_x_491:
[----:B------:R-:W-:Y:S04]  /*9360*/  BSSY B1, `(.L_x_493) ;  /* 0x0000030000017945 */ /* 0x000fe80003800000 */
[----:B------:R-:W-:Y:S05]  /*9370*/  @P3 BRA `(.L_x_494) ;  /* 0x0000000000b83947 */ /* 0x000fea0003800000 */
[----:B012---:R-:W0:Y:S01]  /*9380*/  LDS.128 R4, [R0+0xf400] ;  /* 0x00f4000000047984 */ /* 0x007e220000000c00 */
        /* <DEDUP_REMOVED lines=45> */
.L_x_494:
[----:B------:R-:W-:Y:S05]  /*9660*/  BSYNC B1 ;  /* 0x0000000000017941 */ /* 0x000fea0003800000 */
.L_x_493:
[----:B------:R-:W-:Y:S04]  /*9670*/  BSSY B1, `(.L_x_495) ;  /* 0x0000030000017945 */ /* 0x000fe80003800000 */
[----:B------:R-:W-:Y:S05]  /*9680*/  @P4 BRA `(.L_x_496) ;  /* 0x0000000000b84947 */ /* 0x000fea0003800000 */
[----:B0123--:R-:W0:Y:S01]  /*9690*/  LDS.128 R4, [R3+0x12400] ;  /* 0x0124000003047984 */ /* 0x00fe220000000c00 */
        /* <DEDUP_REMOVED lines=45> */
.L_x_496:
[----:B------:R-:W-:Y:S05]  /*9970*/  BSYNC B1 ;  /* 0x0000000000017941 */ /* 0x000fea0003800000 */
.L_x_495:
[----:B------:R-:W-:Y:S05]  /*9980*/  @P5 BRA `(.L_x_486) ;  /* 0x0000002000045947 */ /* 0x000fea0003800000 */
[----:B01234-:R-:W0:Y:S01]  /*9990*/  LDS.128 R4, [R0+0x12400] ;  /* 0x0124000000047984 */ /* 0x01fe220000000c00 */
        /* <DEDUP_REMOVED lines=13> */
[C---:B------:R-:W-:Y:S01]  /*9a70*/  IMAD.U32 R10, R7.reuse, 0x10000, RZ ;  /* 0x00010000070a7824 */ /* 0x040fe200078e00ff */
[----:B------:R-:W-:Y:S01]  /*9a80*/  LOP3.LUT R7, R7, 0xffff0000, RZ, 0xc0, !PT ;  /* 0xffff000007077812 */ /* 0x000fe200078ec0ff */
[----:B------:R-:W-:-:S02]  /*9a90*/  IMAD.U32 R8, R6, 0x10000, RZ ;  /* 0x0001000006087824 */ /* 0x000fc400078e00ff */
[CC--:B------:R-:W-:Y:S01]  /*9aa0*/  FMUL.FTZ R13, R9.reuse, R12.reuse ;  /* 0x0000000c090d7220 */ /* 0x0c0fe20000410000 */
[----:B------:R-:W-:Y:S01]  /*9ab0*/  FMUL.FTZ R9, R9, R11 ;  /* 0x0000000b09097220 */ /* 0x000fe20000410000 */
[C---:B------:R-:W-:Y:S01]  /*9ac0*/  FMUL.FTZ R21, R7.reuse, R39 ;  /* 0x0000002707157220 */ /* 0x040fe20000410000 */
[----:B------:R-:W-:Y:S02]  /*9ad0*/  IMAD.U32 R3, R4, 0x10000, RZ ;  /* 0x0001000004037824 */ /* 0x000fe400078e00ff */
        /* <DEDUP_REMOVED lines=15> */
[----:B------:R-:W-:Y:S01]  /*9bd0*/  FMUL.FTZ R13, R5, R42 ;  /* 0x0000002a050d7220 */ /* 0x000fe20000410000 */
        /* <DEDUP_REMOVED lines=8> */
[----:B------:R0:W-:Y:S01]  /*9c60*/  STS.128 [R0+0x12400], R4 ;  /* 0x0124000400007388 */ /* 0x0001e20000000c00 */
[----:B------:R-:W-:Y:S05]  /*9c70*/  BRA `(.L_x_486) ;  /* 0x0000001c00487947 */ /* 0x000fea0003800000 */
.L_x_480:
[----:B------:R-:W-:-:S03]  /*9c80*/  UMOV UR4, 0xffffffff ;  /* 0xffffffff00047882 */ /* 0x000fc60000000000 */
[----:B------:R-:W-:Y:S05]  /*9c90*/  BRA.DIV UR4, `(.L_x_497) ;  /* 0x0000011a04347947 */ /* 0x000fea000b800000 */
[----:B------:R1:W2:Y:S04]  /*9ca0*/  SHFL.IDX PT, R0, R25, RZ, 0x1e1f ;  /* 0x001e1fff19007589 */ /* 0x0002a800000e0000 */
[----:B------:R1:W4:Y:S04]  /*9cb0*/  SHFL.IDX PT, R3, R24, RZ, 0x1e1f ;  /* 0x001e1fff18037589 */ /* 0x00032800000e0000 */
[----:B------:R-:W0:Y:S04]  /*9cc0*/  SHFL.IDX PT, R37, R37, RZ, 0x1e1f ;  /* 0x001e1fff25257589 */ /* 0x000e2800000e0000 */
[----:B------:R1:W0:Y:S02]  /*9cd0*/  SHFL.IDX PT, R38, R39, RZ, 0x1e1f ;  /* 0x001e1fff27267589 */ /* 0x00022400000e0000 */
.L_x_703:
[----:B------:R-:W-:Y:S01]  /*9ce0*/  ULDC UR4, c[0x0][0x448] ;  /* 0x0001120000047ab9 */ /* 0x000fe20000000800 */
[----:B------:R-:W-:Y:S01]  /*9cf0*/  BSSY B1, `(.L_x_498) ;  /* 0x0000039000017945 */ /* 0x000fe20003800000 */
[----:B------:R-:W-:Y:S01]  /*9d00*/  IMAD R40, R100, UR4, RZ ;  /* 0x0000000464287c24 */ /* 0x000fe2000f8e02ff */
[----:B------:R-:W-:Y:S02]  /*9d10*/  CS2R R4, SRZ ;  /* 0x0000000000047805 */ /* 0x000fe4000001ff00 */
[----:B------:R-:W-:Y:S02]  /*9d20*/  CS2R R8, SRZ ;  /* 0x0000000000087805 */ /* 0x000fe4000001ff00 */
[----:B------:R-:W-:Y:S02]  /*9d30*/  CS2R R10, SRZ ;  /* 0x00000000000a7805 */ /* 0x000fe4000001ff00 */
[----:B------:R-:W-:Y:S02]  /*9d40*/  CS2R R12, SRZ ;  /* 0x00000000000c7805 */ /* 0x000fe4000001ff00 */
[----:B------:R-:W-:Y:S01]  /*9d50*/  ISETP.GE.AND P0, PT, R6, R40, PT ;  /* 0x000000280600720c */ /* 0x000fe20003f06270 */
[----:B------:R-:W-:Y:S01]  /*9d60*/  IMAD R40, R97, -0xc0, R40 ;  /* 0xffffff4061287824 */ /* 0x000fe200078e0228 */
[----:B------:R-:W-:-:S02]  /*9d70*/  CS2R R6, SRZ ;  /* 0x0000000000067805 */ /* 0x000fc4000001ff00 */
[----:B0-----:R-:W-:Y:S02]  /*9d80*/  CS2R R14, SRZ ;  /* 0x00000000000e7805 */ /* 0x001fe4000001ff00 */
[----:B-1----:R-:W-:Y:S02]  /*9d90*/  CS2R R24, SRZ ;  /* 0x0000000000187805 */ /* 0x002fe4000001ff00 */
[----:B------:R-:W-:Y:S02]  /*9da0*/  CS2R R26, SRZ ;  /* 0x00000000001a7805 */ /* 0x000fe4000001ff00 */
[----:B------:R-:W-:Y:S02]  /*9db0*/  CS2R R28, SRZ ;  /* 0x00000000001c7805 */ /* 0x000fe4000001ff00 */
[----:B---3--:R-:W-:Y:S02]  /*9dc0*/  CS2R R30, SRZ ;  /* 0x00000000001e7805 */ /* 0x008fe4000001ff00 */
[----:B------:R-:W-:-:S02]  /*9dd0*/  CS2R R32, SRZ ;  /* 0x0000000000207805 */ /* 0x000fc4000001ff00 */
[----:B------:R-:W-:Y:S01]  /*9de0*/  CS2R R34, SRZ ;  /* 0x0000000000227805 */ /* 0x000fe2000001ff00 */
[----:B------:R-:W-:Y:S06]  /*9df0*/  @P0 BRA `(.L_x_499) ;  /* 0x0000000000a00947 */ /* 0x000fec0003800000 */
[C---:B------:R-:W-:Y:S01]  /*9e00*/  VIADD R4, R16.reuse, 0x10 ;  /* 0x0000001010047836 */ /* 0x040fe20000000000 */
[----:B------:R-:W-:Y:S01]  /*9e10*/  ULDC UR4, c[0x0][0x3f4] ;  /* 0x0000fd0000047ab9 */ /* 0x000fe20000000800 */
[C---:B------:R-:W-:Y:S01]  /*9e20*/  VIADD R5, R16.reuse, 0x20 ;  /* 0x0000002010057836 */ /* 0x040fe20000000000 */
[----:B------:R-:W-:Y:S01]  /*9e30*/  ISETP.GE.AND P2, PT, R16, UR4, PT ;  /* 0x0000000410007c0c */ /* 0x000fe2000bf46270 */
[----:B----4-:R-:W-:Y:S01]  /*9e40*/  IMAD.MOV.U32 R6, RZ, RZ, R3 ;  /* 0x000000ffff067224 */ /* 0x010fe200078e0003 */
[----:B------:R-:W-:Y:S01]  /*9e50*/  ISETP.GE.AND P3, PT, R4, UR4, PT ;  /* 0x0000000404007c0c */ /* 0x000fe2000bf66270 */
[----:B--2---:R-:W-:Y:S01]  /*9e60*/  IMAD.MOV.U32 R7, RZ, RZ, R0 ;  /* 0x000000ffff077224 */ /* 0x004fe200078e0000 */
[----:B------:R-:W-:Y:S01]  /*9e70*/  ISETP.GE.AND P4, PT, R5, UR4, PT ;  /* 0x0000000405007c0c */ /* 0x000fe2000bf86270 */
[----:B------:R-:W-:Y:S01]  /*9e80*/  IMAD.MOV.U32 R8, RZ, RZ, R38 ;  /* 0x000000ffff087224 */ /* 0x000fe200078e0026 */
[----:B------:R-:W-:Y:S01]  /*9e90*/  CS2R R28, SRZ ;  /* 0x00000000001c7805 */ /* 0x000fe2000001ff00 */
[----:B------:R-:W-:Y:S01]  /*9ea0*/  IMAD.MOV.U32 R9, RZ, RZ, R37 ;  /* 0x000000ffff097224 */ /* 0x000fe200078e0025 */
[----:B------:R-:W-:-:S02]  /*9eb0*/  CS2R R30, SRZ ;  /* 0x00000000001e7805 */ /* 0x000fc4000001ff00 */
[----:B------:R-:W-:Y:S02]  /*9ec0*/  CS2R R10, SRZ ;  /* 0x00000000000a7805 */ /* 0x000fe4000001ff00 */
[----:B------:R-:W-:Y:S02]  /*9ed0*/  CS2R R32, SRZ ;  /* 0x0000000000207805 */ /* 0x000fe4000001ff00 */
[----:B------:R-:W-:Y:S01]  /*9ee0*/  CS2R R34, SRZ ;  /* 0x0000000000227805 */ /* 0x000fe2000001ff00 */
[----:B------:R-:W-:Y:S02]  /*9ef0*/  @!P2 IMAD.SHL.U32 R36, R16, 0x2, RZ ;  /* 0x000000021024a824 */ /* 0x000fe400078e00ff */
[----:B------:R-:W-:Y:S02]  /*9f00*/  @!P3 IMAD.SHL.U32 R13, R147, 0x8, RZ ;  /* 0x00000008930db824 */ /* 0x000fe400078e00ff */
[----:B------:R-:W-:Y:S01]  /*9f10*/  @!P4 IMAD.SHL.U32 R39, R150, 0x8, RZ ;  /* 0x000000089627c824 */ /* 0x000fe200078e00ff */
[-C--:B------:R-:W-:Y:S01]  /*9f20*/  @!P2 IADD3 R20, P0, R3, R36.reuse, RZ ;  /* 0x000000240314a210 */ /* 0x080fe20007f1e0ff */
[----:B------:R-:W-:Y:S01]  /*9f30*/  @!P3 IMAD.WIDE R4, R13, 0x2, R6 ;  /* 0x000000020d04b825 */ /* 0x000fe200078e0206 */
[----:B------:R-:W-:-:S02]  /*9f40*/  @!P2 IADD3 R36, P1, R38, R36, RZ ;  /* 0x000000242624a210 */ /* 0x000fc40007f3e0ff */
[----:B------:R-:W-:Y:S01]  /*9f50*/  @!P2 SHF.L.U64.HI R3, R16, 0x1, R17 ;  /* 0x000000011003a819 */ /* 0x000fe20000010211 */
[----:B------:R-:W-:Y:S01]  /*9f60*/  @!P4 IMAD.WIDE R6, R39, 0x2, R6 ;  /* 0x000000022706c825 */ /* 0x000fe200078e0206 */
[----:B------:R0:W5:Y:S03]  /*9f70*/  @!P3 LD.E.128 R28, desc[UR42][R4.64] ;  /* 0x0000002a041cb980 */ /* 0x000166000c101d00 */
[--C-:B------:R-:W-:Y:S01]  /*9f80*/  @!P3 IMAD.WIDE R12, R13, 0x2, R8.reuse ;  /* 0x000000020d0cb825 */ /* 0x100fe200078e0208 */
[----:B------:R1:W5:Y:S03]  /*9f90*/  @!P4 LD.E.128 R32, desc[UR42][R6.64] ;  /* 0x0000002a0620c980 */ /* 0x000366000c101d00 */
[----:B------:R-:W-:Y:S01]  /*9fa0*/  @!P4 IMAD.WIDE R38, R39, 0x2, R8 ;  /* 0x000000022726c825 */ /* 0x000fe200078e0208 */
[----:B------:R-:W-:-:S02]  /*9fb0*/  CS2R R8, SRZ ;  /* 0x0000000000087805 */ /* 0x000fc4000001ff00 */
[----:B------:R-:W-:Y:S02]  /*9fc0*/  CS2R R14, SRZ ;  /* 0x00000000000e7805 */ /* 0x000fe4000001ff00 */
[----:B------:R-:W-:Y:S02]  /*9fd0*/  CS2R R24, SRZ ;  /* 0x0000000000187805 */ /* 0x000fe4000001ff00 */
[----:B------:R-:W-:Y:S02]  /*9fe0*/  CS2R R26, SRZ ;  /* 0x00000000001a7805 */ /* 0x000fe4000001ff00 */
[----:B0-----:R-:W-:Y:S01]  /*9ff0*/  CS2R R4, SRZ ;  /* 0x0000000000047805 */ /* 0x001fe2000001ff00 */
[--C-:B------:R-:W-:Y:S01]  /*a000*/  @!P2 IMAD.X R21, R0, 0x1, R3.reuse, P0 ;  /* 0x000000010015a824 */ /* 0x100fe200000e0603 */
[----:B------:R0:W5:Y:S01]  /*a010*/  @!P3 LD.E.128 R8, desc[UR42][R12.64] ;  /* 0x0000002a0c08b980 */ /* 0x000162000c101d00 */
[----:B-1----:R-:W-:Y:S01]  /*a020*/  CS2R R6, SRZ ;  /* 0x0000000000067805 */ /* 0x002fe2000001ff00 */
[----:B------:R-:W-:-:S02]  /*a030*/  @!P2 IMAD.X R37, R37, 0x1, R3, P1 ;  /* 0x000000012525a824 */ /* 0x000fc400008e0603 */
[----:B------:R1:W5:Y:S04]  /*a040*/  @!P2 LD.E.128 R24, desc[UR42][R20.64] ;  /* 0x0000002a1418a980 */ /* 0x000368000c101d00 */
[----:B------:R1:W5:Y:S01]  /*a050*/  @!P2 LD.E.128 R4, desc[UR42][R36.64] ;  /* 0x0000002a2404a980 */ /* 0x000362000c101d00 */
[----:B0-----:R-:W-:-:S06]  /*a060*/  CS2R R12, SRZ ;  /* 0x00000000000c7805 */ /* 0x001fcc000001ff00 */
[----:B------:R1:W5:Y:S02]  /*a070*/  @!P4 LD.E.128 R12, desc[UR42][R38.64] ;  /* 0x0000002a260cc980 */ /* 0x000364000c101d00 */
.L_x_499:
[----:B------:R-:W-:Y:S05]  /*a080*/  BSYNC B1 ;  /* 0x0000000000017941 */ /* 0x000fea0003800000 */
.L_x_498:
[----:B------:R-:W-:Y:S01]  /*a090*/  ULEA.HI UR4, UR37, UR37, URZ, 0x1 ;  /* 0x0000002525047291 */ /* 0x000fe2000f8f083f */
[----:B----45:R-:W-:Y:S01]  /*a0a0*/  IMAD.MOV.U32 R3, RZ, RZ, R5 ;  /* 0x000000ffff037224 */ /* 0x030fe200078e0005 */
[----:B------:R-:W-:Y:S01]  /*a0b0*/  VIMNMX R40, R40, 0xc0, PT ;  /* 0x000000c028287848 */ /* 0x000fe20003fe0100 */
[----:B--2---:R-:W-:Y:S01]  /*a0c0*/  IMAD.MOV.U32 R0, RZ, RZ, R4 ;  /* 0x000000ffff007224 */ /* 0x004fe200078e0004 */
[----:B------:R-:W-:Y:S01]  /*a0d0*/  ULOP3.LUT UR4, UR4, 0xfffffffe, URZ, 0xc0, !UPT ;  /* 0xfffffffe04047892 */ /* 0x000fe2000f8ec03f */
[----:B-1----:R-:W-:Y:S01]  /*a0e0*/  IMAD.MOV.U32 R20, RZ, RZ, R6 ;  /* 0x000000ffff147224 */ /* 0x002fe200078e0006 */
[----:B------:R-:W-:Y:S01]  /*a0f0*/  PRMT R59, R3, 0x7610, R59 ;  /* 0x00007610033b7816 */ /* 0x000fe2000000003b */
[----:B------:R-:W-:Y:S01]  /*a100*/  IMAD.MOV.U32 R36, RZ, RZ, R8 ;  /* 0x000000ffff247224 */ /* 0x000fe200078e0008 */
[----:B------:R-:W-:Y:S01]  /*a110*/  UIADD3 UR4, UR37, -UR4, URZ ;  /* 0x8000000425047290 */ /* 0x000fe2000fffe03f */
[----:B------:R-:W-:Y:S01]  /*a120*/  IMAD.MOV.U32 R37, RZ, RZ, R9 ;  /* 0x000000ffff257224 */ /* 0x000fe200078e0009 */
[----:B------:R-:W-:Y:S01]  /*a130*/  PRMT R20, R20, 0x5410, R0 ;  /* 0x0000541014147816 */ /* 0x000fe20000000000 */
        /* <DEDUP_REMOVED lines=40> */
[----:B------:R-:W-:-:S02]  /*a3c0*/  ISETP.GE.AND P1, PT, R139, R40, PT ;  /* 0x000000288b00720c */ /* 0x000fc40003f26270 */
[----:B------:R-:W-:Y:S02]  /*a3d0*/  PRMT R47, R37, 0x7610, R47 ;  /* 0x00007610252f7816 */ /* 0x000fe4000000002f */
[----:B------:R-:W-:Y:S01]  /*a3e0*/  PRMT R48, R38, 0x7610, R48 ;  /* 0x0000761026307816 */ /* 0x000fe20000000030 */
[----:B0-----:R-:W-:Y:S08]  /*a3f0*/  @!P0 BRA `(.L_x_501) ;  /* 0x0000011000d08947 */ /* 0x001ff00003800000 */
.L_x_704:
[----:B------:R-:W-:Y:S05]  /*a400*/  BSYNC B1 ;  /* 0x0000000000017941 */ /* 0x000fea0003800000 */
.L_x_500:
[----:B------:R-:W-:Y:S02]  /*a410*/  PRMT R49, R0, 0x7610, R49 ;  /* 0x0000761000317816 */ /* 0x000fe40000000031 */
[----:B------:R-:W-:Y:S01]  /*a420*/  PRMT R50, R36, 0x7610, R50 ;  /* 0x0000761024327816 */ /* 0x000fe20000000032 */
[----:B------:R-:W-:Y:S06]  /*a430*/  @P1 BRA `(.L_x_486) ;  /* 0x0000001400581947 */ /* 0x000fec0003800000 */
[----:B0-----:R-:W0:Y:S01]  /*a440*/  LDC R3, c[0x0][0x3f4] ;  /* 0x0000fd00ff037b82 */ /* 0x001e220000000800 */
[C---:B------:R-:W-:Y:S01]  /*a450*/  VIADD R0, R16.reuse, 0x10 ;  /* 0x0000001010007836 */ /* 0x040fe20000000000 */
[----:B------:R-:W-:Y:S01]  /*a460*/  BSSY B1, `(.L_x_502) ;  /* 0x000006e000017945 */ /* 0x000fe20003800000 */
[C---:B------:R-:W-:Y:S01]  /*a470*/  VIADD R36, R16.reuse, 0x20 ;  /* 0x0000002010247836 */ /* 0x040fe20000000000 */
[-C--:B0-----:R-:W-:Y:S02]  /*a480*/  ISETP.GE.AND P0, PT, R16, R3.reuse, PT ;  /* 0x000000031000720c */ /* 0x081fe40003f06270 */
[-C--:B------:R-:W-:Y:S02]  /*a490*/  ISETP.GE.AND P1, PT, R0, R3.reuse, PT ;  /* 0x000000030000720c */ /* 0x080fe40003f26270 */
[----:B------:R-:W-:-:S09]  /*a4a0*/  ISETP.GE.AND P2, PT, R36, R3, PT ;  /* 0x000000032400720c */ /* 0x000fd20003f46270 */
[----:B------:R-:W-:Y:S05]  /*a4b0*/  @P0 BRA `(.L_x_503) ;  /* 0x0000000400a00947 */ /* 0x000fea0003800000 */
[----:B------:R-:W2:Y:S04]  /*a4c0*/  LDL R37, [R1+0xa0] ;  /* 0x0000a00001257983 */ /* 0x000ea80000100800 */
[----:B------:R-:W3:Y:S01]  /*a4d0*/  LDL R74, [R1+0xcc] ;  /* 0x0000cc00014a7983 */ /* 0x000ee20000100800 */
[--C-:B------:R-:W-:Y:S02]  /*a4e0*/  SHF.R.U64 R63, R24, 0x10, R25.reuse ;  /* 0x00000010183f7819 */ /* 0x100fe40000001219 */
[----:B------:R-:W-:Y:S02]  /*a4f0*/  SHF.R.U32.HI R52, RZ, 0x10, R25 ;  /* 0x00000010ff347819 */ /* 0x000fe40000011619 */
[----:B------:R-:W-:Y:S02]  /*a500*/  SHF.R.U64 R62, R4, 0x10, R5 ;  /* 0x00000010043e7819 */ /* 0x000fe40000001205 */
[----:B------:R-:W-:-:S02]  /*a510*/  SHF.R.U64 R25, R26, 0x10, R27 ;  /* 0x000000101a197819 */ /* 0x000fc4000000121b */
[----:B------:R-:W-:Y:S02]  /*a520*/  SHF.R.U64 R24, R6, 0x10, R7 ;  /* 0x0000001006187819 */ /* 0x000fe40000001207 */
[----:B------:R-:W-:Y:S02]  /*a530*/  SHF.R.U32.HI R51, RZ, 0x10, R5 ;  /* 0x00000010ff337819 */ /* 0x000fe40000011605 */
[----:B------:R-:W-:Y:S02]  /*a540*/  SHF.R.U32.HI R4, RZ, 0x10, R7 ;  /* 0x00000010ff047819 */ /* 0x000fe40000011607 */
[----:B------:R-:W-:Y:S02]  /*a550*/  PRMT R62, R20, 0x5432, R62 ;  /* 0x00005432143e7816 */ /* 0x000fe4000000003e */
[----:B------:R-:W-:Y:S02]  /*a560*/  PRMT R63, R64, 0x5410, R63 ;  /* 0x00005410403f7816 */ /* 0x000fe4000000003f */
[----:B------:R-:W-:Y:S01]  /*a570*/  PRMT R6, R65, 0x5410, R25 ;  /* 0x0000541041067816 */ /* 0x000fe20000000019 */
[----:B------:R-:W-:Y:S01]  /*a580*/  IMAD.U32 R69, R62, 0x10000, RZ ;  /* 0x000100003e457824 */ /* 0x000fe200078e00ff */
[----:B------:R-:W-:-:S02]  /*a590*/  PRMT R7, R21, 0x5432, R24 ;  /* 0x0000543215077816 */ /* 0x000fc40000000018 */
[----:B------:R-:W-:Y:S02]  /*a5a0*/  PRMT R51, R59, 0x5410, R51 ;  /* 0x000054103b337816 */ /* 0x000fe40000000033 */
[----:B------:R-:W-:Y:S02]  /*a5b0*/  SHF.R.U32.HI R26, RZ, 0x10, R27 ;  /* 0x00000010ff1a7819 */ /* 0x000fe4000001161b */
[----:B------:R-:W-:Y:S01]  /*a5c0*/  PRMT R52, R46, 0x5432, R52 ;  /* 0x000054322e347816 */ /* 0x000fe20000000034 */
[----:B------:R-:W-:Y:S01]  /*a5d0*/  IMAD.U32 R70, R51, 0x10000, RZ ;  /* 0x0001000033467824 */ /* 0x000fe200078e00ff */
[----:B------:R-:W-:Y:S02]  /*a5e0*/  PRMT R5, R47, 0x5432, R26 ;  /* 0x000054322f057816 */ /* 0x000fe4000000001a */
[----:B------:R-:W-:Y:S02]  /*a5f0*/  PRMT R4, R45, 0x5432, R4 ;  /* 0x000054322d047816 */ /* 0x000fe40000000004 */
[----:B------:R-:W-:-:S02]  /*a600*/  LOP3.LUT R51, R51, 0xffff0000, RZ, 0xc0, !PT ;  /* 0xffff000033337812 */ /* 0x000fc400078ec0ff */
[----:B--2---:R-:W-:-:S04]  /*a610*/  LEA.HI R0, R3, R37, RZ, 0x1d ;  /* 0x0000002503007211 */ /* 0x004fc800078fe8ff */
[----:B------:R-:W-:-:S04]  /*a620*/  SHF.R.S32.HI R37, RZ, 0x1f, R0 ;  /* 0x0000001fff257819 */ /* 0x000fc80000011400 */
[----:B------:R-:W-:Y:S01]  /*a630*/  LEA.HI R36, R37, R0, RZ, 0x2 ;  /* 0x0000000025247211 */ /* 0x000fe200078f10ff */
[----:B------:R-:W-:-:S03]  /*a640*/  IMAD.SHL.U32 R37, R0, 0x8, RZ ;  /* 0x0000000800257824 */ /* 0x000fc600078e00ff */
[----:B------:R-:W-:Y:S02]  /*a650*/  SHF.R.S32.HI R39, RZ, 0x2, R36 ;  /* 0x00000002ff277819 */ /* 0x000fe40000011424 */
[----:B------:R-:W-:-:S03]  /*a660*/  LOP3.LUT R0, R144, 0x18, R37, 0xf8, !PT ;  /* 0x0000001890007812 */ /* 0x000fc600078ef825 */
[----:B------:R-:W-:Y:S01]  /*a670*/  IMAD R39, R39, 0x1800, R146 ;  /* 0x0000180027277824 */ /* 0x000fe200078e0292 */
[----:B------:R-:W-:-:S05]  /*a680*/  LOP3.LUT R0, R0, R145, RZ, 0x3c, !PT ;  /* 0x0000009100007212 */ /* 0x000fca00078e3cff */
[----:B------:R-:W-:Y:S02]  /*a690*/  IMAD.IADD R41, R39, 0x1, R0 ;  /* 0x0000000127297824 */ /* 0x000fe400078e0200 */
[----:B---3--:R-:W0:Y:S02]  /*a6a0*/  LDS.128 R36, [R74] ;  /* 0x000000004a247984 */ /* 0x008e240000000c00 */
[----:B------:R-:W-:-:S05]  /*a6b0*/  IMAD R0, R41, 0x2, R2 ;  /* 0x0000000229007824 */ /* 0x000fca00078e0202 */
[----:B------:R-:W1:Y:S01]  /*a6c0*/  LDS.128 R40, [R0+0xc400] ;  /* 0x00c4000000287984 */ /* 0x000e620000000c00 */
[C---:B0-----:R-:W-:Y:S01]  /*a6d0*/  IMAD.U32 R25, R38.reuse, 0x10000, RZ ;  /* 0x0001000026197824 */ /* 0x041fe200078e00ff */
[----:B------:R-:W-:Y:S01]  /*a6e0*/  LOP3.LUT R24, R38, 0xffff0000, RZ, 0xc0, !PT ;  /* 0xffff000026187812 */ /* 0x000fe200078ec0ff */
[C---:B------:R-:W-:Y:S01]  /*a6f0*/  IMAD.U32 R65, R39.reuse, 0x10000, RZ ;  /* 0x0001000027417824 */ /* 0x040fe200078e00ff */
[----:B------:R-:W-:Y:S01]  /*a700*/  LOP3.LUT R38, R39, 0xffff0000, RZ, 0xc0, !PT ;  /* 0xffff000027267812 */ /* 0x000fe200078ec0ff */
[C---:B------:R-:W-:Y:S01]  /*a710*/  IMAD.U32 R64, R36.reuse, 0x10000, RZ ;  /* 0x0001000024407824 */ /* 0x040fe200078e00ff */
[----:B------:R-:W-:Y:S01]  /*a720*/  LOP3.LUT R26, R36, 0xffff0000, RZ, 0xc0, !PT ;  /* 0xffff0000241a7812 */ /* 0x000fe200078ec0ff */
[----:B------:R-:W-:Y:S01]  /*a730*/  IMAD.U32 R66, R37, 0x10000, RZ ;  /* 0x0001000025427824 */ /* 0x000fe200078e00ff */
[C---:B-1----:R-:W-:Y:S01]  /*a740*/  LOP3.LUT R59, R40.reuse, 0xffff0000, RZ, 0xc0, !PT ;  /* 0xffff0000283b7812 */ /* 0x042fe200078ec0ff */
[----:B------:R-:W-:Y:S01]  /*a750*/  IMAD.U32 R39, R40, 0x10000, RZ ;  /* 0x0001000028277824 */ /* 0x000fe200078e00ff */
[C---:B------:R-:W-:Y:S01]  /*a760*/  LOP3.LUT R40, R41.reuse, 0xffff0000, RZ, 0xc0, !PT ;  /* 0xffff000029287812 */ /* 0x040fe200078ec0ff */
[----:B------:R-:W-:Y:S01]  /*a770*/  IMAD.U32 R67, R41, 0x10000, RZ ;  /* 0x0001000029437824 */ /* 0x000fe200078e00ff */
[----:B------:R-:W-:Y:S01]  /*a780*/  LOP3.LUT R36, R37, 0xffff0000, RZ, 0xc0, !PT ;  /* 0xffff000025247812 */ /* 0x000fe200078ec0ff */
[----:B------:R-:W-:-:S02]  /*a790*/  IMAD.U32 R41, R63, 0x10000, RZ ;  /* 0x000100003f297824 */ /* 0x000fc400078e00ff */
[C---:B------:R-:W-:Y:S01]  /*a7a0*/  FMUL.FTZ R71, R39.reuse, R69 ;  /* 0x0000004527477220 */ /* 0x040fe20000410000 */
[C---:B------:R-:W-:Y:S01]  /*a7b0*/  IMAD.U32 R37, R42.reuse, 0x10000, RZ ;  /* 0x000100002a257824 */ /* 0x040fe200078e00ff */
[----:B------:R-:W-:Y:S01]  /*a7c0*/  LOP3.LUT R27, R42, 0xffff0000, RZ, 0xc0, !PT ;  /* 0xffff00002a1b7812 */ /* 0x000fe200078ec0ff */
[-C--:B------:R-:W-:Y:S01]  /*a7d0*/  FMUL.FTZ R73, R39, R41.reuse ;  /* 0x0000002927497220 */ /* 0x080fe20000410000 */
[C---:B------:R-:W-:Y:S01]  /*a7e0*/  IMAD.U32 R68, R43.reuse, 0x10000, RZ ;  /* 0x000100002b447824 */ /* 0x040fe200078e00ff */
[----:B------:R-:W-:Y:S01]  /*a7f0*/  LOP3.LUT R42, R43, 0xffff0000, RZ, 0xc0, !PT ;  /* 0xffff00002b2a7812 */ /* 0x000fe200078ec0ff */
[----:B------:R-:W-:Y:S01]  /*a800*/  FFMA.FTZ R39, R64, R41, -R71 ;  /* 0x0000002940277223 */ /* 0x000fe20000010847 */
[----:B------:R-:W-:Y:S02]  /*a810*/  IMAD.U32 R43, R52, 0x10000, RZ ;  /* 0x00010000342b7824 */ /* 0x000fe400078e00ff */
[----:B------:R-:W-:Y:S01]  /*a820*/  FFMA.FTZ R41, R64, R69, R73 ;  /* 0x0000004540297223 */ /* 0x000fe20000010049 */
[----:B------:R-:W-:-:S02]  /*a830*/  IMAD.U32 R71, R4, 0x10000, RZ ;  /* 0x0001000004477824 */ /* 0x000fc400078e00ff */
[-C--:B------:R-:W-:Y:S01]  /*a840*/  FMUL.FTZ R75, R67, R70.reuse ;  /* 0x00000046434b7220 */ /* 0x080fe20000410000 */
[----:B------:R-:W-:Y:S02]  /*a850*/  IMAD.U32 R69, R5, 0x10000, RZ ;  /* 0x0001000005457824 */ /* 0x000fe400078e00ff */
[----:B------:R-:W-:Y:S01]  /*a860*/  FMUL.FTZ R73, R67, R43 ;  /* 0x0000002b43497220 */ /* 0x000fe20000410000 */
[----:B------:R-:W-:Y:S01]  /*a870*/  FMUL.FTZ R72, R68, R71 ;  /* 0x0000004744487220 */ /* 0x000fe20000410000 */
[----:B------:R-:W-:Y:S01]  /*a880*/  LOP3.LUT R67, R62, 0xffff0000, RZ, 0xc0, !PT ;  /* 0xffff00003e437812 */ /* 0x000fe200078ec0ff */
[----:B------:R-:W-:Y:S01]  /*a890*/  FMUL.FTZ R68, R68, R69 ;  /* 0x0000004544447220 */ /* 0x000fe20000410000 */
[C---:B------:R-:W-:Y:S01]  /*a8a0*/  FFMA.FTZ R43, R66.reuse, R43, -R75 ;  /* 0x0000002b422b7223 */ /* 0x040fe2000001084b */
[----:B------:R-:W-:Y:S01]  /*a8b0*/  FFMA.FTZ R64, R66, R70, R73 ;  /* 0x0000004642407223 */ /* 0x000fe20000010049 */
[----:B------:R-:W-:Y:S01]  /*a8c0*/  LOP3.LUT R66, R63, 0xffff0000, RZ, 0xc0, !PT ;  /* 0xffff00003f427812 */ /* 0x000fe200078ec0ff */
[C---:B------:R-:W-:Y:S01]  /*a8d0*/  FFMA.FTZ R62, R65.reuse, R69, -R72 ;  /* 0x00000045413e7223 */ /* 0x040fe20000010848 */
[----:B------:R-:W-:Y:S01]  /*a8e0*/  FFMA.FTZ R63, R65, R71, R68 ;  /* 0x00000047413f7223 */ /* 0x000fe20000010044 */
[C---:B------:R-:W-:Y:S01]  /*a8f0*/  FMUL.FTZ R69, R59.reuse, R67 ;  /* 0x000000433b457220 */ /* 0x040fe20000410000 */
[----:B------:R-:W-:Y:S01]  /*a900*/  LOP3.LUT R65, R52, 0xffff0000, RZ, 0xc0, !PT ;  /* 0xffff000034417812 */ /* 0x000fe200078ec0ff */
[----:B------:R-:W-:Y:S01]  /*a910*/  FMUL.FTZ R59, R59, R66 ;  /* 0x000000423b3b7220 */ /* 0x000fe20000410000 */
[----:B------:R-:W-:-:S02]  /*a920*/  IMAD.U32 R52, R6, 0x10000, RZ ;  /* 0x0001000006347824 */ /* 0x000fc400078e00ff */
[----:B------:R-:W-:Y:S01]  /*a930*/  FFMA.FTZ R68, R26, R66, -R69 ;  /* 0x000000421a447223 */ /* 0x000fe20000010845 */
[C---:B------:R-:W-:Y:S01]  /*a940*/  FMUL.FTZ R69, R40.reuse, R51 ;  /* 0x0000003328457220 */ /* 0x040fe20000410000 */
[-C--:B------:R-:W-:Y:S01]  /*a950*/  FMUL.FTZ R70, R40, R65.reuse ;  /* 0x0000004128467220 */ /* 0x080fe20000410000 */
[----:B------:R-:W-:Y:S01]  /*a960*/  IMAD.U32 R66, R7, 0x10000, RZ ;  /* 0x0001000007427824 */ /* 0x000fe200078e00ff */
[----:B------:R-:W-:Y:S01]  /*a970*/  LOP3.LUT R6, R6, 0xffff0000, RZ, 0xc0, !PT ;  /* 0xffff000006067812 */ /* 0x000fe200078ec0ff */
[C---:B------:R-:W-:Y:S01]  /*a980*/  FFMA.FTZ R40, R36.reuse, R65, -R69 ;  /* 0x0000004124287223 */ /* 0x040fe20000010845 */
[----:B------:R-:W-:Y:S01]  /*a990*/  FFMA.FTZ R51, R36, R51, R70 ;  /* 0x0000003324337223 */ /* 0x000fe20000010046 */
[C---:B------:R-:W-:Y:S01]  /*a9a0*/  FMUL.FTZ R72, R37.reuse, R66 ;  /* 0x0000004225487220 */ /* 0x040fe20000410000 */
[-C--:B------:R-:W-:Y:S01]  /*a9b0*/  FMUL.FTZ R36, R37, R52.reuse ;  /* 0x0000003425247220 */ /* 0x080fe20000410000 */
[----:B------:R-:W-:Y:S01]  /*a9c0*/  LOP3.LUT R7, R7, 0xffff0000, RZ, 0xc0, !PT ;  /* 0xffff000007077812 */ /* 0x000fe200078ec0ff */
[----:B------:R-:W-:Y:S01]  /*a9d0*/  FFMA.FTZ R26, R26, R67, R59 ;  /* 0x000000431a1a7223 */ /* 0x000fe2000001003b */
[----:B------:R-:W-:Y:S01]  /*a9e0*/  LOP3.LUT R37, R4, 0xffff0000, RZ, 0xc0, !PT ;  /* 0xffff000004257812 */ /* 0x000fe200078ec0ff */
[----:B------:R-:W-:Y:S01]  /*a9f0*/  FFMA.FTZ R72, R25, R52, -R72 ;  /* 0x0000003419487223 */ /* 0x000fe20000010848 */
[----:B------:R-:W-:Y:S01]  /*aa00*/  LOP3.LUT R5, R5, 0xffff0000, RZ, 0xc0, !PT ;  /* 0xffff000005057812 */ /* 0x000fe200078ec0ff */
[----:B------:R-:W-:Y:S01]  /*aa10*/  FFMA.FTZ R36, R25, R66, R36 ;  /* 0x0000004219247223 */ /* 0x000fe20000010024 */
[CC--:B------:R-:W-:Y:S01]  /*aa20*/  FMUL.FTZ R4, R27.reuse, R6.reuse ;  /* 0x000000061b047220 */ /* 0x0c0fe20000410000 */
[----:B------:R-:W-:Y:S01]  /*aa30*/  FMUL.FTZ R25, R27, R7 ;  /* 0x000000071b197220 */ /* 0x000fe20000410000 */
[C---:B------:R-:W-:Y:S01]  /*aa40*/  FMUL.FTZ R59, R42.reuse, R37 ;  /* 0x000000252a3b7220 */ /* 0x040fe20000410000 */
[----:B------:R-:W-:Y:S01]  /*aa50*/  FMUL.FTZ R42, R42, R5 ;  /* 0x000000052a2a7220 */ /* 0x000fe20000410000 */
[C---:B------:R-:W-:Y:S01]  /*aa60*/  FFMA.FTZ R7, R24.reuse, R7, R4 ;  /* 0x0000000718077223 */ /* 0x040fe20000010004 */
[----:B------:R-:W-:Y:S01]  /*aa70*/  FFMA.FTZ R27, R24, R6, -R25 ;  /* 0x00000006181b7223 */ /* 0x000fe20000010819 */
[C---:B------:R-:W-:Y:S01]  /*aa80*/  FFMA.FTZ R59, R38.reuse, R5, -R59 ;  /* 0x00000005263b7223 */ /* 0x040fe2000001083b */
[----:B------:R-:W-:Y:S01]  /*aa90*/  FFMA.FTZ R42, R38, R37, R42 ;  /* 0x00000025262a7223 */ /* 0x000fe2000001002a */
[----:B------:R-:W-:-:S02]  /*aaa0*/  F2FP.BF16.F32.PACK_AB R24, R26, R41 ;  /* 0x000000291a18723e */ /* 0x000fc400000010ff */
[----:B------:R-:W-:Y:S02]  /*aab0*/  F2FP.BF16.F32.PACK_AB R26, R7, R36 ;  /* 0x00000024071a723e */ /* 0x000fe400000010ff */
[----:B------:R-:W-:Y:S02]  /*aac0*/  F2FP.BF16.F32.PACK_AB R4, R68, R39 ;  /* 0x000000274404723e */ /* 0x000fe400000010ff */
[----:B------:R-:W-:Y:S02]  /*aad0*/  F2FP.BF16.F32.PACK_AB R5, R40, R43 ;  /* 0x0000002b2805723e */ /* 0x000fe400000010ff */
[----:B------:R-:W-:Y:S02]  /*aae0*/  F2FP.BF16.F32.PACK_AB R6, R27, R72 ;  /* 0x000000481b06723e */ /* 0x000fe400000010ff */
[----:B------:R-:W-:Y:S02]  /*aaf0*/  F2FP.BF16.F32.PACK_AB R7, R59, R62 ;  /* 0x0000003e3b07723e */ /* 0x000fe400000010ff */
[----:B------:R-:W-:-:S02]  /*ab00*/  F2FP.BF16.F32.PACK_AB R25, R51, R64 ;  /* 0x000000403319723e */ /* 0x000fc400000010ff */
[----:B------:R-:W-:Y:S01]  /*ab10*/  F2FP.BF16.F32.PACK_AB R27, R42, R63 ;  /* 0x0000003f2a1b723e */ /* 0x000fe200000010ff */
[----:B------:R0:W-:Y:S04]  /*ab20*/  STS.128 [R74], R4 ;  /* 0x000000044a007388 */ /* 0x0001e80000000c00 */
[----:B------:R0:W-:Y:S02]  /*ab30*/  STS.128 [R0+0xc400], R24 ;  /* 0x00c4001800007388 */ /* 0x0001e40000000c00 */
.L_x_503:
[----:B------:R-:W-:Y:S05]  /*ab40*/  BSYNC B1 ;  /* 0x0000000000017941 */ /* 0x000fea0003800000 */
.L_x_502:
[----:B------:R-:W-:Y:S04]  /*ab50*/  BSSY B1, `(.L_x_504) ;  /* 0x0000073000017945 */ /* 0x000fe80003800000 */
[----:B------:R-:W-:Y:S05]  /*ab60*/  @P1 BRA `(.L_x_505) ;  /* 0x0000000400c41947 */ /* 0x000fea0003800000 */
[----:B0-----:R-:W2:Y:S01]  /*ab70*/  LDL R0, [R1+0x20] ;  /* 0x0000200001007983 */ /* 0x001ea20000100800 */
[--C-:B------:R-:W-:Y:S02]  /*ab80*/  SHF.R.U64 R28, R28, 0x10, R29.reuse ;  /* 0x000000101c1c7819 */ /* 0x100fe4000000121d */
[----:B------:R-:W-:Y:S02]  /*ab90*/  SHF.R.U32.HI R39, RZ, 0x10, R29 ;  /* 0x00000010ff277819 */ /* 0x000fe4000001161d */
[--C-:B------:R-:W-:Y:S02]  /*aba0*/  SHF.R.U64 R29, R8, 0x10, R9.reuse ;  /* 0x00000010081d7819 */ /* 0x100fe40000001209 */
[----:B------:R-:W-:Y:S02]  /*abb0*/  SHF.R.U32.HI R8, RZ, 0x10, R9 ;  /* 0x00000010ff087819 */ /* 0x000fe40000011609 */
[----:B------:R-:W-:Y:S02]  /*abc0*/  PRMT R54, R54, 0x5410, R29 ;  /* 0x0000541036367816 */ /* 0x000fe4000000001d */
[----:B------:R-:W-:-:S02]  /*abd0*/  SHF.R.U64 R9, R10, 0x10, R11 ;  /* 0x000000100a097819 */ /* 0x000fc4000000120b */
[----:B------:R-:W-:Y:S02]  /*abe0*/  PRMT R61, R61, 0x5410, R28 ;  /* 0x000054103d3d7816 */ /* 0x000fe4000000001c */
[--C-:B------:R-:W-:Y:S02]  /*abf0*/  SHF.R.U64 R37, R30, 0x10, R31.reuse ;  /* 0x000000101e257819 */ /* 0x100fe4000000121f */
[----:B------:R-:W-:Y:S01]  /*ac00*/  SHF.R.U32.HI R30, RZ, 0x10, R31 ;  /* 0x00000010ff1e7819 */ /* 0x000fe2000001161f */
[----:B------:R-:W-:Y:S01]  /*ac10*/  IMAD.U32 R38, R61, 0x10000, RZ ;  /* 0x000100003d267824 */ /* 0x000fe200078e00ff */
[----:B------:R-:W-:Y:S02]  /*ac20*/  SHF.R.U32.HI R10, RZ, 0x10, R11 ;  /* 0x00000010ff0a7819 */ /* 0x000fe4000001160b */
[----:B------:R-:W-:Y:S01]  /*ac30*/  PRMT R60, R60, 0x5410, R39 ;  /* 0x000054103c3c7816 */ /* 0x000fe20000000027 */
[----:B------:R-:W-:Y:S01]  /*ac40*/  IMAD.U32 R39, R54, 0x10000, RZ ;  /* 0x0001000036277824 */ /* 0x000fe200078e00ff */
[----:B------:R-:W-:-:S02]  /*ac50*/  PRMT R55, R55, 0x5410, R8 ;  /* 0x0000541037377816 */ /* 0x000fc40000000008 */
[----:B------:R-:W-:Y:S02]  /*ac60*/  PRMT R56, R56, 0x5410, R9 ;  /* 0x0000541038387816 */ /* 0x000fe40000000009 */
[----:B------:R-:W-:Y:S01]  /*ac70*/  PRMT R57, R57, 0x5410, R30 ;  /* 0x0000541039397816 */ /* 0x000fe2000000001e */
[----:B------:R-:W-:Y:S01]  /*ac80*/  IMAD.U32 R41, R55, 0x10000, RZ ;  /* 0x0001000037297824 */ /* 0x000fe200078e00ff */
[----:B------:R-:W-:Y:S02]  /*ac90*/  PRMT R53, R53, 0x5410, R10 ;  /* 0x0000541035357816 */ /* 0x000fe4000000000a */
[----:B------:R-:W-:Y:S02]  /*aca0*/  PRMT R58, R58, 0x5410, R37 ;  /* 0x000054103a3a7816 */ /* 0x000fe40000000025 */
[----:B------:R-:W-:Y:S02]  /*acb0*/  LOP3.LUT R54, R54, 0xffff0000, RZ, 0xc0, !PT ;  /* 0xffff000036367812 */ /* 0x000fe400078ec0ff */
[----:B------:R-:W-:Y:S01]  /*acc0*/  LOP3.LUT R61, R61, 0xffff0000, RZ, 0xc0, !PT ;  /* 0xffff00003d3d7812 */ /* 0x000fe200078ec0ff */
[----:B--2---:R-:W-:Y:S01]  /*acd0*/  IMAD.IADD R4, R142, 0x1, R0 ;  /* 0x000000018e047824 */ /* 0x004fe200078e0200 */
[----:B------:R-:W-:-:S04]  /*ace0*/  LEA.HI R0, R3, R147, RZ, 0x1d ;  /* 0x0000009303007211 */ /* 0x000fc800078fe8ff */
[----:B------:R-:W-:Y:S02]  /*acf0*/  SHF.R.S32.HI R5, RZ, 0x1f, R4 ;  /* 0x0000001fff057819 */ /* 0x000fe40000011404 */
[----:B------:R-:W-:Y:S02]  /*ad00*/  SHF.R.S32.HI R7, RZ, 0x1f, R0 ;  /* 0x0000001fff077819 */ /* 0x000fe40000011400 */
[CC--:B------:R-:W-:Y:S02]  /*ad10*/  LEA.HI R6, R5.reuse, R4.reuse, RZ, 0x5 ;  /* 0x0000000405067211 */ /* 0x0c0fe400078f28ff */
[----:B------:R-:W-:Y:S02]  /*ad20*/  LEA.HI R5, R5, R4, RZ, 0x3 ;  /* 0x0000000405057211 */ /* 0x000fe400078f18ff */
[----:B------:R-:W-:Y:S02]  /*ad30*/  SHF.R.S32.HI R25, RZ, 0x5, R6 ;  /* 0x00000005ff197819 */ /* 0x000fe40000011406 */
[----:B------:R-:W-:Y:S01]  /*ad40*/  LOP3.LUT R4, R144, 0x18, R5, 0xf8, !PT ;  /* 0x0000001890047812 */ /* 0x000fe200078ef805 */
[----:B------:R-:W-:Y:S01]  /*ad50*/  IMAD.SHL.U32 R5, R0, 0x8, RZ ;  /* 0x0000000800057824 */ /* 0x000fe200078e00ff */
[----:B------:R-:W-:Y:S01]  /*ad60*/  LEA.HI R7, R7, R0, RZ, 0x2 ;  /* 0x0000000007077211 */ /* 0x000fe200078f10ff */
[----:B------:R-:W-:Y:S01]  /*ad70*/  IMAD R25, R25, 0x1800, R146 ;  /* 0x0000180019197824 */ /* 0x000fe200078e0292 */
[----:B------:R-:W-:-:S02]  /*ad80*/  LOP3.LUT R4, R4, R145, RZ, 0x3c, !PT ;  /* 0x0000009104047212 */ /* 0x000fc400078e3cff */
[----:B------:R-:W-:Y:S02]  /*ad90*/  LOP3.LUT R0, R144, 0x18, R5, 0xf8, !PT ;  /* 0x0000001890007812 */ /* 0x000fe400078ef805 */
[----:B------:R-:W-:Y:S01]  /*ada0*/  SHF.R.S32.HI R7, RZ, 0x2, R7 ;  /* 0x00000002ff077819 */ /* 0x000fe20000011407 */
[----:B------:R-:W-:Y:S01]  /*adb0*/  IMAD.IADD R25, R25, 0x1, R4 ;  /* 0x0000000119197824 */ /* 0x000fe200078e0204 */
[----:B------:R-:W-:-:S03]  /*adc0*/  LOP3.LUT R4, R0, R145, RZ, 0x3c, !PT ;  /* 0x0000009100047212 */ /* 0x000fc600078e3cff */
[----:B------:R-:W-:Y:S01]  /*add0*/  IMAD R7, R7, 0x1800, R146 ;  /* 0x0000180007077824 */ /* 0x000fe200078e0292 */
[----:B------:R-:W-:-:S03]  /*ade0*/  LEA R0, R25, UR38, 0x1 ;  /* 0x0000002619007c11 */ /* 0x000fc6000f8e08ff */
[----:B------:R-:W-:Y:S02]  /*adf0*/  IMAD.IADD R25, R7, 0x1, R4 ;  /* 0x0000000107197824 */ /* 0x000fe400078e0204 */
[----:B------:R-:W0:Y:S02]  /*ae00*/  LDS.128 R4, [R0] ;  /* 0x0000000000047984 */ /* 0x000e240000000c00 */
        /* <DEDUP_REMOVED lines=8> */
[C---:B------:R-:W-:Y:S01]  /*ae90*/  IMAD.U32 R30, R7.reuse, 0x10000, RZ ;  /* 0x00010000071e7824 */ /* 0x040fe200078e00ff */
[----:B------:R-:W-:Y:S01]  /*aea0*/  LOP3.LUT R6, R7, 0xffff0000, RZ, 0xc0, !PT ;  /* 0xffff000007067812 */ /* 0x000fe200078ec0ff */
[----:B-1----:R-:W-:Y:S01]  /*aeb0*/  IMAD.U32 R8, R24, 0x10000, RZ ;  /* 0x0001000018087824 */ /* 0x002fe200078e00ff */
[----:B------:R-:W-:Y:S01]  /*aec0*/  LOP3.LUT R7, R26, 0xffff0000, RZ, 0xc0, !PT ;  /* 0xffff00001a077812 */ /* 0x000fe200078ec0ff */
[----:B------:R-:W-:Y:S01]  /*aed0*/  IMAD.U32 R10, R25, 0x10000, RZ ;  /* 0x00010000190a7824 */ /* 0x000fe200078e00ff */
[----:B------:R-:W-:Y:S01]  /*aee0*/  LOP3.LUT R24, R24, 0xffff0000, RZ, 0xc0, !PT ;  /* 0xffff000018187812 */ /* 0x000fe200078ec0ff */
[----:B------:R-:W-:Y:S01]  /*aef0*/  FMUL.FTZ R40, R8, R39 ;  /* 0x0000002708287220 */ /* 0x000fe20000410000 */
[----:B------:R-:W-:Y:S01]  /*af00*/  IMAD.U32 R31, R26, 0x10000, RZ ;  /* 0x000100001a1f7824 */ /* 0x000fe200078e00ff */
[C---:B------:R-:W-:Y:S01]  /*af10*/  LOP3.LUT R26, R27.reuse, 0xffff0000, RZ, 0xc0, !PT ;  /* 0xffff00001b1a7812 */ /* 0x040fe200078ec0ff */
[----:B------:R-:W-:-:S02]  /*af20*/  IMAD.U32 R37, R27, 0x10000, RZ ;  /* 0x000100001b257824 */ /* 0x000fc400078e00ff */
[-C--:B------:R-:W-:Y:S01]  /*af30*/  FMUL.FTZ R42, R8, R38.reuse ;  /* 0x00000026082a7220 */ /* 0x080fe20000410000 */
[----:B------:R-:W-:Y:S02]  /*af40*/  IMAD.U32 R27, R60, 0x10000, RZ ;  /* 0x000100003c1b7824 */ /* 0x000fe400078e00ff */
[----:B------:R-:W-:Y:S01]  /*af50*/  FFMA.FTZ R8, R9, R38, -R40 ;  /* 0x0000002609087223 */ /* 0x000fe20000010828 */
[C---:B------:R-:W-:Y:S01]  /*af60*/  FMUL.FTZ R43, R10.reuse, R41 ;  /* 0x000000290a2b7220 */ /* 0x040fe20000410000 */
[----:B------:R-:W-:Y:S02]  /*af70*/  IMAD.U32 R40, R53, 0x10000, RZ ;  /* 0x0001000035287824 */ /* 0x000fe400078e00ff */
[----:B------:R-:W-:Y:S01]  /*af80*/  FFMA.FTZ R9, R9, R39, R42 ;  /* 0x0000002709097223 */ /* 0x000fe2000001002a */
[----:B------:R-:W-:Y:S02]  /*af90*/  IMAD.U32 R38, R57, 0x10000, RZ ;  /* 0x0001000039267824 */ /* 0x000fe400078e00ff */
[-C--:B------:R-:W-:Y:S01]  /*afa0*/  FMUL.FTZ R39, R10, R27.reuse ;  /* 0x0000001b0a277220 */ /* 0x080fe20000410000 */
[C---:B------:R-:W-:Y:S01]  /*afb0*/  FFMA.FTZ R10, R28.reuse, R27, -R43 ;  /* 0x0000001b1c0a7223 */ /* 0x040fe2000001082b */
[C---:B------:R-:W-:Y:S01]  /*afc0*/  FMUL.FTZ R27, R37.reuse, R40 ;  /* 0x00000028251b7220 */ /* 0x040fe20000410000 */
[-C--:B------:R-:W-:Y:S01]  /*afd0*/  FMUL.FTZ R37, R37, R38.reuse ;  /* 0x0000002625257220 */ /* 0x080fe20000410000 */
[----:B------:R-:W-:Y:S01]  /*afe0*/  FFMA.FTZ R39, R28, R41, R39 ;  /* 0x000000291c277223 */ /* 0x000fe20000010027 */
[----:B------:R-:W-:Y:S01]  /*aff0*/  LOP3.LUT R25, R25, 0xffff0000, RZ, 0xc0, !PT ;  /* 0xffff000019197812 */ /* 0x000fe200078ec0ff */
[C---:B------:R-:W-:Y:S01]  /*b000*/  FFMA.FTZ R27, R30.reuse, R38, -R27 ;  /* 0x000000261e1b7223 */ /* 0x040fe2000001081b */
[----:B------:R-:W-:Y:S01]  /*b010*/  FFMA.FTZ R37, R30, R40, R37 ;  /* 0x000000281e257223 */ /* 0x000fe20000010025 */
[----:B------:R-:W-:Y:S01]  /*b020*/  LOP3.LUT R28, R55, 0xffff0000, RZ, 0xc0, !PT ;  /* 0xffff0000371c7812 */ /* 0x000fe200078ec0ff */
[----:B------:R-:W-:Y:S01]  /*b030*/  FMUL.FTZ R30, R24, R54 ;  /* 0x00000036181e7220 */ /* 0x000fe20000410000 */
[----:B------:R-:W-:Y:S01]  /*b040*/  LOP3.LUT R60, R60, 0xffff0000, RZ, 0xc0, !PT ;  /* 0xffff00003c3c7812 */ /* 0x000fe200078ec0ff */
[----:B------:R-:W-:Y:S01]  /*b050*/  FMUL.FTZ R38, R24, R61 ;  /* 0x0000003d18267220 */ /* 0x000fe20000410000 */
[----:B------:R-:W-:-:S02]  /*b060*/  IMAD.U32 R24, R58, 0x10000, RZ ;  /* 0x000100003a187824 */ /* 0x000fc400078e00ff */
[----:B------:R-:W-:Y:S01]  /*b070*/  FFMA.FTZ R61, R11, R61, -R30 ;  /* 0x0000003d0b3d7223 */ /* 0x000fe2000001081e */
[----:B------:R-:W-:Y:S01]  /*b080*/  FMUL.FTZ R40, R25, R28 ;  /* 0x0000001c19287220 */ /* 0x000fe20000410000 */
[C---:B------:R-:W-:Y:S02]  /*b090*/  IMAD.U32 R30, R56.reuse, 0x10000, RZ ;  /* 0x00010000381e7824 */ /* 0x040fe400078e00ff */
[----:B------:R-:W-:Y:S01]  /*b0a0*/  FFMA.FTZ R38, R11, R54, R38 ;  /* 0x000000360b267223 */ /* 0x000fe20000010026 */
[----:B------:R-:W-:Y:S01]  /*b0b0*/  LOP3.LUT R56, R56, 0xffff0000, RZ, 0xc0, !PT ;  /* 0xffff000038387812 */ /* 0x000fe200078ec0ff */
[----:B------:R-:W-:Y:S01]  /*b0c0*/  FFMA.FTZ R11, R29, R60, -R40 ;  /* 0x0000003c1d0b7223 */ /* 0x000fe20000010828 */
[C---:B------:R-:W-:Y:S01]  /*b0d0*/  FMUL.FTZ R42, R31.reuse, R30 ;  /* 0x0000001e1f2a7220 */ /* 0x040fe20000410000 */
[----:B------:R-:W-:Y:S01]  /*b0e0*/  FMUL.FTZ R40, R31, R24 ;  /* 0x000000181f287220 */ /* 0x000fe20000410000 */
[----:B------:R-:W-:Y:S01]  /*b0f0*/  FMUL.FTZ R25, R25, R60 ;  /* 0x0000003c19197220 */ /* 0x000fe20000410000 */
[----:B------:R-:W-:Y:S01]  /*b100*/  LOP3.LUT R53, R53, 0xffff0000, RZ, 0xc0, !PT ;  /* 0xffff000035357812 */ /* 0x000fe200078ec0ff */
[C---:B------:R-:W-:Y:S01]  /*b110*/  FFMA.FTZ R42, R5.reuse, R24, -R42 ;  /* 0x00000018052a7223 */ /* 0x040fe2000001082a */
[----:B------:R-:W-:Y:S01]  /*b120*/  LOP3.LUT R58, R58, 0xffff0000, RZ, 0xc0, !PT ;  /* 0xffff00003a3a7812 */ /* 0x000fe200078ec0ff */
[----:B------:R-:W-:Y:S01]  /*b130*/  FFMA.FTZ R40, R5, R30, R40 ;  /* 0x0000001e05287223 */ /* 0x000fe20000010028 */
[----:B------:R-:W-:Y:S01]  /*b140*/  LOP3.LUT R57, R57, 0xffff0000, RZ, 0xc0, !PT ;  /* 0xffff000039397812 */ /* 0x000fe200078ec0ff */
[----:B------:R-:W-:Y:S01]  /*b150*/  FFMA.FTZ R28, R29, R28, R25 ;  /* 0x0000001c1d1c7223 */ /* 0x000fe20000010019 */
[C---:B------:R-:W-:Y:S01]  /*b160*/  FMUL.FTZ R5, R7.reuse, R56 ;  /* 0x0000003807057220 */ /* 0x040fe20000410000 */
[C---:B------:R-:W-:Y:S01]  /*b170*/  FMUL.FTZ R29, R26.reuse, R53 ;  /* 0x000000351a1d7220 */ /* 0x040fe20000410000 */
[-C--:B------:R-:W-:Y:S01]  /*b180*/  FMUL.FTZ R25, R7, R58.reuse ;  /* 0x0000003a07197220 */ /* 0x080fe20000410000 */
[-C--:B------:R-:W-:Y:S01]  /*b190*/  FMUL.FTZ R26, R26, R57.reuse ;  /* 0x000000391a1a7220 */ /* 0x080fe20000410000 */
[----:B------:R-:W-:Y:S01]  /*b1a0*/  FFMA.FTZ R7, R4, R58, -R5 ;  /* 0x0000003a04077223 */ /* 0x000fe20000010805 */
[----:B------:R-:W-:Y:S01]  /*b1b0*/  FFMA.FTZ R24, R6, R57, -R29 ;  /* 0x0000003906187223 */ /* 0x000fe2000001081d */
[----:B------:R-:W-:Y:S01]  /*b1c0*/  FFMA.FTZ R25, R4, R56, R25 ;  /* 0x0000003804197223 */ /* 0x000fe20000010019 */
[----:B------:R-:W-:Y:S01]  /*b1d0*/  FFMA.FTZ R26, R6, R53, R26 ;  /* 0x00000035061a7223 */ /* 0x000fe2000001001a */
[----:B------:R-:W-:-:S02]  /*b1e0*/  F2FP.BF16.F32.PACK_AB R4, R61, R8 ;  /* 0x000000083d04723e */ /* 0x000fc400000010ff */
[----:B------:R-:W-:Y:S02]  /*b1f0*/  F2FP.BF16.F32.PACK_AB R6, R7, R42 ;  /* 0x0000002a0706723e */ /* 0x000fe400000010ff */
[----:B------:R-:W-:Y:S02]  /*b200*/  F2FP.BF16.F32.PACK_AB R8, R38, R9 ;  /* 0x000000092608723e */ /* 0x000fe400000010ff */
[----:B------:R-:W-:Y:S02]  /*b210*/  F2FP.BF16.F32.PACK_AB R5, R11, R10 ;  /* 0x0000000a0b05723e */ /* 0x000fe400000010ff */
[----:B------:R-:W-:Y:S02]  /*b220*/  F2FP.BF16.F32.PACK_AB R7, R24, R27 ;  /* 0x0000001b1807723e */ /* 0x000fe400000010ff */
[----:B------:R-:W-:Y:S02]  /*b230*/  F2FP.BF16.F32.PACK_AB R9, R28, R39 ;  /* 0x000000271c09723e */ /* 0x000fe400000010ff */
[----:B------:R-:W-:Y:S01]  /*b240*/  F2FP.BF16.F32.PACK_AB R10, R25, R40 ;  /* 0x00000028190a723e */ /* 0x000fe200000010ff */
[----:B------:R1:W-:Y:S01]  /*b250*/  STS.128 [R0], R4 ;  /* 0x0000000400007388 */ /* 0x0003e20000000c00 */
[----:B------:R-:W-:-:S05]  /*b260*/  F2FP.BF16.F32.PACK_AB R11, R26, R37 ;  /* 0x000000251a0b723e */ /* 0x000fca00000010ff */
[----:B------:R1:W-:Y:S02]  /*b270*/  STS.128 [R36+0xc400], R8 ;  /* 0x00c4000824007388 */ /* 0x0003e40000000c00 */
.L_x_505:
[----:B------:R-:W-:Y:S05]  /*b280*/  BSYNC B1 ;  /* 0x0000000000017941 */ /* 0x000fea0003800000 */
.L_x_504:
[----:B------:R-:W-:Y:S05]  /*b290*/  @P2 BRA `(.L_x_486) ;  /* 0x0000000400c02947 */ /* 0x000fea0003800000 */
[----:B01----:R-:W-:Y:S01]  /*b2a0*/  IMAD.IADD R0, R142, 0x1, R155 ;  /* 0x000000018e007824 */ /* 0x003fe200078e029b */
[----:B------:R-:W-:Y:S02]  /*b2b0*/  LEA.HI R3, R3, R150, RZ, 0x1d ;  /* 0x0000009603037211 */ /* 0x000fe400078fe8ff */
[----:B------:R-:W-:Y:S02]  /*b2c0*/  SHF.R.U64 R26, R32, 0x10, R33 ;  /* 0x00000010201a7819 */ /* 0x000fe40000001221 */
[----:B------:R-:W-:Y:S02]  /*b2d0*/  SHF.R.S32.HI R5, RZ, 0x1f, R0 ;  /* 0x0000001fff057819 */ /* 0x000fe40000011400 */
[----:B------:R-:W-:Y:S02]  /*b2e0*/  SHF.R.U64 R25, R12, 0x10, R13 ;  /* 0x000000100c197819 */ /* 0x000fe4000000120d */
[CC--:B------:R-:W-:Y:S02]  /*b2f0*/  LEA.HI R4, R5.reuse, R0.reuse, RZ, 0x5 ;  /* 0x0000000005047211 */ /* 0x0c0fe400078f28ff */
[----:B------:R-:W-:-:S02]  /*b300*/  LEA.HI R5, R5, R0, RZ, 0x3 ;  /* 0x0000000005057211 */ /* 0x000fc400078f18ff */
[----:B------:R-:W-:Y:S02]  /*b310*/  SHF.R.S32.HI R0, RZ, 0x1f, R3 ;  /* 0x0000001fff007819 */ /* 0x000fe40000011403 */
[----:B------:R-:W-:Y:S02]  /*b320*/  SHF.R.S32.HI R7, RZ, 0x5, R4 ;  /* 0x00000005ff077819 */ /* 0x000fe40000011404 */
[----:B------:R-:W-:Y:S01]  /*b330*/  LOP3.LUT R4, R144, 0x18, R5, 0xf8, !PT ;  /* 0x0000001890047812 */ /* 0x000fe200078ef805 */
[----:B------:R-:W-:Y:S01]  /*b340*/  IMAD.SHL.U32 R5, R3, 0x8, RZ ;  /* 0x0000000803057824 */ /* 0x000fe200078e00ff */
[----:B------:R-:W-:Y:S01]  /*b350*/  LEA.HI R3, R0, R3, RZ, 0x2 ;  /* 0x0000000300037211 */ /* 0x000fe200078f10ff */
[----:B------:R-:W-:Y:S01]  /*b360*/  IMAD R7, R7, 0x1800, R146 ;  /* 0x0000180007077824 */ /* 0x000fe200078e0292 */
[----:B------:R-:W-:Y:S02]  /*b370*/  LOP3.LUT R4, R4, R145, RZ, 0x3c, !PT ;  /* 0x0000009104047212 */ /* 0x000fe400078e3cff */
[----:B------:R-:W-:-:S02]  /*b380*/  LOP3.LUT R0, R144, 0x18, R5, 0xf8, !PT ;  /* 0x0000001890007812 */ /* 0x000fc400078ef805 */
[----:B------:R-:W-:Y:S01]  /*b390*/  SHF.R.S32.HI R3, RZ, 0x2, R3 ;  /* 0x00000002ff037819 */ /* 0x000fe20000011403 */
[----:B------:R-:W-:Y:S01]  /*b3a0*/  IMAD.IADD R7, R7, 0x1, R4 ;  /* 0x0000000107077824 */ /* 0x000fe200078e0204 */
[----:B------:R-:W-:Y:S02]  /*b3b0*/  LOP3.LUT R4, R0, R145, RZ, 0x3c, !PT ;  /* 0x0000009100047212 */ /* 0x000fe400078e3cff */
[----:B------:R-:W-:Y:S01]  /*b3c0*/  SHF.R.U32.HI R28, RZ, 0x10, R13 ;  /* 0x00000010ff1c7819 */ /* 0x000fe2000001160d */
[----:B------:R-:W-:Y:S01]  /*b3d0*/  IMAD R3, R3, 0x1800, R146 ;  /* 0x0000180003037824 */ /* 0x000fe200078e0292 */
[----:B------:R-:W-:Y:S02]  /*b3e0*/  LEA R0, R7, UR38, 0x1 ;  /* 0x0000002607007c11 */ /* 0x000fe4000f8e08ff */
[----:B------:R-:W-:Y:S01]  /*b3f0*/  PRMT R47, R47, 0x5410, R26 ;  /* 0x000054102f2f7816 */ /* 0x000fe2000000001a */
[----:B------:R-:W-:Y:S01]  /*b400*/  IMAD.IADD R3, R3, 0x1, R4 ;  /* 0x0000000103037824 */ /* 0x000fe200078e0204 */
[----:B------:R-:W-:Y:S01]  /*b410*/  PRMT R26, R20, 0x5410, R25 ;  /* 0x00005410141a7816 */ /* 0x000fe20000000019 */
[----:B------:R-:W0:Y:S01]  /*b420*/  LDS.128 R4, [R0] ;  /* 0x0000000000047984 */ /* 0x000e220000000c00 */
[----:B------:R-:W-:Y:S01]  /*b430*/  SHF.R.U32.HI R33, RZ, 0x10, R33 ;  /* 0x00000010ff217819 */ /* 0x000fe20000011621 */
[----:B------:R-:W-:Y:S01]  /*b440*/  IMAD R3, R3, 0x2, R2 ;  /* 0x0000000203037824 */ /* 0x000fe200078e0202 */
[----:B------:R-:W-:Y:S01]  /*b450*/  SHF.R.U64 R12, R14, 0x10, R15 ;  /* 0x000000100e0c7819 */ /* 0x000fe2000000120f */
[----:B------:R-:W-:Y:S01]  /*b460*/  IMAD.U32 R29, R26, 0x10000, RZ ;  /* 0x000100001a1d7824 */ /* 0x000fe200078e00ff */
[----:B------:R-:W-:Y:S01]  /*b470*/  PRMT R28, R21, 0x5410, R28 ;  /* 0x00005410151c7816 */ /* 0x000fe2000000001c */
[----:B------:R-:W-:Y:S01]  /*b480*/  IMAD.U32 R27, R47, 0x10000, RZ ;  /* 0x000100002f1b7824 */ /* 0x000fe200078e00ff */
[----:B------:R-:W1:Y:S01]  /*b490*/  LDS.128 R8, [R3+0xc400] ;  /* 0x00c4000003087984 */ /* 0x000e620000000c00 */
[----:B------:R-:W-:-:S02]  /*b4a0*/  SHF.R.U64 R24, R34, 0x10, R35 ;  /* 0x0000001022187819 */ /* 0x000fc40000001223 */
[----:B------:R-:W-:Y:S01]  /*b4b0*/  SHF.R.U32.HI R15, RZ, 0x10, R15 ;  /* 0x00000010ff0f7819 */ /* 0x000fe2000001160f */
[----:B------:R-:W-:Y:S01]  /*b4c0*/  IMAD.U32 R30, R28, 0x10000, RZ ;  /* 0x000100001c1e7824 */ /* 0x000fe200078e00ff */
[----:B------:R-:W-:Y:S02]  /*b4d0*/  SHF.R.U32.HI R35, RZ, 0x10, R35 ;  /* 0x00000010ff237819 */ /* 0x000fe40000011623 */
[----:B------:R-:W-:Y:S02]  /*b4e0*/  PRMT R48, R48, 0x5410, R33 ;  /* 0x0000541030307816 */ /* 0x000fe40000000021 */
[----:B------:R-:W-:Y:S02]  /*b4f0*/  PRMT R45, R45, 0x5410, R12 ;  /* 0x000054102d2d7816 */ /* 0x000fe4000000000c */
[----:B------:R-:W-:Y:S02]  /*b500*/  PRMT R46, R46, 0x5410, R15 ;  /* 0x000054102e2e7816 */ /* 0x000fe4000000000f */
[----:B------:R-:W-:-:S02]  /*b510*/  PRMT R50, R50, 0x5410, R35 ;  /* 0x0000541032327816 */ /* 0x000fc40000000023 */
[----:B------:R-:W-:Y:S01]  /*b520*/  LOP3.LUT R47, R47, 0xffff0000, RZ, 0xc0, !PT ;  /* 0xffff00002f2f7812 */ /* 0x000fe200078ec0ff */
[----:B------:R-:W-:Y:S01]  /*b530*/  IMAD.U32 R32, R46, 0x10000, RZ ;  /* 0x000100002e207824 */ /* 0x000fe200078e00ff */
[----:B------:R-:W-:Y:S02]  /*b540*/  LOP3.LUT R28, R28, 0xffff0000, RZ, 0xc0, !PT ;  /* 0xffff00001c1c7812 */ /* 0x000fe400078ec0ff */
[----:B------:R-:W-:Y:S02]  /*b550*/  PRMT R49, R49, 0x5410, R24 ;  /* 0x0000541031317816 */ /* 0x000fe40000000018 */
[----:B------:R-:W-:Y:S01]  /*b560*/  LOP3.LUT R46, R46, 0xffff0000, RZ, 0xc0, !PT ;  /* 0xffff00002e2e7812 */ /* 0x000fe200078ec0ff */
        /* <DEDUP_REMOVED lines=8> */
[C---:B-1----:R-:W-:Y:S01]  /*b5f0*/  IMAD.U32 R20, R8.reuse, 0x10000, RZ ;  /* 0x0001000008147824 */ /* 0x042fe200078e00ff */
[----:B------:R-:W-:Y:S01]  /*b600*/  LOP3.LUT R8, R8, 0xffff0000, RZ, 0xc0, !PT ;  /* 0xffff000008087812 */ /* 0x000fe200078ec0ff */
[C---:B------:R-:W-:Y:S01]  /*b610*/  IMAD.U32 R21, R9.reuse, 0x10000, RZ ;  /* 0x0001000009157824 */ /* 0x040fe200078e00ff */
[----:B------:R-:W-:Y:S01]  /*b620*/  LOP3.LUT R9, R9, 0xffff0000, RZ, 0xc0, !PT ;  /* 0xffff000009097812 */ /* 0x000fe200078ec0ff */
[C---:B------:R-:W-:Y:S01]  /*b630*/  FMUL.FTZ R31, R20.reuse, R29 ;  /* 0x0000001d141f7220 */ /* 0x040fe20000410000 */
[----:B------:R-:W-:Y:S01]  /*b640*/  FMUL.FTZ R33, R20, R27 ;  /* 0x0000001b14217220 */ /* 0x000fe20000410000 */
[----:B------:R-:W-:-:S02]  /*b650*/  IMAD.U32 R20, R48, 0x10000, RZ ;  /* 0x0001000030147824 */ /* 0x000fc400078e00ff */
[----:B------:R-:W-:Y:S01]  /*b660*/  FMUL.FTZ R34, R21, R30 ;  /* 0x0000001e15227220 */ /* 0x000fe20000410000 */
[----:B------:R-:W-:Y:S02]  /*b670*/  IMAD.U32 R25, R11, 0x10000, RZ ;  /* 0x000100000b197824 */ /* 0x000fe400078e00ff */
[C---:B------:R-:W-:Y:S01]  /*b680*/  FFMA.FTZ R31, R12.reuse, R27, -R31 ;  /* 0x0000001b0c1f7223 */ /* 0x040fe2000001081f */
[----:B------:R-:W-:Y:S01]  /*b690*/  FFMA.FTZ R33, R12, R29, R33 ;  /* 0x0000001d0c217223 */ /* 0x000fe20000010021 */
[----:B------:R-:W-:Y:S02]  /*b6a0*/  IMAD.U32 R12, R50, 0x10000, RZ ;  /* 0x00010000320c7824 */ /* 0x000fe400078e00ff */
[-C--:B------:R-:W-:Y:S01]  /*b6b0*/  FMUL.FTZ R36, R21, R20.reuse ;  /* 0x0000001415247220 */ /* 0x080fe20000410000 */
[----:B------:R-:W-:Y:S01]  /*b6c0*/  LOP3.LUT R21, R26, 0xffff0000, RZ, 0xc0, !PT ;  /* 0xffff00001a157812 */ /* 0x000fe200078ec0ff */
[----:B------:R-:W-:Y:S01]  /*b6d0*/  FFMA.FTZ R34, R13, R20, -R34 ;  /* 0x000000140d227223 */ /* 0x000fe20000010822 */
[C---:B------:R-:W-:Y:S01]  /*b6e0*/  FMUL.FTZ R20, R25.reuse, R32 ;  /* 0x0000002019147220 */ /* 0x040fe20000410000 */
[----:B------:R-:W-:Y:S01]  /*b6f0*/  FMUL.FTZ R25, R25, R12 ;  /* 0x0000000c19197220 */ /* 0x000fe20000410000 */
[----:B------:R-:W-:Y:S01]  /*b700*/  FFMA.FTZ R36, R13, R30, R36 ;  /* 0x0000001e0d247223 */ /* 0x000fe20000010024 */
[----:B------:R-:W-:Y:S01]  /*b710*/  LOP3.LUT R48, R48, 0xffff0000, RZ, 0xc0, !PT ;  /* 0xffff000030307812 */ /* 0x000fe200078ec0ff */
[C---:B------:R-:W-:Y:S01]  /*b720*/  FMUL.FTZ R13, R8.reuse, R21 ;  /* 0x00000015080d7220 */ /* 0x040fe20000410000 */
[C---:B------:R-:W-:Y:S01]  /*b730*/  FFMA.FTZ R32, R15.reuse, R32, R25 ;  /* 0x000000200f207223 */ /* 0x040fe20000010019 */
[----:B------:R-:W-:Y:S01]  /*b740*/  FFMA.FTZ R26, R15, R12, -R20 ;  /* 0x0000000c0f1a7223 */ /* 0x000fe20000010814 */
[----:B------:R-:W-:Y:S01]  /*b750*/  FMUL.FTZ R25, R8, R47 ;  /* 0x0000002f08197220 */ /* 0x000fe20000410000 */
[----:B------:R-:W-:-:S02]  /*b760*/  IMAD.U32 R24, R10, 0x10000, RZ ;  /* 0x000100000a187824 */ /* 0x000fc400078e00ff */
[C---:B------:R-:W-:Y:S01]  /*b770*/  FFMA.FTZ R8, R4.reuse, R47, -R13 ;  /* 0x0000002f04087223 */ /* 0x040fe2000001080d */
[----:B------:R-:W-:Y:S02]  /*b780*/  IMAD.U32 R15, R45, 0x10000, RZ ;  /* 0x000100002d0f7824 */ /* 0x000fe400078e00ff */
[C---:B------:R-:W-:Y:S01]  /*b790*/  FMUL.FTZ R20, R9.reuse, R28 ;  /* 0x0000001c09147220 */ /* 0x040fe20000410000 */
[-C--:B------:R-:W-:Y:S01]  /*b7a0*/  FMUL.FTZ R27, R9, R48.reuse ;  /* 0x00000030091b7220 */ /* 0x080fe20000410000 */
[----:B------:R-:W-:Y:S02]  /*b7b0*/  IMAD.U32 R13, R49, 0x10000, RZ ;  /* 0x00010000310d7824 */ /* 0x000fe400078e00ff */
[----:B------:R-:W-:Y:S01]  /*b7c0*/  FFMA.FTZ R12, R4, R21, R25 ;  /* 0x00000015040c7223 */ /* 0x000fe20000010019 */
[----:B------:R-:W-:Y:S01]  /*b7d0*/  FMUL.FTZ R21, R24, R15 ;  /* 0x0000000f18157220 */ /* 0x000fe20000410000 */
[C---:B------:R-:W-:Y:S01]  /*b7e0*/  FFMA.FTZ R9, R5.reuse, R48, -R20 ;  /* 0x0000003005097223 */ /* 0x040fe20000010814 */
[----:B------:R-:W-:Y:S01]  /*b7f0*/  FFMA.FTZ R27, R5, R28, R27 ;  /* 0x0000001c051b7223 */ /* 0x000fe2000001001b */
[----:B------:R-:W-:Y:S01]  /*b800*/  LOP3.LUT R10, R10, 0xffff0000, RZ, 0xc0, !PT ;  /* 0xffff00000a0a7812 */ /* 0x000fe200078ec0ff */
[-C--:B------:R-:W-:Y:S01]  /*b810*/  FMUL.FTZ R5, R24, R13.reuse ;  /* 0x0000000d18057220 */ /* 0x080fe20000410000 */
[----:B------:R-:W-:Y:S01]  /*b820*/  LOP3.LUT R11, R11, 0xffff0000, RZ, 0xc0, !PT ;  /* 0xffff00000b0b7812 */ /* 0x000fe200078ec0ff */
[C---:B------:R-:W-:Y:S01]  /*b830*/  FFMA.FTZ R21, R14.reuse, R13, -R21 ;  /* 0x0000000d0e157223 */ /* 0x040fe20000010815 */
[----:B------:R-:W-:Y:S01]  /*b840*/  LOP3.LUT R45, R45, 0xffff0000, RZ, 0xc0, !PT ;  /* 0xffff00002d2d7812 */ /* 0x000fe200078ec0ff */
[----:B------:R-:W-:Y:S01]  /*b850*/  FFMA.FTZ R14, R14, R15, R5 ;  /* 0x0000000f0e0e7223 */ /* 0x000fe20000010005 */
[----:B------:R-:W-:Y:S01]  /*b860*/  LOP3.LUT R49, R49, 0xffff0000, RZ, 0xc0, !PT ;  /* 0xffff000031317812 */ /* 0x000fe200078ec0ff */
[----:B------:R-:W-:Y:S01]  /*b870*/  FMUL.FTZ R20, R11, R46 ;  /* 0x0000002e0b147220 */ /* 0x000fe20000410000 */
[----:B------:R-:W-:Y:S01]  /*b880*/  LOP3.LUT R50, R50, 0xffff0000, RZ, 0xc0, !PT ;  /* 0xffff000032327812 */ /* 0x000fe200078ec0ff */
[----:B------:R-:W-:-:S02]  /*b890*/  FMUL.FTZ R5, R10, R45 ;  /* 0x0000002d0a057220 */ /* 0x000fc40000410000 */
[-C--:B------:R-:W-:Y:S02]  /*b8a0*/  FMUL.FTZ R4, R10, R49.reuse ;  /* 0x000000310a047220 */ /* 0x080fe40000410000 */
[-C--:B------:R-:W-:Y:S01]  /*b8b0*/  FMUL.FTZ R13, R11, R50.reuse ;  /* 0x000000320b0d7220 */ /* 0x080fe20000410000 */
[C---:B------:R-:W-:Y:S01]  /*b8c0*/  FFMA.FTZ R10, R6.reuse, R49, -R5 ;  /* 0x00000031060a7223 */ /* 0x040fe20000010805 */
[C---:B------:R-:W-:Y:S01]  /*b8d0*/  FFMA.FTZ R11, R7.reuse, R50, -R20 ;  /* 0x00000032070b7223 */ /* 0x040fe20000010814 */
[----:B------:R-:W-:Y:S01]  /*b8e0*/  FFMA.FTZ R45, R6, R45, R4 ;  /* 0x0000002d062d7223 */ /* 0x000fe20000010004 */
[----:B------:R-:W-:Y:S01]  /*b8f0*/  FFMA.FTZ R13, R7, R46, R13 ;  /* 0x0000002e070d7223 */ /* 0x000fe2000001000d */
[----:B------:R-:W-:Y:S02]  /*b900*/  F2FP.BF16.F32.PACK_AB R4, R8, R31 ;  /* 0x0000001f0804723e */ /* 0x000fe400000010ff */
[----:B------:R-:W-:Y:S02]  /*b910*/  F2FP.BF16.F32.PACK_AB R5, R9, R34 ;  /* 0x000000220905723e */ /* 0x000fe400000010ff */
[----:B------:R-:W-:-:S02]  /*b920*/  F2FP.BF16.F32.PACK_AB R6, R10, R21 ;  /* 0x000000150a06723e */ /* 0x000fc400000010ff */
[----:B------:R-:W-:Y:S02]  /*b930*/  F2FP.BF16.F32.PACK_AB R7, R11, R26 ;  /* 0x0000001a0b07723e */ /* 0x000fe400000010ff */
[----:B------:R-:W-:Y:S02]  /*b940*/  F2FP.BF16.F32.PACK_AB R8, R12, R33 ;  /* 0x000000210c08723e */ /* 0x000fe400000010ff */
[----:B------:R-:W-:Y:S01]  /*b950*/  F2FP.BF16.F32.PACK_AB R9, R27, R36 ;  /* 0x000000241b09723e */ /* 0x000fe200000010ff */
[----:B------:R0:W-:Y:S01]  /*b960*/  STS.128 [R0], R4 ;  /* 0x0000000400007388 */ /* 0x0001e20000000c00 */
[----:B------:R-:W-:Y:S02]  /*b970*/  F2FP.BF16.F32.PACK_AB R10, R45, R14 ;  /* 0x0000000e2d0a723e */ /* 0x000fe400000010ff */
[----:B------:R-:W-:-:S05]  /*b980*/  F2FP.BF16.F32.PACK_AB R11, R13, R32 ;  /* 0x000000200d0b723e */ /* 0x000fca00000010ff */
[----:B------:R0:W-:Y:S02]  /*b990*/  STS.128 [R3+0xc400], R8 ;  /* 0x00c4000803007388 */ /* 0x0001e40000000c00 */
.L_x_486:
[----:B------:R-:W-:Y:S05]  /*b9a0*/  BSYNC B0 ;  /* 0x0000000000007941 */ /* 0x000fea0003800000 */
.L_x_479:
[----:B------:R-:W-:Y:S01]  /*b9b0*/  @!PT LDS RZ, [RZ] ;  /* 0x00000000fffff984 */ /* 0x000fe20000000800 */
[----:B------:R-:W-:Y:S01]  /*b9c0*/  @!PT LDS RZ, [RZ] ;  /* 0x00000000fffff984 */ /* 0x000fe20000000800 */
[----:B------:R-:W-:Y:S01]  /*b9d0*/  @!PT LDS RZ, [RZ] ;  /* 0x00000000fffff984 */ /* 0x000fe20000000800 */
[----:B------:R-:W-:Y:S01]  /*b9e0*/  @!PT LDS RZ, [RZ] ;  /* 0x00000000fffff984 */ /* 0x000fe20000000800 */
[----:B------:R5:W-:Y:S06]  /*b9f0*/  MEMBAR.ALL.CTA ;  /* 0x0000000000007992 */ /* 0x000bec0000008000 */
[----:B-----5:R-:W5:Y:S01]  /*ba00*/  FENCE.VIEW.ASYNC.S ;  /* 0x00000000000073c6 */ /* 0x020f620000000000 */
[----:B------:R-:W-:Y:S05]  /*ba10*/  WARPSYNC.ALL ;  /* 0x0000000000007948 */ /* 0x000fea0003800000 */
[----:B-----5:R-:W-:Y:S06]  /*ba20*/  BAR.SYNC.DEFER_BLOCKING 0xd, 0x180 ;  /* 0x0346000000007b1d */ /* 0x020fec0000010000 */
.L_x_477:
[----:B01-3--:R-:W-:-:S05]  /*ba30*/  IMAD.U32 R0, RZ, RZ, UR40 ;  /* 0x00000028ff007e24 */ /* 0x00bfca000f8e00ff */
[----:B------:R-:W-:-:S13]  /*ba40*/  ISETP.NE.AND P0, PT, R0, 0x3, PT ;  /* 0x000000030000780c */ /* 0x000fda0003f05270 */
[----:B------:R-:W-:Y:S05]  /*ba50*/  @!P0 BRA `(.L_x_506) ;  /* 0x0000000000048947 */ /* 0x000fea0003800000 */
[----:B------:R-:W-:Y:S01]  /*ba60*/  BPT.TRAP 0x1 ;  /* 0x000000040000795c */ /* 0x000fe20000300000 */
.L_x_506:
[----:B------:R-:W-:Y:S01]  /*ba70*/  IMAD R8, R140, 0x8, R2 ;  /* 0x000000088c087824 */ /* 0x000fe200078e0202 */
[----:B--2-4-:R-:W-:-:S04]  /*ba80*/  SHF.L.U32 R3, R151, 0x1f, RZ ;  /* 0x0000001f97037819 */ /* 0x014fc800000006ff */
[----:B------:R0:W1:Y:S01]  /*ba90*/  SYNCS.PHASECHK.TRANS64.TRYWAIT P1, [R8+URZ+0x2d830], R3 ;  /* 0x02d83003080075a7 */ /* 0x000062000802017f */
[----:B------:R-:W-:Y:S05]  /*baa0*/  @!P0 BRA `(.L_x_507) ;  /* 0x0000000000048947 */ /* 0x000fea0003800000 */
[----:B------:R-:W-:Y:S01]  /*bab0*/  BPT.TRAP 0x1 ;  /* 0x000000040000795c */ /* 0x000fe20000300000 */
.L_x_507:
[----:B------:R-:W-:Y:S02]  /*bac0*/  VIADD R0, R2, 0x15400 ;  /* 0x0001540002007836 */ /* 0x000fe40000000000 */
[----:B------:R-:W-:-:S03]  /*bad0*/  IMAD R44, R44, 0x1000, R2 ;  /* 0x000010002c2c7824 */ /* 0x000fc600078e0202 */
[----:B------:R-:W-:Y:S01]  /*bae0*/  SHF.R.U32.HI R0, RZ, 0x4, R0 ;  /* 0x00000004ff007819 */ /* 0x000fe20000011600 */
[----:B------:R-:W-:-:S03]  /*baf0*/  VIADD R44, R44, 0xc400 ;  /* 0x0000c4002c2c7836 */ /* 0x000fc60000000000 */
[----:B------:R-:W-:Y:S02]  /*bb00*/  LOP3.LUT R0, R0, 0x3fff, RZ, 0xc0, !PT ;  /* 0x00003fff00007812 */ /* 0x000fe400078ec0ff */
[----:B------:R-:W-:Y:S02]  /*bb10*/  SHF.R.U32.HI R44, RZ, 0x4, R44 ;  /* 0x00000004ff2c7819 */ /* 0x000fe4000001162c */
[----:B------:R-:W-:Y:S02]  /*bb20*/  LOP3.LUT R0, R0, 0x10000, RZ, 0xfc, !PT ;  /* 0x0001000000007812 */ /* 0x000fe400078efcff */
[----:B------:R-:W-:-:S03]  /*bb30*/  LOP3.LUT R44, R44, 0x3fff, RZ, 0xc0, !PT ;  /* 0x00003fff2c2c7812 */ /* 0x000fc600078ec0ff */
[----:B------:R2:W-:Y:S01]  /*bb40*/  STL [R1+0x44], R0 ;  /* 0x0000440001007387 */ /* 0x0005e20000100800 */
[----:B-1----:R-:W-:Y:S05]  /*bb50*/  @P1 BRA `(.L_x_508) ;  /* 0x0000000000081947 */ /* 0x002fea0003800000 */
[----:B------:R-:W1:Y:S02]  /*bb60*/  SYNCS.PHASECHK.TRANS64.TRYWAIT P1, [R8+URZ+0x2d830], R3 ;  /* 0x02d83003080075a7 */ /* 0x000e64000802017f */
[----:B-1----:R-:W-:Y:S05]  /*bb70*/  @!P1 BRA `(.L_x_509) ;  /* 0x000000fc00049947 */ /* 0x002fea0003800000 */
.L_x_508:
[----:B--2---:R-:W2:Y:S01]  /*bb80*/  LDL R0, [R1+0x44] ;  /* 0x0000440001007983 */ /* 0x004ea20000100800 */
[----:B------:R-:W-:Y:S01]  /*bb90*/  IMAD.MOV.U32 R5, RZ, RZ, -0x7fffffe0 ;  /* 0x80000020ff057424 */ /* 0x000fe200078e00ff */
[----:B------:R-:W-:Y:S01]  /*bba0*/  LOP3.LUT R148, R44, 0x10000, RZ, 0xfc, !PT ;  /* 0x000100002c947812 */ /* 0x000fe200078efcff */
[----:B------:R-:W-:Y:S01]  /*bbb0*/  IMAD.MOV.U32 R149, RZ, RZ, -0x7fffffe0 ;  /* 0x80000020ff957424 */ /* 0x000fe200078e00ff */
[----:B------:R-:W-:Y:S05]  /*bbc0*/  WARPSYNC.ALL ;  /* 0x0000000000007948 */ /* 0x000fea0003800000 */
[----:B------:R-:W-:Y:S01]  /*bbd0*/  R2UR UR7, R5 ;  /* 0x00000000050772ca */ /* 0x000fe200000e0000 */
[----:B------:R-:W-:Y:S01]  /*bbe0*/  WARPGROUP.ARRIVE ;  /* 0x00000000000079c5 */ /* 0x000fe20000000000 */
[C---:B------:R-:W-:Y:S01]  /*bbf0*/  R2UR UR4, R148.reuse ;  /* 0x00000000940472ca */ /* 0x040fe200000e0000 */
[----:B------:R-:W-:Y:S01]  /*bc00*/  VIADD R20, R148, 0x2 ;  /* 0x0000000294147836 */ /* 0x000fe20000000000 */
[----:B------:R-:W-:Y:S01]  /*bc10*/  R2UR UR5, R149 ;  /* 0x00000000950572ca */ /* 0x000fe200000e0000 */
[----:B------:R-:W-:-:S02]  /*bc20*/  IMAD.MOV.U32 R7, RZ, RZ, -0x7fffffe0 ;  /* 0x80000020ff077424 */ /* 0x000fc400078e00ff */
[----:B------:R-:W-:Y:S02]  /*bc30*/  IMAD.MOV.U32 R21, RZ, RZ, -0x7fffffe0 ;  /* 0x80000020ff157424 */ /* 0x000fe400078e00ff */
[C---:B------:R-:W-:Y:S02]  /*bc40*/  VIADD R14, R148.reuse, 0x300 ;  /* 0x00000300940e7836 */ /* 0x040fe40000000000 */
[----:B------:R-:W-:Y:S01]  /*bc50*/  IMAD.MOV.U32 R15, RZ, RZ, -0x7fffffe0 ;  /* 0x80000020ff0f7424 */ /* 0x000fe200078e00ff */
[----:B------:R3:W-:Y:S01]  /*bc60*/  STL.64 [R1+0x18], R20 ;  /* 0x0000181401007387 */ /* 0x0007e20000100a00 */
[C---:B------:R-:W-:Y:S02]  /*bc70*/  VIADD R12, R148.reuse, 0x302 ;  /* 0x00000302940c7836 */ /* 0x040fe40000000000 */
[----:B------:R-:W-:Y:S01]  /*bc80*/  IMAD.MOV.U32 R13, RZ, RZ, -0x7fffffe0 ;  /* 0x80000020ff0d7424 */ /* 0x000fe200078e00ff */
[----:B------:R3:W-:Y:S01]  /*bc90*/  STL.64 [R1+0x10], R14 ;  /* 0x0000100e01007387 */ /* 0x0007e20000100a00 */
[----:B------:R-:W-:-:S02]  /*bca0*/  VIADD R10, R148, 0x600 ;  /* 0x00000600940a7836 */ /* 0x000fc40000000000 */
[----:B------:R-:W-:Y:S01]  /*bcb0*/  IMAD.MOV.U32 R11, RZ, RZ, -0x7fffffe0 ;  /* 0x80000020ff0b7424 */ /* 0x000fe200078e00ff */
[----:B------:R3:W-:Y:S01]  /*bcc0*/  STL.64 [R1+0x8], R12 ;  /* 0x0000080c01007387 */ /* 0x0007e20000100a00 */
[----:B------:R-:W-:Y:S02]  /*bcd0*/  IMAD.MOV.U32 R5, RZ, RZ, -0x7fffffe0 ;  /* 0x80000020ff057424 */ /* 0x000fe400078e00ff */
[----:B------:R-:W-:Y:S01]  /*bce0*/  VIADD R156, R148, 0x602 ;  /* 0x00000602949c7836 */ /* 0x000fe20000000000 */
[----:B------:R3:W-:Y:S01]  /*bcf0*/  STL.64 [R1], R10 ;  /* 0x0000000a01007387 */ /* 0x0007e20000100a00 */
[----:B------:R-:W-:Y:S02]  /*bd00*/  IMAD.MOV.U32 R157, RZ, RZ, -0x7fffffe0 ;  /* 0x80000020ff9d7424 */ /* 0x000fe400078e00ff */
[----:B------:R-:W-:Y:S02]  /*bd10*/  IMAD.MOV.U32 R135, RZ, RZ, RZ ;  /* 0x000000ffff877224 */ /* 0x000fe400078e00ff */
[----:B--2---:R-:W-:-:S04]  /*bd20*/  IMAD R4, R140, 0x600, R0 ;  /* 0x000006008c047824 */ /* 0x004fc800078e0200 */
[C---:B------:R-:W-:Y:S01]  /*bd30*/  VIADD R6, R4.reuse, 0x2 ;  /* 0x0000000204067836 */ /* 0x040fe20000000000 */
[----:B------:R-:W-:-:S13]  /*bd40*/  R2UR UR6, R4 ;  /* 0x00000000040672ca */ /* 0x000fda00000e0000 */
[----:B------:R-:W-:Y:S01]  /*bd50*/  HGMMA.64x128x16.F32.BF16 R24, gdesc[UR4], RZ, !UPT, gsb0 ;  /* 0x01e00000041879f0 */ /* 0x000fe2000c0018ff */
[----:B------:R-:W-:Y:S01]  /*bd60*/  R2UR UR6, R6 ;  /* 0x00000000060672ca */ /* 0x000fe200000e0000 */
[----:B------:R-:W-:Y:S01]  /*bd70*/  VIADD R6, R4, 0x200 ;  /* 0x0000020004067836 */ /* 0x000fe20000000000 */
[----:B------:R-:W-:Y:S01]  /*bd80*/  R2UR UR7, R7 ;  /* 0x00000000070772ca */ /* 0x000fe200000e0000 */
[----:B------:R-:W-:Y:S01]  /*bd90*/  IMAD.MOV.U32 R7, RZ, RZ, -0x7fffffe0 ;  /* 0x80000020ff077424 */ /* 0x000fe200078e00ff */
[----:B------:R-:W-:Y:S02]  /*bda0*/  R2UR UR4, R20 ;  /* 0x00000000140472ca */ /* 0x000fe400000e0000 */
[----:B------:R-:W-:Y:S01]  /*bdb0*/  R2UR UR5, R21 ;  /* 0x00000000150572ca */ /* 0x000fe200000e0000 */
[----:B------:R-:W-:Y:S02]  /*bdc0*/  WARPGROUP.DEPBAR.LE gsb0, 0x0 ;  /* 0x00008000000079c5 */ /* 0x000fe40000010000 */
[----:B------:R-:W-:-:S10]  /*bdd0*/  WARPGROUP.ARRIVE ;  /* 0x00000000000079c5 */ /* 0x000fd40000000000 */
[----:B------:R-:W-:Y:S01]  /*bde0*/  HGMMA.64x128x16.F32.BF16 R24, gdesc[UR4], R24, gsb0 ;  /* 0x01e00000041879f0 */ /* 0x000fe20008001818 */
        /* <DEDUP_REMOVED lines=13> */
[----:B------:R-:W-:Y:S01]  /*bec0*/  R2UR UR4, R12 ;  /* 0x000000000c0472ca */ /* 0x000fe200000e0000 */
[----:B------:R-:W-:Y:S01]  /*bed0*/  VIADD R4, R4, 0x402 ;  /* 0x0000040204047836 */ /* 0x000fe20000000000 */
[----:B------:R-:W-:Y:S01]  /*bee0*/  R2UR UR5, R13 ;  /* 0x000000000d0572ca */ /* 0x000fe200000e0000 */
[----:B------:R-:W-:Y:S02]  /*bef0*/  WARPGROUP.DEPBAR.LE gsb0, 0x0 ;  /* 0x00008000000079c5 */ /* 0x000fe40000010000 */
[----:B------:R-:W-:-:S10]  /*bf00*/  WARPGROUP.ARRIVE ;  /* 0x00000000000079c5 */ /* 0x000fd40000000000 */
[----:B------:R-:W-:Y:S01]  /*bf10*/  HGMMA.64x128x16.F32.BF16 R24, gdesc[UR4], R24, gsb0 ;  /* 0x01e00000041879f0 */ /* 0x000fe20008001818 */
[----:B------:R-:W-:Y:S02]  /*bf20*/  R2UR UR6, R6 ;  /* 0x00000000060672ca */ /* 0x000fe400000e0000 */
[----:B------:R-:W-:Y:S02]  /*bf30*/  R2UR UR7, R7 ;  /* 0x00000000070772ca */ /* 0x000fe400000e0000 */
[----:B------:R-:W-:Y:S02]  /*bf40*/  R2UR UR4, R10 ;  /* 0x000000000a0472ca */ /* 0x000fe400000e0000 */
        /* <DEDUP_REMOVED lines=10> */
[----:B------:R-:W-:Y:S03]  /*bff0*/  HGMMA.64x128x16.F32.BF16 R24, gdesc[UR4], R24, gsb0 ;  /* 0x01e00000041879f0 */ /* 0x000fe60008001818 */
[----:B------:R-:W-:Y:S02]  /*c000*/  WARPGROUP.DEPBAR.LE gsb0, 0x0 ;  /* 0x00008000000079c5 */ /* 0x000fe40000010000 */
[----:B---3--:R-:W-:Y:S05]  /*c010*/  @!P0 BRA `(.L_x_510) ;  /* 0x0000000000048947 */ /* 0x008fea0003800000 */
[----:B------:R-:W-:Y:S01]  /*c020*/  BPT.TRAP 0x1 ;  /* 0x000000040000795c */ /* 0x000fe20000300000 */
.L_x_510:
[----:B------:R-:W2:Y:S01]  /*c030*/  LDL R0, [R1+0x70] ;  /* 0x0000700001007983 */ /* 0x000ea20000100800 */
[----:B------:R-:W-:-:S03]  /*c040*/  ULDC UR41, c[0x0][0x988] ;  /* 0x0002620000297ab9 */ /* 0x000fc60000000800 */
[----:B------:R-:W3:Y:S01]  /*c050*/  LDL R94, [R1+0x30] ;  /* 0x00003000015e7983 */ /* 0x000ee20000100800 */
[----:B01----:R-:W-:Y:S01]  /*c060*/  VIADD R8, R8, 0x2d840 ;  /* 0x0002d84008087836 */ /* 0x003fe20000000000 */
[----:B------:R-:W-:Y:S02]  /*c070*/  ULDC UR44, c[0x0][0x988] ;  /* 0x00026200002c7ab9 */ /* 0x000fe40000000800 */
[----:B-----5:R-:W4:Y:S04]  /*c080*/  LDL R95, [R1+0x50] ;  /* 0x00005000015f7983 */ /* 0x020f280000100800 */
[----:B------:R-:W4:Y:S04]  /*c090*/  LDL R93, [R1+0x38] ;  /* 0x00003800015d7983 */ /* 0x000f280000100800 */
[----:B------:R-:W4:Y:S01]  /*c0a0*/  LDL R92, [R1+0x34] ;  /* 0x00003400015c7983 */ /* 0x000f220000100800 */
[----:B--2---:R-:W-:-:S05]  /*c0b0*/  IADD3 R3, R102, 0x80, -R0 ;  /* 0x0000008066037810 */ /* 0x004fca0007ffe800 */
[----:B------:R-:W-:-:S05]  /*c0c0*/  IMAD R0, R88, -0x80, R3 ;  /* 0xffffff8058007824 */ /* 0x000fca00078e0203 */
[C---:B------:R-:W-:Y:S02]  /*c0d0*/  ISETP.GT.AND P1, PT, R0.reuse, RZ, PT ;  /* 0x000000ff0000720c */ /* 0x040fe40003f24270 */
[C---:B------:R-:W-:Y:S02]  /*c0e0*/  ISETP.GT.AND P3, PT, R0.reuse, 0x1, PT ;  /* 0x000000010000780c */ /* 0x040fe40003f64270 */
[----:B------:R-:W-:Y:S02]  /*c0f0*/  ISETP.GT.AND P2, PT, R0, 0x8, PT ;  /* 0x000000080000780c */ /* 0x000fe40003f44270 */
[----:B------:R-:W-:Y:S02]  /*c100*/  FSEL R24, R24, -INF , P1 ;  /* 0xff80000018187808 */ /* 0x000fe40000800000 */
[----:B------:R-:W-:Y:S02]  /*c110*/  FSEL R25, R25, -INF , P3 ;  /* 0xff80000019197808 */ /* 0x000fe40001800000 */
[----:B------:R-:W-:-:S02]  /*c120*/  FSEL R26, R26, -INF , P1 ;  /* 0xff8000001a1a7808 */ /* 0x000fc40000800000 */
[----:B------:R-:W-:Y:S02]  /*c130*/  FSEL R27, R27, -INF , P3 ;  /* 0xff8000001b1b7808 */ /* 0x000fe40001800000 */
[C---:B------:R-:W-:Y:S02]  /*c140*/  ISETP.GT.AND P5, PT, R0.reuse, 0x9, PT ;  /* 0x000000090000780c */ /* 0x040fe40003fa4270 */
[C---:B------:R-:W-:Y:S02]  /*c150*/  ISETP.GT.AND P4, PT, R0.reuse, 0x10, PT ;  /* 0x000000100000780c */ /* 0x040fe40003f84270 */
[C---:B------:R-:W-:Y:S02]  /*c160*/  ISETP.GT.AND P1, PT, R0.reuse, 0x11, PT ;  /* 0x000000110000780c */ /* 0x040fe40003f24270 */
[----:B------:R-:W-:Y:S02]  /*c170*/  ISETP.GT.AND P3, PT, R0, 0x18, PT ;  /* 0x000000180000780c */ /* 0x000fe40003f64270 */
[----:B------:R-:W-:-:S02]  /*c180*/  FSEL R28, R28, -INF , P2 ;  /* 0xff8000001c1c7808 */ /* 0x000fc40001000000 */
[----:B------:R-:W-:Y:S02]  /*c190*/  FMNMX.FTZ R3, R24, R25, !PT ;  /* 0x0000001918037209 */ /* 0x000fe40007810000 */
[----:B------:R-:W-:Y:S02]  /*c1a0*/  FSEL R30, R30, -INF , P2 ;  /* 0xff8000001e1e7808 */ /* 0x000fe40001000000 */
[----:B------:R-:W-:Y:S02]  /*c1b0*/  FSEL R31, R31, -INF , P5 ;  /* 0xff8000001f1f7808 */ /* 0x000fe40002800000 */
[----:B------:R-:W-:Y:S02]  /*c1c0*/  FSEL R29, R29, -INF , P5 ;  /* 0xff8000001d1d7808 */ /* 0x000fe40002800000 */
[----:B------:R-:W-:Y:S02]  /*c1d0*/  FSEL R34, R34, -INF , P4 ;  /* 0xff80000022227808 */ /* 0x000fe40002000000 */
[----:B------:R-:W-:-:S02]  /*c1e0*/  FSEL R32, R32, -INF , P4 ;  /* 0xff80000020207808 */ /* 0x000fc40002000000 */
[----:B------:R-:W-:Y:S02]  /*c1f0*/  FSEL R35, R35, -INF , P1 ;  /* 0xff80000023237808 */ /* 0x000fe40000800000 */
[----:B------:R-:W-:Y:S02]  /*c200*/  FSEL R33, R33, -INF , P1 ;  /* 0xff80000021217808 */ /* 0x000fe40000800000 */
[----:B------:R-:W-:Y:S02]  /*c210*/  FSEL R38, R38, -INF , P3 ;  /* 0xff80000026267808 */ /* 0x000fe40001800000 */
[----:B------:R-:W-:Y:S02]  /*c220*/  FSEL R36, R36, -INF , P3 ;  /* 0xff80000024247808 */ /* 0x000fe40001800000 */
[C---:B------:R-:W-:Y:S02]  /*c230*/  ISETP.GT.AND P2, PT, R0.reuse, 0x19, PT ;  /* 0x000000190000780c */ /* 0x040fe40003f44270 */
[----:B------:R-:W-:-:S02]  /*c240*/  ISETP.GT.AND P5, PT, R0, 0x20, PT ;  /* 0x000000200000780c */ /* 0x000fc40003fa4270 */
[C---:B------:R-:W-:Y:S02]  /*c250*/  ISETP.GT.AND P4, PT, R0.reuse, 0x21, PT ;  /* 0x000000210000780c */ /* 0x040fe40003f84270 */
[C---:B------:R-:W-:Y:S02]  /*c260*/  ISETP.GT.AND P1, PT, R0.reuse, 0x28, PT ;  /* 0x000000280000780c */ /* 0x040fe40003f24270 */
[----:B------:R-:W-:Y:S02]  /*c270*/  ISETP.GT.AND P3, PT, R0, 0x29, PT ;  /* 0x000000290000780c */ /* 0x000fe40003f64270 */
[----:B------:R-:W-:Y:S02]  /*c280*/  FMNMX.FTZ R4, R28, R3, !PT ;  /* 0x000000031c047209 */ /* 0x000fe40007810000 */
[----:B------:R-:W-:Y:S02]  /*c290*/  FSEL R39, R39, -INF , P2 ;  /* 0xff80000027277808 */ /* 0x000fe40001000000 */
[----:B------:R-:W-:-:S02]  /*c2a0*/  FSEL R37, R37, -INF , P2 ;  /* 0xff80000025257808 */ /* 0x000fc40001000000 */
[----:B------:R-:W-:Y:S02]  /*c2b0*/  FSEL R42, R42, -INF , P5 ;  /* 0xff8000002a2a7808 */ /* 0x000fe40002800000 */
[----:B------:R-:W-:Y:S02]  /*c2c0*/  FSEL R40, R40, -INF , P5 ;  /* 0xff80000028287808 */ /* 0x000fe40002800000 */
[----:B------:R-:W-:Y:S02]  /*c2d0*/  FSEL R43, R43, -INF , P4 ;  /* 0xff8000002b2b7808 */ /* 0x000fe40002000000 */
[----:B------:R-:W-:Y:S02]  /*c2e0*/  FSEL R41, R41, -INF , P4 ;  /* 0xff80000029297808 */ /* 0x000fe40002000000 */
[----:B------:R-:W-:Y:S02]  /*c2f0*/  FSEL R46, R46, -INF , P1 ;  /* 0xff8000002e2e7808 */ /* 0x000fe40000800000 */
[----:B------:R-:W-:-:S02]  /*c300*/  FSEL R44, R44, -INF , P1 ;  /* 0xff8000002c2c7808 */ /* 0x000fc40000800000 */
[----:B------:R-:W-:Y:S02]  /*c310*/  FSEL R47, R47, -INF , P3 ;  /* 0xff8000002f2f7808 */ /* 0x000fe40001800000 */
[----:B------:R-:W-:Y:S02]  /*c320*/  FSEL R45, R45, -INF , P3 ;  /* 0xff8000002d2d7808 */ /* 0x000fe40001800000 */
[----:B------:R-:W-:Y:S02]  /*c330*/  FMNMX.FTZ R3, R29, R4, !PT ;  /* 0x000000041d037209 */ /* 0x000fe40007810000 */
[C---:B------:R-:W-:Y:S02]  /*c340*/  ISETP.GT.AND P2, PT, R0.reuse, 0x30, PT ;  /* 0x000000300000780c */ /* 0x040fe40003f44270 */
[C---:B------:R-:W-:Y:S02]  /*c350*/  ISETP.GT.AND P5, PT, R0.reuse, 0x31, PT ;  /* 0x000000310000780c */ /* 0x040fe40003fa4270 */
[----:B------:R-:W-:-:S02]  /*c360*/  ISETP.GT.AND P4, PT, R0, 0x38, PT ;  /* 0x000000380000780c */ /* 0x000fc40003f84270 */
[C---:B------:R-:W-:Y:S02]  /*c370*/  ISETP.GT.AND P1, PT, R0.reuse, 0x39, PT ;  /* 0x000000390000780c */ /* 0x040fe40003f24270 */
[----:B------:R-:W-:Y:S02]  /*c380*/  ISETP.GT.AND P3, PT, R0, 0x40, PT ;  /* 0x000000400000780c */ /* 0x000fe40003f64270 */
[----:B------:R-:W-:Y:S02]  /*c390*/  FMNMX.FTZ R4, R32, R3, !PT ;  /* 0x0000000320047209 */ /* 0x000fe40007810000 */
[----:B------:R-:W-:Y:S02]  /*c3a0*/  FSEL R50, R50, -INF , P2 ;  /* 0xff80000032327808 */ /* 0x000fe40001000000 */
        /* <DEDUP_REMOVED lines=9> */
[C---:B------:R-:W-:Y:S02]  /*c440*/  ISETP.GT.AND P2, PT, R0.reuse, 0x41, PT ;  /* 0x000000410000780c */ /* 0x040fe40003f44270 */
[C---:B------:R-:W-:Y:S02]  /*c450*/  ISETP.GT.AND P5, PT, R0.reuse, 0x48, PT ;  /* 0x000000480000780c */ /* 0x040fe40003fa4270 */
[C---:B------:R-:W-:Y:S02]  /*c460*/  ISETP.GT.AND P4, PT, R0.reuse, 0x49, PT ;  /* 0x000000490000780c */ /* 0x040fe40003f84270 */
[C---:B------:R-:W-:Y:S02]  /*c470*/  ISETP.GT.AND P1, PT, R0.reuse, 0x50, PT ;  /* 0x000000500000780c */ /* 0x040fe40003f24270 */
[----:B------:R-:W-:-:S02]  /*c480*/  ISETP.GT.AND P3, PT, R0, 0x51, PT ;  /* 0x000000510000780c */ /* 0x000fc40003f64270 */
        /* <DEDUP_REMOVED lines=11> */
[----:B------:R-:W-:-:S02]  /*c540*/  ISETP.GT.AND P2, PT, R0, 0x58, PT ;  /* 0x000000580000780c */ /* 0x000fc40003f44270 */
[C---:B------:R-:W-:Y:S02]  /*c550*/  ISETP.GT.AND P5, PT, R0.reuse, 0x59, PT ;  /* 0x000000590000780c */ /* 0x040fe40003fa4270 */
[C---:B------:R-:W-:Y:S02]  /*c560*/  ISETP.GT.AND P4, PT, R0.reuse, 0x60, PT ;  /* 0x000000600000780c */ /* 0x040fe40003f84270 */
[C---:B------:R-:W-:Y:S02]  /*c570*/  ISETP.GT.AND P1, PT, R0.reuse, 0x61, PT ;  /* 0x000000610000780c */ /* 0x040fe40003f24270 */
[----:B------:R-:W-:Y:S02]  /*c580*/  ISETP.GT.AND P3, PT, R0, 0x68, PT ;  /* 0x000000680000780c */ /* 0x000fe40003f64270 */
[----:B------:R-:W-:Y:S02]  /*c590*/  FMNMX.FTZ R4, R36, R3, !PT ;  /* 0x0000000324047209 */ /* 0x000fe40007810000 */
[----:B------:R-:W-:-:S02]  /*c5a0*/  FMNMX.FTZ R3, R26, R27, !PT ;  /* 0x0000001b1a037209 */ /* 0x000fc40007810000 */
        /* <DEDUP_REMOVED lines=15> */
[----:B------:R-:W-:-:S04]  /*c6a0*/  FMNMX.FTZ R0, R30, R3, !PT ;  /* 0x000000031e007209 */ /* 0x000fc80007810000 */
        /* <DEDUP_REMOVED lines=39> */
[----:B------:R-:W-:Y:S02]  /*c920*/  FSEL R77, R77, -INF , P2 ;  /* 0xff8000004d4d7808 */ /* 0x000fe40001000000 */
[----:B------:R-:W-:Y:S02]  /*c930*/  FMNMX.FTZ R4, R76, R5, !PT ;  /* 0x000000054c047209 */ /* 0x000fe40007810000 */
[----:B------:R-:W-:-:S02]  /*c940*/  FMNMX.FTZ R3, R71, R0, !PT ;  /* 0x0000000047037209 */ /* 0x000fc40007810000 */
[----:B------:R-:W-:Y:S02]  /*c950*/  FSEL R80, R80, -INF , P5 ;  /* 0xff80000050507808 */ /* 0x000fe40002800000 */
[----:B------:R-:W-:Y:S02]  /*c960*/  FMNMX.FTZ R5, R77, R4, !PT ;  /* 0x000000044d057209 */ /* 0x000fe40007810000 */
[----:B------:R-:W-:Y:S02]  /*c970*/  FMNMX.FTZ R0, R74, R3, !PT ;  /* 0x000000034a007209 */ /* 0x000fe40007810000 */
[----:B------:R-:W-:Y:S02]  /*c980*/  FSEL R81, R81, -INF , P4 ;  /* 0xff80000051517808 */ /* 0x000fe40002000000 */
[----:B------:R-:W-:Y:S02]  /*c990*/  FMNMX.FTZ R4, R80, R5, !PT ;  /* 0x0000000550047209 */ /* 0x000fe40007810000 */
[----:B------:R-:W-:-:S02]  /*c9a0*/  FMNMX.FTZ R3, R75, R0, !PT ;  /* 0x000000004b037209 */ /* 0x000fc40007810000 */
[----:B------:R-:W-:Y:S02]  /*c9b0*/  FSEL R84, R84, -INF , P1 ;  /* 0xff80000054547808 */ /* 0x000fe40000800000 */
[----:B------:R-:W-:Y:S02]  /*c9c0*/  FMNMX.FTZ R5, R81, R4, !PT ;  /* 0x0000000451057209 */ /* 0x000fe40007810000 */
[----:B------:R-:W-:Y:S02]  /*c9d0*/  FSEL R79, R79, -INF , P2 ;  /* 0xff8000004f4f7808 */ /* 0x000fe40001000000 */
[----:B------:R-:W-:Y:S02]  /*c9e0*/  FMNMX.FTZ R4, R78, R3, !PT ;  /* 0x000000034e047209 */ /* 0x000fe40007810000 */
[----:B------:R-:W-:Y:S02]  /*c9f0*/  FMNMX.FTZ R0, R84, R5, !PT ;  /* 0x0000000554007209 */ /* 0x000fe40007810000 */
[----:B------:R-:W-:-:S02]  /*ca00*/  FSEL R82, R82, -INF , P5 ;  /* 0xff80000052527808 */ /* 0x000fc40002800000 */
[----:B------:R-:W-:Y:S02]  /*ca10*/  FMNMX.FTZ R5, R79, R4, !PT ;  /* 0x000000044f057209 */ /* 0x000fe40007810000 */
[----:B------:R-:W-:Y:S02]  /*ca20*/  FSEL R83, R83, -INF , P4 ;  /* 0xff80000053537808 */ /* 0x000fe40002000000 */
[----:B------:R-:W-:Y:S02]  /*ca30*/  FMNMX.FTZ R4, R82, R5, !PT ;  /* 0x0000000552047209 */ /* 0x000fe40007810000 */
[----:B------:R-:W-:Y:S02]  /*ca40*/  FSEL R85, R85, -INF , P3 ;  /* 0xff80000055557808 */ /* 0x000fe40001800000 */
[----:B------:R-:W-:Y:S02]  /*ca50*/  FSEL R86, R86, -INF , P1 ;  /* 0xff80000056567808 */ /* 0x000fe40000800000 */
[----:B------:R-:W-:-:S02]  /*ca60*/  FMNMX.FTZ R5, R83, R4, !PT ;  /* 0x0000000453057209 */ /* 0x000fc40007810000 */
[----:B------:R-:W-:Y:S02]  /*ca70*/  FMNMX.FTZ R0, R85, R0, !PT ;  /* 0x0000000055007209 */ /* 0x000fe40007810000 */
[----:B------:R-:W-:Y:S02]  /*ca80*/  FSEL R87, R87, -INF , P3 ;  /* 0xff80000057577808 */ /* 0x000fe40001800000 */
[----:B------:R-:W-:Y:S01]  /*ca90*/  FMNMX.FTZ R4, R86, R5, !PT ;  /* 0x0000000556047209 */ /* 0x000fe20007810000 */
[----:B------:R-:W0:Y:S03]  /*caa0*/  SHFL.BFLY PT, R3, R0, 0x2, 0x1f ;  /* 0x0c401f0000037f89 */ /* 0x000e2600000e0000 */
[----:B------:R-:W-:-:S05]  /*cab0*/  FMNMX.FTZ R4, R87, R4, !PT ;  /* 0x0000000457047209 */ /* 0x000fca0007810000 */
[----:B------:R-:W1:Y:S01]  /*cac0*/  SHFL.BFLY PT, R5, R4, 0x2, 0x1f ;  /* 0x0c401f0004057f89 */ /* 0x000e6200000e0000 */
[----:B0-----:R-:W-:-:S05]  /*cad0*/  FMNMX.FTZ R0, R0, R3, !PT ;  /* 0x0000000300007209 */ /* 0x001fca0007810000 */
[----:B------:R-:W0:Y:S01]  /*cae0*/  SHFL.BFLY PT, R6, R0, 0x1, 0x1f ;  /* 0x0c201f0000067f89 */ /* 0x000e2200000e0000 */
[----:B-1----:R-:W-:-:S05]  /*caf0*/  FMNMX.FTZ R3, R4, R5, !PT ;  /* 0x0000000504037209 */ /* 0x002fca0007810000 */
[----:B------:R-:W1:Y:S01]  /*cb00*/  SHFL.BFLY PT, R4, R3, 0x1, 0x1f ;  /* 0x0c201f0003047f89 */ /* 0x000e6200000e0000 */
[----:B0-----:R-:W-:-:S04]  /*cb10*/  FMNMX.FTZ R0, R0, R6, !PT ;  /* 0x0000000600007209 */ /* 0x001fc80007810000 */
[C---:B------:R-:W-:Y:S01]  /*cb20*/  FSETP.NEU.FTZ.AND P1, PT, R0.reuse, -INF , PT ;  /* 0xff8000000000780b */ /* 0x040fe20003f3d000 */
[----:B------:R-:W-:Y:S01]  /*cb30*/  FMUL.FTZ R9, R0, UR41 ;  /* 0x0000002900097c20 */ /* 0x000fe20008410000 */
[----:B-1----:R-:W-:-:S04]  /*cb40*/  FMNMX.FTZ R3, R3, R4, !PT ;  /* 0x0000000403037209 */ /* 0x002fc80007810000 */
[----:B------:R-:W-:Y:S02]  /*cb50*/  FSEL R9, R9, RZ, P1 ;  /* 0x000000ff09097208 */ /* 0x000fe40000800000 */
[C---:B------:R-:W-:Y:S01]  /*cb60*/  FSETP.NEU.FTZ.AND P1, PT, R3.reuse, -INF , PT ;  /* 0xff8000000300780b */ /* 0x040fe20003f3d000 */
[----:B------:R-:W-:-:S05]  /*cb70*/  FMUL.FTZ R12, R3, UR41 ;  /* 0x00000029030c7c20 */ /* 0x000fca0008410000 */
[----:B------:R-:W-:Y:S01]  /*cb80*/  FSEL R12, R12, RZ, P1 ;  /* 0x000000ff0c0c7208 */ /* 0x000fe20000800000 */
[--C-:B------:R-:W-:Y:S01]  /*cb90*/  FFMA.FTZ R10, R24, UR41, -R9.reuse ;  /* 0x00000029180a7c23 */ /* 0x100fe20008010809 */
[--C-:B------:R-:W-:Y:S01]  /*cba0*/  FFMA.FTZ R11, R25, UR41, -R9.reuse ;  /* 0x00000029190b7c23 */ /* 0x100fe20008010809 */
[--C-:B------:R-:W-:Y:S01]  /*cbb0*/  FFMA.FTZ R13, R28, UR41, -R9.reuse ;  /* 0x000000291c0d7c23 */ /* 0x100fe20008010809 */
[----:B------:R-:W-:Y:S01]  /*cbc0*/  FFMA.FTZ R14, R29, UR41, -R9 ;  /* 0x000000291d0e7c23 */ /* 0x000fe20008010809 */
[--C-:B------:R-:W-:Y:S01]  /*cbd0*/  FFMA.FTZ R15, R26, UR41, -R12.reuse ;  /* 0x000000291a0f7c23 */ /* 0x100fe2000801080c */
[--C-:B------:R-:W-:Y:S01]  /*cbe0*/  FFMA.FTZ R20, R27, UR41, -R12.reuse ;  /* 0x000000291b147c23 */ /* 0x100fe2000801080c */
[--C-:B------:R-:W-:Y:S01]  /*cbf0*/  FFMA.FTZ R21, R30, UR41, -R12.reuse ;  /* 0x000000291e157c23 */ /* 0x100fe2000801080c */
[----:B------:R-:W-:Y:S01]  /*cc00*/  FFMA.FTZ R24, R31, UR41, -R12 ;  /* 0x000000291f187c23 */ /* 0x000fe2000801080c */
[----:B------:R-:W-:Y:S08]  /*cc10*/  MUFU.EX2 R10, R10 ;  /* 0x0000000a000a7308 */ /* 0x000ff00000000800 */
[----:B------:R-:W0:Y:S08]  /*cc20*/  MUFU.EX2 R11, R11 ;  /* 0x0000000b000b7308 */ /* 0x000e300000000800 */
[----:B------:R-:W-:Y:S08]  /*cc30*/  MUFU.EX2 R13, R13 ;  /* 0x0000000d000d7308 */ /* 0x000ff00000000800 */
[----:B------:R-:W1:Y:S08]  /*cc40*/  MUFU.EX2 R14, R14 ;  /* 0x0000000e000e7308 */ /* 0x000e700000000800 */
[----:B------:R-:W-:Y:S08]  /*cc50*/  MUFU.EX2 R15, R15 ;  /* 0x0000000f000f7308 */ /* 0x000ff00000000800 */
[----:B------:R-:W2:Y:S08]  /*cc60*/  MUFU.EX2 R20, R20 ;  /* 0x0000001400147308 */ /* 0x000eb00000000800 */
[----:B------:R-:W-:Y:S08]  /*cc70*/  MUFU.EX2 R21, R21 ;  /* 0x0000001500157308 */ /* 0x000ff00000000800 */
[----:B------:R-:W3:Y:S01]  /*cc80*/  MUFU.EX2 R24, R24 ;  /* 0x0000001800187308 */ /* 0x000ee20000000800 */
[----:B------:R-:W-:Y:S01]  /*cc90*/  IMAD.U32 R5, RZ, RZ, UR39 ;  /* 0x00000027ff057e24 */ /* 0x000fe2000f8e00ff */
[----:B0-----:R-:W-:-:S02]  /*cca0*/  F2FP.BF16.F32.PACK_AB R4, R11, R10 ;  /* 0x0000000a0b04723e */ /* 0x001fc400000010ff */
[----:B-1----:R-:W-:Y:S02]  /*ccb0*/  F2FP.BF16.F32.PACK_AB R6, R14, R13 ;  /* 0x0000000d0e06723e */ /* 0x002fe400000010ff */
[----:B------:R-:W-:Y:S02]  /*ccc0*/  PRMT R8, R5, 0x654, R8 ;  /* 0x0000065405087816 */ /* 0x000fe40000000008 */
[----:B--2---:R-:W-:Y:S01]  /*ccd0*/  F2FP.BF16.F32.PACK_AB R5, R20, R15 ;  /* 0x0000000f1405723e */ /* 0x004fe200000010ff */
[--C-:B------:R-:W-:Y:S01]  /*cce0*/  FFMA.FTZ R32, R32, UR41, -R9.reuse ;  /* 0x0000002920207c23 */ /* 0x100fe20008010809 */
[--C-:B------:R-:W-:Y:S01]  /*ccf0*/  FFMA.FTZ R33, R33, UR41, -R9.reuse ;  /* 0x0000002921217c23 */ /* 0x100fe20008010809 */
[--C-:B------:R-:W-:Y:S01]  /*cd00*/  FFMA.FTZ R36, R36, UR41, -R9.reuse ;  /* 0x0000002924247c23 */ /* 0x100fe20008010809 */
[--C-:B------:R-:W-:Y:S01]  /*cd10*/  FFMA.FTZ R37, R37, UR41, -R9.reuse ;  /* 0x0000002925257c23 */ /* 0x100fe20008010809 */
[----:B------:R0:W-:Y:S01]  /*cd20*/  SYNCS.ARRIVE.TRANS64.RED.A1T0 RZ, [R8+URZ], RZ ;  /* 0x000000ff08ff79a7 */ /* 0x0001e2000810043f */
[----:B---3--:R-:W-:Y:S01]  /*cd30*/  F2FP.BF16.F32.PACK_AB R7, R24, R21 ;  /* 0x000000151807723e */ /* 0x008fe200000010ff */
[--C-:B------:R-:W-:Y:S01]  /*cd40*/  FFMA.FTZ R89, R41, UR41, -R9.reuse ;  /* 0x0000002929597c23 */ /* 0x100fe20008010809 */
[--C-:B------:R-:W-:Y:S01]  /*cd50*/  FFMA.FTZ R90, R44, UR41, -R9.reuse ;  /* 0x000000292c5a7c23 */ /* 0x100fe20008010809 */
[----:B------:R-:W-:-:S02]  /*cd60*/  FFMA.FTZ R91, R45, UR41, -R9 ;  /* 0x000000292d5b7c23 */ /* 0x000fc40008010809 */
[----:B------:R1:W-:Y:S01]  /*cd70*/  STSM.16.M88.4 [R94+0x21800], R4 ;  /* 0x021800045e007844 */ /* 0x0003e20000000200 */
[--C-:B0-----:R-:W-:Y:S01]  /*cd80*/  FFMA.FTZ R8, R40, UR41, -R9.reuse ;  /* 0x0000002928087c23 */ /* 0x101fe20008010809 */
        /* <DEDUP_REMOVED lines=13> */
[----:B-1----:R0:W1:Y:S01]  /*ce60*/  MUFU.EX2 R4, R32 ;  /* 0x0000002000047308 */ /* 0x0020620000000800 */
[--C-:B------:R-:W-:Y:S01]  /*ce70*/  FFMA.FTZ R25, R84, UR41, -R9.reuse ;  /* 0x0000002954197c23 */ /* 0x100fe20008010809 */
[----:B------:R-:W-:-:S06]  /*ce80*/  FFMA.FTZ R141, R85, UR41, -R9 ;  /* 0x00000029558d7c23 */ /* 0x000fcc0008010809 */
[----:B------:R2:W3:Y:S01]  /*ce90*/  MUFU.EX2 R5, R33 ;  /* 0x0000002100057308 */ /* 0x0004e20000000800 */
[--C-:B0-----:R-:W-:Y:S01]  /*cea0*/  FFMA.FTZ R32, R53, UR41, -R9.reuse ;  /* 0x0000002935207c23 */ /* 0x101fe20008010809 */
[----:B------:R-:W-:-:S06]  /*ceb0*/  FFMA.FTZ R53, R81, UR41, -R9 ;  /* 0x0000002951357c23 */ /* 0x000fcc0008010809 */
[----:B------:R0:W-:Y:S01]  /*cec0*/  MUFU.EX2 R6, R36 ;  /* 0x0000002400067308 */ /* 0x0001e20000000800 */
[----:B--2---:R-:W-:Y:S01]  /*ced0*/  FFMA.FTZ R33, R56, UR41, -R9 ;  /* 0x0000002938217c23 */ /* 0x004fe20008010809 */
[----:B------:R-:W-:-:S06]  /*cee0*/  FFMA.FTZ R35, R35, UR41, -R12 ;  /* 0x0000002923237c23 */ /* 0x000fcc000801080c */
[----:B------:R2:W-:Y:S01]  /*cef0*/  MUFU.EX2 R7, R37 ;  /* 0x0000002500077308 */ /* 0x0005e20000000800 */
[----:B0-----:R-:W-:Y:S01]  /*cf00*/  FFMA.FTZ R36, R69, UR41, -R9 ;  /* 0x0000002945247c23 */ /* 0x001fe20008010809 */
[----:B------:R-:W-:Y:S01]  /*cf10*/  FADD.FTZ R10, R10, R11 ;  /* 0x0000000b0a0a7221 */ /* 0x000fe20000010000 */
[----:B--2---:R-:W-:Y:S01]  /*cf20*/  FFMA.FTZ R37, R72, UR41, -R9 ;  /* 0x0000002948257c23 */ /* 0x004fe20008010809 */
[--C-:B------:R-:W-:Y:S01]  /*cf30*/  FFMA.FTZ R9, R34, UR41, -R12.reuse ;  /* 0x0000002922097c23 */ /* 0x100fe2000801080c */
[----:B------:R-:W-:-:S03]  /*cf40*/  FFMA.FTZ R38, R38, UR41, -R12 ;  /* 0x0000002926267c23 */ /* 0x000fc6000801080c */
[----:B------:R-:W-:Y:S01]  /*cf50*/  MUFU.EX2 R35, R35 ;  /* 0x0000002300237308 */ /* 0x000fe20000000800 */
[----:B------:R-:W-:Y:S01]  /*cf60*/  FADD.FTZ R13, R13, R10 ;  /* 0x0000000a0d0d7221 */ /* 0x000fe20000010000 */
[----:B------:R-:W-:-:S06]  /*cf70*/  FADD.FTZ R15, R15, R20 ;  /* 0x000000140f0f7221 */ /* 0x000fcc0000010000 */
[----:B------:R-:W0:Y:S01]  /*cf80*/  MUFU.EX2 R9, R9 ;  /* 0x0000000900097308 */ /* 0x000e220000000800 */
[--C-:B------:R-:W-:Y:S01]  /*cf90*/  FFMA.FTZ R56, R39, UR41, -R12.reuse ;  /* 0x0000002927387c23 */ /* 0x100fe2000801080c */
[----:B------:R-:W-:Y:S01]  /*cfa0*/  FADD.FTZ R14, R14, R13 ;  /* 0x0000000d0e0e7221 */ /* 0x000fe20000010000 */
[----:B------:R-:W-:Y:S01]  /*cfb0*/  FADD.FTZ R15, R21, R15 ;  /* 0x0000000f150f7221 */ /* 0x000fe20000010000 */
[----:B------:R-:W-:-:S04]  /*cfc0*/  FFMA.FTZ R57, R42, UR41, -R12 ;  /* 0x000000292a397c23 */ /* 0x000fc8000801080c */
[----:B------:R-:W2:Y:S01]  /*cfd0*/  MUFU.EX2 R38, R38 ;  /* 0x0000002600267308 */ /* 0x000ea20000000800 */
[----:B-1----:R-:W-:Y:S01]  /*cfe0*/  FADD.FTZ R14, R4, R14 ;  /* 0x0000000e040e7221 */ /* 0x002fe20000010000 */
[----:B------:R-:W-:Y:S01]  /*cff0*/  FADD.FTZ R24, R24, R15 ;  /* 0x0000000f18187221 */ /* 0x000fe20000010000 */
[--C-:B------:R-:W-:Y:S01]  /*d000*/  FFMA.FTZ R43, R43, UR41, -R12.reuse ;  /* 0x000000292b2b7c23 */ /* 0x100fe2000801080c */
[----:B------:R-:W-:-:S04]  /*d010*/  FFMA.FTZ R10, R58, UR41, -R12 ;  /* 0x000000293a0a7c23 */ /* 0x000fc8000801080c */
[----:B------:R-:W1:Y:S01]  /*d020*/  MUFU.EX2 R8, R8 ;  /* 0x0000000800087308 */ /* 0x000e620000000800 */
[----:B---3--:R-:W-:Y:S01]  /*d030*/  FADD.FTZ R11, R5, R14 ;  /* 0x0000000e050b7221 */ /* 0x008fe20000010000 */
[----:B0-----:R-:W-:-:S06]  /*d040*/  FADD.FTZ R24, R9, R24 ;  /* 0x0000001809187221 */ /* 0x001fcc0000010000 */
[----:B------:R-:W0:Y:S01]  /*d050*/  MUFU.EX2 R56, R56 ;  /* 0x0000003800387308 */ /* 0x000e220000000800 */
[----:B------:R-:W-:-:S07]  /*d060*/  FFMA.FTZ R46, R46, UR41, -R12 ;  /* 0x000000292e2e7c23 */ /* 0x000fce000801080c */
[----:B------:R-:W3:Y:S01]  /*d070*/  MUFU.EX2 R89, R89 ;  /* 0x0000005900597308 */ /* 0x000ee20000000800 */
[----:B------:R-:W-:-:S07]  /*d080*/  FFMA.FTZ R47, R47, UR41, -R12 ;  /* 0x000000292f2f7c23 */ /* 0x000fce000801080c */
[----:B------:R-:W4:Y:S01]  /*d090*/  MUFU.EX2 R57, R57 ;  /* 0x0000003900397308 */ /* 0x000f220000000800 */
[--C-:B------:R-:W-:Y:S01]  /*d0a0*/  FFMA.FTZ R34, R50, UR41, -R12.reuse ;  /* 0x0000002932227c23 */ /* 0x100fe2000801080c */
[----:B------:R-:W-:-:S06]  /*d0b0*/  FFMA.FTZ R39, R51, UR41, -R12 ;  /* 0x0000002933277c23 */ /* 0x000fcc000801080c */
[----:B------:R-:W4:Y:S01]  /*d0c0*/  MUFU.EX2 R90, R90 ;  /* 0x0000005a005a7308 */ /* 0x000f220000000800 */
[----:B------:R-:W-:-:S07]  /*d0d0*/  FFMA.FTZ R42, R54, UR41, -R12 ;  /* 0x00000029362a7c23 */ /* 0x000fce000801080c */
[----:B------:R2:W-:Y:S01]  /*d0e0*/  MUFU.EX2 R20, R10 ;  /* 0x0000000a00147308 */ /* 0x0005e20000000800 */
[--C-:B------:R-:W-:Y:S01]  /*d0f0*/  FFMA.FTZ R50, R55, UR41, -R12.reuse ;  /* 0x0000002937327c23 */ /* 0x100fe2000801080c */
[----:B------:R-:W-:-:S06]  /*d100*/  FFMA.FTZ R51, R59, UR41, -R12 ;  /* 0x000000293b337c23 */ /* 0x000fcc000801080c */
[----:B------:R-:W4:Y:S01]  /*d110*/  MUFU.EX2 R43, R43 ;  /* 0x0000002b002b7308 */ /* 0x000f220000000800 */
[----:B--2---:R-:W-:Y:S01]  /*d120*/  FADD.FTZ R10, R6, R11 ;  /* 0x0000000b060a7221 */ /* 0x004fe20000010000 */
[----:B------:R-:W-:-:S03]  /*d130*/  FADD.FTZ R11, R35, R24 ;  /* 0x00000018230b7221 */ /* 0x000fc60000010000 */
[----:B------:R-:W-:Y:S01]  /*d140*/  FADD.FTZ R13, R7, R10 ;  /* 0x0000000a070d7221 */ /* 0x000fe20000010000 */
[----:B------:R-:W-:Y:S02]  /*d150*/  FADD.FTZ R11, R38, R11 ;  /* 0x0000000b260b7221 */ /* 0x000fe40000010000 */
[----:B------:R-:W2:Y:S01]  /*d160*/  MUFU.EX2 R91, R91 ;  /* 0x0000005b005b7308 */ /* 0x000ea20000000800 */
[--C-:B------:R-:W-:Y:S01]  /*d170*/  FFMA.FTZ R54, R62, UR41, -R12.reuse ;  /* 0x000000293e367c23 */ /* 0x100fe2000801080c */
[--C-:B------:R-:W-:Y:S01]  /*d180*/  FFMA.FTZ R60, R63, UR41, -R12.reuse ;  /* 0x000000293f3c7c23 */ /* 0x100fe2000801080c */
[--C-:B------:R-:W-:Y:S01]  /*d190*/  FFMA.FTZ R55, R66, UR41, -R12.reuse ;  /* 0x0000002942377c23 */ /* 0x100fe2000801080c */
[--C-:B------:R-:W-:Y:S01]  /*d1a0*/  FFMA.FTZ R58, R67, UR41, -R12.reuse ;  /* 0x00000029433a7c23 */ /* 0x100fe2000801080c */
[----:B------:R-:W-:-:S03]  /*d1b0*/  FFMA.FTZ R70, R70, UR41, -R12 ;  /* 0x0000002946467c23 */ /* 0x000fc6000801080c */
[----:B------:R-:W2:Y:S01]  /*d1c0*/  MUFU.EX2 R46, R46 ;  /* 0x0000002e002e7308 */ /* 0x000ea20000000800 */
[--C-:B------:R-:W-:Y:S01]  /*d1d0*/  FFMA.FTZ R71, R71, UR41, -R12.reuse ;  /* 0x0000002947477c23 */ /* 0x100fe2000801080c */
[--C-:B------:R-:W-:Y:S01]  /*d1e0*/  FFMA.FTZ R59, R74, UR41, -R12.reuse ;  /* 0x000000294a3b7c23 */ /* 0x100fe2000801080c */
[--C-:B------:R-:W-:Y:S01]  /*d1f0*/  FFMA.FTZ R75, R75, UR41, -R12.reuse ;  /* 0x000000294b4b7c23 */ /* 0x100fe2000801080c */
[--C-:B------:R-:W-:Y:S01]  /*d200*/  FFMA.FTZ R78, R78, UR41, -R12.reuse ;  /* 0x000000294e4e7c23 */ /* 0x100fe2000801080c */
[--C-:B------:R-:W-:Y:S01]  /*d210*/  FFMA.FTZ R79, R79, UR41, -R12.reuse ;  /* 0x000000294f4f7c23 */ /* 0x100fe2000801080c */
[--C-:B------:R-:W-:Y:S01]  /*d220*/  FFMA.FTZ R82, R82, UR41, -R12.reuse ;  /* 0x0000002952527c23 */ /* 0x100fe2000801080c */
[--C-:B------:R-:W-:Y:S01]  /*d230*/  FFMA.FTZ R83, R83, UR41, -R12.reuse ;  /* 0x0000002953537c23 */ /* 0x100fe2000801080c */
[----:B------:R-:W2:Y:S01]  /*d240*/  MUFU.EX2 R26, R26 ;  /* 0x0000001a001a7308 */ /* 0x000ea20000000800 */
[--C-:B------:R-:W-:Y:S01]  /*d250*/  FFMA.FTZ R86, R86, UR41, -R12.reuse ;  /* 0x0000002956567c23 */ /* 0x100fe2000801080c */
[----:B------:R-:W-:Y:S01]  /*d260*/  FFMA.FTZ R87, R87, UR41, -R12 ;  /* 0x0000002957577c23 */ /* 0x000fe2000801080c */
[----:B-1----:R-:W-:Y:S01]  /*d270*/  FADD.FTZ R12, R8, R13 ;  /* 0x0000000d080c7221 */ /* 0x002fe20000010000 */
[----:B0-----:R-:W-:-:S04]  /*d280*/  FADD.FTZ R10, R56, R11 ;  /* 0x0000000b380a7221 */ /* 0x001fc80000010000 */
[----:B------:R-:W0:Y:S01]  /*d290*/  MUFU.EX2 R47, R47 ;  /* 0x0000002f002f7308 */ /* 0x000e220000000800 */
[----:B---3--:R-:W-:Y:S01]  /*d2a0*/  FADD.FTZ R11, R89, R12 ;  /* 0x0000000c590b7221 */ /* 0x008fe20000010000 */
[----:B----4-:R-:W-:-:S06]  /*d2b0*/  FADD.FTZ R10, R57, R10 ;  /* 0x0000000a390a7221 */ /* 0x010fcc0000010000 */
[----:B------:R-:W1:Y:S01]  /*d2c0*/  MUFU.EX2 R30, R30 ;  /* 0x0000001e001e7308 */ /* 0x000e620000000800 */
[----:B------:R-:W-:Y:S01]  /*d2d0*/  FADD.FTZ R12, R90, R11 ;  /* 0x0000000b5a0c7221 */ /* 0x000fe20000010000 */
[----:B------:R-:W-:-:S06]  /*d2e0*/  FADD.FTZ R11, R43, R10 ;  /* 0x0000000a2b0b7221 */ /* 0x000fcc0000010000 */
[----:B------:R-:W3:Y:S01]  /*d2f0*/  MUFU.EX2 R34, R34 ;  /* 0x0000002200227308 */ /* 0x000ee20000000800 */
[----:B--2---:R-:W-:Y:S01]  /*d300*/  FADD.FTZ R13, R91, R12 ;  /* 0x0000000c5b0d7221 */ /* 0x004fe20000010000 */
[----:B------:R-:W-:-:S06]  /*d310*/  FADD.FTZ R10, R46, R11 ;  /* 0x0000000b2e0a7221 */ /* 0x000fcc0000010000 */
[----:B------:R-:W2:Y:S08]  /*d320*/  MUFU.EX2 R31, R31 ;  /* 0x0000001f001f7308 */ /* 0x000eb00000000800 */
[----:B------:R-:W4:Y:S01]  /*d330*/  MUFU.EX2 R39, R39 ;  /* 0x0000002700277308 */ /* 0x000f220000000800 */
[----:B------:R-:W-:Y:S01]  /*d340*/  FADD.FTZ R13, R26, R13 ;  /* 0x0000000d1a0d7221 */ /* 0x000fe20000010000 */
[----:B------:R-:W-:-:S06]  /*d350*/  F2FP.BF16.F32.PACK_AB R4, R5, R4 ;  /* 0x000000040504723e */ /* 0x000fcc00000010ff */
[----:B------:R-:W4:Y:S01]  /*d360*/  MUFU.EX2 R32, R32 ;  /* 0x0000002000207308 */ /* 0x000f220000000800 */
[----:B0-----:R-:W-:-:S07]  /*d370*/  FADD.FTZ R5, R47, R10 ;  /* 0x0000000a2f057221 */ /* 0x001fce0000010000 */
[----:B------:R-:W0:Y:S01]  /*d380*/  MUFU.EX2 R42, R42 ;  /* 0x0000002a002a7308 */ /* 0x000e220000000800 */
[----:B-1----:R-:W-:Y:S01]  /*d390*/  FADD.FTZ R12, R30, R13 ;  /* 0x0000000d1e0c7221 */ /* 0x002fe20000010000 */
[----:B---3--:R-:W-:-:S03]  /*d3a0*/  FADD.FTZ R10, R34, R5 ;  /* 0x00000005220a7221 */ /* 0x008fc60000010000 */
[----:B--2---:R-:W-:Y:S01]  /*d3b0*/  FADD.FTZ R11, R31, R12 ;  /* 0x0000000c1f0b7221 */ /* 0x004fe20000010000 */
[----:B----4-:R-:W-:-:S03]  /*d3c0*/  FADD.FTZ R5, R39, R10 ;  /* 0x0000000a27057221 */ /* 0x010fc60000010000 */
[----:B------:R-:W-:Y:S01]  /*d3d0*/  FADD.FTZ R12, R32, R11 ;  /* 0x0000000b200c7221 */ /* 0x000fe20000010000 */
[----:B0-----:R-:W-:Y:S01]  /*d3e0*/  FADD.FTZ R11, R42, R5 ;  /* 0x000000052a0b7221 */ /* 0x001fe20000010000 */
[----:B------:R-:W-:Y:S02]  /*d3f0*/  F2FP.BF16.F32.PACK_AB R5, R35, R9 ;  /* 0x000000092305723e */ /* 0x000fe400000010ff */
[----:B------:R-:W2:Y:S01]  /*d400*/  LDL R35, [R1+0x54] ;  /* 0x0000540001237983 */ /* 0x000ea20000100800 */
[----:B------:R-:W0:Y:S08]  /*d410*/  MUFU.EX2 R33, R33 ;  /* 0x0000002100217308 */ /* 0x000e300000000800 */
[----:B------:R-:W1:Y:S08]  /*d420*/  MUFU.EX2 R50, R50 ;  /* 0x0000003200327308 */ /* 0x000e700000000800 */
[----:B------:R-:W3:Y:S08]  /*d430*/  MUFU.EX2 R41, R41 ;  /* 0x0000002900297308 */ /* 0x000ef00000000800 */
[----:B------:R-:W4:Y:S01]  /*d440*/  MUFU.EX2 R45, R45 ;  /* 0x0000002d002d7308 */ /* 0x000f220000000800 */
[----:B0-----:R-:W-:-:S07]  /*d450*/  FADD.FTZ R12, R33, R12 ;  /* 0x0000000c210c7221 */ /* 0x001fce0000010000 */
[----:B------:R-:W0:Y:S08]  /*d460*/  MUFU.EX2 R51, R51 ;  /* 0x0000003300337308 */ /* 0x000e300000000800 */
[----:B------:R-:W0:Y:S01]  /*d470*/  MUFU.EX2 R49, R49 ;  /* 0x0000003100317308 */ /* 0x000e220000000800 */
[----:B-1----:R-:W-:Y:S01]  /*d480*/  FADD.FTZ R11, R50, R11 ;  /* 0x0000000b320b7221 */ /* 0x002fe20000010000 */
[----:B---3--:R-:W-:-:S06]  /*d490*/  FADD.FTZ R14, R41, R12 ;  /* 0x0000000c290e7221 */ /* 0x008fcc0000010000 */
[----:B------:R-:W1:Y:S08]  /*d4a0*/  MUFU.EX2 R54, R54 ;  /* 0x0000003600367308 */ /* 0x000e700000000800 */
[----:B------:R-:W3:Y:S01]  /*d4b0*/  MUFU.EX2 R27, R27 ;  /* 0x0000001b001b7308 */ /* 0x000ee20000000800 */
[----:B------:R-:W-:Y:S01]  /*d4c0*/  FADD.FTZ R12, R20, R11 ;  /* 0x0000000b140c7221 */ /* 0x000fe20000010000 */
[----:B----4-:R-:W-:-:S06]  /*d4d0*/  FADD.FTZ R14, R45, R14 ;  /* 0x0000000e2d0e7221 */ /* 0x010fcc0000010000 */
[----:B------:R-:W4:Y:S08]  /*d4e0*/  MUFU.EX2 R60, R60 ;  /* 0x0000003c003c7308 */ /* 0x000f300000000800 */
[----:B------:R-:W4:Y:S01]  /*d4f0*/  MUFU.EX2 R29, R29 ;  /* 0x0000001d001d7308 */ /* 0x000f220000000800 */
[----:B0-----:R-:W-:Y:S01]  /*d500*/  FADD.FTZ R13, R51, R12 ;  /* 0x0000000c330d7221 */ /* 0x001fe20000010000 */
[----:B------:R-:W-:-:S06]  /*d510*/  FADD.FTZ R14, R49, R14 ;  /* 0x0000000e310e7221 */ /* 0x000fcc0000010000 */
[----:B------:R-:W-:Y:S01]  /*d520*/  MUFU.EX2 R28, R28 ;  /* 0x0000001c001c7308 */ /* 0x000fe20000000800 */
[----:B------:R-:W-:-:S07]  /*d530*/  F2FP.BF16.F32.PACK_AB R6, R7, R6 ;  /* 0x000000060706723e */ /* 0x000fce00000010ff */
[----:B------:R-:W0:Y:S01]  /*d540*/  MUFU.EX2 R55, R55 ;  /* 0x0000003700377308 */ /* 0x000e220000000800 */
[----:B------:R-:W-:Y:S01]  /*d550*/  F2FP.BF16.F32.PACK_AB R7, R56, R38 ;  /* 0x000000263807723e */ /* 0x000fe200000010ff */
[----:B-1----:R-:W-:Y:S01]  /*d560*/  FADD.FTZ R13, R54, R13 ;  /* 0x0000000d360d7221 */ /* 0x002fe20000010000 */
[----:B---3--:R-:W-:-:S05]  /*d570*/  FADD.FTZ R38, R27, R14 ;  /* 0x0000000e1b267221 */ /* 0x008fca0000010000 */
[----:B------:R-:W-:Y:S01]  /*d580*/  MUFU.EX2 R36, R36 ;  /* 0x0000002400247308 */ /* 0x000fe20000000800 */
[----:B------:R-:W-:-:S07]  /*d590*/  F2FP.BF16.F32.PACK_AB R12, R30, R26 ;  /* 0x0000001a1e0c723e */ /* 0x000fce00000010ff */
[----:B------:R-:W1:Y:S01]  /*d5a0*/  MUFU.EX2 R58, R58 ;  /* 0x0000003a003a7308 */ /* 0x000e620000000800 */
[----:B----4-:R-:W-:Y:S01]  /*d5b0*/  FADD.FTZ R26, R60, R13 ;  /* 0x0000000d3c1a7221 */ /* 0x010fe20000010000 */
[----:B------:R-:W-:Y:S01]  /*d5c0*/  FADD.FTZ R13, R29, R38 ;  /* 0x000000261d0d7221 */ /* 0x000fe20000010000 */
[----:B------:R-:W-:-:S05]  /*d5d0*/  F2FP.BF16.F32.PACK_AB R8, R89, R8 ;  /* 0x000000085908723e */ /* 0x000fca00000010ff */
[----:B------:R-:W-:Y:S01]  /*d5e0*/  MUFU.EX2 R21, R70 ;  /* 0x0000004600157308 */ /* 0x000fe20000000800 */
[----:B------:R-:W-:Y:S01]  /*d5f0*/  F2FP.BF16.F32.PACK_AB R10, R91, R90 ;  /* 0x0000005a5b0a723e */ /* 0x000fe200000010ff */
[----:B------:R0:W-:Y:S01]  /*d600*/  STSM.16.M88.4 [R95], R4 ;  /* 0x000000045f007844 */ /* 0x0001e20000000200 */
[----:B------:R-:W-:-:S05]  /*d610*/  F2FP.BF16.F32.PACK_AB R9, R43, R57 ;  /* 0x000000392b09723e */ /* 0x000fca00000010ff */
[----:B------:R-:W3:Y:S01]  /*d620*/  MUFU.EX2 R24, R71 ;  /* 0x0000004700187308 */ /* 0x000ee20000000800 */
[----:B------:R-:W-:Y:S02]  /*d630*/  F2FP.BF16.F32.PACK_AB R11, R47, R46 ;  /* 0x0000002e2f0b723e */ /* 0x000fe400000010ff */
[----:B------:R-:W-:Y:S02]  /*d640*/  F2FP.BF16.F32.PACK_AB R14, R32, R31 ;  /* 0x0000001f200e723e */ /* 0x000fe400000010ff */
[----:B------:R-:W-:Y:S01]  /*d650*/  F2FP.BF16.F32.PACK_AB R15, R50, R42 ;  /* 0x0000002a320f723e */ /* 0x000fe200000010ff */
[----:B------:R1:W-:Y:S01]  /*d660*/  STSM.16.M88.4 [R93], R8 ;  /* 0x000000085d007844 */ /* 0x0003e20000000200 */
[----:B0-----:R-:W-:Y:S01]  /*d670*/  FADD.FTZ R5, R55, R26 ;  /* 0x0000001a37057221 */ /* 0x001fe20000010000 */
[----:B------:R-:W-:Y:S01]  /*d680*/  FADD.FTZ R7, R28, R13 ;  /* 0x0000000d1c077221 */ /* 0x000fe20000010000 */
[----:B------:R-:W-:Y:S02]  /*d690*/  F2FP.BF16.F32.PACK_AB R13, R39, R34 ;  /* 0x00000022270d723e */ /* 0x000fe400000010ff */
[----:B------:R-:W-:-:S02]  /*d6a0*/  F2FP.BF16.F32.PACK_AB R4, R41, R33 ;  /* 0x000000212904723e */ /* 0x000fc400000010ff */
[----:B------:R-:W-:Y:S01]  /*d6b0*/  F2FP.BF16.F32.PACK_AB R6, R49, R45 ;  /* 0x0000002d3106723e */ /* 0x000fe200000010ff */
[----:B------:R-:W-:Y:S01]  /*d6c0*/  STSM.16.M88.4 [R92], R12 ;  /* 0x0000000c5c007844 */ /* 0x000fe20000000200 */
[----:B-1----:R-:W-:Y:S01]  /*d6d0*/  FADD.FTZ R8, R58, R5 ;  /* 0x000000053a087221 */ /* 0x002fe20000010000 */
[----:B------:R-:W-:Y:S01]  /*d6e0*/  FADD.FTZ R10, R36, R7 ;  /* 0x00000007240a7221 */ /* 0x000fe20000010000 */
[----:B------:R-:W-:Y:S02]  /*d6f0*/  F2FP.BF16.F32.PACK_AB R5, R51, R20 ;  /* 0x000000143305723e */ /* 0x000fe400000010ff */
[----:B------:R-:W-:-:S05]  /*d700*/  F2FP.BF16.F32.PACK_AB R7, R60, R54 ;  /* 0x000000363c07723e */ /* 0x000fca00000010ff */
[----:B------:R0:W-:Y:S02]  /*d710*/  STSM.16.M88.4 [R94+0x27800], R4 ;  /* 0x027800045e007844 */ /* 0x0001e40000000200 */
[----:B0-----:R-:W-:Y:S02]  /*d720*/  F2FP.BF16.F32.PACK_AB R4, R29, R27 ;  /* 0x0000001b1d04723e */ /* 0x001fe400000010ff */
[----:B------:R-:W-:Y:S02]  /*d730*/  F2FP.BF16.F32.PACK_AB R6, R36, R28 ;  /* 0x0000001c2406723e */ /* 0x000fe400000010ff */
[----:B------:R-:W-:Y:S02]  /*d740*/  F2FP.BF16.F32.PACK_AB R5, R58, R55 ;  /* 0x000000373a05723e */ /* 0x000fe400000010ff */
[----:B---3--:R-:W-:-:S05]  /*d750*/  F2FP.BF16.F32.PACK_AB R7, R24, R21 ;  /* 0x000000151807723e */ /* 0x008fca00000010ff */
[----:B--2---:R0:W-:Y:S04]  /*d760*/  STSM.16.M88.4 [R35], R4 ;  /* 0x0000000423007844 */ /* 0x0041e80000000200 */
[----:B0-----:R-:W2:Y:S01]  /*d770*/  LDL R4, [R1+0x3c] ;  /* 0x00003c0001047983 */ /* 0x001ea20000100800 */
[----:B------:R-:W0:Y:S01]  /*d780*/  MUFU.EX2 R59, R59 ;  /* 0x0000003b003b7308 */ /* 0x000e220000000800 */
[----:B------:R-:W-:-:S07]  /*d790*/  FADD.FTZ R9, R21, R8 ;  /* 0x0000000815097221 */ /* 0x000fce0000010000 */
[----:B------:R-:W1:Y:S08]  /*d7a0*/  MUFU.EX2 R37, R37 ;  /* 0x0000002500257308 */ /* 0x000e700000000800 */
[----:B------:R-:W3:Y:S01]  /*d7b0*/  MUFU.EX2 R75, R75 ;  /* 0x0000004b004b7308 */ /* 0x000ee20000000800 */
[----:B------:R-:W-:-:S07]  /*d7c0*/  FADD.FTZ R8, R24, R9 ;  /* 0x0000000918087221 */ /* 0x000fce0000010000 */
[----:B------:R-:W4:Y:S08]  /*d7d0*/  MUFU.EX2 R40, R40 ;  /* 0x0000002800287308 */ /* 0x000f300000000800 */
        /* <DEDUP_REMOVED lines=8> */
[----:B----4-:R-:W-:Y:S01]  /*d860*/  FADD.FTZ R11, R40, R11 ;  /* 0x0000000b280b7221 */ /* 0x010fe20000010000 */
[----:B------:R-:W-:-:S06]  /*d870*/  FADD.FTZ R20, R78, R9 ;  /* 0x000000094e147221 */ /* 0x000fcc0000010000 */
[----:B------:R-:W4:Y:S08]  /*d880*/  MUFU.EX2 R52, R52 ;  /* 0x0000003400347308 */ /* 0x000f300000000800 */
[----:B------:R-:W4:Y:S01]  /*d890*/  MUFU.EX2 R83, R83 ;  /* 0x0000005300537308 */ /* 0x000f220000000800 */
[----:B0-----:R-:W-:-:S07]  /*d8a0*/  FADD.FTZ R11, R44, R11 ;  /* 0x0000000b2c0b7221 */ /* 0x001fce0000010000 */
[----:B------:R-:W0:Y:S08]  /*d8b0*/  MUFU.EX2 R53, R53 ;  /* 0x0000003500357308 */ /* 0x000e300000000800 */
[----:B------:R-:W-:Y:S08]  /*d8c0*/  MUFU.EX2 R25, R25 ;  /* 0x0000001900197308 */ /* 0x000ff00000000800 */
[----:B------:R-:W0:Y:S08]  /*d8d0*/  MUFU.EX2 R141, R141 ;  /* 0x0000008d008d7308 */ /* 0x000e300000000800 */
[----:B------:R-:W-:Y:S08]  /*d8e0*/  MUFU.EX2 R86, R86 ;  /* 0x0000005600567308 */ /* 0x000ff00000000800 */
[----:B------:R-:W0:Y:S01]  /*d8f0*/  MUFU.EX2 R87, R87 ;  /* 0x0000005700577308 */ /* 0x000e220000000800 */
[----:B------:R-:W-:Y:S01]  /*d900*/  FADD.FTZ R9, R79, R20 ;  /* 0x000000144f097221 */ /* 0x000fe20000010000 */
[----:B-1----:R-:W-:-:S03]  /*d910*/  FADD.FTZ R11, R48, R11 ;  /* 0x0000000b300b7221 */ /* 0x002fc60000010000 */
[----:B---3--:R-:W-:Y:S01]  /*d920*/  FADD.FTZ R14, R82, R9 ;  /* 0x00000009520e7221 */ /* 0x008fe20000010000 */
[----:B----4-:R-:W-:Y:S01]  /*d930*/  FADD.FTZ R26, R52, R11 ;  /* 0x0000000b341a7221 */ /* 0x010fe20000010000 */
[----:B------:R-:W-:Y:S02]  /*d940*/  F2FP.BF16.F32.PACK_AB R8, R40, R37 ;  /* 0x000000252808723e */ /* 0x000fe400000010ff */
[----:B------:R-:W-:Y:S01]  /*d950*/  F2FP.BF16.F32.PACK_AB R10, R48, R44 ;  /* 0x0000002c300a723e */ /* 0x000fe200000010ff */
[----:B------:R-:W-:Y:S01]  /*d960*/  FADD.FTZ R21, R83, R14 ;  /* 0x0000000e53157221 */ /* 0x000fe20000010000 */
[----:B------:R-:W-:Y:S02]  /*d970*/  F2FP.BF16.F32.PACK_AB R9, R75, R59 ;  /* 0x0000003b4b09723e */ /* 0x000fe400000010ff */
[----:B------:R-:W-:Y:S02]  /*d980*/  F2FP.BF16.F32.PACK_AB R11, R79, R78 ;  /* 0x0000004e4f0b723e */ /* 0x000fe400000010ff */
[----:B0-----:R-:W-:-:S02]  /*d990*/  F2FP.BF16.F32.PACK_AB R12, R53, R52 ;  /* 0x00000034350c723e */ /* 0x001fc400000010ff */
[----:B------:R-:W-:Y:S02]  /*d9a0*/  F2FP.BF16.F32.PACK_AB R13, R83, R82 ;  /* 0x00000052530d723e */ /* 0x000fe400000010ff */
[----:B------:R-:W-:Y:S02]  /*d9b0*/  F2FP.BF16.F32.PACK_AB R14, R141, R25 ;  /* 0x000000198d0e723e */ /* 0x000fe400000010ff */
[----:B------:R-:W-:Y:S01]  /*d9c0*/  F2FP.BF16.F32.PACK_AB R15, R87, R86 ;  /* 0x00000056570f723e */ /* 0x000fe200000010ff */
[----:B------:R0:W-:Y:S04]  /*d9d0*/  STSM.16.M88.4 [R93+0x6000], R8 ;  /* 0x006000085d007844 */ /* 0x0001e80000000200 */
[----:B------:R1:W-:Y:S01]  /*d9e0*/  STSM.16.M88.4 [R92+0x6000], R12 ;  /* 0x0060000c5c007844 */ /* 0x0003e20000000200 */
[----:B------:R3:W-:Y:S06]  /*d9f0*/  MEMBAR.ALL.CTA ;  /* 0x0000000000007992 */ /* 0x0007ec0000008000 */
[----:B---3--:R-:W3:Y:S01]  /*da00*/  FENCE.VIEW.ASYNC.S ;  /* 0x00000000000073c6 */ /* 0x008ee20000000000 */
[----:B------:R-:W-:-:S02]  /*da10*/  VIADD R20, R88, 0xfffffffe ;  /* 0xfffffffe58147836 */ /* 0x000fc40000000000 */
[----:B------:R-:W-:Y:S01]  /*da20*/  FADD.FTZ R26, R53, R26 ;  /* 0x0000001a351a7221 */ /* 0x000fe20000010000 */
[----:B------:R-:W-:-:S03]  /*da30*/  FADD.FTZ R86, R86, R21 ;  /* 0x0000001556567221 */ /* 0x000fc60000010000 */
[----:B------:R-:W-:Y:S01]  /*da40*/  FADD.FTZ R26, R25, R26 ;  /* 0x0000001a191a7221 */ /* 0x000fe20000010000 */
[----:B------:R-:W-:Y:S01]  /*da50*/  FADD.FTZ R21, R87, R86 ;  /* 0x0000005657157221 */ /* 0x000fe20000010000 */
[--C-:B------:R-:W-:Y:S02]  /*da60*/  IMAD.MOV.U32 R134, RZ, RZ, R135.reuse ;  /* 0x000000ffff867224 */ /* 0x100fe400078e0087 */
[----:B------:R-:W-:Y:S01]  /*da70*/  FADD.FTZ R141, R141, R26 ;  /* 0x0000001a8d8d7221 */ /* 0x000fe20000010000 */
[--C-:B------:R-:W-:Y:S02]  /*da80*/  IMAD.MOV.U32 R133, RZ, RZ, R135.reuse ;  /* 0x000000ffff857224 */ /* 0x100fe400078e0087 */
[--C-:B------:R-:W-:Y:S02]  /*da90*/  IMAD.MOV.U32 R132, RZ, RZ, R135.reuse ;  /* 0x000000ffff847224 */ /* 0x100fe400078e0087 */
[--C-:B------:R-:W-:Y:S02]  /*daa0*/  IMAD.MOV.U32 R131, RZ, RZ, R135.reuse ;  /* 0x000000ffff837224 */ /* 0x100fe400078e0087 */
[----:B------:R-:W-:-:S02]  /*dab0*/  IMAD.MOV.U32 R130, RZ, RZ, R135 ;  /* 0x000000ffff827224 */ /* 0x000fc400078e0087 */
[--C-:B------:R-:W-:Y:S02]  /*dac0*/  IMAD.MOV.U32 R129, RZ, RZ, R135.reuse ;  /* 0x000000ffff817224 */ /* 0x100fe400078e0087 */
[--C-:B------:R-:W-:Y:S02]  /*dad0*/  IMAD.MOV.U32 R128, RZ, RZ, R135.reuse ;  /* 0x000000ffff807224 */ /* 0x100fe400078e0087 */
        /* <DEDUP_REMOVED lines=34> */
[--C-:B0-----:R-:W-:Y:S02]  /*dd00*/  IMAD.MOV.U32 R93, RZ, RZ, R135.reuse ;  /* 0x000000ffff5d7224 */ /* 0x101fe400078e0087 */
[--C-:B-1----:R-:W-:Y:S02]  /*dd10*/  IMAD.MOV.U32 R92, RZ, RZ, R135.reuse ;  /* 0x000000ffff5c7224 */ /* 0x102fe400078e0087 */
[--C-:B------:R-:W-:Y:S02]  /*dd20*/  IMAD.MOV.U32 R91, RZ, RZ, R135.reuse ;  /* 0x000000ffff5b7224 */ /* 0x100fe400078e0087 */
[--C-:B------:R-:W-:Y:S02]  /*dd30*/  IMAD.MOV.U32 R90, RZ, RZ, R135.reuse ;  /* 0x000000ffff5a7224 */ /* 0x100fe400078e0087 */
[--C-:B------:R-:W-:Y:S02]  /*dd40*/  IMAD.MOV.U32 R89, RZ, RZ, R135.reuse ;  /* 0x000000ffff597224 */ /* 0x100fe400078e0087 */
[----:B------:R-:W-:Y:S01]  /*dd50*/  IMAD.MOV.U32 R88, RZ, RZ, R135 ;  /* 0x000000ffff587224 */ /* 0x000fe200078e0087 */
[----:B--2---:R-:W-:Y:S01]  /*dd60*/  ISETP.GE.AND P1, PT, R20, R4, PT ;  /* 0x000000041400720c */ /* 0x004fe20003f26270 */
[----:B---3--:R-:W-:-:S12]  /*dd70*/  NOP ;  /* 0x0000000000007918 */ /* 0x008fd80000000000 */
[----:B------:R-:W-:Y:S05]  /*dd80*/  @!P1 BRA `(.L_x_511) ;  /* 0x00000024009c9947 */ /* 0x000fea0003800000 */
[----:B------:R-:W-:Y:S01]  /*dd90*/  IMAD.MOV.U32 R6, RZ, RZ, R3 ;  /* 0x000000ffff067224 */ /* 0x000fe200078e0003 */
[----:B------:R-:W-:Y:S01]  /*dda0*/  CS2R R134, SRZ ;  /* 0x0000000000867805 */ /* 0x000fe2000001ff00 */
[----:B------:R-:W-:Y:S01]  /*ddb0*/  IMAD.MOV.U32 R7, RZ, RZ, R0 ;  /* 0x000000ffff077224 */ /* 0x000fe200078e0000 */
[----:B------:R-:W-:Y:S01]  /*ddc0*/  CS2R R132, SRZ ;  /* 0x0000000000847805 */ /* 0x000fe2000001ff00 */
[----:B------:R-:W-:Y:S01]  /*ddd0*/  IMAD.MOV.U32 R5, RZ, RZ, R151 ;  /* 0x000000ffff057224 */ /* 0x000fe200078e0097 */
[----:B------:R-:W-:Y:S01]  /*dde0*/  CS2R R130, SRZ ;  /* 0x0000000000827805 */ /* 0x000fe2000001ff00 */
[----:B------:R-:W-:Y:S01]  /*ddf0*/  IMAD.MOV.U32 R4, RZ, RZ, R140 ;  /* 0x000000ffff047224 */ /* 0x000fe200078e008c */
        /* <DEDUP_REMOVED lines=20> */
[----:B------:R-:W-:-:S07]  /*df40*/  CS2R R88, SRZ ;  /* 0x0000000000587805 */ /* 0x000fce000001ff00 */
.L_x_523:
[----:B------:R-:W2:Y:S01]  /*df50*/  LDL R3, [R1+0x40] ;  /* 0x0000400001037983 */ /* 0x000ea20000100800 */
[----:B------:R-:W-:Y:S01]  /*df60*/  ISETP.NE.AND P1, PT, R4, 0x1, PT ;  /* 0x000000010400780c */ /* 0x000fe20003f25270 */
[----:B------:R-:W-:Y:S05]  /*df70*/  YIELD ;  /* 0x0000000000007946 */ /* 0x000fea0003800000 */
[----:B------:R-:W-:-:S04]  /*df80*/  SEL R0, RZ, 0x1, P1 ;  /* 0x00000001ff007807 */ /* 0x000fc80000800000 */
[----:B------:R-:W-:Y:S02]  /*df90*/  LOP3.LUT R151, R5, R0, RZ, 0x3c, !PT ;  /* 0x0000000005977212 */ /* 0x000fe400078e3cff */
[----:B--2---:R-:W-:-:S13]  /*dfa0*/  ISETP.NE.AND P1, PT, R3, RZ, PT ;  /* 0x000000ff0300720c */ /* 0x004fda0003f25270 */
[----:B------:R-:W-:Y:S05]  /*dfb0*/  @P1 BRA `(.L_x_512) ;  /* 0x00000000003c1947 */ /* 0x000fea0003800000 */
[----:B------:R-:W-:Y:S05]  /*dfc0*/  @!P0 BRA `(.L_x_513) ;  /* 0x0000000000048947 */ /* 0x000fea0003800000 */
[----:B------:R-:W-:Y:S01]  /*dfd0*/  BPT.TRAP 0x1 ;  /* 0x000000040000795c */ /* 0x000fe20000300000 */
.L_x_513:
[----:B------:R-:W-:-:S05]  /*dfe0*/  VIADD R0, R4, 0x1 ;  /* 0x0000000104007836 */ /* 0x000fca0000000000 */
[----:B------:R-:W-:-:S04]  /*dff0*/  ISETP.NE.AND P2, PT, R0, 0x2, PT ;  /* 0x000000020000780c */ /* 0x000fc80003f45270 */
[----:B------:R-:W-:Y:S02]  /*e000*/  SEL R3, R0, RZ, P2 ;  /* 0x000000ff00037207 */ /* 0x000fe40001000000 */
[----:B------:R-:W-:-:S03]  /*e010*/  SHF.L.U32 R0, R151, 0x1f, RZ ;  /* 0x0000001f97007819 */ /* 0x000fc600000006ff */
[----:B------:R-:W-:-:S04]  /*e020*/  IMAD R3, R3, 0x8, R2 ;  /* 0x0000000803037824 */ /* 0x000fc800078e0202 */
[----:B------:R0:W1:Y:S01]  /*e030*/  SYNCS.PHASECHK.TRANS64.TRYWAIT P2, [R3+URZ+0x2d830], R0 ;  /* 0x02d83000030075a7 */ /* 0x000062000804017f */
[----:B------:R-:W-:Y:S05]  /*e040*/  @!P0 BRA `(.L_x_514) ;  /* 0x0000000000048947 */ /* 0x000fea0003800000 */
[----:B------:R-:W-:Y:S01]  /*e050*/  BPT.TRAP 0x1 ;  /* 0x000000040000795c */ /* 0x000fe20000300000 */
.L_x_514:
[----:B------:R-:W-:Y:S04]  /*e060*/  BSSY B0, `(.L_x_512) ;  /* 0x0000004000007945 */ /* 0x000fe80003800000 */
[----:B-1----:R-:W-:Y:S05]  /*e070*/  @P2 BRA `(.L_x_515) ;  /* 0x0000000000082947 */ /* 0x002fea0003800000 */
[----:B------:R-:W1:Y:S02]  /*e080*/  SYNCS.PHASECHK.TRANS64.TRYWAIT P2, [R3+URZ+0x2d830], R0 ;  /* 0x02d83000030075a7 */ /* 0x000e64000804017f */
[----:B-1----:R-:W-:Y:S05]  /*e090*/  @!P2 BRA `(.L_x_516) ;  /* 0x000000d400d0a947 */ /* 0x002fea0003800000 */
.L_x_515:
[----:B------:R-:W-:Y:S05]  /*e0a0*/  BSYNC B0 ;  /* 0x0000000000007941 */ /* 0x000fea0003800000 */
.L_x_512:
[----:B01----:R-:W2:Y:S01]  /*e0b0*/  LDL R3, [R1+0x44] ;  /* 0x0000440001037983 */ /* 0x003ea20000100800 */
[----:B------:R-:W-:Y:S01]  /*e0c0*/  VIADD R140, R4, 0x1 ;  /* 0x00000001048c7836 */ /* 0x000fe20000000000 */
[----:B------:R-:W0:Y:S04]  /*e0d0*/  S2R R0, SR_TID.X ;  /* 0x0000000000007919 */ /* 0x000e280000002100 */
[----:B------:R-:W-:-:S04]  /*e0e0*/  ISETP.NE.AND P2, PT, R140, 0x2, PT ;  /* 0x000000028c00780c */ /* 0x000fc80003f45270 */
[----:B------:R-:W-:Y:S01]  /*e0f0*/  SEL R140, R140, RZ, P2 ;  /* 0x000000ff8c8c7207 */ /* 0x000fe20001000000 */
[----:B------:R-:W-:Y:S05]  /*e100*/  WARPSYNC.ALL ;  /* 0x0000000000007948 */ /* 0x000fea0003800000 */
[----:B------:R-:W-:-:S05]  /*e110*/  IMAD.MOV.U32 R9, RZ, RZ, -0x7fffffe0 ;  /* 0x80000020ff097424 */ /* 0x000fca00078e00ff */
[C---:B------:R-:W-:Y:S02]  /*e120*/  R2UR UR7, R9.reuse ;  /* 0x00000000090772ca */ /* 0x040fe400000e0000 */
[----:B------:R-:W-:Y:S01]  /*e130*/  R2UR UR27, R9 ;  /* 0x00000000091b72ca */ /* 0x000fe200000e0000 */
[----:B------:R-:W-:-:S05]  /*e140*/  IMAD.MOV.U32 R15, RZ, RZ, -0x7fffffe0 ;  /* 0x80000020ff0f7424 */ /* 0x000fca00078e00ff */
[----:B------:R-:W-:Y:S02]  /*e150*/  R2UR UR23, R15 ;  /* 0x000000000f1772ca */ /* 0x000fe400000e0000 */
[----:B0-----:R-:W-:-:S05]  /*e160*/  SHF.R.U32.HI R0, RZ, 0x7, R0 ;  /* 0x00000007ff007819 */ /* 0x001fca0000011600 */
[----:B------:R-:W-:-:S05]  /*e170*/  VIADD R0, R0, 0x8 ;  /* 0x0000000800007836 */ /* 0x000fca0000000000 */
[----:B------:R0:W-:Y:S01]  /*e180*/  BAR.SYNC.DEFER_BLOCKING R0, 0x100 ;  /* 0x000400000000751d */ /* 0x0001e20000010000 */
[----:B------:R-:W-:Y:S02]  /*e190*/  R2UR UR4, R148 ;  /* 0x00000000940472ca */ /* 0x000fe400000e0000 */
[----:B------:R-:W-:-:S03]  /*e1a0*/  R2UR UR5, R149 ;  /* 0x00000000950572ca */ /* 0x000fc600000e0000 */
[----:B------:R-:W-:Y:S01]  /*e1b0*/  WARPGROUP.ARRIVE ;  /* 0x00000000000079c5 */ /* 0x000fe20000000000 */
[----:B--2---:R-:W-:-:S04]  /*e1c0*/  IMAD R8, R140, 0x600, R3 ;  /* 0x000006008c087824 */ /* 0x004fc800078e0203 */
[C---:B------:R-:W-:Y:S01]  /*e1d0*/  VIADD R12, R8.reuse, 0x2 ;  /* 0x00000002080c7836 */ /* 0x040fe20000000000 */
[C---:B------:R-:W-:Y:S01]  /*e1e0*/  R2UR UR6, R8.reuse ;  /* 0x00000000080672ca */ /* 0x040fe200000e0000 */
[C---:B------:R-:W-:Y:S02]  /*e1f0*/  VIADD R10, R8.reuse, 0x200 ;  /* 0x00000200080a7836 */ /* 0x040fe40000000000 */
[----:B------:R-:W-:Y:S01]  /*e200*/  VIADD R14, R8, 0x400 ;  /* 0x00000400080e7836 */ /* 0x000fe20000000000 */
[----:B------:R-:W-:Y:S01]  /*e210*/  R2UR UR10, R12 ;  /* 0x000000000c0a72ca */ /* 0x000fe200000e0000 */
[C---:B------:R-:W-:Y:S02]  /*e220*/  VIADD R12, R8.reuse, 0x202 ;  /* 0x00000202080c7836 */ /* 0x040fe40000000000 */
[----:B------:R-:W-:-:S05]  /*e230*/  VIADD R8, R8, 0x402 ;  /* 0x0000040208087836 */ /* 0x000fca0000000000 */
[----:B------:R-:W-:Y:S01]  /*e240*/  R2UR UR26, R8 ;  /* 0x00000000081a72ca */ /* 0x000fe200000e0000 */
[----:B------:R-:W-:Y:S01]  /*e250*/  HGMMA.64x128x16.F32.BF16 R24, gdesc[UR4], RZ, !UPT, gsb0 ;  /* 0x01e00000041879f0 */ /* 0x000fe2000c0018ff */
[----:B------:R-:W2:Y:S01]  /*e260*/  LDL.64 R8, [R1+0x18] ;  /* 0x0000180001087983 */ /* 0x000ea20000100a00 */
[----:B------:R-:W-:-:S03]  /*e270*/  R2UR UR22, R14 ;  /* 0x000000000e1672ca */ /* 0x000fc600000e0000 */
[----:B------:R-:W3:Y:S01]  /*e280*/  LDL.64 R14, [R1+0x10] ;  /* 0x00001000010e7983 */ /* 0x000ee20000100a00 */
[----:B------:R-:W-:Y:S01]  /*e290*/  IMAD.MOV.U32 R13, RZ, RZ, -0x7fffffe0 ;  /* 0x80000020ff0d7424 */ /* 0x000fe200078e00ff */
[----:B------:R-:W-:-:S04]  /*e2a0*/  R2UR UR18, R12 ;  /* 0x000000000c1272ca */ /* 0x000fc800000e0000 */
[C---:B------:R-:W-:Y:S02]  /*e2b0*/  R2UR UR11, R13.reuse ;  /* 0x000000000d0b72ca */ /* 0x040fe400000e0000 */
[----:B------:R-:W-:Y:S02]  /*e2c0*/  R2UR UR19, R13 ;  /* 0x000000000d1372ca */ /* 0x000fe400000e0000 */
[----:B------:R-:W4:Y:S01]  /*e2d0*/  LDL.64 R12, [R1+0x8] ;  /* 0x00000800010c7983 */ /* 0x000f220000100a00 */
[----:B------:R-:W-:Y:S01]  /*e2e0*/  IMAD.MOV.U32 R11, RZ, RZ, -0x7fffffe0 ;  /* 0x80000020ff0b7424 */ /* 0x000fe200078e00ff */
[----:B------:R-:W-:-:S04]  /*e2f0*/  R2UR UR14, R10 ;  /* 0x000000000a0e72ca */ /* 0x000fc800000e0000 */
[----:B------:R-:W-:Y:S02]  /*e300*/  R2UR UR15, R11 ;  /* 0x000000000b0f72ca */ /* 0x000fe400000e0000 */
[----:B------:R-:W5:Y:S01]  /*e310*/  LDL.64 R10, [R1] ;  /* 0x00000000010a7983 */ /* 0x000f620000100a00 */
[----:B------:R-:W-:Y:S02]  /*e320*/  WARPGROUP.DEPBAR.LE gsb0, 0x0 ;  /* 0x00008000000079c5 */ /* 0x000fe40000010000 */
[----:B------:R-:W-:Y:S01]  /*e330*/  WARPGROUP.ARRIVE ;  /* 0x00000000000079c5 */ /* 0x000fe20000000000 */
[----:B--2---:R-:W-:Y:S02]  /*e340*/  R2UR UR8, R8 ;  /* 0x00000000080872ca */ /* 0x004fe400000e0000 */
[----:B------:R-:W-:-:S13]  /*e350*/  R2UR UR9, R9 ;  /* 0x00000000090972ca */ /* 0x000fda00000e0000 */
[----:B------:R-:W-:Y:S01]  /*e360*/  HGMMA.64x128x16.F32.BF16 R24, gdesc[UR8], R24, gsb0 ;  /* 0x01e00000081879f0 */ /* 0x000fe20008001818 */
[----:B---3--:R-:W-:Y:S02]  /*e370*/  R2UR UR12, R14 ;  /* 0x000000000e0c72ca */ /* 0x008fe400000e0000 */
[----:B------:R-:W-:Y:S02]  /*e380*/  R2UR UR13, R15 ;  /* 0x000000000f0d72ca */ /* 0x000fe400000e0000 */
[----:B----4-:R-:W-:Y:S02]  /*e390*/  R2UR UR16, R12 ;  /* 0x000000000c1072ca */ /* 0x010fe400000e0000 */
[----:B------:R-:W-:Y:S01]  /*e3a0*/  R2UR UR17, R13 ;  /* 0x000000000d1172ca */ /* 0x000fe200000e0000 */
[----:B------:R-:W-:Y:S02]  /*e3b0*/  WARPGROUP.DEPBAR.LE gsb0, 0x0 ;  /* 0x00008000000079c5 */ /* 0x000fe40000010000 */
[----:B------:R-:W-:-:S06]  /*e3c0*/  WARPGROUP.ARRIVE ;  /* 0x00000000000079c5 */ /* 0x000fcc0000000000 */
[----:B------:R-:W-:Y:S01]  /*e3d0*/  HGMMA.64x128x16.F32.BF16 R24, gdesc[UR12], R24, gsb0 ;  /* 0x01e000000c1879f0 */ /* 0x000fe20008001818 */
[----:B-----5:R-:W-:Y:S02]  /*e3e0*/  R2UR UR20, R10 ;  /* 0x000000000a1472ca */ /* 0x020fe400000e0000 */
[----:B------:R-:W-:Y:S01]  /*e3f0*/  R2UR UR21, R11 ;  /* 0x000000000b1572ca */ /* 0x000fe200000e0000 */
[----:B------:R-:W-:Y:S02]  /*e400*/  WARPGROUP.DEPBAR.LE gsb0, 0x0 ;  /* 0x00008000000079c5 */ /* 0x000fe40000010000 */
[----:B------:R-:W-:-:S06]  /*e410*/  WARPGROUP.ARRIVE ;  /* 0x00000000000079c5 */ /* 0x000fcc0000000000 */
[----:B------:R-:W-:Y:S01]  /*e420*/  HGMMA.64x128x16.F32.BF16 R24, gdesc[UR16], R24, gsb0 ;  /* 0x01e00000101879f0 */ /* 0x000fe20008001818 */
[----:B------:R-:W-:Y:S02]  /*e430*/  R2UR UR24, R156 ;  /* 0x000000009c1872ca */ /* 0x000fe400000e0000 */
[----:B------:R-:W-:Y:S01]  /*e440*/  R2UR UR25, R157 ;  /* 0x000000009d1972ca */ /* 0x000fe200000e0000 */
[----:B------:R-:W-:Y:S02]  /*e450*/  WARPGROUP.DEPBAR.LE gsb0, 0x0 ;  /* 0x00008000000079c5 */ /* 0x000fe40000010000 */
[----:B------:R-:W-:-:S06]  /*e460*/  WARPGROUP.ARRIVE ;  /* 0x00000000000079c5 */ /* 0x000fcc0000000000 */
        /* <DEDUP_REMOVED lines=8> */
.L_x_518:
[----:B------:R-:W-:Y:S01]  /*e4f0*/  SHF.L.U32 R0, R5, 0x1f, RZ ;  /* 0x0000001f05007819 */ /* 0x000fe200000006ff */
[----:B------:R-:W-:-:S04]  /*e500*/  IMAD R3, R4, 0x8, R2 ;  /* 0x0000000804037824 */ /* 0x000fc800078e0202 */
[----:B------:R0:W1:Y:S01]  /*e510*/  SYNCS.PHASECHK.TRANS64.TRYWAIT P1, [R3+URZ+0x2d850], R0 ;  /* 0x02d85000030075a7 */ /* 0x000062000802017f */
[----:B------:R-:W-:Y:S05]  /*e520*/  @!P0 BRA `(.L_x_519) ;  /* 0x0000000000048947 */ /* 0x000fea0003800000 */
[----:B------:R-:W-:Y:S01]  /*e530*/  BPT.TRAP 0x1 ;  /* 0x000000040000795c */ /* 0x000fe20000300000 */
.L_x_519:
[----:B-1----:R-:W-:Y:S05]  /*e540*/  @P1 BRA `(.L_x_517) ;  /* 0x0000000000081947 */ /* 0x002fea0003800000 */
[----:B------:R-:W1:Y:S02]  /*e550*/  SYNCS.PHASECHK.TRANS64.TRYWAIT P1, [R3+URZ+0x2d850], R0 ;  /* 0x02d85000030075a7 */ /* 0x000e64000802017f */
[----:B-1----:R-:W-:Y:S05]  /*e560*/  @!P1 BRA `(.L_x_520) ;  /* 0x000000d000b09947 */ /* 0x002fea0003800000 */
.L_x_517:
[----:B------:R-:W2:Y:S01]  /*e570*/  LDL R5, [R1+0x48] ;  /* 0x0000480001057983 */ /* 0x000ea20000100800 */
[----:B01----:R-:W-:Y:S01]  /*e580*/  VIADD R0, R2, 0x400 ;  /* 0x0000040002007836 */ /* 0x003fe20000000000 */
[----:B------:R-:W-:Y:S05]  /*e590*/  WARPSYNC.ALL ;  /* 0x0000000000007948 */ /* 0x000fea0003800000 */
[----:B------:R-:W-:Y:S01]  /*e5a0*/  SHF.R.U32.HI R0, RZ, 0x4, R0 ;  /* 0x00000004ff007819 */ /* 0x000fe20000011600 */
[----:B------:R-:W-:Y:S01]  /*e5b0*/  IMAD.MOV.U32 R9, RZ, RZ, -0x7fffffe0 ;  /* 0x80000020ff097424 */ /* 0x000fe200078e00ff */
[----:B------:R-:W-:Y:S01]  /*e5c0*/  WARPGROUP.ARRIVE ;  /* 0x00000000000079c5 */ /* 0x000fe20000000000 */
[----:B------:R-:W-:Y:S01]  /*e5d0*/  IMAD.MOV.U32 R11, RZ, RZ, -0x7fffffe0 ;  /* 0x80000020ff0b7424 */ /* 0x000fe200078e00ff */
[----:B------:R-:W-:-:S02]  /*e5e0*/  LOP3.LUT R0, R0, 0x3fff, RZ, 0xc0, !PT ;  /* 0x00003fff00007812 */ /* 0x000fc400078ec0ff */
[C---:B------:R-:W-:Y:S02]  /*e5f0*/  R2UR UR7, R9.reuse ;  /* 0x00000000090772ca */ /* 0x040fe400000e0000 */
[----:B------:R-:W-:Y:S02]  /*e600*/  LOP3.LUT R0, R0, 0x2000000, RZ, 0xfc, !PT ;  /* 0x0200000000007812 */ /* 0x000fe400078efcff */
[----:B------:R-:W-:Y:S01]  /*e610*/  R2UR UR35, R9 ;  /* 0x00000000092372ca */ /* 0x000fe200000e0000 */
[----:B------:R-:W-:Y:S01]  /*e620*/  IMAD.MOV.U32 R9, RZ, RZ, 0x40000040 ;  /* 0x40000040ff097424 */ /* 0x000fe200078e00ff */
[C---:B------:R-:W-:Y:S01]  /*e630*/  R2UR UR11, R11.reuse ;  /* 0x000000000b0b72ca */ /* 0x040fe200000e0000 */
[----:B------:R-:W-:Y:S01]  /*e640*/  IMAD R8, R4, 0x600, R0 ;  /* 0x0000060004087824 */ /* 0x000fe200078e0200 */
[----:B------:R-:W-:Y:S02]  /*e650*/  R2UR UR15, R11 ;  /* 0x000000000b0f72ca */ /* 0x000fe400000e0000 */
[----:B------:R-:W-:Y:S01]  /*e660*/  R2UR UR5, R9 ;  /* 0x00000000090572ca */ /* 0x000fe200000e0000 */
[C---:B------:R-:W-:Y:S01]  /*e670*/  VIADD R10, R8.reuse, 0x40 ;  /* 0x00000040080a7836 */ /* 0x040fe20000000000 */
[----:B------:R-:W-:Y:S01]  /*e680*/  R2UR UR6, R8 ;  /* 0x00000000080672ca */ /* 0x000fe200000e0000 */
[----:B------:R-:W-:Y:S01]  /*e690*/  IMAD.MOV.U32 R9, RZ, RZ, 0x40000040 ;  /* 0x40000040ff097424 */ /* 0x000fe200078e00ff */
[----:B------:R-:W-:-:S02]  /*e6a0*/  R2UR UR19, R11 ;  /* 0x000000000b1372ca */ /* 0x000fc400000e0000 */
[----:B------:R-:W-:Y:S01]  /*e6b0*/  R2UR UR10, R10 ;  /* 0x000000000a0a72ca */ /* 0x000fe200000e0000 */
[----:B------:R-:W-:Y:S01]  /*e6c0*/  VIADD R10, R8, 0x80 ;  /* 0x00000080080a7836 */ /* 0x000fe20000000000 */
[C---:B------:R-:W-:Y:S02]  /*e6d0*/  R2UR UR23, R11.reuse ;  /* 0x000000000b1772ca */ /* 0x040fe400000e0000 */
[C---:B------:R-:W-:Y:S02]  /*e6e0*/  R2UR UR27, R11.reuse ;  /* 0x000000000b1b72ca */ /* 0x040fe400000e0000 */
[----:B------:R-:W-:Y:S01]  /*e6f0*/  R2UR UR14, R10 ;  /* 0x000000000a0e72ca */ /* 0x000fe200000e0000 */
[----:B------:R-:W-:Y:S01]  /*e700*/  VIADD R10, R8, 0xc0 ;  /* 0x000000c0080a7836 */ /* 0x000fe20000000000 */
[----:B------:R-:W-:Y:S01]  /*e710*/  R2UR UR31, R11 ;  /* 0x000000000b1f72ca */ /* 0x000fe200000e0000 */
[----:B------:R-:W-:Y:S01]  /*e720*/  IMAD.MOV.U32 R11, RZ, RZ, 0x40000040 ;  /* 0x40000040ff0b7424 */ /* 0x000fe200078e00ff */
[----:B------:R-:W-:-:S02]  /*e730*/  R2UR UR33, R9 ;  /* 0x00000000092172ca */ /* 0x000fc400000e0000 */
[----:B------:R-:W-:Y:S01]  /*e740*/  R2UR UR18, R10 ;  /* 0x000000000a1272ca */ /* 0x000fe200000e0000 */
[----:B------:R-:W-:Y:S01]  /*e750*/  VIADD R10, R8, 0x100 ;  /* 0x00000100080a7836 */ /* 0x000fe20000000000 */
[----:B------:R-:W-:Y:S01]  /*e760*/  R2UR UR9, R11 ;  /* 0x000000000b0972ca */ /* 0x000fe200000e0000 */
[----:B------:R-:W-:-:S03]  /*e770*/  IMAD.MOV.U32 R11, RZ, RZ, 0x40000040 ;  /* 0x40000040ff0b7424 */ /* 0x000fc600078e00ff */
[----:B------:R-:W-:Y:S01]  /*e780*/  R2UR UR22, R10 ;  /* 0x000000000a1672ca */ /* 0x000fe200000e0000 */
[----:B------:R-:W-:Y:S01]  /*e790*/  VIADD R10, R8, 0x140 ;  /* 0x00000140080a7836 */ /* 0x000fe20000000000 */
[----:B------:R-:W-:Y:S01]  /*e7a0*/  R2UR UR13, R11 ;  /* 0x000000000b0d72ca */ /* 0x000fe200000e0000 */
[----:B------:R-:W-:-:S03]  /*e7b0*/  IMAD.MOV.U32 R11, RZ, RZ, 0x40000040 ;  /* 0x40000040ff0b7424 */ /* 0x000fc600078e00ff */
[----:B------:R-:W-:Y:S01]  /*e7c0*/  R2UR UR26, R10 ;  /* 0x000000000a1a72ca */ /* 0x000fe200000e0000 */
[C---:B------:R-:W-:Y:S01]  /*e7d0*/  VIADD R10, R8.reuse, 0x180 ;  /* 0x00000180080a7836 */ /* 0x040fe20000000000 */
[----:B------:R-:W-:Y:S01]  /*e7e0*/  R2UR UR17, R11 ;  /* 0x000000000b1172ca */ /* 0x000fe200000e0000 */
[----:B------:R-:W-:Y:S02]  /*e7f0*/  VIADD R8, R8, 0x1c0 ;  /* 0x000001c008087836 */ /* 0x000fe40000000000 */
[----:B------:R-:W-:Y:S01]  /*e800*/  IMAD.MOV.U32 R11, RZ, RZ, 0x40000040 ;  /* 0x40000040ff0b7424 */ /* 0x000fe200078e00ff */
[----:B------:R-:W-:Y:S02]  /*e810*/  R2UR UR30, R10 ;  /* 0x000000000a1e72ca */ /* 0x000fe400000e0000 */
[----:B------:R-:W-:Y:S02]  /*e820*/  R2UR UR34, R8 ;  /* 0x00000000082272ca */ /* 0x000fe400000e0000 */
[----:B------:R-:W-:Y:S01]  /*e830*/  R2UR UR21, R11 ;  /* 0x000000000b1572ca */ /* 0x000fe200000e0000 */
[----:B------:R-:W-:-:S05]  /*e840*/  IMAD.MOV.U32 R11, RZ, RZ, 0x40000040 ;  /* 0x40000040ff0b7424 */ /* 0x000fca00078e00ff */
[----:B------:R-:W-:Y:S01]  /*e850*/  R2UR UR25, R11 ;  /* 0x000000000b1972ca */ /* 0x000fe200000e0000 */
[----:B------:R-:W-:-:S05]  /*e860*/  IMAD.MOV.U32 R11, RZ, RZ, 0x40000040 ;  /* 0x40000040ff0b7424 */ /* 0x000fca00078e00ff */
[----:B------:R-:W-:Y:S02]  /*e870*/  R2UR UR29, R11 ;  /* 0x000000000b1d72ca */ /* 0x000fe400000e0000 */
[----:B--2---:R-:W-:Y:S02]  /*e880*/  LOP3.LUT R8, R5, 0x10000, RZ, 0xfc, !PT ;  /* 0x0001000005087812 */ /* 0x004fe400078efcff */
[----:B------:R-:W0:Y:S02]  /*e890*/  S2R R5, SR_TID.X ;  /* 0x0000000000057919 */ /* 0x000e240000002100 */
[C---:B------:R-:W-:Y:S01]  /*e8a0*/  R2UR UR4, R8.reuse ;  /* 0x00000000080472ca */ /* 0x040fe200000e0000 */
[----:B------:R-:W-:-:S05]  /*e8b0*/  VIADD R10, R8, 0x2 ;  /* 0x00000002080a7836 */ /* 0x000fca0000000000 */
[----:B------:R-:W-:Y:S01]  /*e8c0*/  R2UR UR8, R10 ;  /* 0x000000000a0872ca */ /* 0x000fe200000e0000 */
[----:B------:R-:W-:-:S05]  /*e8d0*/  VIADD R10, R8, 0x4 ;  /* 0x00000004080a7836 */ /* 0x000fca0000000000 */
[----:B------:R-:W-:Y:S01]  /*e8e0*/  R2UR UR12, R10 ;  /* 0x000000000a0c72ca */ /* 0x000fe200000e0000 */
[----:B------:R-:W-:Y:S01]  /*e8f0*/  HGMMA.64x96x16.F32.BF16 R88, gdesc[UR4].tnspB, R88, gsb0 ;  /* 0x41600000045879f0 */ /* 0x000fe20008001858 */
[----:B------:R-:W-:-:S05]  /*e900*/  VIADD R10, R8, 0x6 ;  /* 0x00000006080a7836 */ /* 0x000fca0000000000 */
[----:B------:R-:W-:Y:S01]  /*e910*/  R2UR UR16, R10 ;  /* 0x000000000a1072ca */ /* 0x000fe200000e0000 */
[----:B------:R-:W-:-:S05]  /*e920*/  VIADD R10, R8, 0x600 ;  /* 0x00000600080a7836 */ /* 0x000fca0000000000 */
[----:B------:R-:W-:Y:S01]  /*e930*/  R2UR UR20, R10 ;  /* 0x000000000a1472ca */ /* 0x000fe200000e0000 */
[----:B------:R-:W-:Y:S01]  /*e940*/  VIADD R10, R8, 0x602 ;  /* 0x00000602080a7836 */ /* 0x000fe20000000000 */
[----:B0-----:R-:W-:-:S04]  /*e950*/  SHF.R.U32.HI R0, RZ, 0x7, R5 ;  /* 0x00000007ff007819 */ /* 0x001fc80000011605 */
[----:B------:R-:W-:Y:S01]  /*e960*/  R2UR UR24, R10 ;  /* 0x000000000a1872ca */ /* 0x000fe200000e0000 */
[C---:B------:R-:W-:Y:S01]  /*e970*/  VIADD R10, R8.reuse, 0x604 ;  /* 0x00000604080a7836 */ /* 0x040fe20000000000 */
[----:B------:R-:W-:Y:S01]  /*e980*/  ISETP.GE.U32.AND P1, PT, R5, 0x180, PT ;  /* 0x000001800500780c */ /* 0x000fe20003f26070 */
[----:B------:R-:W-:Y:S02]  /*e990*/  VIADD R8, R8, 0x606 ;  /* 0x0000060608087836 */ /* 0x000fe40000000000 */
[----:B------:R-:W-:Y:S01]  /*e9a0*/  VIADD R0, R0, 0x9 ;  /* 0x0000000900007836 */ /* 0x000fe20000000000 */
[----:B------:R-:W-:Y:S02]  /*e9b0*/  R2UR UR28, R10 ;  /* 0x000000000a1c72ca */ /* 0x000fe400000e0000 */
[----:B------:R-:W-:Y:S02]  /*e9c0*/  R2UR UR32, R8 ;  /* 0x00000000082072ca */ /* 0x000fe400000e0000 */
[----:B------:R-:W-:Y:S01]  /*e9d0*/  SEL R0, R0, 0x9, !P1 ;  /* 0x0000000900007807 */ /* 0x000fe20004800000 */
[----:B------:R-:W-:-:S02]  /*e9e0*/  WARPGROUP.DEPBAR.LE gsb0, 0x0 ;  /* 0x00008000000079c5 */ /* 0x000fc40000010000 */
[----:B------:R-:W-:-:S06]  /*e9f0*/  WARPGROUP.ARRIVE ;  /* 0x00000000000079c5 */ /* 0x000fcc0000000000 */
[----:B------:R-:W-:Y:S03]  /*ea00*/  HGMMA.64x96x16.F32.BF16 R88, gdesc[UR8].tnspB, R88, gsb0 ;  /* 0x41600000085879f0 */ /* 0x000fe60008001858 */
[----:B------:R-:W-:Y:S02]  /*ea10*/  WARPGROUP.DEPBAR.LE gsb0, 0x0 ;  /* 0x00008000000079c5 */ /* 0x000fe40000010000 */
        /* <DEDUP_REMOVED lines=18> */
[----:B------:R0:W-:Y:S06]  /*eb40*/  BAR.ARV R0, 0x100 ;  /* 0x000400000000751d */ /* 0x0001ec0000002000 */
[----:B------:R-:W-:Y:S05]  /*eb50*/  @!P0 BRA `(.L_x_521) ;  /* 0x0000000000048947 */ /* 0x000fea0003800000 */
[----:B------:R-:W-:Y:S01]  /*eb60*/  BPT.TRAP 0x1 ;  /* 0x000000040000795c */ /* 0x000fe20000300000 */
.L_x_521:
[----:B0-----:R-:W-:Y:S01]  /*eb70*/  IMAD R0, R140, 0x8, R2 ;  /* 0x000000088c007824 */ /* 0x001fe200078e0202 */
[----:B------:R-:W-:Y:S01]  /*eb80*/  UMOV UR41, UR44 ;  /* 0x0000002c00297c82 */ /* 0x000fe20008000000 */
[----:B------:R-:W-:Y:S02]  /*eb90*/  IMAD.U32 R3, RZ, RZ, UR39 ;  /* 0x00000027ff037e24 */ /* 0x000fe4000f8e00ff */
[----:B------:R-:W-:-:S05]  /*eba0*/  VIADD R0, R0, 0x2d840 ;  /* 0x0002d84000007836 */ /* 0x000fca0000000000 */
[----:B------:R-:W-:-:S04]  /*ebb0*/  PRMT R0, R3, 0x654, R0 ;  /* 0x0000065403007816 */ /* 0x000fc80000000000 */
[----:B------:R0:W-:Y:S02]  /*ebc0*/  SYNCS.ARRIVE.TRANS64.RED.A1T0 RZ, [R0+URZ], RZ ;  /* 0x000000ff00ff79a7 */ /* 0x0001e4000810043f */
[----:B0-----:R-:W-:-:S04]  /*ebd0*/  FMNMX.FTZ R0, R24, R7, !PT ;  /* 0x0000000718007209 */ /* 0x001fc80007810000 */
        /* <DEDUP_REMOVED lines=71> */
[----:B0-----:R-:W-:Y:S01]  /*f050*/  FMNMX.FTZ R3, R3, R5, !PT ;  /* 0x0000000503037209 */ /* 0x001fe20007810000 */
[----:B------:R-:W-:-:S04]  /*f060*/  FMUL.FTZ R5, R0, UR41 ;  /* 0x0000002900057c20 */ /* 0x000fc80008410000 */
[----:B------:R-:W-:Y:S01]  /*f070*/  FADD.FTZ R7, -R3, R6 ;  /* 0x0000000603077221 */ /* 0x000fe20000010100 */
[----:B------:R-:W-:Y:S01]  /*f080*/  FMUL.FTZ R6, R8, UR41 ;  /* 0x0000002908067c20 */ /* 0x000fe20008410000 */
        /* <DEDUP_REMOVED lines=33> */
[----:B------:R-:W-:Y:S01]  /*f2a0*/  FMUL.FTZ R7, R7, UR41 ;  /* 0x0000002907077c20 */ /* 0x000fe20008410000 */
[----:B------:R-:W-:Y:S02]  /*f2b0*/  MUFU.EX2 R6, R6 ;  /* 0x0000000600067308 */ /* 0x000fe40000000800 */
        /* <DEDUP_REMOVED lines=36> */
[----:B------:R-:W-:-:S02]  /*f500*/  FFMA.FTZ R5, R87, UR41, -R5 ;  /* 0x0000002957057c23 */ /* 0x000fc40008010805 */
        /* <DEDUP_REMOVED lines=126> */
.L_x_522:
[----:B------:R-:W2:Y:S04]  /*fcf0*/  LDL R62, [R1+0x30] ;  /* 0x00003000013e7983 */ /* 0x000ea80000100800 */
[----:B------:R-:W3:Y:S01]  /*fd00*/  LDL R70, [R1+0x50] ;  /* 0x0000500001467983 */ /* 0x000ee20000100800 */
[----:B------:R-:W-:-:S03]  /*fd10*/  IMAD R4, R4, 0x8, R2 ;  /* 0x0000000804047824 */ /* 0x000fc600078e0202 */
[----:B------:R-:W4:Y:S04]  /*fd20*/  LDL R46, [R1+0x38] ;  /* 0x00003800012e7983 */ /* 0x000f280000100800 */
[----:B------:R-:W5:Y:S04]  /*fd30*/  LDL R38, [R1+0x34] ;  /* 0x0000340001267983 */ /* 0x000f680000100800 */
[----:B------:R-:W5:Y:S01]  /*fd40*/  LDL R54, [R1+0x54] ;  /* 0x0000540001367983 */ /* 0x000f620000100800 */
[----:B------:R-:W-:Y:S02]  /*fd50*/  VIADD R4, R4, 0x2d860 ;  /* 0x0002d86004047836 */ /* 0x000fe40000000000 */
[----:B------:R-:W-:-:S05]  /*fd60*/  IMAD.U32 R30, RZ, RZ, UR39 ;  /* 0x00000027ff1e7e24 */ /* 0x000fca000f8e00ff */
[----:B------:R-:W-:-:S04]  /*fd70*/  PRMT R4, R30, 0x654, R4 ;  /* 0x000006541e047816 */ /* 0x000fc80000000004 */
[----:B------:R0:W-:Y:S02]  /*fd80*/  SYNCS.ARRIVE.TRANS64.RED.A1T0 RZ, [R4+URZ], RZ ;  /* 0x000000ff04ff79a7 */ /* 0x0001e4000810043f */
[----:B0-----:R-:W5:Y:S01]  /*fd90*/  LDL R4, [R1+0x3c] ;  /* 0x00003c0001047983 */ /* 0x001f620000100800 */
[----:B------:R-:W-:Y:S02]  /*fda0*/  F2FP.BF16.F32.PACK_AB R24, R25, R24 ;  /* 0x000000181918723e */ /* 0x000fe400000010ff */
[----:B------:R-:W-:Y:S02]  /*fdb0*/  F2FP.BF16.F32.PACK_AB R25, R15, R26 ;  /* 0x0000001a0f19723e */ /* 0x000fe400000010ff */
[----:B------:R-:W-:Y:S02]  /*fdc0*/  F2FP.BF16.F32.PACK_AB R32, R33, R32 ;  /* 0x000000202120723e */ /* 0x000fe400000010ff */
[----:B------:R-:W-:Y:S02]  /*fdd0*/  F2FP.BF16.F32.PACK_AB R26, R29, R28 ;  /* 0x0000001c1d1a723e */ /* 0x000fe400000010ff */
[----:B------:R-:W-:-:S02]  /*fde0*/  F2FP.BF16.F32.PACK_AB R27, R31, R27 ;  /* 0x0000001b1f1b723e */ /* 0x000fc400000010ff */
[----:B------:R-:W-:Y:S02]  /*fdf0*/  F2FP.BF16.F32.PACK_AB R33, R14, R34 ;  /* 0x000000220e21723e */ /* 0x000fe400000010ff */
        /* <DEDUP_REMOVED lines=25> */
[----:B------:R-:W-:Y:S01]  /*ff90*/  F2FP.BF16.F32.PACK_AB R83, R5, R86 ;  /* 0x000000560553723e */ /* 0x000fe200000010ff */
        /* <DEDUP_REMOVED lines=48> */
[----:B------:R-:W-:-:S02]  /*102a0*/  IMAD.MOV.U32 R6, RZ, RZ, R3 ;  /* 0x000000ffff067224 */ /* 0x000fc400078e0003 */
[----:B------:R-:W-:Y:S02]  /*102b0*/  IMAD.MOV.U32 R7, RZ, RZ, R0 ;  /* 0x000000ffff077224 */ /* 0x000fe400078e0000 */
[----:B------:R-:W-:Y:S01]  /*102c0*/  IMAD.MOV.U32 R5, RZ, RZ, R151 ;  /* 0x000000ffff057224 */ /* 0x000fe200078e0097 */
[----:B--2---:R0:W-:Y:S04]  /*102d0*/  STSM.16.M88.4 [R62+0x21800], R24 ;  /* 0x021800183e007844 */ /* 0x0041e80000000200 */
[----:B---3--:R0:W-:Y:S04]  /*102e0*/  STSM.16.M88.4 [R70], R32 ;  /* 0x0000002046007844 */ /* 0x0081e80000000200 */
[----:B----4-:R0:W-:Y:S04]  /*102f0*/  STSM.16.M88.4 [R46], R40 ;  /* 0x000000282e007844 */ /* 0x0101e80000000200 */
[----:B-----5:R0:W-:Y:S04]  /*10300*/  STSM.16.M88.4 [R38], R48 ;  /* 0x0000003026007844 */ /* 0x0201e80000000200 */
[----:B------:R0:W-:Y:S04]  /*10310*/  STSM.16.M88.4 [R62+0x27800], R56 ;  /* 0x027800383e007844 */ /* 0x0001e80000000200 */
[----:B------:R0:W-:Y:S04]  /*10320*/  STSM.16.M88.4 [R54], R64 ;  /* 0x0000004036007844 */ /* 0x0001e80000000200 */
[----:B------:R0:W-:Y:S04]  /*10330*/  STSM.16.M88.4 [R46+0x6000], R72 ;  /* 0x006000482e007844 */ /* 0x0001e80000000200 */
[----:B------:R0:W-:Y:S01]  /*10340*/  STSM.16.M88.4 [R38+0x6000], R80 ;  /* 0x0060005026007844 */ /* 0x0001e20000000200 */
[----:B------:R-:W-:Y:S01]  /*10350*/  @!PT LDS RZ, [RZ] ;  /* 0x00000000fffff984 */ /* 0x000fe20000000800 */
[----:B------:R-:W-:Y:S01]  /*10360*/  @!PT LDS RZ, [RZ] ;  /* 0x00000000fffff984 */ /* 0x000fe20000000800 */
[----:B------:R-:W-:Y:S01]  /*10370*/  @!PT LDS RZ, [RZ] ;  /* 0x00000000fffff984 */ /* 0x000fe20000000800 */
[----:B------:R-:W-:Y:S01]  /*10380*/  @!PT LDS RZ, [RZ] ;  /* 0x00000000fffff984 */ /* 0x000fe20000000800 */
[----:B------:R1:W-:Y:S06]  /*10390*/  MEMBAR.ALL.CTA ;  /* 0x0000000000007992 */ /* 0x0003ec0000008000 */
[----:B-1----:R-:W1:Y:S01]  /*103a0*/  FENCE.VIEW.ASYNC.S ;  /* 0x00000000000073c6 */ /* 0x002e620000000000 */
[C---:B------:R-:W-:Y:S01]  /*103b0*/  ISETP.GT.AND P1, PT, R20.reuse, R4, PT ;  /* 0x000000041400720c */ /* 0x040fe20003f24270 */
[----:B------:R-:W-:-:S02]  /*103c0*/  VIADD R20, R20, 0xffffffff ;  /* 0xffffffff14147836 */ /* 0x000fc40000000000 */
[----:B------:R-:W-:Y:S01]  /*103d0*/  IMAD.MOV.U32 R4, RZ, RZ, R140 ;  /* 0x000000ffff047224 */ /* 0x000fe200078e008c */
[----:B-1----:R-:W-:-:S09]  /*103e0*/  NOP ;  /* 0x0000000000007918 */ /* 0x002fd20000000000 */
[----:B0-----:R-:W-:Y:S05]  /*103f0*/  @P1 BRA `(.L_x_523) ;  /* 0xffffffd800d41947 */ /* 0x001fea000383ffff */
.L_x_511:
[----:B------:R-:W-:Y:S05]  /*10400*/  WARPSYNC.ALL ;  /* 0x0000000000007948 */ /* 0x000fea0003800000 */
[----:B------:R-:W-:Y:S06]  /*10410*/  BAR.ARV 0x8, 0x200 ;  /* 0x0208000000007b1d */ /* 0x000fec0000002000 */
[----:B------:R-:W-:Y:S05]  /*10420*/  @!P0 BRA `(.L_x_524) ;  /* 0x0000000000048947 */ /* 0x000fea0003800000 */
[----:B------:R-:W-:Y:S01]  /*10430*/  BPT.TRAP 0x1 ;  /* 0x000000040000795c */ /* 0x000fe20000300000 */
.L_x_524:
[----:B------:R-:W-:Y:S01]  /*10440*/  IMAD R12, R140, 0x8, R2 ;  /* 0x000000088c0c7824 */ /* 0x000fe200078e0202 */
[----:B------:R-:W-:-:S04]  /*10450*/  SHF.L.U32 R7, R151, 0x1f, RZ ;  /* 0x0000001f97077819 */ /* 0x000fc800000006ff */
[----:B------:R0:W1:Y:S01]  /*10460*/  SYNCS.PHASECHK.TRANS64.TRYWAIT P1, [R12+URZ+0x2d850], R7 ;  /* 0x02d850070c0075a7 */ /* 0x000062000802017f */
[----:B------:R-:W-:Y:S05]  /*10470*/  @!P0 BRA `(.L_x_525) ;  /* 0x0000000000048947 */ /* 0x000fea0003800000 */
[----:B------:R-:W-:Y:S01]  /*10480*/  BPT.TRAP 0x1 ;  /* 0x000000040000795c */ /* 0x000fe20000300000 */
.L_x_525:
[----:B------:R-:W2:Y:S01]  /*10490*/  LDL.LU R4, [R1+0x48] ;  /* 0x0000480001047983 */ /* 0x000ea20000300800 */
[----:B------:R-:W-:Y:S02]  /*104a0*/  VIADD R2, R2, 0x400 ;  /* 0x0000040002027836 */ /* 0x000fe40000000000 */
[----:B------:R-:W-:-:S03]  /*104b0*/  IMAD.MOV.U32 R5, RZ, RZ, 0x40000040 ;  /* 0x40000040ff057424 */ /* 0x000fc600078e00ff */
[----:B------:R-:W-:-:S04]  /*104c0*/  SHF.R.U32.HI R2, RZ, 0x4, R2 ;  /* 0x00000004ff027819 */ /* 0x000fc80000011602 */
[----:B------:R-:W-:-:S04]  /*104d0*/  LOP3.LUT R2, R2, 0x3fff, RZ, 0xc0, !PT ;  /* 0x00003fff02027812 */ /* 0x000fc800078ec0ff */
[----:B------:R-:W-:Y:S02]  /*104e0*/  LOP3.LUT R9, R2, 0x2000000, RZ, 0xfc, !PT ;  /* 0x0200000002097812 */ /* 0x000fe400078efcff */
[----:B--2---:R-:W-:Y:S01]  /*104f0*/  LOP3.LUT R4, R4, 0x10000, RZ, 0xfc, !PT ;  /* 0x0001000004047812 */ /* 0x004fe200078efcff */
[----:B-1----:R-:W-:Y:S06]  /*10500*/  @P1 BRA `(.L_x_526) ;  /* 0x0000000000081947 */ /* 0x002fec0003800000 */
[----:B------:R-:W1:Y:S02]  /*10510*/  SYNCS.PHASECHK.TRANS64.TRYWAIT P1, [R12+URZ+0x2d850], R7 ;  /* 0x02d850070c0075a7 */ /* 0x000e64000802017f */
[----:B-1----:R-:W-:Y:S05]  /*10520*/  @!P1 BRA `(.L_x_527) ;  /* 0x000000b000d49947 */ /* 0x002fea0003800000 */
.L_x_526:
[----:B------:R-:W-:Y:S01]  /*10530*/  IMAD R6, R140, 0x600, R9 ;  /* 0x000006008c067824 */ /* 0x000fe200078e0209 */
[----:B------:R-:W-:Y:S05]  /*10540*/  WARPSYNC.ALL ;  /* 0x0000000000007948 */ /* 0x000fea0003800000 */
[----:B01----:R-:W-:Y:S01]  /*10550*/  IMAD.MOV.U32 R7, RZ, RZ, -0x7fffffe0 ;  /* 0x80000020ff077424 */ /* 0x003fe200078e00ff */
[C---:B------:R-:W-:Y:S01]  /*10560*/  R2UR UR4, R4.reuse ;  /* 0x00000000040472ca */ /* 0x040fe200000e0000 */
[----:B------:R-:W-:Y:S01]  /*10570*/  WARPGROUP.ARRIVE ;  /* 0x00000000000079c5 */ /* 0x000fe20000000000 */
[----:B------:R-:W-:Y:S01]  /*10580*/  R2UR UR5, R5 ;  /* 0x00000000050572ca */ /* 0x000fe200000e0000 */
[----:B------:R-:W-:Y:S01]  /*10590*/  VIADD R8, R4, 0x2 ;  /* 0x0000000204087836 */ /* 0x000fe20000000000 */
[C---:B------:R-:W-:Y:S01]  /*105a0*/  R2UR UR6, R6.reuse ;  /* 0x00000000060672ca */ /* 0x040fe200000e0000 */
[----:B------:R-:W-:Y:S01]  /*105b0*/  VIADD R10, R6, 0x40 ;  /* 0x00000040060a7836 */ /* 0x000fe20000000000 */
[----:B------:R-:W-:Y:S01]  /*105c0*/  R2UR UR7, R7 ;  /* 0x00000000070772ca */ /* 0x000fe200000e0000 */
[----:B------:R-:W-:Y:S01]  /*105d0*/  IMAD.MOV.U32 R9, RZ, RZ, 0x40000040 ;  /* 0x40000040ff097424 */ /* 0x000fe200078e00ff */
[----:B------:R-:W0:Y:S01]  /*105e0*/  SHFL.BFLY PT, R2, R141, 0x2, 0x1f ;  /* 0x0c401f008d027f89 */ /* 0x000e2200000e0000 */
[----:B------:R-:W-:-:S02]  /*105f0*/  IMAD.MOV.U32 R11, RZ, RZ, -0x7fffffe0 ;  /* 0x80000020ff0b7424 */ /* 0x000fc400078e00ff */
[----:B------:R-:W-:Y:S02]  /*10600*/  IMAD.MOV.U32 R5, RZ, RZ, 0x40000040 ;  /* 0x40000040ff057424 */ /* 0x000fe400078e00ff */
[----:B------:R-:W-:Y:S02]  /*10610*/  IMAD.MOV.U32 R7, RZ, RZ, -0x7fffffe0 ;  /* 0x80000020ff077424 */ /* 0x000fe400078e00ff */
[----:B------:R-:W-:Y:S02]  /*10620*/  IMAD.MOV.U32 R51, RZ, RZ, RZ ;  /* 0x000000ffff337224 */ /* 0x000fe400078e00ff */
[----:B------:R-:W-:Y:S02]  /*10630*/  IMAD.U32 R13, RZ, RZ, UR41 ;  /* 0x00000029ff0d7e24 */ /* 0x000fe4000f8e00ff */
[----:B------:R-:W-:Y:S01]  /*10640*/  HGMMA.64x96x16.F32.BF16 R88, gdesc[UR4].tnspB, R88, gsb0 ;  /* 0x41600000045879f0 */ /* 0x000fe20008001858 */
[----:B------:R-:W-:Y:S01]  /*10650*/  R2UR UR4, R8 ;  /* 0x00000000080472ca */ /* 0x000fe200000e0000 */
[----:B------:R-:W-:Y:S01]  /*10660*/  VIADD R8, R4, 0x4 ;  /* 0x0000000404087836 */ /* 0x000fe20000000000 */
[----:B------:R-:W-:Y:S01]  /*10670*/  R2UR UR5, R9 ;  /* 0x00000000090572ca */ /* 0x000fe200000e0000 */
[----:B------:R-:W-:Y:S01]  /*10680*/  IMAD.MOV.U32 R9, RZ, RZ, 0x40000040 ;  /* 0x40000040ff097424 */ /* 0x000fe200078e00ff */
[----:B------:R-:W-:Y:S01]  /*10690*/  R2UR UR6, R10 ;  /* 0x000000000a0672ca */ /* 0x000fe200000e0000 */
[----:B------:R-:W-:Y:S01]  /*106a0*/  VIADD R10, R6, 0x80 ;  /* 0x00000080060a7836 */ /* 0x000fe20000000000 */
[----:B------:R-:W-:Y:S01]  /*106b0*/  R2UR UR7, R11 ;  /* 0x000000000b0772ca */ /* 0x000fe200000e0000 */
[----:B------:R-:W-:Y:S01]  /*106c0*/  IMAD.MOV.U32 R11, RZ, RZ, -0x7fffffe0 ;  /* 0x80000020ff0b7424 */ /* 0x000fe200078e00ff */
[----:B------:R-:W-:-:S02]  /*106d0*/  WARPGROUP.DEPBAR.LE gsb0, 0x0 ;  /* 0x00008000000079c5 */ /* 0x000fc40000010000 */
[----:B------:R-:W-:-:S09]  /*106e0*/  WARPGROUP.ARRIVE ;  /* 0x00000000000079c5 */ /* 0x000fd20000000000 */
        /* <DEDUP_REMOVED lines=9> */
[----:B------:R-:W-:Y:S02]  /*10780*/  WARPGROUP.DEPBAR.LE gsb0, 0x0 ;  /* 0x00008000000079c5 */ /* 0x000fe40000010000 */
        /* <DEDUP_REMOVED lines=31> */
[----:B------:R-:W-:Y:S02]  /*10980*/  IMAD.MOV.U32 R11, RZ, RZ, -0x7fffffe0 ;  /* 0x80000020ff0b7424 */ /* 0x000fe400078e00ff */
[----:B------:R-:W-:-:S02]  /*10990*/  VIADD R4, R4, 0x606 ;  /* 0x0000060604047836 */ /* 0x000fc40000000000 */
[----:B------:R-:W-:Y:S01]  /*109a0*/  VIADD R6, R6, 0x1c0 ;  /* 0x000001c006067836 */ /* 0x000fe20000000000 */
[----:B------:R-:W-:Y:S02]  /*109b0*/  WARPGROUP.DEPBAR.LE gsb0, 0x0 ;  /* 0x00008000000079c5 */ /* 0x000fe40000010000 */
[----:B------:R-:W-:-:S06]  /*109c0*/  WARPGROUP.ARRIVE ;  /* 0x00000000000079c5 */ /* 0x000fcc0000000000 */
[----:B------:R-:W-:Y:S01]  /*109d0*/  HGMMA.64x96x16.F32.BF16 R88, gdesc[UR4].tnspB, R88, gsb0 ;  /* 0x41600000045879f0 */ /* 0x000fe20008001858 */
[----:B------:R-:W-:Y:S02]  /*109e0*/  R2UR UR4, R8 ;  /* 0x00000000080472ca */ /* 0x000fe400000e0000 */
[----:B------:R-:W-:Y:S02]  /*109f0*/  R2UR UR5, R9 ;  /* 0x00000000090572ca */ /* 0x000fe400000e0000 */
[----:B------:R-:W-:Y:S02]  /*10a00*/  R2UR UR6, R10 ;  /* 0x000000000a0672ca */ /* 0x000fe400000e0000 */
[----:B------:R-:W-:Y:S01]  /*10a10*/  R2UR UR7, R11 ;  /* 0x000000000b0772ca */ /* 0x000fe200000e0000 */
[----:B------:R-:W-:Y:S02]  /*10a20*/  WARPGROUP.DEPBAR.LE gsb0, 0x0 ;  /* 0x00008000000079c5 */ /* 0x000fe40000010000 */
[----:B------:R-:W-:-:S10]  /*10a30*/  WARPGROUP.ARRIVE ;  /* 0x00000000000079c5 */ /* 0x000fd40000000000 */
[----:B------:R-:W-:Y:S01]  /*10a40*/  HGMMA.64x96x16.F32.BF16 R88, gdesc[UR4].tnspB, R88, gsb0 ;  /* 0x41600000045879f0 */ /* 0x000fe20008001858 */
[----:B------:R-:W-:Y:S01]  /*10a50*/  R2UR UR4, R4 ;  /* 0x00000000040472ca */ /* 0x000fe200000e0000 */
[----:B0-----:R-:W-:Y:S01]  /*10a60*/  FADD.FTZ R4, R2, R141 ;  /* 0x0000008d02047221 */ /* 0x001fe20000010000 */
[----:B------:R-:W-:Y:S01]  /*10a70*/  R2UR UR5, R5 ;  /* 0x00000000050572ca */ /* 0x000fe200000e0000 */
[----:B------:R-:W-:Y:S01]  /*10a80*/  IMAD.MOV.U32 R2, RZ, RZ, RZ ;  /* 0x000000ffff027224 */ /* 0x000fe200078e00ff */
[----:B------:R-:W-:Y:S02]  /*10a90*/  R2UR UR6, R6 ;  /* 0x00000000060672ca */ /* 0x000fe400000e0000 */
[----:B------:R-:W-:Y:S01]  /*10aa0*/  R2UR UR7, R7 ;  /* 0x00000000070772ca */ /* 0x000fe200000e0000 */
[----:B------:R-:W0:Y:S04]  /*10ab0*/  SHFL.BFLY PT, R6, R21, 0x2, 0x1f ;  /* 0x0c401f0015067f89 */ /* 0x000e2800000e0000 */
[----:B------:R-:W1:Y:S01]  /*10ac0*/  SHFL.BFLY PT, R5, R4, 0x1, 0x1f ;  /* 0x0c201f0004057f89 */ /* 0x000e6200000e0000 */
[----:B0-----:R-:W-:Y:S01]  /*10ad0*/  FADD.FTZ R6, R6, R21 ;  /* 0x0000001506067221 */ /* 0x001fe20000010000 */
[----:B-1----:R-:W-:-:S04]  /*10ae0*/  FADD.FTZ R10, R4, R5 ;  /* 0x00000005040a7221 */ /* 0x002fc80000010000 */
[----:B------:R-:W0:Y:S01]  /*10af0*/  SHFL.BFLY PT, R7, R6, 0x1, 0x1f ;  /* 0x0c201f0006077f89 */ /* 0x000e2200000e0000 */
[----:B------:R-:W-:Y:S02]  /*10b00*/  IMAD.MOV.U32 R5, RZ, RZ, -0x800000 ;  /* 0xff800000ff057424 */ /* 0x000fe400078e00ff */
[----:B------:R-:W-:Y:S01]  /*10b10*/  IMAD.MOV.U32 R4, RZ, RZ, -0x800000 ;  /* 0xff800000ff047424 */ /* 0x000fe200078e00ff */
[----:B------:R-:W-:-:S13]  /*10b20*/  FSETP.NE.FTZ.AND P1, PT, R10, RZ, PT ;  /* 0x000000ff0a00720b */ /* 0x000fda0003f35000 */
[----:B------:R-:W1:Y:S01]  /*10b30*/  @P1 MUFU.LG2 R8, R10 ;  /* 0x0000000a00081308 */ /* 0x000e620000000c00 */
[----:B0-----:R-:W-:-:S07]  /*10b40*/  FADD.FTZ R11, R6, R7 ;  /* 0x00000007060b7221 */ /* 0x001fce0000010000 */
[----:B------:R-:W-:Y:S01]  /*10b50*/  @P1 MUFU.RCP R51, R10 ;  /* 0x0000000a00331308 */ /* 0x000fe20000001000 */
[----:B------:R-:W-:Y:S01]  /*10b60*/  IMAD.U32 R7, RZ, RZ, UR41 ;  /* 0x00000029ff077e24 */ /* 0x000fe2000f8e00ff */
[----:B------:R-:W-:-:S03]  /*10b70*/  FSETP.NE.FTZ.AND P2, PT, R11, RZ, PT ;  /* 0x000000ff0b00720b */ /* 0x000fc60003f55000 */
[----:B------:R-:W-:Y:S01]  /*10b80*/  @P1 FMUL.FTZ R7, R7, 0.69314718246459960938 ;  /* 0x3f31721807071820 */ /* 0x000fe20000410000 */
[----:B-1----:R-:W-:-:S04]  /*10b90*/  @P1 FMUL.FTZ R8, R8, 0.69314718246459960938 ;  /* 0x3f31721808081820 */ /* 0x002fc80000410000 */
[----:B------:R-:W-:-:S05]  /*10ba0*/  @P1 FFMA.FTZ R5, R7, R0, R8 ;  /* 0x0000000007051223 */ /* 0x000fca0000010008 */
[----:B------:R-:W0:Y:S01]  /*10bb0*/  @P2 MUFU.LG2 R9, R11 ;  /* 0x0000000b00092308 */ /* 0x000e220000000c00 */
[----:B------:R-:W-:-:S07]  /*10bc0*/  @P2 FMUL.FTZ R13, R13, 0.69314718246459960938 ;  /* 0x3f3172180d0d2820 */ /* 0x000fce0000410000 */
[----:B------:R1:W2:Y:S01]  /*10bd0*/  @P2 MUFU.RCP R2, R11 ;  /* 0x0000000b00022308 */ /* 0x0002a20000001000 */
[----:B0-----:R-:W-:-:S04]  /*10be0*/  @P2 FMUL.FTZ R6, R9, 0.69314718246459960938 ;  /* 0x3f31721809062820 */ /* 0x001fc80000410000 */
[----:B------:R-:W-:Y:S01]  /*10bf0*/  @P2 FFMA.FTZ R4, R13, R3, R6 ;  /* 0x000000030d042223 */ /* 0x000fe20000010006 */
[----:B------:R-:W-:Y:S02]  /*10c00*/  WARPGROUP.DEPBAR.LE gsb0, 0x0 ;  /* 0x00008000000079c5 */ /* 0x000fe40000010000 */
[----:B------:R-:W-:-:S06]  /*10c10*/  WARPGROUP.ARRIVE ;  /* 0x00000000000079c5 */ /* 0x000fcc0000000000 */
[----:B------:R-:W-:Y:S03]  /*10c20*/  HGMMA.64x96x16.F32.BF16 R88, gdesc[UR4].tnspB, R88, gsb0 ;  /* 0x41600000045879f0 */ /* 0x000fe60008001858 */
[----:B------:R-:W-:Y:S02]  /*10c30*/  WARPGROUP.DEPBAR.LE gsb0, 0x0 ;  /* 0x00008000000079c5 */ /* 0x000fe40000010000 */
[----:B-12---:R-:W-:Y:S05]  /*10c40*/  @!P0 BRA `(.L_x_528) ;  /* 0x0000000000048947 */ /* 0x006fea0003800000 */
[----:B------:R-:W-:Y:S01]  /*10c50*/  BPT.TRAP 0x1 ;  /* 0x000000040000795c */ /* 0x000fe20000300000 */
.L_x_528:
[----:B------:R-:W-:Y:S02]  /*10c60*/  VIADD R12, R12, 0x2d860 ;  /* 0x0002d8600c0c7836 */ /* 0x000fe40000000000 */
[-C--:B------:R-:W-:Y:S01]  /*10c70*/  FMUL.FTZ R6, R88, R51.reuse ;  /* 0x0000003358067220 */ /* 0x080fe20000410000 */
[----:B------:R-:W-:Y:S02]  /*10c80*/  IMAD.U32 R3, RZ, RZ, UR39 ;  /* 0x00000027ff037e24 */ /* 0x000fe4000f8e00ff */
[-C--:B------:R-:W-:Y:S01]  /*10c90*/  FMUL.FTZ R7, R89, R51.reuse ;  /* 0x0000003359077220 */ /* 0x080fe20000410000 */
[----:B------:R-:W-:Y:S02]  /*10ca0*/  VIADD R140, R140, 0x1 ;  /* 0x000000018c8c7836 */ /* 0x000fe40000000000 */
[-C--:B------:R-:W-:Y:S01]  /*10cb0*/  FMUL.FTZ R20, R92, R51.reuse ;  /* 0x000000335c147220 */ /* 0x080fe20000410000 */
[-C--:B------:R-:W-:Y:S01]  /*10cc0*/  FMUL.FTZ R21, R93, R51.reuse ;  /* 0x000000335d157220 */ /* 0x080fe20000410000 */
[----:B------:R-:W-:Y:S01]  /*10cd0*/  PRMT R12, R3, 0x654, R12 ;  /* 0x00000654030c7816 */ /* 0x000fe2000000000c */
[-C--:B------:R-:W-:Y:S01]  /*10ce0*/  FMUL.FTZ R32, R96, R51.reuse ;  /* 0x0000003360207220 */ /* 0x080fe20000410000 */
[----:B------:R-:W-:Y:S01]  /*10cf0*/  ISETP.NE.AND P1, PT, R140, 0x2, PT ;  /* 0x000000028c00780c */ /* 0x000fe20003f25270 */
[-C--:B------:R-:W-:Y:S01]  /*10d00*/  FMUL.FTZ R33, R97, R51.reuse ;  /* 0x0000003361217220 */ /* 0x080fe20000410000 */
[----:B------:R1:W-:Y:S01]  /*10d10*/  SYNCS.ARRIVE.TRANS64.RED.A1T0 RZ, [R12+URZ], RZ ;  /* 0x000000ff0cff79a7 */ /* 0x0003e2000810043f */
[-C--:B------:R-:W-:Y:S01]  /*10d20*/  FMUL.FTZ R34, R100, R51.reuse ;  /* 0x0000003364227220 */ /* 0x080fe20000410000 */
[----:B------:R-:W-:Y:S01]  /*10d30*/  SEL R0, RZ, 0x1, P1 ;  /* 0x00000001ff007807 */ /* 0x000fe20000800000 */
        /* <DEDUP_REMOVED lines=42> */
[----:B------:R-:W-:Y:S01]  /*10fe0*/  LOP3.LUT R151, R151, R0, RZ, 0x3c, !PT ;  /* 0x0000000097977212 */ /* 0x000fe200078e3cff */
[----:B------:R-:W-:Y:S01]  /*10ff0*/  UIADD3 UR37, UR37, 0x1, URZ ;  /* 0x0000000125257890 */ /* 0x000fe2000fffe03f */
[----:B-1----:R-:W-:-:S11]  /*11000*/  SEL R140, R140, RZ, P1 ;  /* 0x000000ff8c8c7207 */ /* 0x002fd60000800000 */
.L_x_469:
[----:B------:R-:W-:Y:S05]  /*11010*/  WARPSYNC.ALL ;  /* 0x0000000000007948 */ /* 0x000fea0003800000 */
[----:B------:R-:W1:Y:S08]  /*11020*/  S2UR UR39, SR_CgaCtaId ;  /* 0x00000000002779c3 */ /* 0x000e700000008800 */
[----:B------:R-:W-:Y:S06]  /*11030*/  BAR.SYNC.DEFER_BLOCKING 0x5, 0x200 ;  /* 0x0148000000007b1d */ /* 0x000fec0000010000 */
[----:B------:R-:W-:Y:S01]  /*11040*/  UMOV UR4, 0x400 ;  /* 0x0000040000047882 */ /* 0x000fe20000000000 */
[----:B------:R-:W-:Y:S01]  /*11050*/  BSSY B0, `(.L_x_529) ;  /* 0x00002b9000007945 */ /* 0x000fe20003800000 */
[----:B-1----:R-:W-:-:S06]  /*11060*/  ULEA UR4, UR39, UR4, 0x18 ;  /* 0x0000000427047291 */ /* 0x002fcc000f8ec03f */
[----:B------:R-:W-:-:S05]  /*11070*/  IMAD.U32 R2, RZ, RZ, UR4 ;  /* 0x00000004ff027e24 */ /* 0x000fca000f8e00ff */
[----:B------:R1:W2:Y:S01]  /*11080*/  LDS.128 R96, [R2+0x2d8d0] ;  /* 0x02d8d00002607984 */ /* 0x0002a20000000c00 */
[----:B------:R-:W-:Y:S06]  /*11090*/  BAR.ARV 0x4, 0x200 ;  /* 0x0108000000007b1d */ /* 0x000fec0000002000 */
[----:B------:R-:W-:Y:S05]  /*110a0*/  @P0 BRA `(.L_x_530) ;  /* 0x0000001c00f00947 */ /* 0x000fea0003800000 */
[----:B------:R-:W4:Y:S01]  /*110b0*/  LDL R0, [R1+0xd8] ;  /* 0x0000d80001007983 */ /* 0x000f220000100800 */
[----:B------:R-:W-:-:S03]  /*110c0*/  ULDC UR4, c[0x0][0xad4] ;  /* 0x0002b50000047ab9 */ /* 0x000fc60000000800 */
[----:B------:R-:W2:Y:S04]  /*110d0*/  LDL.LU R30, [R1+0x58] ;  /* 0x00005800011e7983 */ /* 0x000ea80000300800 */
[----:B------:R-:W2:Y:S04]  /*110e0*/  LDL.LU R81, [R1+0x60] ;  /* 0x0000600001517983 */ /* 0x000ea80000300800 */
[----:B------:R-:W2:Y:S01]  /*110f0*/  LDL.LU R80, [R1+0x64] ;  /* 0x0000640001507983 */ /* 0x000ea20000300800 */
[----:B------:R-:W0:Y:S01]  /*11100*/  S2R R3, SR_SWINHI ;  /* 0x0000000000037919 */ /* 0x000e220000002f00 */
[----:B------:R-:W-:-:S02]  /*11110*/  MOV R74, R2 ;  /* 0x00000002004a7202 */ /* 0x000fc40000000f00 */
[----:B0-----:R-:W-:-:S03]  /*11120*/  MOV R75, R3 ;  /* 0x00000003004b7202 */ /* 0x001fc60000000f00 */
[----:B----4-:R-:W-:-:S03]  /*11130*/  IMAD.WIDE R8, R0, 0x2, R74 ;  /* 0x0000000200087825 */ /* 0x010fc600078e024a */
[C---:B------:R-:W-:Y:S02]  /*11140*/  LOP3.LUT R3, R8.reuse, 0x180, RZ, 0xc0, !PT ;  /* 0x0000018008037812 */ /* 0x040fe400078ec0ff */
[C---:B------:R-:W-:Y:S02]  /*11150*/  IADD3 R10, P2, R8.reuse, 0x3020, RZ ;  /* 0x00003020080a7810 */ /* 0x040fe40007f5e0ff */
[----:B------:R-:W-:Y:S02]  /*11160*/  SHF.R.U64 R3, R3, 0x3, RZ ;  /* 0x0000000303037819 */ /* 0x000fe400000012ff */
[C---:B------:R-:W-:Y:S02]  /*11170*/  IADD3 R11, P4, R8.reuse, 0x20, RZ ;  /* 0x00000020080b7810 */ /* 0x040fe40007f9e0ff */
[C---:B---3--:R-:W-:Y:S02]  /*11180*/  IADD3 R31, P3, R8.reuse, 0x3000, RZ ;  /* 0x00003000081f7810 */ /* 0x048fe40007f7e0ff */
[----:B------:R-:W-:-:S02]  /*11190*/  IADD3 R12, P1, R8, 0x6000, RZ ;  /* 0x00006000080c7810 */ /* 0x000fc40007f3e0ff */
[----:B------:R-:W-:Y:S02]  /*111a0*/  IADD3 R77, P0, R8, 0x6020, RZ ;  /* 0x00006020084d7810 */ /* 0x000fe40007f1e0ff */
[----:B------:R-:W-:Y:S02]  /*111b0*/  LOP3.LUT R8, R3, R8, RZ, 0x3c, !PT ;  /* 0x0000000803087212 */ /* 0x000fe400078e3cff */
[----:B------:R-:W-:Y:S01]  /*111c0*/  LOP3.LUT R3, R10, 0x180, RZ, 0xc0, !PT ;  /* 0x000001800a037812 */ /* 0x000fe200078ec0ff */
[----:B------:R-:W-:Y:S01]  /*111d0*/  IMAD.X R15, RZ, RZ, R9, P0 ;  /* 0x000000ffff0f7224 */ /* 0x000fe200000e0609 */
[----:B--2---:R-:W-:Y:S02]  /*111e0*/  ISETP.NE.AND P0, PT, R30, RZ, PT ;  /* 0x000000ff1e00720c */ /* 0x004fe40003f05270 */
[----:B------:R-:W-:-:S04]  /*111f0*/  SHF.R.U64 R3, R3, 0x3, RZ ;  /* 0x0000000303037819 */ /* 0x000fc800000012ff */
[----:B------:R-:W-:Y:S02]  /*11200*/  LOP3.LUT R28, R3, R10, RZ, 0x3c, !PT ;  /* 0x0000000a031c7212 */ /* 0x000fe400078e3cff */
[----:B------:R-:W-:Y:S01]  /*11210*/  SEL R3, R30, UR4, P0 ;  /* 0x000000041e037c07 */ /* 0x000fe20008000000 */
[----:B------:R-:W-:Y:S05]  /*11220*/  WARPSYNC.ALL ;  /* 0x0000000000007948 */ /* 0x000fea0003800000 */
[----:B------:R-:W-:Y:S01]  /*11230*/  LOP3.LUT R0, R11, 0x180, RZ, 0xc0, !PT ;  /* 0x000001800b007812 */ /* 0x000fe200078ec0ff */
[--C-:B------:R-:W-:Y:S01]  /*11240*/  IMAD.X R25, RZ, RZ, R9.reuse, P4 ;  /* 0x000000ffff197224 */ /* 0x100fe200020e0609 */
[----:B------:R-:W-:Y:S01]  /*11250*/  LOP3.LUT R14, R77, 0x180, RZ, 0xc0, !PT ;  /* 0x000001804d0e7812 */ /* 0x000fe200078ec0ff */
[--C-:B------:R-:W-:Y:S01]  /*11260*/  IMAD.X R27, RZ, RZ, R9.reuse, P3 ;  /* 0x000000ffff1b7224 */ /* 0x100fe200018e0609 */
[----:B------:R-:W-:Y:S01]  /*11270*/  SHF.R.U64 R0, R0, 0x3, RZ ;  /* 0x0000000300007819 */ /* 0x000fe200000012ff */
[--C-:B------:R-:W-:Y:S01]  /*11280*/  IMAD.X R29, RZ, RZ, R9.reuse, P2 ;  /* 0x000000ffff1d7224 */ /* 0x100fe200010e0609 */
[----:B------:R-:W-:Y:S01]  /*11290*/  F2FP.BF16.F32.PACK_AB R10, R21, R20 ;  /* 0x00000014150a723e */ /* 0x000fe200000010ff */
[----:B------:R-:W-:Y:S01]  /*112a0*/  IMAD.X R13, RZ, RZ, R9, P1 ;  /* 0x000000ffff0d7224 */ /* 0x000fe200008e0609 */
[----:B------:R-:W-:Y:S01]  /*112b0*/  LOP3.LUT R24, R0, R11, RZ, 0x3c, !PT ;  /* 0x0000000b00187212 */ /* 0x000fe200078e3cff */
[----:B------:R-:W-:Y:S01]  /*112c0*/  ULDC.64 UR4, c[0x0][0xc00] ;  /* 0x0003000000047ab9 */ /* 0x000fe20000000a00 */
[----:B------:R-:W-:Y:S01]  /*112d0*/  LOP3.LUT R0, R31, 0x180, RZ, 0xc0, !PT ;  /* 0x000001801f007812 */ /* 0x000fe200078ec0ff */
[----:B------:R-:W-:Y:S01]  /*112e0*/  ULDC.64 UR6, c[0x0][0xc08] ;  /* 0x0003020000067ab9 */ /* 0x000fe20000000a00 */
[----:B------:R-:W-:-:S02]  /*112f0*/  LOP3.LUT R11, R12, 0x180, RZ, 0xc0, !PT ;  /* 0x000001800c0b7812 */ /* 0x000fc400078ec0ff */
[----:B------:R-:W-:Y:S02]  /*11300*/  SHF.R.U64 R0, R0, 0x3, RZ ;  /* 0x0000000300007819 */ /* 0x000fe400000012ff */
[----:B------:R-:W-:Y:S02]  /*11310*/  SHF.R.U64 R11, R11, 0x3, RZ ;  /* 0x000000030b0b7819 */ /* 0x000fe400000012ff */
[----:B------:R-:W-:Y:S02]  /*11320*/  LOP3.LUT R26, R0, R31, RZ, 0x3c, !PT ;  /* 0x0000001f001a7212 */ /* 0x000fe400078e3cff */
[----:B------:R-:W-:Y:S02]  /*11330*/  SHF.R.U64 R14, R14, 0x3, RZ ;  /* 0x000000030e0e7819 */ /* 0x000fe400000012ff */
[----:B------:R-:W-:Y:S02]  /*11340*/  LOP3.LUT R12, R11, R12, RZ, 0x3c, !PT ;  /* 0x0000000c0b0c7212 */ /* 0x000fe400078e3cff */
[----:B------:R-:W-:-:S02]  /*11350*/  MOV R31, R8 ;  /* 0x00000008001f7202 */ /* 0x000fc40000000f00 */
[----:B------:R-:W-:Y:S02]  /*11360*/  F2FP.BF16.F32.PACK_AB R8, R7, R6 ;  /* 0x000000060708723e */ /* 0x000fe400000010ff */
[----:B------:R-:W-:Y:S02]  /*11370*/  F2FP.BF16.F32.PACK_AB R9, R53, R52 ;  /* 0x000000343509723e */ /* 0x000fe400000010ff */
[----:B------:R-:W-:Y:S01]  /*11380*/  F2FP.BF16.F32.PACK_AB R11, R55, R54 ;  /* 0x00000036370b723e */ /* 0x000fe200000010ff */
[----:B------:R-:W-:Y:S01]  /*11390*/  BAR.SYNC.DEFER_BLOCKING 0x1, 0x180 ;  /* 0x0046000000007b1d */ /* 0x000fe20000010000 */
[----:B------:R-:W-:Y:S02]  /*113a0*/  MOV R79, R24 ;  /* 0x00000018004f7202 */ /* 0x000fe40000000f00 */
[----:B------:R-:W-:Y:S02]  /*113b0*/  MOV R0, R26 ;  /* 0x0000001a00007202 */ /* 0x000fe40000000f00 */
[----:B------:R-:W-:-:S02]  /*113c0*/  LOP3.LUT R14, R14, R77, RZ, 0x3c, !PT ;  /* 0x0000004d0e0e7212 */ /* 0x000fc400078e3cff */
[----:B------:R-:W-:Y:S02]  /*113d0*/  F2FP.BF16.F32.PACK_AB R24, R33, R32 ;  /* 0x000000202118723e */ /* 0x000fe400000010ff */
[----:B------:R-:W-:Y:S02]  /*113e0*/  F2FP.BF16.F32.PACK_AB R25, R57, R56 ;  /* 0x000000383919723e */ /* 0x000fe400000010ff */
[----:B------:R-:W-:Y:S02]  /*113f0*/  F2FP.BF16.F32.PACK_AB R26, R35, R34 ;  /* 0x00000022231a723e */ /* 0x000fe400000010ff */
[----:B------:R-:W-:Y:S02]  /*11400*/  F2FP.BF16.F32.PACK_AB R27, R59, R58 ;  /* 0x0000003a3b1b723e */ /* 0x000fe400000010ff */
[----:B------:R-:W-:Y:S02]  /*11410*/  MOV R78, R28 ;  /* 0x0000001c004e7202 */ /* 0x000fe40000000f00 */
[----:B------:R-:W-:-:S02]  /*11420*/  F2FP.BF16.F32.PACK_AB R28, R37, R36 ;  /* 0x00000024251c723e */ /* 0x000fc400000010ff */
[----:B------:R-:W-:Y:S02]  /*11430*/  F2FP.BF16.F32.PACK_AB R29, R61, R60 ;  /* 0x0000003c3d1d723e */ /* 0x000fe400000010ff */
[----:B------:R-:W-:Y:S01]  /*11440*/  F2FP.BF16.F32.PACK_AB R30, R39, R38 ;  /* 0x00000026271e723e */ /* 0x000fe200000010ff */
[----:B------:R0:W-:Y:S01]  /*11450*/  STSM.16.M88.4 [R31], R8 ;  /* 0x000000081f007844 */ /* 0x0001e20000000200 */
[----:B------:R-:W-:Y:S02]  /*11460*/  MOV R77, R12 ;  /* 0x0000000c004d7202 */ /* 0x000fe40000000f00 */
[----:B------:R-:W-:Y:S01]  /*11470*/  MOV R76, R14 ;  /* 0x0000000e004c7202 */ /* 0x000fe20000000f00 */
[----:B------:R2:W-:Y:S01]  /*11480*/  STSM.16.M88.4 [R79], R24 ;  /* 0x000000184f007844 */ /* 0x0005e20000000200 */
[----:B------:R-:W-:Y:S02]  /*11490*/  F2FP.BF16.F32.PACK_AB R12, R45, R44 ;  /* 0x0000002c2d0c723e */ /* 0x000fe400000010ff */
[----:B------:R-:W-:-:S02]  /*114a0*/  F2FP.BF16.F32.PACK_AB R13, R69, R68 ;  /* 0x00000044450d723e */ /* 0x000fc400000010ff */
[----:B------:R-:W-:Y:S02]  /*114b0*/  F2FP.BF16.F32.PACK_AB R14, R47, R46 ;  /* 0x0000002e2f0e723e */ /* 0x000fe400000010ff */
[----:B------:R-:W-:Y:S02]  /*114c0*/  F2FP.BF16.F32.PACK_AB R15, R71, R70 ;  /* 0x00000046470f723e */ /* 0x000fe400000010ff */
[----:B0-----:R-:W-:Y:S02]  /*114d0*/  F2FP.BF16.F32.PACK_AB R31, R63, R62 ;  /* 0x0000003e3f1f723e */ /* 0x001fe400000010ff */
[----:B------:R-:W-:Y:S02]  /*114e0*/  F2FP.BF16.F32.PACK_AB R8, R41, R40 ;  /* 0x000000282908723e */ /* 0x000fe400000010ff */
[----:B------:R-:W-:Y:S02]  /*114f0*/  F2FP.BF16.F32.PACK_AB R9, R65, R64 ;  /* 0x000000404109723e */ /* 0x000fe400000010ff */
[----:B------:R-:W-:-:S02]  /*11500*/  F2FP.BF16.F32.PACK_AB R10, R43, R42 ;  /* 0x0000002a2b0a723e */ /* 0x000fc400000010ff */
[----:B------:R-:W-:Y:S02]  /*11510*/  F2FP.BF16.F32.PACK_AB R11, R67, R66 ;  /* 0x00000042430b723e */ /* 0x000fe400000010ff */
[----:B--2---:R-:W-:Y:S02]  /*11520*/  F2FP.BF16.F32.PACK_AB R24, R49, R48 ;  /* 0x000000303118723e */ /* 0x004fe400000010ff */
[----:B------:R-:W-:Y:S02]  /*11530*/  F2FP.BF16.F32.PACK_AB R25, R73, R72 ;  /* 0x000000484919723e */ /* 0x000fe400000010ff */
[----:B------:R-:W-:Y:S02]  /*11540*/  F2FP.BF16.F32.PACK_AB R26, R51, R50 ;  /* 0x00000032331a723e */ /* 0x000fe400000010ff */
[----:B------:R-:W-:Y:S01]  /*11550*/  F2FP.BF16.F32.PACK_AB R27, R135, R134 ;  /* 0x00000086871b723e */ /* 0x000fe200000010ff */
[----:B------:R0:W-:Y:S04]  /*11560*/  STSM.16.M88.4 [R0], R28 ;  /* 0x0000001c00007844 */ /* 0x0001e80000000200 */
[----:B------:R2:W-:Y:S04]  /*11570*/  STSM.16.M88.4 [R78], R8 ;  /* 0x000000084e007844 */ /* 0x0005e80000000200 */
[----:B------:R3:W-:Y:S04]  /*11580*/  STSM.16.M88.4 [R77], R12 ;  /* 0x0000000c4d007844 */ /* 0x0007e80000000200 */
[----:B------:R4:W-:Y:S01]  /*11590*/  STSM.16.M88.4 [R76], R24 ;  /* 0x000000184c007844 */ /* 0x0009e20000000200 */
[----:B------:R-:W-:Y:S01]  /*115a0*/  BAR.SYNC.DEFER_BLOCKING 0x1, 0x180 ;  /* 0x0046000000007b1d */ /* 0x000fe20000010000 */
[----:B------:R-:W-:-:S04]  /*115b0*/  ISETP.NE.U32.AND P0, PT, RZ, UR4, PT ;  /* 0x00000004ff007c0c */ /* 0x000fc8000bf05070 */
[----:B------:R-:W-:Y:S02]  /*115c0*/  ISETP.NE.AND.EX P0, PT, RZ, UR5, PT, P0 ;  /* 0x00000005ff007c0c */ /* 0x000fe4000bf05300 */
[----:B0-----:R-:W-:Y:S01]  /*115d0*/  IADD3 R28, P1, R81, UR4, RZ ;  /* 0x00000004511c7c10 */ /* 0x001fe2000ff3e0ff */
[----:B------:R-:W-:Y:S01]  /*115e0*/  IMAD.MOV.U32 R0, RZ, RZ, RZ ;  /* 0x000000ffff007224 */ /* 0x000fe200078e00ff */
[----:B------:R-:W-:Y:S01]  /*115f0*/  ISETP.NE.U32.AND P3, PT, RZ, UR6, PT ;  /* 0x00000006ff007c0c */ /* 0x000fe2000bf65070 */
[----:B--2---:R-:W0:Y:S01]  /*11600*/  LDC R78, c[0x0][0xbe8] ;  /* 0x0002fa00ff4e7b82 */ /* 0x004e220000000800 */
[----:B------:R-:W-:-:S07]  /*11610*/  IADD3.X R29, R80, UR5, RZ, P1, !PT ;  /* 0x00000005501d7c10 */ /* 0x000fce0008ffe4ff */
[----:B------:R-:W5:Y:S01]  /*11620*/  @P0 LDG.E R0, desc[UR42][R28.64] ;  /* 0x0000002a1c000981 */ /* 0x000f62000c1e1900 */
[----:B------:R-:W-:Y:S01]  /*11630*/  ISETP.NE.AND.EX P3, PT, RZ, UR7, PT, P3 ;  /* 0x00000007ff007c0c */ /* 0x000fe2000bf65330 */
[----:B---3--:R-:W-:Y:S01]  /*11640*/  IMAD.MOV.U32 R14, RZ, RZ, 0x9b8 ;  /* 0x000009b8ff0e7424 */ /* 0x008fe200078e00ff */
[----:B------:R-:W-:-:S04]  /*11650*/  ISETP.GT.AND P2, PT, R3, 0x1, PT ;  /* 0x000000010300780c */ /* 0x000fc80003f44270 */
[----:B------:R-:W-:-:S07]  /*11660*/  SEL R14, R14, 0x978, P2 ;  /* 0x000009780e0e7807 */ /* 0x000fce0001000000 */
[----:B------:R-:W-:Y:S01]  /*11670*/  @P3 IADD3 R8, P1, R81, UR6, RZ ;  /* 0x0000000651083c10 */ /* 0x000fe2000ff3e0ff */
[----:B------:R-:W-:Y:S02]  /*11680*/  ULDC UR6, c[0x0][0xa88] ;  /* 0x0002a20000067ab9 */ /* 0x000fe40000000800 */
[----:B------:R-:W-:Y:S01]  /*11690*/  IMAD.U32 R31, RZ, RZ, UR6 ;  /* 0x00000006ff1f7e24 */ /* 0x000fe2000f8e00ff */
[----:B------:R-:W-:Y:S01]  /*116a0*/  @P3 IADD3.X R9, R80, UR7, RZ, P1, !PT ;  /* 0x0000000750093c10 */ /* 0x000fe20008ffe4ff */
[----:B------:R4:W2:Y:S04]  /*116b0*/  LDC.64 R10, c[0x0][R14+0x218] ;  /* 0x000086000e0a7b82 */ /* 0x0008a80000000a00 */
[----:B------:R3:W5:Y:S04]  /*116c0*/  @P3 LDG.E R31, desc[UR42][R8.64] ;  /* 0x0000002a081f3981 */ /* 0x000768000c1e1900 */
[----:B------:R4:W1:Y:S08]  /*116d0*/  LDC.64 R12, c[0x0][R14+0x228] ;  /* 0x00008a000e0c7b82 */ /* 0x0008700000000a00 */
[----:B---3--:R4:W3:Y:S01]  /*116e0*/  LDC.64 R8, c[0x0][R14+0x220] ;  /* 0x000088000e087b82 */ /* 0x0088e20000000a00 */
[----:B0-----:R-:W-:Y:S01]  /*116f0*/  ISETP.NE.AND P1, PT, R78, 0x1, PT ;  /* 0x000000014e00780c */ /* 0x001fe20003f25270 */
[----:B------:R-:W-:-:S12]  /*11700*/  @P3 BRA `(.L_x_531) ;  /* 0x0000000000103947 */ /* 0x000fd80003800000 */
[----:B------:R-:W-:Y:S05]  /*11710*/  @!P0 BRA `(.L_x_531) ;  /* 0x00000000000c8947 */ /* 0x000fea0003800000 */
[----:B----4-:R-:W4:Y:S04]  /*11720*/  LDG.E R24, desc[UR42][R28.64] ;  /* 0x0000002a1c187981 */ /* 0x010f28000c1e1900 */
[----:B-----5:R-:W4:Y:S02]  /*11730*/  LDG.E R31, desc[UR42][R28.64+0x4] ;  /* 0x0000042a1c1f7981 */ /* 0x020f24000c1e1900 */
[----:B----4-:R-:W-:-:S07]  /*11740*/  IMAD.IADD R31, R31, 0x1, -R24 ;  /* 0x000000011f1f7824 */ /* 0x010fce00078e0a18 */
.L_x_531:
[----:B------:R-:W3:Y:S01]  /*11750*/  LDL.LU R3, [R1+0x5c] ;  /* 0x00005c0001037983 */ /* 0x000ee20000300800 */
[----:B----4-:R-:W0:Y:S03]  /*11760*/  LDC.64 R14, c[0x0][R14+0x210] ;  /* 0x000084000e0e7b82 */ /* 0x010e260000000a00 */
[----:B------:R-:W4:Y:S04]  /*11770*/  LDL.LU R27, [R1+0x9c] ;  /* 0x00009c00011b7983 */ /* 0x000f280000300800 */
[----:B------:R-:W4:Y:S01]  /*11780*/  LDL R26, [R1+0xd4] ;  /* 0x0000d400011a7983 */ /* 0x000f220000100800 */
[----:B------:R-:W-:Y:S01]  /*11790*/  ISETP.NE.U32.AND P0, PT, RZ, UR4, PT ;  /* 0x00000004ff007c0c */ /* 0x000fe2000bf05070 */
[----:B------:R-:W1:Y:S02]  /*117a0*/  @P1 LDC R79, c[0x0][0xbec] ;  /* 0x0002fb00ff4f1b82 */ /* 0x000e640000000800 */
[----:B------:R-:W4:Y:S04]  /*117b0*/  LDL R82, [R1+0x68] ;  /* 0x0000680001527983 */ /* 0x000f280000100800 */
[----:B------:R-:W4:Y:S01]  /*117c0*/  LDL R80, [R1+0x74] ;  /* 0x0000740001507983 */ /* 0x000f220000100800 */
[----:B------:R-:W-:Y:S01]  /*117d0*/  ISETP.NE.AND.EX P0, PT, RZ, UR5, PT, P0 ;  /* 0x00000005ff007c0c */ /* 0x000fe2000bf05300 */
[----:B------:R-:W0:Y:S01]  /*117e0*/  @P1 LDC R81, c[0x0][0xbf0] ;  /* 0x0002fc00ff511b82 */ /* 0x000e220000000800 */
[-C--:B--2---:R-:W-:Y:S01]  /*117f0*/  IMAD R29, R11, R137.reuse, RZ ;  /* 0x000000890b1d7224 */ /* 0x084fe200078e02ff */
[----:B------:R-:W2:Y:S01]  /*11800*/  LDL R76, [R1+0xd0] ;  /* 0x0000d000014c7983 */ /* 0x000ea20000100800 */
[----:B------:R-:W-:-:S03]  /*11810*/  IMAD.WIDE.U32 R10, R10, R137, RZ ;  /* 0x000000890a0a7225 */ /* 0x000fc600078e00ff */
[----:B------:R-:W2:Y:S02]  /*11820*/  LDL R30, [R1+0xa4] ;  /* 0x0000a400011e7983 */ /* 0x000ea40000100800 */
[----:B------:R-:W1:Y:S01]  /*11830*/  LDC.64 R24, c[0x0][0xba8] ;  /* 0x0002ea00ff187b82 */ /* 0x000e620000000a00 */
[----:B------:R-:W-:-:S07]  /*11840*/  IMAD.IADD R28, R11, 0x1, R29 ;  /* 0x000000010b1c7824 */ /* 0x000fce00078e021d */
[----:B-1----:R-:W1:Y:S08]  /*11850*/  @!P2 LDC R24, c[0x0][0xb50] ;  /* 0x0002d400ff18ab82 */ /* 0x002e700000000800 */
[----:B------:R-:W1:Y:S01]  /*11860*/  @!P2 LDC R25, c[0x0][0xb54] ;  /* 0x0002d500ff19ab82 */ /* 0x000e620000000800 */
[----:B---3--:R-:W-:Y:S02]  /*11870*/  SEL R3, R3, RZ, !P0 ;  /* 0x000000ff03037207 */ /* 0x008fe40004000000 */
[----:B----4-:R-:W-:-:S03]  /*11880*/  SEL R27, R27, RZ, !P0 ;  /* 0x000000ff1b1b7207 */ /* 0x010fc60004000000 */
[----:B------:R-:W-:-:S04]  /*11890*/  IMAD R9, R9, R3, RZ ;  /* 0x0000000309097224 */ /* 0x000fc800078e02ff */
[C---:B------:R-:W-:Y:S02]  /*118a0*/  IMAD R77, R8.reuse, R27, R9 ;  /* 0x0000001b084d7224 */ /* 0x040fe400078e0209 */
[----:B------:R-:W-:-:S04]  /*118b0*/  IMAD.WIDE.U32 R8, R8, R3, RZ ;  /* 0x0000000308087225 */ /* 0x000fc800078e00ff */
[----:B------:R-:W-:Y:S01]  /*118c0*/  IMAD R26, R82, 0xc0, R26 ;  /* 0x000000c0521a7824 */ /* 0x000fe200078e021a */
[----:B-----5:R-:W-:-:S03]  /*118d0*/  IADD3 R10, P0, P3, R8, R10, R0 ;  /* 0x0000000a080a7210 */ /* 0x020fc60007b1e000 */
[----:B------:R-:W-:Y:S01]  /*118e0*/  @P1 IMAD.HI.U32 R8, R26, R79, RZ ;  /* 0x0000004f1a081227 */ /* 0x000fe200078e00ff */
[----:B------:R-:W-:-:S03]  /*118f0*/  SEL R27, R80, RZ, P2 ;  /* 0x000000ff501b7207 */ /* 0x000fc60001000000 */
[----:B------:R-:W-:Y:S02]  /*11900*/  IMAD.IADD R11, R9, 0x1, R77 ;  /* 0x00000001090b7824 */ /* 0x000fe400078e024d */
[----:B------:R-:W-:Y:S01]  /*11910*/  IMAD.MOV.U32 R9, RZ, RZ, R26 ;  /* 0x000000ffff097224 */ /* 0x000fe200078e001a */
[----:B0-----:R-:W-:Y:S01]  /*11920*/  @P1 SHF.R.U32.HI R9, RZ, R81, R8 ;  /* 0x00000051ff091219 */ /* 0x001fe20000011608 */
[-C--:B------:R-:W-:Y:S01]  /*11930*/  IMAD R29, R13, R27.reuse, RZ ;  /* 0x0000001b0d1d7224 */ /* 0x080fe200078e02ff */
[----:B------:R-:W-:Y:S01]  /*11940*/  SHF.R.S32.HI R77, RZ, 0x1f, R0 ;  /* 0x0000001fff4d7819 */ /* 0x000fe20000011400 */
[----:B------:R-:W-:Y:S01]  /*11950*/  IMAD.WIDE.U32 R12, R12, R27, RZ ;  /* 0x0000001b0c0c7225 */ /* 0x000fe200078e00ff */
[----:B------:R-:W-:-:S03]  /*11960*/  SHF.R.S32.HI R8, RZ, 0x1f, R9 ;  /* 0x0000001fff087819 */ /* 0x000fc60000011409 */
[----:B------:R-:W-:Y:S01]  /*11970*/  IMAD.MOV R27, RZ, RZ, -R9 ;  /* 0x000000ffff1b7224 */ /* 0x000fe200078e0a09 */
[----:B------:R-:W-:Y:S01]  /*11980*/  IADD3.X R11, R11, R28, R77, P0, P3 ;  /* 0x0000001c0b0b7210 */ /* 0x000fe200007e644d */
[----:B------:R-:W-:Y:S01]  /*11990*/  IMAD.IADD R29, R13, 0x1, R29 ;  /* 0x000000010d1d7824 */ /* 0x000fe200078e021d */
[----:B------:R-:W-:Y:S01]  /*119a0*/  IADD3 R12, P0, P3, R9, R10, R12 ;  /* 0x0000000a090c7210 */ /* 0x000fe20007b1e00c */
[----:B------:R-:W-:-:S03]  /*119b0*/  IMAD R9, R78, R27, R26 ;  /* 0x0000001b4e097224 */ /* 0x000fc600078e021a */
[----:B------:R-:W-:Y:S01]  /*119c0*/  IADD3.X R13, R8, R11, R29, P0, P3 ;  /* 0x0000000b080d7210 */ /* 0x000fe200007e641d */
[-C--:B------:R-:W-:Y:S01]  /*119d0*/  IMAD R8, R15, R9.reuse, RZ ;  /* 0x000000090f087224 */ /* 0x080fe200078e02ff */
[----:B------:R-:W-:Y:S01]  /*119e0*/  SHF.R.S32.HI R11, RZ, 0x1f, R9 ;  /* 0x0000001fff0b7819 */ /* 0x000fe20000011409 */
[----:B------:R-:W-:-:S04]  /*119f0*/  IMAD.WIDE.U32 R12, R14, R9, R12 ;  /* 0x000000090e0c7225 */ /* 0x000fc800078e000c */
[----:B------:R-:W-:-:S04]  /*11a00*/  IMAD R11, R14, R11, R8 ;  /* 0x0000000b0e0b7224 */ /* 0x000fc800078e0208 */
[----:B------:R-:W-:Y:S01]  /*11a10*/  IMAD.IADD R8, R13, 0x1, R11 ;  /* 0x000000010d087824 */ /* 0x000fe200078e020b */
[----:B-1----:R-:W-:-:S04]  /*11a20*/  LEA R13, P0, R12, R24, 0x2 ;  /* 0x000000180c0d7211 */ /* 0x002fc800078010ff */
[----:B------:R-:W-:Y:S01]  /*11a30*/  LEA.HI.X R12, R12, R25, R8, 0x2, P0 ;  /* 0x000000190c0c7211 */ /* 0x000fe200000f1408 */
[----:B------:R-:W-:Y:S01]  /*11a40*/  SHFL.IDX PT, R10, R13, 0x1, 0x1c1f ;  /* 0x003c1f000d0a7f89 */ /* 0x000fe200000e0000 */
[----:B--2---:R-:W-:-:S03]  /*11a50*/  IMAD R25, R82, 0xc0, R76 ;  /* 0x000000c052197824 */ /* 0x004fc600078e024c */
[----:B------:R-:W-:Y:S04]  /*11a60*/  SHFL.IDX PT, R8, R13, RZ, 0x1c1f ;  /* 0x001c1fff0d087589 */ /* 0x000fe800000e0000 */
[----:B------:R-:W0:Y:S04]  /*11a70*/  SHFL.IDX PT, R9, R12, RZ, 0x1c1f ;  /* 0x001c1fff0c097589 */ /* 0x000e2800000e0000 */
[----:B------:R-:W1:Y:S01]  /*11a80*/  SHFL.IDX PT, R11, R12, 0x1, 0x1c1f ;  /* 0x003c1f000c0b7f89 */ /* 0x000e6200000e0000 */
[----:B------:R-:W-:Y:S01]  /*11a90*/  IMAD R76, R31, R78, RZ ;  /* 0x0000004e1f4c7224 */ /* 0x000fe200078e02ff */
[----:B------:R-:W-:Y:S01]  /*11aa0*/  LOP3.LUT P0, RZ, R30, 0x3, RZ, 0xc0, !PT ;  /* 0x000000031eff7812 */ /* 0x000fe2000780c0ff */
[----:B------:R-:W-:-:S03]  /*11ab0*/  VIADD R24, R25, 0x8 ;  /* 0x0000000819187836 */ /* 0x000fc60000000000 */
[-C--:B------:R-:W-:Y:S02]  /*11ac0*/  ISETP.GE.OR P3, PT, R25, R76.reuse, P0 ;  /* 0x0000004c1900720c */ /* 0x080fe40000766670 */
[----:B------:R-:W-:-:S11]  /*11ad0*/  ISETP.GE.OR P0, PT, R24, R76, P0 ;  /* 0x0000004c1800720c */ /* 0x000fd60000706670 */
[----:B0-----:R0:W-:Y:S04]  /*11ae0*/  @!P3 ST.E desc[UR42][R8.64], R5 ;  /* 0x000000050800b985 */ /* 0x0011e8000c10192a */
[----:B-1----:R0:W-:Y:S01]  /*11af0*/  @!P0 ST.E desc[UR42][R10.64], R4 ;  /* 0x000000040a008985 */ /* 0x0021e2000c10192a */
[----:B------:R-:W-:Y:S05]  /*11b00*/  @P2 BRA `(.L_x_532) ;  /* 0x00000008002c2947 */ /* 0x000fea0003800000 */
[----:B------:R-:W1:Y:S01]  /*11b10*/  S2R R30, SR_TID.X ;  /* 0x00000000001e7919 */ /* 0x000e620000002100 */
[----:B0-----:R-:W0:Y:S01]  /*11b20*/  @P1 LDC R11, c[0x0][0xbec] ;  /* 0x0002fb00ff0b1b82 */ /* 0x001e220000000800 */
[----:B------:R-:W-:-:S07]  /*11b30*/  ULDC.64 UR4, c[0x0][0xaa0] ;  /* 0x0002a80000047ab9 */ /* 0x000fce0000000a00 */
[----:B------:R-:W2:Y:S01]  /*11b40*/  @P1 LDC R13, c[0x0][0xbf0] ;  /* 0x0002fc00ff0d1b82 */ /* 0x000ea20000000800 */
[----:B-1----:R-:W-:-:S05]  /*11b50*/  VIADD R4, R30, 0xffffff80 ;  /* 0xffffff801e047836 */ /* 0x002fca0000000000 */
[----:B------:R-:W-:-:S04]  /*11b60*/  SHF.R.S32.HI R5, RZ, 0x1f, R4 ;  /* 0x0000001fff057819 */ /* 0x000fc80000011404 */
[----:B------:R-:W-:-:S04]  /*11b70*/  LEA.HI R5, R5, R4, RZ, 0x2 ;  /* 0x0000000405057211 */ /* 0x000fc800078f10ff */
[----:B------:R-:W-:Y:S02]  /*11b80*/  LOP3.LUT R7, R5, 0xfffffffc, RZ, 0xc0, !PT ;  /* 0xfffffffc05077812 */ /* 0x000fe400078ec0ff */
[----:B------:R-:W-:-:S03]  /*11b90*/  SHF.R.S32.HI R10, RZ, 0x2, R5 ;  /* 0x00000002ff0a7819 */ /* 0x000fc60000011405 */
[----:B------:R-:W-:-:S04]  /*11ba0*/  IMAD.IADD R15, R4, 0x1, -R7 ;  /* 0x00000001040f7824 */ /* 0x000fc800078e0a07 */
[----:B------:R-:W-:-:S04]  /*11bb0*/  IMAD.SHL.U32 R45, R15, 0x8, RZ ;  /* 0x000000080f2d7824 */ /* 0x000fc800078e00ff */
[----:B------:R-:W-:-:S04]  /*11bc0*/  IMAD R5, R10, 0x20, R45 ;  /* 0x000000200a057824 */ /* 0x000fc800078e022d */
[----:B------:R-:W-:-:S04]  /*11bd0*/  IMAD.WIDE R74, R5, 0x2, R74 ;  /* 0x00000002054a7825 */ /* 0x000fc800078e024a */
[----:B------:R-:W-:Y:S01]  /*11be0*/  IMAD R77, R77, UR4, RZ ;  /* 0x000000044d4d7c24 */ /* 0x000fe2000f8e02ff */
[C---:B------:R-:W-:Y:S02]  /*11bf0*/  IADD3 R25, P0, R74.reuse, 0x1800, RZ ;  /* 0x000018004a197810 */ /* 0x040fe40007f1e0ff */
[C---:B------:R-:W-:Y:S02]  /*11c00*/  IADD3 R29, P2, R74.reuse, 0x3000, RZ ;  /* 0x000030004a1d7810 */ /* 0x040fe40007f5e0ff */
[C---:B------:R-:W-:Y:S02]  /*11c10*/  IADD3 R33, P3, R74.reuse, 0x4800, RZ ;  /* 0x000048004a217810 */ /* 0x040fe40007f7e0ff */
[----:B------:R-:W-:Y:S01]  /*11c20*/  IADD3 R37, P4, R74, 0x6000, RZ ;  /* 0x000060004a257810 */ /* 0x000fe20007f9e0ff */
[----:B------:R-:W-:Y:S01]  /*11c30*/  IMAD R77, R0, UR5, R77 ;  /* 0x00000005004d7c24 */ /* 0x000fe2000f8e024d */
[----:B------:R-:W-:Y:S01]  /*11c40*/  IADD3 R5, P5, R74, 0x7800, RZ ;  /* 0x000078004a057810 */ /* 0x000fe20007fbe0ff */
[----:B------:R-:W-:Y:S01]  /*11c50*/  IMAD.WIDE.U32 R8, R0, UR4, RZ ;  /* 0x0000000400087c25 */ /* 0x000fe2000f8e00ff */
[----:B------:R-:W-:Y:S01]  /*11c60*/  LOP3.LUT R24, R25, 0x180, RZ, 0xc0, !PT ;  /* 0x0000018019187812 */ /* 0x000fe200078ec0ff */
[----:B------:R-:W-:Y:S01]  /*11c70*/  ULDC.64 UR4, c[0x0][0xae8] ;  /* 0x0002ba0000047ab9 */ /* 0x000fe20000000a00 */
[----:B------:R-:W-:Y:S01]  /*11c80*/  LOP3.LUT R28, R29, 0x180, RZ, 0xc0, !PT ;  /* 0x000001801d1c7812 */ /* 0x000fe200078ec0ff */
[----:B------:R-:W-:Y:S01]  /*11c90*/  IMAD R0, R15, 0x60, R10 ;  /* 0x000000600f007824 */ /* 0x000fe200078e020a */
[----:B------:R-:W-:Y:S01]  /*11ca0*/  LOP3.LUT R32, R33, 0x180, RZ, 0xc0, !PT ;  /* 0x0000018021207812 */ /* 0x000fe200078ec0ff */
[----:B------:R-:W-:Y:S01]  /*11cb0*/  IMAD.X R41, RZ, RZ, R75, P5 ;  /* 0x000000ffff297224 */ /* 0x000fe200028e064b */
[----:B------:R-:W-:-:S02]  /*11cc0*/  LOP3.LUT R36, R37, 0x180, RZ, 0xc0, !PT ;  /* 0x0000018025247812 */ /* 0x000fc400078ec0ff */
[----:B------:R-:W-:Y:S01]  /*11cd0*/  LOP3.LUT R4, R5, 0x180, RZ, 0xc0, !PT ;  /* 0x0000018005047812 */ /* 0x000fe200078ec0ff */
[----:B------:R-:W-:Y:S01]  /*11ce0*/  IMAD R14, R82, 0xc0, R0 ;  /* 0x000000c0520e7824 */ /* 0x000fe200078e0200 */
[----:B------:R-:W-:Y:S01]  /*11cf0*/  LOP3.LUT R7, R74, 0x180, RZ, 0xc0, !PT ;  /* 0x000001804a077812 */ /* 0x000fe200078ec0ff */
[----:B------:R-:W-:Y:S01]  /*11d00*/  IMAD.IADD R9, R9, 0x1, R77 ;  /* 0x0000000109097824 */ /* 0x000fe200078e024d */
[----:B------:R-:W-:Y:S02]  /*11d10*/  SHF.R.U64 R24, R24, 0x3, RZ ;  /* 0x0000000318187819 */ /* 0x000fe400000012ff */
[----:B------:R-:W-:Y:S02]  /*11d20*/  SHF.R.U64 R28, R28, 0x3, RZ ;  /* 0x000000031c1c7819 */ /* 0x000fe400000012ff */
[----:B------:R-:W-:Y:S02]  /*11d30*/  SHF.R.U64 R32, R32, 0x3, RZ ;  /* 0x0000000320207819 */ /* 0x000fe400000012ff */
[----:B------:R-:W-:-:S02]  /*11d40*/  SHF.R.U64 R36, R36, 0x3, RZ ;  /* 0x0000000324247819 */ /* 0x000fc400000012ff */
[----:B------:R-:W-:Y:S01]  /*11d50*/  SHF.R.U64 R4, R4, 0x3, RZ ;  /* 0x0000000304047819 */ /* 0x000fe200000012ff */
[----:B0-----:R-:W-:Y:S01]  /*11d60*/  @P1 IMAD.HI.U32 R0, R14, R11, RZ ;  /* 0x0000000b0e001227 */ /* 0x001fe200078e00ff */
[----:B------:R-:W-:Y:S02]  /*11d70*/  SHF.R.U64 R7, R7, 0x3, RZ ;  /* 0x0000000307077819 */ /* 0x000fe400000012ff */
[----:B------:R-:W-:Y:S01]  /*11d80*/  LOP3.LUT R24, R24, R25, RZ, 0x3c, !PT ;  /* 0x0000001918187212 */ /* 0x000fe200078e3cff */
[----:B------:R-:W-:Y:S01]  /*11d90*/  IMAD.WIDE.U32 R8, R137, UR4, R8 ;  /* 0x0000000489087c25 */ /* 0x000fe2000f8e0008 */
[----:B------:R-:W-:Y:S02]  /*11da0*/  LOP3.LUT R28, R28, R29, RZ, 0x3c, !PT ;  /* 0x0000001d1c1c7212 */ /* 0x000fe400078e3cff */
        /* <DEDUP_REMOVED lines=8> */
[----:B------:R-:W-:Y:S01]  /*11e30*/  SHF.R.S32.HI R12, RZ, 0x1f, R3 ;  /* 0x0000001fff0c7819 */ /* 0x000fe20000011403 */
[----:B------:R-:W-:Y:S01]  /*11e40*/  IMAD.MOV.U32 R11, RZ, RZ, R14 ;  /* 0x000000ffff0b7224 */ /* 0x000fe200078e000e */
[----:B--2---:R-:W-:Y:S01]  /*11e50*/  @P1 SHF.R.U32.HI R11, RZ, R13, R0 ;  /* 0x0000000dff0b1219 */ /* 0x004fe20000011600 */
[----:B------:R-:W-:Y:S01]  /*11e60*/  IMAD R9, R137, UR5, R9 ;  /* 0x0000000589097c24 */ /* 0x000fe2000f8e0209 */
[----:B------:R-:W-:Y:S01]  /*11e70*/  ULDC.64 UR4, c[0x0][0xaf0] ;  /* 0x0002bc0000047ab9 */ /* 0x000fe20000000a00 */
[----:B------:R0:W5:Y:S01]  /*11e80*/  LD.E.128 R4, desc[UR42][R74.64] ;  /* 0x0000002a4a047980 */ /* 0x000162000c101d00 */
[----:B------:R-:W-:-:S03]  /*11e90*/  IMAD R12, R12, UR4, RZ ;  /* 0x000000040c0c7c24 */ /* 0x000fc6000f8e02ff */
[----:B------:R-:W5:Y:S01]  /*11ea0*/  LD.E.128 R24, desc[UR42][R24.64] ;  /* 0x0000002a18187980 */ /* 0x000f62000c101d00 */
[----:B------:R-:W-:-:S03]  /*11eb0*/  IMAD.MOV R21, RZ, RZ, -R11 ;  /* 0x000000ffff157224 */ /* 0x000fc600078e0a0b */
[----:B------:R-:W5:Y:S04]  /*11ec0*/  LD.E.128 R28, desc[UR42][R28.64] ;  /* 0x0000002a1c1c7980 */ /* 0x000f68000c101d00 */
[----:B------:R-:W5:Y:S04]  /*11ed0*/  LD.E.128 R32, desc[UR42][R32.64] ;  /* 0x0000002a20207980 */ /* 0x000f68000c101d00 */
[----:B------:R-:W5:Y:S04]  /*11ee0*/  LD.E.128 R36, desc[UR42][R36.64] ;  /* 0x0000002a24247980 */ /* 0x000f68000c101d00 */
[----:B------:R-:W5:Y:S01]  /*11ef0*/  LD.E.128 R40, desc[UR42][R40.64] ;  /* 0x0000002a28287980 */ /* 0x000f62000c101d00 */
[C---:B------:R-:W-:Y:S01]  /*11f00*/  IMAD R13, R3.reuse, UR5, R12 ;  /* 0x00000005030d7c24 */ /* 0x040fe2000f8e020c */
[----:B------:R-:W-:Y:S01]  /*11f10*/  SHF.R.S32.HI R0, RZ, 0x1f, R11 ;  /* 0x0000001fff007819 */ /* 0x000fe2000001140b */
[----:B------:R-:W-:Y:S01]  /*11f20*/  IMAD.WIDE.U32 R8, R3, UR4, R8 ;  /* 0x0000000403087c25 */ /* 0x000fe2000f8e0008 */
[----:B------:R-:W-:Y:S01]  /*11f30*/  @!PT LDS RZ, [RZ] ;  /* 0x00000000fffff984 */ /* 0x000fe20000000800 */
[----:B------:R-:W-:Y:S01]  /*11f40*/  @!PT LDS RZ, [RZ] ;  /* 0x00000000fffff984 */ /* 0x000fe20000000800 */
[----:B------:R-:W-:Y:S01]  /*11f50*/  @!PT LDS RZ, [RZ] ;  /* 0x00000000fffff984 */ /* 0x000fe20000000800 */
[----:B------:R-:W-:Y:S01]  /*11f60*/  @!PT LDS RZ, [RZ] ;  /* 0x00000000fffff984 */ /* 0x000fe20000000800 */
[----:B------:R1:W-:Y:S06]  /*11f70*/  MEMBAR.ALL.CTA ;  /* 0x0000000000007992 */ /* 0x0003ec0000008000 */
[----:B-1----:R-:W1:Y:S01]  /*11f80*/  FENCE.VIEW.ASYNC.S ;  /* 0x00000000000073c6 */ /* 0x002e620000000000 */
[----:B------:R-:W-:Y:S01]  /*11f90*/  ULDC.64 UR4, c[0x0][0xae0] ;  /* 0x0002b80000047ab9 */ /* 0x000fe20000000a00 */
[----:B------:R-:W-:-:S02]  /*11fa0*/  IMAD R21, R78, R21, R14 ;  /* 0x000000154e157224 */ /* 0x000fc400078e020e */
[----:B------:R-:W-:Y:S02]  /*11fb0*/  IMAD.IADD R9, R9, 0x1, R13 ;  /* 0x0000000109097824 */ /* 0x000fe400078e020d */
[----:B------:R-:W-:Y:S01]  /*11fc0*/  IMAD R0, R0, UR4, RZ ;  /* 0x0000000400007c24 */ /* 0x000fe2000f8e02ff */
[----:B------:R-:W-:Y:S01]  /*11fd0*/  SHF.R.S32.HI R3, RZ, 0x1f, R21 ;  /* 0x0000001fff037819 */ /* 0x000fe20000011415 */
[----:B------:R-:W-:-:S04]  /*11fe0*/  IMAD.WIDE.U32 R8, R11, UR4, R8 ;  /* 0x000000040b087c25 */ /* 0x000fc8000f8e0008 */
[----:B------:R-:W-:Y:S01]  /*11ff0*/  IMAD R11, R11, UR5, R0 ;  /* 0x000000050b0b7c24 */ /* 0x000fe2000f8e0200 */
[----:B------:R-:W-:Y:S01]  /*12000*/  ULDC.64 UR4, c[0x0][0xad8] ;  /* 0x0002b60000047ab9 */ /* 0x000fe20000000a00 */
[----:B------:R-:W-:Y:S02]  /*12010*/  VIADD R0, R2, 0x2d820 ;  /* 0x0002d82002007836 */ /* 0x000fe40000000000 */
[----:B------:R-:W-:Y:S02]  /*12020*/  IMAD R12, R3, UR4, RZ ;  /* 0x00000004030c7c24 */ /* 0x000fe4000f8e02ff */
[----:B------:R-:W-:Y:S01]  /*12030*/  IMAD.IADD R9, R9, 0x1, R11 ;  /* 0x0000000109097824 */ /* 0x000fe200078e020b */
[----:B------:R-:W-:Y:S01]  /*12040*/  PRMT R0, RZ, 0x654, R0 ;  /* 0x00000654ff007816 */ /* 0x000fe20000000000 */
[C---:B------:R-:W-:Y:S02]  /*12050*/  IMAD R3, R21.reuse, UR5, R12 ;  /* 0x0000000515037c24 */ /* 0x040fe4000f8e020c */
[----:B------:R-:W-:Y:S01]  /*12060*/  IMAD.WIDE.U32 R20, R21, UR4, R8 ;  /* 0x0000000415147c25 */ /* 0x000fe2000f8e0008 */
[----:B------:R-:W-:Y:S01]  /*12070*/  ULDC.64 UR4, c[0x0][0xa80] ;  /* 0x0002a00000047ab9 */ /* 0x000fe20000000a00 */
[----:B-1----:R1:W-:Y:S02]  /*12080*/  SYNCS.ARRIVE.TRANS64.RED.A1T0 RZ, [R0+URZ], RZ ;  /* 0x000000ff00ff79a7 */ /* 0x0023e4000810043f */
[----:B------:R-:W-:-:S02]  /*12090*/  IMAD.IADD R3, R21, 0x1, R3 ;  /* 0x0000000115037824 */ /* 0x000fc400078e0203 */
[C---:B------:R-:W-:Y:S02]  /*120a0*/  VIADD R44, R45.reuse, 0x20 ;  /* 0x000000202d2c7836 */ /* 0x040fe40000000000 */
[----:B------:R-:W-:Y:S01]  /*120b0*/  VIADD R47, R45, 0x40 ;  /* 0x000000402d2f7836 */ /* 0x000fe20000000000 */
[C---:B-1----:R-:W-:Y:S01]  /*120c0*/  LEA R0, P0, R20.reuse, UR4, 0x1 ;  /* 0x0000000414007c11 */ /* 0x042fe2000f8008ff */
[----:B------:R-:W-:Y:S01]  /*120d0*/  UMOV UR4, 0xffffffff ;  /* 0xffffffff00047882 */ /* 0x000fe20000000000 */
[----:B------:R-:W-:Y:S02]  /*120e0*/  SHF.R.S32.HI R46, RZ, 0x1f, R44 ;  /* 0x0000001fff2e7819 */ /* 0x000fe4000001142c */
[----:B------:R-:W-:Y:S02]  /*120f0*/  LEA.HI.X R20, R20, UR5, R3, 0x1, P0 ;  /* 0x0000000514147c11 */ /* 0x000fe400080f0c03 */
[----:B------:R-:W-:Y:S01]  /*12100*/  SHF.R.S32.HI R48, RZ, 0x1f, R47 ;  /* 0x0000001fff307819 */ /* 0x000fe2000001142f */
[----:B0-----:R-:W-:Y:S06]  /*12110*/  BRA.DIV UR4, `(.L_x_533) ;  /* 0x0000009604ec7947 */ /* 0x001fec000b800000 */
[----:B------:R0:W1:Y:S04]  /*12120*/  SHFL.IDX PT, R3, R20, RZ, 0x1c1f ;  /* 0x001c1fff14037589 */ /* 0x00006800000e0000 */
[----:B------:R0:W2:Y:S02]  /*12130*/  SHFL.IDX PT, R14, R0, RZ, 0x1c1f ;  /* 0x001c1fff000e7589 */ /* 0x0000a400000e0000 */
.L_x_707:
[----:B------:R-:W-:Y:S01]  /*12140*/  IMAD R21, R82, 0xc0, R10 ;  /* 0x000000c052157824 */ /* 0x000fe200078e020a */
[----:B------:R-:W-:Y:S04]  /*12150*/  BSSY B1, `(.L_x_534) ;  /* 0x0000010000017945 */ /* 0x000fe80003800000 */
[----:B------:R-:W-:-:S13]  /*12160*/  ISETP.GE.AND P0, PT, R21, R76, PT ;  /* 0x0000004c1500720c */ /* 0x000fda0003f06270 */
[----:B------:R-:W-:Y:S05]  /*12170*/  @P0 BRA `(.L_x_535) ;  /* 0x0000000000340947 */ /* 0x000fea0003800000 */
[----:B------:R-:W-:Y:S02]  /*12180*/  ULDC UR4, c[0x0][0xac8] ;  /* 0x0002b20000047ab9 */ /* 0x000fe40000000800 */
[----:B------:R-:W-:Y:S02]  /*12190*/  ISETP.GE.AND P0, PT, R45, UR4, PT ;  /* 0x000000042d007c0c */ /* 0x000fe4000bf06270 */
[----:B------:R-:W-:Y:S02]  /*121a0*/  ISETP.GE.AND P1, PT, R44, UR4, PT ;  /* 0x000000042c007c0c */ /* 0x000fe4000bf26270 */
[----:B------:R-:W-:-:S09]  /*121b0*/  ISETP.GE.AND P2, PT, R47, UR4, PT ;  /* 0x000000042f007c0c */ /* 0x000fd2000bf46270 */
[----:B-1----:R-:W-:Y:S02]  /*121c0*/  @!P0 IMAD.MOV.U32 R15, RZ, RZ, R3 ;  /* 0x000000ffff0f8224 */ /* 0x002fe400078e0003 */
[CC--:B--2---:R-:W-:Y:S02]  /*121d0*/  @!P1 LEA R10, P3, R44.reuse, R14.reuse, 0x1 ;  /* 0x0000000e2c0a9211 */ /* 0x0c4fe400078608ff */
[----:B------:R-:W-:Y:S01]  /*121e0*/  @!P2 LEA R8, P4, R47, R14, 0x1 ;  /* 0x0000000e2f08a211 */ /* 0x000fe200078808ff */
[----:B------:R-:W-:Y:S01]  /*121f0*/  @!P0 IMAD.WIDE R12, R45, 0x2, R14 ;  /* 0x000000022d0c8825 */ /* 0x000fe200078e020e */
[-C--:B------:R-:W-:Y:S02]  /*12200*/  @!P1 LEA.HI.X R11, R44, R3.reuse, R46, 0x1, P3 ;  /* 0x000000032c0b9211 */ /* 0x080fe400018f0c2e */
[----:B------:R-:W-:Y:S02]  /*12210*/  @!P2 LEA.HI.X R9, R47, R3, R48, 0x1, P4 ;  /* 0x000000032f09a211 */ /* 0x000fe400020f0c30 */
[----:B-----5:R3:W-:Y:S04]  /*12220*/  @!P0 ST.E.128 desc[UR42][R12.64], R4 ;  /* 0x000000040c008985 */ /* 0x0207e8000c101d2a */
[----:B------:R3:W-:Y:S04]  /*12230*/  @!P1 ST.E.128 desc[UR42][R10.64], R28 ;  /* 0x0000001c0a009985 */ /* 0x0007e8000c101d2a */
[----:B------:R3:W-:Y:S02]  /*12240*/  @!P2 ST.E.128 desc[UR42][R8.64], R36 ;  /* 0x000000240800a985 */ /* 0x0007e4000c101d2a */
.L_x_535:
[----:B------:R-:W-:Y:S05]  /*12250*/  BSYNC B1 ;  /* 0x0000000000017941 */ /* 0x000fea0003800000 */
.L_x_534:
[----:B------:R-:W-:-:S03]  /*12260*/  UMOV UR4, 0xffffffff ;  /* 0xffffffff00047882 */ /* 0x000fc60000000000 */
[----:B------:R-:W-:Y:S05]  /*12270*/  BRA.DIV UR4, `(.L_x_536) ;  /* 0x0000009604c87947 */ /* 0x000fea000b800000 */
[----:B-1----:R1:W4:Y:S04]  /*12280*/  SHFL.IDX PT, R3, R20, 0x1, 0x1c1f ;  /* 0x003c1f0014037f89 */ /* 0x00232800000e0000 */
[----:B--2---:R1:W2:Y:S02]  /*12290*/  SHFL.IDX PT, R14, R0, 0x1, 0x1c1f ;  /* 0x003c1f00000e7f89 */ /* 0x0042a400000e0000 */
.L_x_711:
[----:B---3-5:R-:W-:-:S05]  /*122a0*/  VIADD R5, R21, 0x60 ;  /* 0x0000006015057836 */ /* 0x028fca0000000000 */
[----:B------:R-:W-:-:S13]  /*122b0*/  ISETP.GE.AND P0, PT, R5, R76, PT ;  /* 0x0000004c0500720c */ /* 0x000fda0003f06270 */
[----:B------:R-:W-:Y:S05]  /*122c0*/  @P0 BRA `(.L_x_537) ;  /* 0x0000001800440947 */ /* 0x000fea0003800000 */
[----:B------:R-:W-:Y:S02]  /*122d0*/  ULDC UR4, c[0x0][0xac8] ;  /* 0x0002b20000047ab9 */ /* 0x000fe40000000800 */
[----:B------:R-:W-:Y:S02]  /*122e0*/  ISETP.GE.AND P1, PT, R45, UR4, PT ;  /* 0x000000042d007c0c */ /* 0x000fe4000bf26270 */
[----:B------:R-:W-:-:S11]  /*122f0*/  ISETP.GE.AND P2, PT, R44, UR4, PT ;  /* 0x000000042c007c0c */ /* 0x000fd6000bf46270 */
[----:B----4-:R-:W-:Y:S02]  /*12300*/  @!P1 IMAD.MOV.U32 R15, RZ, RZ, R3 ;  /* 0x000000ffff0f9224 */ /* 0x010fe400078e0003 */
[----:B--2---:R-:W-:Y:S01]  /*12310*/  @!P2 LEA R6, P0, R44, R14, 0x1 ;  /* 0x0000000e2c06a211 */ /* 0x004fe200078008ff */
[----:B------:R-:W-:-:S03]  /*12320*/  @!P1 IMAD.WIDE R4, R45, 0x2, R14 ;  /* 0x000000022d049825 */ /* 0x000fc600078e020e */
[----:B------:R-:W-:Y:S02]  /*12330*/  @!P2 LEA.HI.X R7, R44, R3, R46, 0x1, P0 ;  /* 0x000000032c07a211 */ /* 0x000fe400000f0c2e */
[----:B------:R-:W-:Y:S01]  /*12340*/  ISETP.GE.AND P0, PT, R47, UR4, PT ;  /* 0x000000042f007c0c */ /* 0x000fe2000bf06270 */
[----:B------:R2:W-:Y:S04]  /*12350*/  @!P1 ST.E.128 desc[UR42][R4.64], R24 ;  /* 0x0000001804009985 */ /* 0x0005e8000c101d2a */
[----:B------:R2:W-:Y:S08]  /*12360*/  @!P2 ST.E.128 desc[UR42][R6.64], R32 ;  /* 0x000000200600a985 */ /* 0x0005f0000c101d2a */
[----:B------:R-:W-:Y:S05]  /*12370*/  @P0 BRA `(.L_x_537) ;  /* 0x0000001800180947 */ /* 0x000fea0003800000 */
[----:B------:R-:W-:-:S04]  /*12380*/  LEA R14, P0, R47, R14, 0x1 ;  /* 0x0000000e2f0e7211 */ /* 0x000fc800078008ff */
[----:B------:R-:W-:-:S05]  /*12390*/  LEA.HI.X R15, R47, R3, R48, 0x1, P0 ;  /* 0x000000032f0f7211 */ /* 0x000fca00000f0c30 */
[----:B------:R3:W-:Y:S01]  /*123a0*/  ST.E.128 desc[UR42][R14.64], R40 ;  /* 0x000000280e007985 */ /* 0x0007e2000c101d2a */
[----:B------:R-:W-:Y:S05]  /*123b0*/  BRA `(.L_x_537) ;  /* 0x0000001800087947 */ /* 0x000fea0003800000 */
.L_x_532:
[----:B------:R-:W-:Y:S01]  /*123c0*/  ULDC.64 UR4, c[0x0][0xb08] ;  /* 0x0002c20000047ab9 */ /* 0x000fe20000000a00 */
[----:B0-----:R-:W0:Y:S01]  /*123d0*/  @P1 LDC R11, c[0x0][0xbec] ;  /* 0x0002fb00ff0b1b82 */ /* 0x001e220000000800 */
[----:B------:R-:W-:Y:S02]  /*123e0*/  IMAD R77, R77, UR4, RZ ;  /* 0x000000044d4d7c24 */ /* 0x000fe4000f8e02ff */
[----:B------:R-:W-:-:S04]  /*123f0*/  IMAD.WIDE.U32 R4, R0, UR4, RZ ;  /* 0x0000000400047c25 */ /* 0x000fc8000f8e00ff */
[----:B------:R-:W-:Y:S01]  /*12400*/  IMAD R77, R0, UR5, R77 ;  /* 0x00000005004d7c24 */ /* 0x000fe2000f8e024d */
[----:B------:R-:W1:Y:S01]  /*12410*/  @P1 LDC R8, c[0x0][0xbf0] ;  /* 0x0002fc00ff081b82 */ /* 0x000e620000000800 */
[----:B------:R-:W-:Y:S01]  /*12420*/  ULDC.64 UR4, c[0x0][0xb38] ;  /* 0x0002ce0000047ab9 */ /* 0x000fe20000000a00 */
[----:B------:R-:W-:Y:S01]  /*12430*/  SHF.R.S32.HI R0, RZ, 0x1f, R3 ;  /* 0x0000001fff007819 */ /* 0x000fe20000011403 */
[----:B------:R-:W-:Y:S02]  /*12440*/  IMAD.IADD R5, R5, 0x1, R77 ;  /* 0x0000000105057824 */ /* 0x000fe400078e024d */
[----:B------:R-:W-:-:S04]  /*12450*/  IMAD.WIDE.U32 R4, R137, UR4, R4 ;  /* 0x0000000489047c25 */ /* 0x000fc8000f8e0004 */
[----:B------:R-:W-:Y:S01]  /*12460*/  IMAD R5, R137, UR5, R5 ;  /* 0x0000000589057c24 */ /* 0x000fe2000f8e0205 */
[----:B------:R-:W-:Y:S02]  /*12470*/  ULDC.64 UR4, c[0x0][0xb40] ;  /* 0x0002d00000047ab9 */ /* 0x000fe40000000a00 */
[----:B------:R-:W-:Y:S02]  /*12480*/  IMAD R0, R0, UR4, RZ ;  /* 0x0000000400007c24 */ /* 0x000fe4000f8e02ff */
[----:B------:R-:W-:-:S04]  /*12490*/  IMAD.WIDE.U32 R4, R3, UR4, R4 ;  /* 0x0000000403047c25 */ /* 0x000fc8000f8e0004 */
[----:B------:R-:W-:Y:S01]  /*124a0*/  IMAD R9, R3, UR5, R0 ;  /* 0x0000000503097c24 */ /* 0x000fe2000f8e0200 */
[----:B------:R-:W-:Y:S01]  /*124b0*/  ULDC.64 UR4, c[0x0][0xb48] ;  /* 0x0002d20000047ab9 */ /* 0x000fe20000000a00 */
[----:B0-----:R-:W-:-:S04]  /*124c0*/  @P1 IMAD.HI.U32 R11, R26, R11, RZ ;  /* 0x0000000b1a0b1227 */ /* 0x001fc800078e00ff */
[----:B------:R-:W-:Y:S02]  /*124d0*/  IMAD.IADD R5, R5, 0x1, R9 ;  /* 0x0000000105057824 */ /* 0x000fe400078e0209 */
[----:B------:R-:W-:Y:S01]  /*124e0*/  IMAD.MOV.U32 R3, RZ, RZ, R26 ;  /* 0x000000ffff037224 */ /* 0x000fe200078e001a */
[----:B-1----:R-:W-:Y:S01]  /*124f0*/  @P1 SHF.R.U32.HI R3, RZ, R8, R11 ;  /* 0x00000008ff031219 */ /* 0x002fe2000001160b */
[----:B------:R-:W-:-:S03]  /*12500*/  IMAD.WIDE.U32 R4, R80, UR4, R4 ;  /* 0x0000000450047c25 */ /* 0x000fc6000f8e0004 */
[--C-:B------:R-:W-:Y:S01]  /*12510*/  SHF.R.S32.HI R0, RZ, 0x1f, R3.reuse ;  /* 0x0000001fff007819 */ /* 0x100fe20000011403 */
[----:B------:R-:W-:Y:S02]  /*12520*/  IMAD.MOV R9, RZ, RZ, -R3 ;  /* 0x000000ffff097224 */ /* 0x000fe400078e0a03 */
[----:B------:R-:W-:Y:S01]  /*12530*/  IMAD R5, R80, UR5, R5 ;  /* 0x0000000550057c24 */ /* 0x000fe2000f8e0205 */
[----:B------:R-:W-:Y:S01]  /*12540*/  ULDC.64 UR4, c[0x0][0xb30] ;  /* 0x0002cc0000047ab9 */ /* 0x000fe20000000a00 */
[----:B------:R-:W-:Y:S02]  /*12550*/  IMAD R9, R78, R9, R26 ;  /* 0x000000094e097224 */ /* 0x000fe400078e021a */
[----:B------:R-:W-:Y:S02]  /*12560*/  IMAD R0, R0, UR4, RZ ;  /* 0x0000000400007c24 */ /* 0x000fe4000f8e02ff */
[----:B------:R-:W-:-:S04]  /*12570*/  IMAD.WIDE.U32 R4, R3, UR4, R4 ;  /* 0x0000000403047c25 */ /* 0x000fc8000f8e0004 */
[----:B------:R-:W-:Y:S01]  /*12580*/  IMAD R11, R3, UR5, R0 ;  /* 0x00000005030b7c24 */ /* 0x000fe2000f8e0200 */
[----:B------:R-:W-:Y:S01]  /*12590*/  SHF.R.S32.HI R0, RZ, 0x1f, R9 ;  /* 0x0000001fff007819 */ /* 0x000fe20000011409 */
[----:B------:R-:W-:Y:S01]  /*125a0*/  ULDC.64 UR4, c[0x0][0xb28] ;  /* 0x0002ca0000047ab9 */ /* 0x000fe20000000a00 */
[----:B------:R-:W-:Y:S02]  /*125b0*/  VIADD R8, R2, 0x2d820 ;  /* 0x0002d82002087836 */ /* 0x000fe40000000000 */
[----:B------:R-:W-:Y:S02]  /*125c0*/  IMAD.IADD R5, R5, 0x1, R11 ;  /* 0x0000000105057824 */ /* 0x000fe400078e020b */
[----:B------:R-:W-:Y:S01]  /*125d0*/  IMAD R0, R0, UR4, RZ ;  /* 0x0000000400007c24 */ /* 0x000fe2000f8e02ff */
[----:B------:R-:W-:Y:S01]  /*125e0*/  PRMT R8, RZ, 0x654, R8 ;  /* 0x00000654ff087816 */ /* 0x000fe20000000008 */
[----:B------:R-:W-:-:S03]  /*125f0*/  IMAD.WIDE.U32 R4, R9, UR4, R4 ;  /* 0x0000000409047c25 */ /* 0x000fc6000f8e0004 */
[----:B------:R0:W-:Y:S01]  /*12600*/  SYNCS.ARRIVE.TRANS64.RED.A1T0 RZ, [R8+URZ], RZ ;  /* 0x000000ff08ff79a7 */ /* 0x0001e2000810043f */
[----:B------:R-:W-:Y:S01]  /*12610*/  IMAD R3, R9, UR5, R0 ;  /* 0x0000000509037c24 */ /* 0x000fe2000f8e0200 */
[----:B------:R-:W-:Y:S02]  /*12620*/  ULDC.64 UR4, c[0x0][0xb00] ;  /* 0x0002c00000047ab9 */ /* 0x000fe40000000a00 */
[----:B------:R-:W-:Y:S01]  /*12630*/  LEA R0, P0, R4, UR4, 0x2 ;  /* 0x0000000404007c11 */ /* 0x000fe2000f8010ff */
[----:B------:R-:W-:Y:S01]  /*12640*/  IMAD.IADD R3, R5, 0x1, R3 ;  /* 0x0000000105037824 */ /* 0x000fe200078e0203 */
[----:B------:R-:W-:-:S04]  /*12650*/  UMOV UR4, 0xffffffff ;  /* 0xffffffff00047882 */ /* 0x000fc80000000000 */
[----:B------:R-:W-:Y:S01]  /*12660*/  LEA.HI.X R26, R4, UR5, R3, 0x2, P0 ;  /* 0x00000005041a7c11 */ /* 0x000fe200080f1403 */
[----:B0-----:R-:W-:Y:S06]  /*12670*/  BRA.DIV UR4, `(.L_x_538) ;  /* 0x0000009604107947 */ /* 0x001fec000b800000 */
[----:B------:R0:W1:Y:S04]  /*12680*/  SHFL.IDX PT, R3, R26, RZ, 0x1c1f ;  /* 0x001c1fff1a037589 */ /* 0x00006800000e0000 */
[----:B------:R0:W2:Y:S02]  /*12690*/  SHFL.IDX PT, R14, R0, RZ, 0x1c1f ;  /* 0x001c1fff000e7589 */ /* 0x0000a400000e0000 */
.L_x_714:
[----:B------:R-:W-:Y:S01]  /*126a0*/  ISETP.GE.AND P0, PT, R25, R76, PT ;  /* 0x0000004c1900720c */ /* 0x000fe20003f06270 */
[----:B------:R-:W-:-:S12]  /*126b0*/  BSSY B1, `(.L_x_539) ;  /* 0x000004b000017945 */ /* 0x000fd80003800000 */
[----:B------:R-:W-:Y:S05]  /*126c0*/  @P0 BRA `(.L_x_540) ;  /* 0x0000000400240947 */ /* 0x000fea0003800000 */
[----:B------:R-:W3:Y:S01]  /*126d0*/  LDL R13, [R1+0x70] ;  /* 0x00007000010d7983 */ /* 0x000ee20000100800 */
[----:B------:R-:W-:-:S03]  /*126e0*/  ULDC UR4, c[0x0][0xac8] ;  /* 0x0002b20000047ab9 */ /* 0x000fc60000000800 */
[----:B------:R-:W4:Y:S04]  /*126f0*/  LDL R83, [R1+0x98] ;  /* 0x0000980001537983 */ /* 0x000f280000100800 */
[----:B------:R-:W5:Y:S04]  /*12700*/  LDL R81, [R1+0x94] ;  /* 0x0000940001517983 */ /* 0x000f680000100800 */
[----:B------:R-:W2:Y:S04]  /*12710*/  LDL R79, [R1+0x90] ;  /* 0x00009000014f7983 */ /* 0x000ea80000100800 */
        /* <DEDUP_REMOVED lines=15> */
[----:B------:R-:W2:Y:S01]  /*12810*/  LDL R11, [R1+0xa8] ;  /* 0x0000a800010b7983 */ /* 0x000ea20000100800 */
[----:B---3--:R-:W-:-:S02]  /*12820*/  ISETP.GE.AND P2, PT, R13, UR4, PT ;  /* 0x000000040d007c0c */ /* 0x008fc4000bf46270 */
[----:B----4-:R-:W-:Y:S02]  /*12830*/  ISETP.GE.AND P3, PT, R83, UR4, PT ;  /* 0x0000000453007c0c */ /* 0x010fe4000bf66270 */
[----:B-----5:R-:W-:-:S09]  /*12840*/  ISETP.GE.AND P0, PT, R81, UR4, PT ;  /* 0x0000000451007c0c */ /* 0x020fd2000bf06270 */
[----:B--2---:R-:W-:Y:S02]  /*12850*/  @!P2 IMAD.MOV.U32 R4, RZ, RZ, R14 ;  /* 0x000000ffff04a224 */ /* 0x004fe400078e000e */
[----:B-1----:R-:W-:Y:S01]  /*12860*/  @!P2 IMAD.MOV.U32 R5, RZ, RZ, R3 ;  /* 0x000000ffff05a224 */ /* 0x002fe200078e0003 */
[----:B------:R-:W-:Y:S01]  /*12870*/  ISETP.GE.AND P1, PT, R79, UR4, PT ;  /* 0x000000044f007c0c */ /* 0x000fe2000bf26270 */
[----:B------:R-:W-:Y:S01]  /*12880*/  @!P2 IMAD.WIDE R4, R13, 0x4, R4 ;  /* 0x000000040d04a825 */ /* 0x000fe200078e0204 */
[----:B------:R-:W-:-:S04]  /*12890*/  @!P3 LEA R8, P4, R83, R14, 0x2 ;  /* 0x0000000e5308b211 */ /* 0x000fc800078810ff */
[----:B------:R1:W-:Y:S01]  /*128a0*/  @!P2 ST.E.64 desc[UR42][R4.64], R6 ;  /* 0x000000060400a985 */ /* 0x0003e2000c101b2a */
[----:B------:R-:W-:Y:S02]  /*128b0*/  ISETP.GE.AND P2, PT, R77, UR4, PT ;  /* 0x000000044d007c0c */ /* 0x000fe4000bf46270 */
[----:B------:R-:W-:-:S05]  /*128c0*/  @!P3 LEA.HI.X R9, R83, R3, R84, 0x2, P4 ;  /* 0x000000035309b211 */ /* 0x000fca00020f1454 */
[----:B------:R-:W-:Y:S01]  /*128d0*/  @!P3 ST.E.64 desc[UR42][R8.64], R20 ;  /* 0x000000140800b985 */ /* 0x000fe2000c101b2a */
[----:B-1----:R-:W-:-:S04]  /*128e0*/  @!P0 LEA R4, P5, R81, R14, 0x2 ;  /* 0x0000000e51048211 */ /* 0x002fc800078a10ff */
[-C--:B------:R-:W-:Y:S02]  /*128f0*/  @!P0 LEA.HI.X R5, R81, R3.reuse, R82, 0x2, P5 ;  /* 0x0000000351058211 */ /* 0x080fe400028f1452 */
[----:B------:R-:W-:Y:S02]  /*12900*/  ISETP.GE.AND P3, PT, R74, UR4, PT ;  /* 0x000000044a007c0c */ /* 0x000fe4000bf66270 */
[C---:B------:R-:W-:Y:S01]  /*12910*/  @!P1 LEA R6, P4, R79.reuse, R14, 0x2 ;  /* 0x0000000e4f069211 */ /* 0x040fe200078810ff */
[----:B------:R1:W-:Y:S01]  /*12920*/  @!P0 ST.E.64 desc[UR42][R4.64], R32 ;  /* 0x0000002004008985 */ /* 0x0003e2000c101b2a */
[----:B------:R-:W-:Y:S02]  /*12930*/  ISETP.GE.AND P0, PT, R30, UR4, PT ;  /* 0x000000041e007c0c */ /* 0x000fe4000bf06270 */
[----:B------:R-:W-:-:S05]  /*12940*/  @!P1 LEA.HI.X R7, R79, R3, R80, 0x2, P4 ;  /* 0x000000034f079211 */ /* 0x000fca00020f1450 */
[----:B------:R2:W-:Y:S01]  /*12950*/  @!P1 ST.E.64 desc[UR42][R6.64], R34 ;  /* 0x0000002206009985 */ /* 0x0005e2000c101b2a */
[----:B-1----:R-:W-:-:S04]  /*12960*/  @!P2 LEA R4, P5, R77, R14, 0x2 ;  /* 0x0000000e4d04a211 */ /* 0x002fc800078a10ff */
[-C--:B------:R-:W-:Y:S02]  /*12970*/  @!P2 LEA.HI.X R5, R77, R3.reuse, R78, 0x2, P5 ;  /* 0x000000034d05a211 */ /* 0x080fe400028f144e */
[----:B------:R-:W-:Y:S02]  /*12980*/  ISETP.GE.AND P1, PT, R28, UR4, PT ;  /* 0x000000041c007c0c */ /* 0x000fe4000bf26270 */
[----:B--2---:R-:W-:Y:S01]  /*12990*/  @!P3 LEA R6, P5, R74, R14, 0x2 ;  /* 0x0000000e4a06b211 */ /* 0x004fe200078a10ff */
[----:B------:R1:W-:Y:S01]  /*129a0*/  @!P2 ST.E.64 desc[UR42][R4.64], R36 ;  /* 0x000000240400a985 */ /* 0x0003e2000c101b2a */
[----:B------:R-:W-:Y:S02]  /*129b0*/  ISETP.GE.AND P2, PT, R12, UR4, PT ;  /* 0x000000040c007c0c */ /* 0x000fe4000bf46270 */
[----:B------:R-:W-:Y:S02]  /*129c0*/  @!P3 LEA.HI.X R7, R74, R3, R75, 0x2, P5 ;  /* 0x000000034a07b211 */ /* 0x000fe400028f144b */
[----:B------:R-:W-:Y:S01]  /*129d0*/  ISETP.GE.AND P5, PT, R10, UR4, PT ;  /* 0x000000040a007c0c */ /* 0x000fe2000bfa6270 */
[----:B------:R-:W-:-:S02]  /*129e0*/  VIADD R13, R13, 0x58 ;  /* 0x000000580d0d7836 */ /* 0x000fc40000000000 */
[----:B------:R2:W-:Y:S01]  /*129f0*/  @!P3 ST.E.64 desc[UR42][R6.64], R38 ;  /* 0x000000260600b985 */ /* 0x0005e2000c101b2a */
[----:B-1----:R-:W-:-:S04]  /*12a00*/  @!P0 LEA R4, P4, R30, R14, 0x2 ;  /* 0x0000000e1e048211 */ /* 0x002fc800078810ff */
[-C--:B------:R-:W-:Y:S02]  /*12a10*/  @!P0 LEA.HI.X R5, R30, R3.reuse, R31, 0x2, P4 ;  /* 0x000000031e058211 */ /* 0x080fe400020f141f */
[----:B------:R-:W-:Y:S02]  /*12a20*/  ISETP.GE.AND P3, PT, R15, UR4, PT ;  /* 0x000000040f007c0c */ /* 0x000fe4000bf66270 */
[C---:B--2---:R-:W-:Y:S01]  /*12a30*/  @!P1 LEA R6, P4, R28.reuse, R14, 0x2 ;  /* 0x0000000e1c069211 */ /* 0x044fe200078810ff */
[----:B------:R1:W-:Y:S03]  /*12a40*/  @!P0 ST.E.64 desc[UR42][R4.64], R40 ;  /* 0x0000002804008985 */ /* 0x0003e6000c101b2a */
[----:B------:R-:W-:Y:S02]  /*12a50*/  @!P1 LEA.HI.X R7, R28, R3, R29, 0x2, P4 ;  /* 0x000000031c079211 */ /* 0x000fe400020f141d */
[----:B------:R-:W-:-:S02]  /*12a60*/  ISETP.GE.AND P4, PT, R13, UR4, PT ;  /* 0x000000040d007c0c */ /* 0x000fc4000bf86270 */
[----:B-1----:R-:W-:-:S04]  /*12a70*/  @!P2 LEA R4, P0, R12, R14, 0x2 ;  /* 0x0000000e0c04a211 */ /* 0x002fc800078010ff */
[-C--:B------:R-:W-:Y:S02]  /*12a80*/  @!P2 LEA.HI.X R5, R12, R3.reuse, R27, 0x2, P0 ;  /* 0x000000030c05a211 */ /* 0x080fe400000f141b */
[CC--:B------:R-:W-:Y:S02]  /*12a90*/  @!P5 LEA R8, P0, R10.reuse, R14.reuse, 0x2 ;  /* 0x0000000e0a08d211 */ /* 0x0c0fe400078010ff */
[----:B------:R-:W-:Y:S02]  /*12aa0*/  SHF.R.S32.HI R12, RZ, 0x1f, R15 ;  /* 0x0000001fff0c7819 */ /* 0x000fe4000001140f */
[----:B------:R-:W-:Y:S02]  /*12ab0*/  @!P5 LEA.HI.X R9, R10, R3, R11, 0x2, P0 ;  /* 0x000000030a09d211 */ /* 0x000fe400000f140b */
[----:B------:R-:W-:Y:S02]  /*12ac0*/  @!P3 LEA R10, P0, R15, R14, 0x2 ;  /* 0x0000000e0f0ab211 */ /* 0x000fe400078010ff */
[----:B------:R-:W-:-:S02]  /*12ad0*/  SHF.R.S32.HI R20, RZ, 0x1f, R13 ;  /* 0x0000001fff147819 */ /* 0x000fc4000001140d */
[-C--:B------:R-:W-:Y:S02]  /*12ae0*/  @!P3 LEA.HI.X R11, R15, R3.reuse, R12, 0x2, P0 ;  /* 0x000000030f0bb211 */ /* 0x080fe400000f140c */
[C---:B------:R-:W-:Y:S01]  /*12af0*/  @!P4 LEA R12, P0, R13.reuse, R14, 0x2 ;  /* 0x0000000e0d0cc211 */ /* 0x040fe200078010ff */
[----:B------:R3:W-:Y:S03]  /*12b00*/  @!P1 ST.E.64 desc[UR42][R6.64], R42 ;  /* 0x0000002a06009985 */ /* 0x0007e6000c101b2a */
[----:B------:R-:W-:Y:S01]  /*12b10*/  @!P4 LEA.HI.X R13, R13, R3, R20, 0x2, P0 ;  /* 0x000000030d0dc211 */ /* 0x000fe200000f1414 */
[----:B------:R3:W-:Y:S04]  /*12b20*/  @!P2 ST.E.64 desc[UR42][R4.64], R44 ;  /* 0x0000002c0400a985 */ /* 0x0007e8000c101b2a */
[----:B------:R3:W-:Y:S04]  /*12b30*/  @!P5 ST.E.64 desc[UR42][R8.64], R46 ;  /* 0x0000002e0800d985 */ /* 0x0007e8000c101b2a */
[----:B------:R3:W-:Y:S04]  /*12b40*/  @!P3 ST.E.64 desc[UR42][R10.64], R48 ;  /* 0x000000300a00b985 */ /* 0x0007e8000c101b2a */
[----:B------:R3:W-:Y:S02]  /*12b50*/  @!P4 ST.E.64 desc[UR42][R12.64], R50 ;  /* 0x000000320c00c985 */ /* 0x0007e4000c101b2a */
.L_x_540:
[----:B------:R-:W-:Y:S05]  /*12b60*/  BSYNC B1 ;  /* 0x0000000000017941 */ /* 0x000fea0003800000 */
.L_x_539:
[----:B------:R-:W-:-:S03]  /*12b70*/  UMOV UR4, 0xffffffff ;  /* 0xffffffff00047882 */ /* 0x000fc60000000000 */
[----:B------:R-:W-:Y:S05]  /*12b80*/  BRA.DIV UR4, `(.L_x_541) ;  /* 0x0000009204007947 */ /* 0x000fea000b800000 */
[----:B-1----:R1:W4:Y:S04]  /*12b90*/  SHFL.IDX PT, R3, R26, 0x1, 0x1c1f ;  /* 0x003c1f001a037f89 */ /* 0x00232800000e0000 */
[----:B--2---:R1:W2:Y:S02]  /*12ba0*/  SHFL.IDX PT, R14, R0, 0x1, 0x1c1f ;  /* 0x003c1f00000e7f89 */ /* 0x0042a400000e0000 */
.L_x_718:
[----:B------:R-:W-:-:S13]  /*12bb0*/  ISETP.GE.AND P0, PT, R24, R76, PT ;  /* 0x0000004c1800720c */ /* 0x000fda0003f06270 */
[----:B------:R-:W-:Y:S05]  /*12bc0*/  @P0 BRA `(.L_x_537) ;  /* 0x0000001000040947 */ /* 0x000fea0003800000 */
[----:B------:R-:W5:Y:S01]  /*12bd0*/  LDL R25, [R1+0x70] ;  /* 0x0000700001197983 */ /* 0x000f620000100800 */
[----:B------:R-:W-:-:S03]  /*12be0*/  ULDC UR4, c[0x0][0xac8] ;  /* 0x0002b20000047ab9 */ /* 0x000fc60000000800 */
[----:B---3--:R-:W3:Y:S04]  /*12bf0*/  LDL R12, [R1+0x98] ;  /* 0x00009800010c7983 */ /* 0x008ee80000100800 */
[----:B------:R-:W4:Y:S04]  /*12c00*/  LDL R10, [R1+0x94] ;  /* 0x00009400010a7983 */ /* 0x000f280000100800 */
[----:B------:R-:W2:Y:S04]  /*12c10*/  LDL R36, [R1+0x90] ;  /* 0x0000900001247983 */ /* 0x000ea80000100800 */
[----:B------:R-:W2:Y:S04]  /*12c20*/  LDL R13, [R1+0xc8] ;  /* 0x0000c800010d7983 */ /* 0x000ea80000100800 */
[----:B------:R-:W2:Y:S04]  /*12c30*/  LDL R34, [R1+0x8c] ;  /* 0x00008c0001227983 */ /* 0x000ea80000100800 */
[----:B------:R-:W2:Y:S04]  /*12c40*/  LDL R32, [R1+0x88] ;  /* 0x0000880001207983 */ /* 0x000ea80000100800 */
[----:B------:R-:W2:Y:S04]  /*12c50*/  LDL R11, [R1+0xc4] ;  /* 0x0000c400010b7983 */ /* 0x000ea80000100800 */
[----:B01----:R-:W2:Y:S04]  /*12c60*/  LDL R0, [R1+0x84] ;  /* 0x0000840001007983 */ /* 0x003ea80000100800 */
        /* <DEDUP_REMOVED lines=11> */
[----:B-----5:R-:W-:-:S02]  /*12d20*/  ISETP.GE.AND P3, PT, R25, UR4, PT ;  /* 0x0000000419007c0c */ /* 0x020fc4000bf66270 */
[----:B---3--:R-:W-:Y:S02]  /*12d30*/  ISETP.GE.AND P4, PT, R12, UR4, PT ;  /* 0x000000040c007c0c */ /* 0x008fe4000bf86270 */
[----:B----4-:R-:W-:-:S09]  /*12d40*/  ISETP.GE.AND P1, PT, R10, UR4, PT ;  /* 0x000000040a007c0c */ /* 0x010fd2000bf26270 */
[----:B------:R-:W-:Y:S01]  /*12d50*/  @!P3 IMAD.MOV.U32 R15, RZ, RZ, R3 ;  /* 0x000000ffff0fb224 */ /* 0x000fe200078e0003 */
[----:B--2---:R-:W-:Y:S01]  /*12d60*/  ISETP.GE.AND P2, PT, R36, UR4, PT ;  /* 0x0000000424007c0c */ /* 0x004fe2000bf46270 */
[----:B------:R-:W-:Y:S01]  /*12d70*/  @!P3 IMAD.WIDE R4, R25, 0x4, R14 ;  /* 0x000000041904b825 */ /* 0x000fe200078e020e */
[-C--:B------:R-:W-:Y:S02]  /*12d80*/  @!P4 LEA R6, P0, R12, R14.reuse, 0x2 ;  /* 0x0000000e0c06c211 */ /* 0x080fe400078010ff */
[----:B------:R-:W-:Y:S02]  /*12d90*/  @!P1 LEA R8, P5, R10, R14, 0x2 ;  /* 0x0000000e0a089211 */ /* 0x000fe400078a10ff */
[----:B------:R0:W-:Y:S01]  /*12da0*/  @!P3 ST.E.64 desc[UR42][R4.64], R52 ;  /* 0x000000340400b985 */ /* 0x0001e2000c101b2a */
[----:B------:R-:W-:Y:S02]  /*12db0*/  ISETP.GE.AND P3, PT, R34, UR4, PT ;  /* 0x0000000422007c0c */ /* 0x000fe4000bf66270 */
[----:B------:R-:W-:-:S02]  /*12dc0*/  @!P4 LEA.HI.X R7, R12, R3, R13, 0x2, P0 ;  /* 0x000000030c07c211 */ /* 0x000fc400000f140d */
[----:B------:R-:W-:Y:S02]  /*12dd0*/  ISETP.GE.AND P0, PT, R32, UR4, PT ;  /* 0x0000000420007c0c */ /* 0x000fe4000bf06270 */
[----:B------:R-:W-:Y:S01]  /*12de0*/  @!P1 LEA.HI.X R9, R10, R3, R11, 0x2, P5 ;  /* 0x000000030a099211 */ /* 0x000fe200028f140b */
[----:B------:R1:W-:Y:S01]  /*12df0*/  @!P4 ST.E.64 desc[UR42][R6.64], R54 ;  /* 0x000000360600c985 */ /* 0x0003e2000c101b2a */
[----:B------:R-:W-:-:S03]  /*12e00*/  @!P2 LEA R10, P4, R36, R14, 0x2 ;  /* 0x0000000e240aa211 */ /* 0x000fc600078810ff */
[----:B------:R2:W-:Y:S01]  /*12e10*/  @!P1 ST.E.64 desc[UR42][R8.64], R56 ;  /* 0x0000003808009985 */ /* 0x0005e2000c101b2a */
[----:B------:R-:W-:Y:S02]  /*12e20*/  ISETP.GE.AND P1, PT, R0, UR4, PT ;  /* 0x0000000400007c0c */ /* 0x000fe4000bf26270 */
[-C--:B------:R-:W-:Y:S02]  /*12e30*/  @!P2 LEA.HI.X R11, R36, R3.reuse, R37, 0x2, P4 ;  /* 0x00000003240ba211 */ /* 0x080fe400020f1425 */
[-C--:B------:R-:W-:Y:S02]  /*12e40*/  @!P3 LEA R12, P5, R34, R14.reuse, 0x2 ;  /* 0x0000000e220cb211 */ /* 0x080fe400078a10ff */
[----:B0-----:R-:W-:Y:S01]  /*12e50*/  @!P0 LEA R4, P4, R32, R14, 0x2 ;  /* 0x0000000e20048211 */ /* 0x001fe200078810ff */
[----:B------:R0:W-:Y:S01]  /*12e60*/  @!P2 ST.E.64 desc[UR42][R10.64], R58 ;  /* 0x0000003a0a00a985 */ /* 0x0001e2000c101b2a */
[----:B------:R-:W-:Y:S02]  /*12e70*/  @!P3 LEA.HI.X R13, R34, R3, R35, 0x2, P5 ;  /* 0x00000003220db211 */ /* 0x000fe400028f1423 */
[----:B------:R-:W-:-:S02]  /*12e80*/  ISETP.GE.AND P2, PT, R29, UR4, PT ;  /* 0x000000041d007c0c */ /* 0x000fc4000bf46270 */
[----:B------:R-:W-:Y:S01]  /*12e90*/  @!P0 LEA.HI.X R5, R32, R3, R33, 0x2, P4 ;  /* 0x0000000320058211 */ /* 0x000fe200020f1421 */
[----:B------:R3:W-:Y:S01]  /*12ea0*/  @!P3 ST.E.64 desc[UR42][R12.64], R60 ;  /* 0x0000003c0c00b985 */ /* 0x0007e2000c101b2a */
[----:B------:R-:W-:-:S03]  /*12eb0*/  ISETP.GE.AND P4, PT, R20, UR4, PT ;  /* 0x0000000414007c0c */ /* 0x000fc6000bf86270 */
[----:B------:R4:W-:Y:S01]  /*12ec0*/  @!P0 ST.E.64 desc[UR42][R4.64], R62 ;  /* 0x0000003e04008985 */ /* 0x0009e2000c101b2a */
[-C--:B-1----:R-:W-:Y:S02]  /*12ed0*/  @!P1 LEA R6, P5, R0, R14.reuse, 0x2 ;  /* 0x0000000e00069211 */ /* 0x082fe400078a10ff */
[----:B------:R-:W-:Y:S02]  /*12ee0*/  ISETP.GE.AND P3, PT, R27, UR4, PT ;  /* 0x000000041b007c0c */ /* 0x000fe4000bf66270 */
[----:B------:R-:W-:Y:S02]  /*12ef0*/  ISETP.GE.AND P0, PT, R26, UR4, PT ;  /* 0x000000041a007c0c */ /* 0x000fe4000bf06270 */
[----:B------:R-:W-:Y:S02]  /*12f00*/  @!P1 LEA.HI.X R7, R0, R3, R31, 0x2, P5 ;  /* 0x0000000300079211 */ /* 0x000fe400028f141f */
[----:B--2---:R-:W-:-:S03]  /*12f10*/  @!P2 LEA R8, P5, R29, R14, 0x2 ;  /* 0x0000000e1d08a211 */ /* 0x004fc600078a10ff */
[----:B------:R4:W-:Y:S01]  /*12f20*/  @!P1 ST.E.64 desc[UR42][R6.64], R64 ;  /* 0x0000004006009985 */ /* 0x0009e2000c101b2a */
[CC--:B0-----:R-:W-:Y:S02]  /*12f30*/  @!P4 LEA R10, P1, R20.reuse, R14.reuse, 0x2 ;  /* 0x0000000e140ac211 */ /* 0x0c1fe400078210ff */
[-C--:B------:R-:W-:Y:S02]  /*12f40*/  @!P2 LEA.HI.X R9, R29, R3.reuse, R30, 0x2, P5 ;  /* 0x000000031d09a211 */ /* 0x080fe400028f141e */
[-C--:B---3--:R-:W-:Y:S02]  /*12f50*/  @!P3 LEA R12, P5, R27, R14.reuse, 0x2 ;  /* 0x0000000e1b0cb211 */ /* 0x088fe400078a10ff */
[----:B------:R-:W-:Y:S02]  /*12f60*/  @!P4 LEA.HI.X R11, R20, R3, R21, 0x2, P1 ;  /* 0x00000003140bc211 */ /* 0x000fe400008f1415 */
[----:B------:R-:W-:Y:S02]  /*12f70*/  SHF.R.S32.HI R0, RZ, 0x1f, R26 ;  /* 0x0000001fff007819 */ /* 0x000fe4000001141a */
[----:B------:R-:W-:-:S02]  /*12f80*/  @!P0 LEA R20, P1, R26, R14, 0x2 ;  /* 0x0000000e1a148211 */ /* 0x000fc400078210ff */
[-C--:B------:R-:W-:Y:S02]  /*12f90*/  @!P3 LEA.HI.X R13, R27, R3.reuse, R28, 0x2, P5 ;  /* 0x000000031b0db211 */ /* 0x080fe400028f141c */
[----:B------:R-:W-:Y:S01]  /*12fa0*/  @!P0 LEA.HI.X R21, R26, R3, R0, 0x2, P1 ;  /* 0x000000031a158211 */ /* 0x000fe200008f1400 */
[----:B------:R-:W-:Y:S01]  /*12fb0*/  VIADD R0, R25, 0x58 ;  /* 0x0000005819007836 */ /* 0x000fe20000000000 */
[----:B------:R4:W-:Y:S04]  /*12fc0*/  @!P2 ST.E.64 desc[UR42][R8.64], R66 ;  /* 0x000000420800a985 */ /* 0x0009e8000c101b2a */
[----:B------:R4:W-:Y:S04]  /*12fd0*/  @!P4 ST.E.64 desc[UR42][R10.64], R68 ;  /* 0x000000440a00c985 */ /* 0x0009e8000c101b2a */
[----:B------:R4:W-:Y:S04]  /*12fe0*/  @!P3 ST.E.64 desc[UR42][R12.64], R70 ;  /* 0x000000460c00b985 */ /* 0x0009e8000c101b2a */
[----:B------:R4:W-:Y:S01]  /*12ff0*/  @!P0 ST.E.64 desc[UR42][R20.64], R72 ;  /* 0x0000004814008985 */ /* 0x0009e2000c101b2a */
[----:B------:R-:W-:-:S13]  /*13000*/  ISETP.GE.AND P0, PT, R0, UR4, PT ;  /* 0x0000000400007c0c */ /* 0x000fda000bf06270 */
[----:B----4-:R-:W-:Y:S05]  /*13010*/  @P0 BRA `(.L_x_537) ;  /* 0x0000000800f00947 */ /* 0x010fea0003800000 */
[----:B------:R-:W-:Y:S02]  /*13020*/  LEA R14, P0, R0, R14, 0x2 ;  /* 0x0000000e000e7211 */ /* 0x000fe400078010ff */
[----:B------:R-:W-:-:S04]  /*13030*/  SHF.R.S32.HI R4, RZ, 0x1f, R0 ;  /* 0x0000001fff047819 */ /* 0x000fc80000011400 */
[----:B------:R-:W-:-:S05]  /*13040*/  LEA.HI.X R15, R0, R3, R4, 0x2, P0 ;  /* 0x00000003000f7211 */ /* 0x000fca00000f1404 */
[----:B------:R0:W-:Y:S01]  /*13050*/  ST.E.64 desc[UR42][R14.64], R134 ;  /* 0x000000860e007985 */ /* 0x0001e2000c101b2a */
[----:B------:R-:W-:Y:S05]  /*13060*/  BRA `(.L_x_537) ;  /* 0x0000000800dc7947 */ /* 0x000fea0003800000 */
.L_x_530:
[----:B------:R-:W4:Y:S01]  /*13070*/  LDL.LU R6, [R1+0x60] ;  /* 0x0000600001067983 */ /* 0x000f220000300800 */
[----:B------:R-:W-:Y:S01]  /*13080*/  ULDC.64 UR6, c[0x0][0xc08] ;  /* 0x0003020000067ab9 */ /* 0x000fe20000000a00 */
[----:B------:R-:W-:Y:S02]  /*13090*/  ULDC.64 UR4, c[0x0][0xc00] ;  /* 0x0003000000047ab9 */ /* 0x000fe40000000a00 */
[----:B------:R-:W3:Y:S04]  /*130a0*/  LDL.LU R0, [R1+0x64] ;  /* 0x0000640001007983 */ /* 0x000ee80000300800 */
[----:B------:R-:W2:Y:S01]  /*130b0*/  LDL R8, [R1+0x58] ;  /* 0x0000580001087983 */ /* 0x000ea20000100800 */
[----:B------:R-:W-:Y:S01]  /*130c0*/  ISETP.NE.U32.AND P1, PT, RZ, UR6, PT ;  /* 0x00000006ff007c0c */ /* 0x000fe2000bf25070 */
[----:B------:R-:W-:Y:S01]  /*130d0*/  IMAD.MOV.U32 R3, RZ, RZ, RZ ;  /* 0x000000ffff037224 */ /* 0x000fe200078e00ff */
[----:B------:R-:W-:-:S02]  /*130e0*/  ISETP.NE.U32.AND P0, PT, RZ, UR4, PT ;  /* 0x00000004ff007c0c */ /* 0x000fc4000bf05070 */
[----:B------:R-:W-:Y:S02]  /*130f0*/  ISETP.NE.AND.EX P1, PT, RZ, UR7, PT, P1 ;  /* 0x00000007ff007c0c */ /* 0x000fe4000bf25310 */
[----:B------:R-:W-:Y:S01]  /*13100*/  ISETP.NE.AND.EX P0, PT, RZ, UR5, PT, P0 ;  /* 0x00000005ff007c0c */ /* 0x000fe2000bf05300 */
[----:B------:R-:W0:Y:S01]  /*13110*/  S2R R9, SR_TID.X ;  /* 0x0000000000097919 */ /* 0x000e220000002100 */
[----:B----4-:R-:W-:Y:S01]  /*13120*/  IADD3 R4, P2, R6, UR4, RZ ;  /* 0x0000000406047c10 */ /* 0x010fe2000ff5e0ff */
[----:B------:R-:W-:-:S03]  /*13130*/  ULDC UR4, c[0x0][0xa88] ;  /* 0x0002a20000047ab9 */ /* 0x000fc60000000800 */
[----:B---3--:R-:W-:-:S05]  /*13140*/  IADD3.X R5, R0, UR5, RZ, P2, !PT ;  /* 0x0000000500057c10 */ /* 0x008fca00097fe4ff */
[----:B------:R-:W-:Y:S01]  /*13150*/  @P1 IADD3 R6, P2, R6, UR6, RZ ;  /* 0x0000000606061c10 */ /* 0x000fe2000ff5e0ff */
[----:B------:R-:W-:Y:S01]  /*13160*/  IMAD.U32 R20, RZ, RZ, UR4 ;  /* 0x00000004ff147e24 */ /* 0x000fe2000f8e00ff */
[----:B------:R3:W5:Y:S02]  /*13170*/  @P0 LDG.E R3, desc[UR42][R4.64] ;  /* 0x0000002a04030981 */ /* 0x000764000c1e1900 */
[----:B------:R-:W-:-:S05]  /*13180*/  @P1 IADD3.X R7, R0, UR7, RZ, P2, !PT ;  /* 0x0000000700071c10 */ /* 0x000fca00097fe4ff */
[----:B------:R3:W5:Y:S01]  /*13190*/  @P1 LDG.E R20, desc[UR42][R6.64] ;  /* 0x0000002a06141981 */ /* 0x000762000c1e1900 */
[----:B--2---:R-:W-:Y:S01]  /*131a0*/  ISETP.NE.AND P2, PT, R8, RZ, PT ;  /* 0x000000ff0800720c */ /* 0x004fe20003f45270 */
[----:B0-----:R-:W-:-:S05]  /*131b0*/  VIADD R30, R9, 0xffffff80 ;  /* 0xffffff80091e7836 */ /* 0x001fca0000000000 */
[----:B------:R-:W-:-:S07]  /*131c0*/  ISETP.GT.AND P3, PT, R30, 0xbf, PT ;  /* 0x000000bf1e00780c */ /* 0x000fce0003f64270 */
[----:B------:R-:W0:Y:S02]  /*131d0*/  @!P2 LDC R8, c[0x0][0xad4] ;  /* 0x0002b500ff08ab82 */ /* 0x000e240000000800 */
[----:B0-----:R3:W-:Y:S01]  /*131e0*/  @!P2 STL [R1+0x58], R8 ;  /* 0x000058080100a387 */ /* 0x0017e20000100800 */
[----:B------:R-:W-:Y:S01]  /*131f0*/  ISETP.GT.AND P2, PT, R8, 0x1, PT ;  /* 0x000000010800780c */ /* 0x000fe20003f44270 */
[----:B------:R-:W-:-:S12]  /*13200*/  @P1 BRA `(.L_x_542) ;  /* 0x0000000000101947 */ /* 0x000fd80003800000 */
[----:B------:R-:W-:Y:S05]  /*13210*/  @!P0 BRA `(.L_x_542) ;  /* 0x00000000000c8947 */ /* 0x000fea0003800000 */
[----:B---3--:R-:W2:Y:S04]  /*13220*/  LDG.E R7, desc[UR42][R4.64] ;  /* 0x0000002a04077981 */ /* 0x008ea8000c1e1900 */
[----:B-----5:R-:W2:Y:S02]  /*13230*/  LDG.E R20, desc[UR42][R4.64+0x4] ;  /* 0x0000042a04147981 */ /* 0x020ea4000c1e1900 */
[----:B--2---:R-:W-:-:S07]  /*13240*/  IMAD.IADD R20, R20, 0x1, -R7 ;  /* 0x0000000114147824 */ /* 0x004fce00078e0a07 */
.L_x_542:
[----:B---3--:R-:W2:Y:S04]  /*13250*/  LDL.LU R4, [R1+0x5c] ;  /* 0x00005c0001047983 */ /* 0x008ea80000300800 */
[----:B------:R-:W3:Y:S01]  /*13260*/  LDL.LU R0, [R1+0x9c] ;  /* 0x00009c0001007983 */ /* 0x000ee20000300800 */
[----:B------:R-:W-:Y:S01]  /*13270*/  BSSY B1, `(.L_x_543) ;  /* 0x0000038000017945 */ /* 0x000fe20003800000 */
[----:B-----5:R-:W-:Y:S02]  /*13280*/  SHF.R.S32.HI R26, RZ, 0x1f, R3 ;  /* 0x0000001fff1a7819 */ /* 0x020fe40000011403 */
[----:B--2---:R-:W-:Y:S02]  /*13290*/  SEL R29, R4, RZ, !P0 ;  /* 0x000000ff041d7207 */ /* 0x004fe40004000000 */
[----:B---3--:R-:W-:Y:S01]  /*132a0*/  SEL R28, R0, RZ, !P0 ;  /* 0x000000ff001c7207 */ /* 0x008fe20004000000 */
[----:B------:R-:W-:Y:S06]  /*132b0*/  @P3 BRA `(.L_x_544) ;  /* 0x0000000000cc3947 */ /* 0x000fec0003800000 */
[----:B------:R-:W2:Y:S01]  /*132c0*/  LDL R0, [R1+0x68] ;  /* 0x0000680001007983 */ /* 0x000ea20000100800 */
[----:B------:R-:W0:Y:S02]  /*132d0*/  LDC R33, c[0x0][0xbe8] ;  /* 0x0002fa00ff217b82 */ /* 0x000e240000000800 */
[----:B0-----:R-:W-:Y:S02]  /*132e0*/  IMAD R4, R20, R33, RZ ;  /* 0x0000002114047224 */ /* 0x001fe400078e02ff */
[----:B--2---:R-:W-:-:S04]  /*132f0*/  IMAD R0, R0, 0xc0, R9 ;  /* 0x000000c000007824 */ /* 0x004fc800078e0209 */
[----:B------:R-:W-:-:S05]  /*13300*/  VIADD R31, R0, 0xffffff80 ;  /* 0xffffff80001f7836 */ /* 0x000fca0000000000 */
[----:B------:R-:W-:-:S13]  /*13310*/  ISETP.GE.AND P0, PT, R31, R4, PT ;  /* 0x000000041f00720c */ /* 0x000fda0003f06270 */
[----:B------:R-:W-:Y:S05]  /*13320*/  @P0 BRA `(.L_x_544) ;  /* 0x0000000000b00947 */ /* 0x000fea0003800000 */
[----:B------:R-:W2:Y:S01]  /*13330*/  LDL.LU R32, [R1+0x74] ;  /* 0x0000740001207983 */ /* 0x000ea20000300800 */
[----:B------:R-:W-:Y:S01]  /*13340*/  IMAD.MOV.U32 R24, RZ, RZ, 0x9b8 ;  /* 0x000009b8ff187424 */ /* 0x000fe200078e00ff */
[----:B------:R-:W-:Y:S01]  /*13350*/  ISETP.GT.AND P0, PT, R8, 0x1, PT ;  /* 0x000000010800780c */ /* 0x000fe20003f04270 */
[----:B------:R-:W0:Y:S01]  /*13360*/  LDC.64 R4, c[0x0][0xba8] ;  /* 0x0002ea00ff047b82 */ /* 0x000e220000000a00 */
[----:B------:R-:W-:Y:S01]  /*13370*/  ISETP.NE.AND P1, PT, R33, 0x1, PT ;  /* 0x000000012100780c */ /* 0x000fe20003f25270 */
[----:B------:R-:W-:Y:S01]  /*13380*/  IMAD.MOV.U32 R21, RZ, RZ, R31 ;  /* 0x000000ffff157224 */ /* 0x000fe200078e001f */
[----:B------:R-:W-:-:S05]  /*13390*/  SEL R24, R24, 0x978, P0 ;  /* 0x0000097818187807 */ /* 0x000fca0000000000 */
[----:B------:R-:W3:Y:S08]  /*133a0*/  LDC.64 R12, c[0x0][R24+0x220] ;  /* 0x00008800180c7b82 */ /* 0x000ef00000000a00 */
[----:B------:R-:W4:Y:S08]  /*133b0*/  LDC.64 R14, c[0x0][R24+0x218] ;  /* 0x00008600180e7b82 */ /* 0x000f300000000a00 */
[----:B------:R-:W5:Y:S08]  /*133c0*/  LDC.64 R8, c[0x0][R24+0x228] ;  /* 0x00008a0018087b82 */ /* 0x000f700000000a00 */
[----:B------:R-:W1:Y:S08]  /*133d0*/  @P1 LDC R0, c[0x0][0xbec] ;  /* 0x0002fb00ff001b82 */ /* 0x000e700000000800 */
[----:B------:R-:W5:Y:S08]  /*133e0*/  LDC.64 R6, c[0x0][R24+0x210] ;  /* 0x0000840018067b82 */ /* 0x000f700000000a00 */
[----:B------:R-:W5:Y:S01]  /*133f0*/  @P1 LDC R27, c[0x0][0xbf0] ;  /* 0x0002fc00ff1b1b82 */ /* 0x000f620000000800 */
[----:B-1----:R-:W-:-:S07]  /*13400*/  @P1 IMAD.HI.U32 R0, R31, R0, RZ ;  /* 0x000000001f001227 */ /* 0x002fce00078e00ff */
[----:B0-----:R-:W0:Y:S01]  /*13410*/  @!P0 LDC R4, c[0x0][0xb50] ;  /* 0x0002d400ff048b82 */ /* 0x001e220000000800 */
[-C--:B---3--:R-:W-:Y:S02]  /*13420*/  IMAD R13, R13, R29.reuse, RZ ;  /* 0x0000001d0d0d7224 */ /* 0x088fe400078e02ff */
[----:B------:R-:W-:-:S05]  /*13430*/  IMAD.WIDE.U32 R10, R12, R29, RZ ;  /* 0x0000001d0c0a7225 */ /* 0x000fca00078e00ff */
[----:B------:R-:W1:Y:S01]  /*13440*/  @!P0 LDC R5, c[0x0][0xb54] ;  /* 0x0002d500ff058b82 */ /* 0x000e620000000800 */
[-C--:B----4-:R-:W-:Y:S02]  /*13450*/  IMAD R25, R15, R137.reuse, RZ ;  /* 0x000000890f197224 */ /* 0x090fe400078e02ff */
[----:B------:R-:W-:Y:S01]  /*13460*/  IMAD.WIDE.U32 R14, R14, R137, RZ ;  /* 0x000000890e0e7225 */ /* 0x000fe200078e00ff */
[----:B-----5:R-:W-:-:S03]  /*13470*/  @P1 SHF.R.U32.HI R21, RZ, R27, R0 ;  /* 0x0000001bff151219 */ /* 0x020fc60000011600 */
[----:B------:R-:W-:Y:S01]  /*13480*/  IMAD R27, R12, R28, R13 ;  /* 0x0000001c0c1b7224 */ /* 0x000fe200078e020d */
[----:B------:R-:W-:Y:S01]  /*13490*/  IADD3 R14, P1, P3, R10, R14, R3 ;  /* 0x0000000e0a0e7210 */ /* 0x000fe20007b3e003 */
[----:B------:R-:W-:Y:S02]  /*134a0*/  IMAD.IADD R25, R15, 0x1, R25 ;  /* 0x000000010f197824 */ /* 0x000fe400078e0219 */
[----:B------:R-:W-:Y:S02]  /*134b0*/  IMAD.MOV R0, RZ, RZ, -R21 ;  /* 0x000000ffff007224 */ /* 0x000fe400078e0a15 */
[----:B------:R-:W-:Y:S02]  /*134c0*/  IMAD.IADD R27, R11, 0x1, R27 ;  /* 0x000000010b1b7824 */ /* 0x000fe400078e021b */
[----:B------:R-:W-:-:S03]  /*134d0*/  IMAD R11, R33, R0, R31 ;  /* 0x00000000210b7224 */ /* 0x000fc600078e021f */
[----:B------:R-:W-:Y:S02]  /*134e0*/  IADD3.X R0, R27, R25, R26, P1, P3 ;  /* 0x000000191b007210 */ /* 0x000fe40000fe641a */
[----:B--2---:R-:W-:-:S05]  /*134f0*/  SEL R13, R32, RZ, P0 ;  /* 0x000000ff200d7207 */ /* 0x004fca0000000000 */
[-C--:B------:R-:W-:Y:S02]  /*13500*/  IMAD R15, R9, R13.reuse, RZ ;  /* 0x0000000d090f7224 */ /* 0x080fe400078e02ff */
[----:B------:R-:W-:Y:S01]  /*13510*/  IMAD.WIDE.U32 R8, R8, R13, RZ ;  /* 0x0000000d08087225 */ /* 0x000fe200078e00ff */
[----:B------:R-:W-:-:S03]  /*13520*/  SHF.R.S32.HI R13, RZ, 0x1f, R11 ;  /* 0x0000001fff0d7819 */ /* 0x000fc6000001140b */
[----:B------:R-:W-:Y:S01]  /*13530*/  IMAD.IADD R15, R9, 0x1, R15 ;  /* 0x00000001090f7824 */ /* 0x000fe200078e020f */
[----:B------:R-:W-:Y:S02]  /*13540*/  IADD3 R8, P0, P1, R21, R14, R8 ;  /* 0x0000000e15087210 */ /* 0x000fe4000791e008 */
[----:B------:R-:W-:-:S04]  /*13550*/  SHF.R.S32.HI R21, RZ, 0x1f, R21 ;  /* 0x0000001fff157819 */ /* 0x000fc80000011415 */
[----:B------:R-:W-:Y:S01]  /*13560*/  IADD3.X R9, R21, R0, R15, P0, P1 ;  /* 0x0000000015097210 */ /* 0x000fe200007e240f */
[----:B------:R-:W-:Y:S02]  /*13570*/  IMAD R0, R7, R11, RZ ;  /* 0x0000000b07007224 */ /* 0x000fe400078e02ff */
[----:B------:R-:W-:Y:S02]  /*13580*/  IMAD.MOV.U32 R7, RZ, RZ, -0x800000 ;  /* 0xff800000ff077424 */ /* 0x000fe400078e00ff */
[C---:B------:R-:W-:Y:S02]  /*13590*/  IMAD R13, R6.reuse, R13, R0 ;  /* 0x0000000d060d7224 */ /* 0x040fe400078e0200 */
[----:B------:R-:W-:-:S04]  /*135a0*/  IMAD.WIDE.U32 R8, R6, R11, R8 ;  /* 0x0000000b06087225 */ /* 0x000fc800078e0008 */
[----:B------:R-:W-:Y:S01]  /*135b0*/  IMAD.IADD R0, R9, 0x1, R13 ;  /* 0x0000000109007824 */ /* 0x000fe200078e020d */
[----:B0-----:R-:W-:-:S04]  /*135c0*/  LEA R4, P0, R8, R4, 0x2 ;  /* 0x0000000408047211 */ /* 0x001fc800078010ff */
[----:B-1----:R-:W-:-:S05]  /*135d0*/  LEA.HI.X R5, R8, R5, R0, 0x2, P0 ;  /* 0x0000000508057211 */ /* 0x002fca00000f1400 */
[----:B------:R0:W-:Y:S04]  /*135e0*/  STG.E desc[UR42][R4.64], R7 ;  /* 0x0000000704007986 */ /* 0x0001e8000c10192a */
.L_x_544:
[----:B------:R-:W-:Y:S05]  /*135f0*/  BSYNC B1 ;  /* 0x0000000000017941 */ /* 0x000fea0003800000 */
.L_x_543:
[----:B------:R-:W-:Y:S05]  /*13600*/  @P2 BRA `(.L_x_537) ;  /* 0x0000000400742947 */ /* 0x000fea0003800000 */
[----:B------:R-:W2:Y:S01]  /*13610*/  LDL R27, [R1+0x68] ;  /* 0x00006800011b7983 */ /* 0x000ea20000100800 */
[----:B------:R-:W3:Y:S01]  /*13620*/  LDC R21, c[0x0][0xbe8] ;  /* 0x0002fa00ff157b82 */ /* 0x000ee20000000800 */
[----:B0-----:R-:W-:Y:S01]  /*13630*/  SHF.R.S32.HI R5, RZ, 0x1f, R30 ;  /* 0x0000001fff057819 */ /* 0x001fe2000001141e */
[----:B------:R-:W-:Y:S01]  /*13640*/  ULDC.64 UR4, c[0x0][0xaa0] ;  /* 0x0002a80000047ab9 */ /* 0x000fe20000000a00 */
[----:B------:R-:W-:Y:S01]  /*13650*/  ULDC.64 UR6, c[0x0][0xaf0] ;  /* 0x0002bc0000067ab9 */ /* 0x000fe20000000a00 */
[----:B------:R-:W-:Y:S01]  /*13660*/  IMAD R0, R26, UR4, RZ ;  /* 0x000000041a007c24 */ /* 0x000fe2000f8e02ff */
[----:B------:R-:W-:Y:S01]  /*13670*/  LEA.HI R6, R5, R30, RZ, 0x2 ;  /* 0x0000001e05067211 */ /* 0x000fe200078f10ff */
[----:B------:R-:W-:-:S03]  /*13680*/  IMAD.WIDE.U32 R4, R3, UR4, RZ ;  /* 0x0000000403047c25 */ /* 0x000fc6000f8e00ff */
[----:B------:R-:W-:Y:S01]  /*13690*/  LOP3.LUT R9, R6, 0xfffffffc, RZ, 0xc0, !PT ;  /* 0xfffffffc06097812 */ /* 0x000fe200078ec0ff */
[----:B------:R-:W-:Y:S01]  /*136a0*/  IMAD R7, R3, UR5, R0 ;  /* 0x0000000503077c24 */ /* 0x000fe2000f8e0200 */
[----:B------:R-:W-:Y:S01]  /*136b0*/  SHF.R.S32.HI R25, RZ, 0x2, R6 ;  /* 0x00000002ff197819 */ /* 0x000fe20000011406 */
[----:B------:R-:W-:Y:S01]  /*136c0*/  ULDC.64 UR4, c[0x0][0xae8] ;  /* 0x0002ba0000047ab9 */ /* 0x000fe20000000a00 */
[----:B------:R-:W-:Y:S02]  /*136d0*/  IMAD R6, R28, UR6, RZ ;  /* 0x000000061c067c24 */ /* 0x000fe4000f8e02ff */
[----:B------:R-:W-:Y:S02]  /*136e0*/  IMAD.IADD R30, R30, 0x1, -R9 ;  /* 0x000000011e1e7824 */ /* 0x000fe400078e0a09 */
[----:B------:R-:W-:Y:S02]  /*136f0*/  IMAD.IADD R5, R5, 0x1, R7 ;  /* 0x0000000105057824 */ /* 0x000fe400078e0207 */
[----:B------:R-:W-:-:S02]  /*13700*/  IMAD R0, R30, 0x60, R25 ;  /* 0x000000601e007824 */ /* 0x000fc400078e0219 */
[----:B------:R-:W-:Y:S01]  /*13710*/  IMAD.WIDE.U32 R4, R137, UR4, R4 ;  /* 0x0000000489047c25 */ /* 0x000fe2000f8e0004 */
[----:B---3--:R-:W-:-:S03]  /*13720*/  ISETP.NE.AND P0, PT, R21, 0x1, PT ;  /* 0x000000011500780c */ /* 0x008fc60003f05270 */
[----:B------:R-:W-:Y:S01]  /*13730*/  IMAD R5, R137, UR5, R5 ;  /* 0x0000000589057c24 */ /* 0x000fe2000f8e0205 */
[----:B------:R-:W-:Y:S01]  /*13740*/  ULDC.64 UR4, c[0x0][0xae0] ;  /* 0x0002b80000047ab9 */ /* 0x000fe20000000a00 */
[C---:B------:R-:W-:Y:S02]  /*13750*/  IMAD R7, R29.reuse, UR7, R6 ;  /* 0x000000071d077c24 */ /* 0x040fe4000f8e0206 */
[----:B------:R-:W-:-:S04]  /*13760*/  IMAD.WIDE.U32 R4, R29, UR6, R4 ;  /* 0x000000061d047c25 */ /* 0x000fc8000f8e0004 */
[----:B------:R-:W-:Y:S02]  /*13770*/  IMAD.IADD R5, R5, 0x1, R7 ;  /* 0x0000000105057824 */ /* 0x000fe400078e0207 */
[----:B------:R-:W0:Y:S08]  /*13780*/  @P0 LDC R8, c[0x0][0xbec] ;  /* 0x0002fb00ff080b82 */ /* 0x000e300000000800 */
[----:B------:R-:W3:Y:S01]  /*13790*/  @P0 LDC R11, c[0x0][0xbf0] ;  /* 0x0002fc00ff0b0b82 */ /* 0x000ee20000000800 */
[----:B--2---:R-:W-:-:S04]  /*137a0*/  IMAD R9, R27, 0xc0, R0 ;  /* 0x000000c01b097824 */ /* 0x004fc800078e0200 */
[----:B0-----:R-:W-:-:S04]  /*137b0*/  @P0 IMAD.HI.U32 R0, R9, R8, RZ ;  /* 0x0000000809000227 */ /* 0x001fc800078e00ff */
[----:B------:R-:W-:Y:S01]  /*137c0*/  IMAD.MOV.U32 R3, RZ, RZ, R9 ;  /* 0x000000ffff037224 */ /* 0x000fe200078e0009 */
[----:B---3--:R-:W-:-:S04]  /*137d0*/  @P0 SHF.R.U32.HI R3, RZ, R11, R0 ;  /* 0x0000000bff030219 */ /* 0x008fc80000011600 */
[--C-:B------:R-:W-:Y:S01]  /*137e0*/  SHF.R.S32.HI R0, RZ, 0x1f, R3.reuse ;  /* 0x0000001fff007819 */ /* 0x100fe20000011403 */
[----:B------:R-:W-:Y:S02]  /*137f0*/  IMAD.MOV R6, RZ, RZ, -R3 ;  /* 0x000000ffff067224 */ /* 0x000fe400078e0a03 */
[----:B------:R-:W-:-:S04]  /*13800*/  IMAD.WIDE.U32 R4, R3, UR4, R4 ;  /* 0x0000000403047c25 */ /* 0x000fc8000f8e0004 */
[----:B------:R-:W-:Y:S02]  /*13810*/  IMAD R0, R0, UR4, RZ ;  /* 0x0000000400007c24 */ /* 0x000fe4000f8e02ff */
[----:B------:R-:W-:Y:S02]  /*13820*/  IMAD R7, R21, R6, R9 ;  /* 0x0000000615077224 */ /* 0x000fe400078e0209 */
[----:B------:R-:W-:Y:S01]  /*13830*/  IMAD R9, R3, UR5, R0 ;  /* 0x0000000503097c24 */ /* 0x000fe2000f8e0200 */
[----:B------:R-:W-:Y:S02]  /*13840*/  ULDC.64 UR4, c[0x0][0xad8] ;  /* 0x0002b60000047ab9 */ /* 0x000fe40000000a00 */
[----:B------:R-:W-:Y:S01]  /*13850*/  SHF.R.S32.HI R0, RZ, 0x1f, R7 ;  /* 0x0000001fff007819 */ /* 0x000fe20000011407 */
[----:B------:R-:W-:Y:S02]  /*13860*/  IMAD.IADD R5, R5, 0x1, R9 ;  /* 0x0000000105057824 */ /* 0x000fe400078e0209 */
[----:B------:R-:W-:-:S02]  /*13870*/  IMAD.SHL.U32 R9, R30, 0x8, RZ ;  /* 0x000000081e097824 */ /* 0x000fc400078e00ff */
[----:B------:R-:W-:Y:S02]  /*13880*/  IMAD R0, R0, UR4, RZ ;  /* 0x0000000400007c24 */ /* 0x000fe4000f8e02ff */
[----:B------:R-:W-:-:S04]  /*13890*/  IMAD.WIDE.U32 R4, R7, UR4, R4 ;  /* 0x0000000407047c25 */ /* 0x000fc8000f8e0004 */
[----:B------:R-:W-:Y:S01]  /*138a0*/  IMAD R3, R7, UR5, R0 ;  /* 0x0000000507037c24 */ /* 0x000fe2000f8e0200 */
[----:B------:R-:W-:Y:S01]  /*138b0*/  ULDC.64 UR4, c[0x0][0xa80] ;  /* 0x0002a00000047ab9 */ /* 0x000fe20000000a00 */
[----:B------:R-:W-:Y:S01]  /*138c0*/  VIADD R7, R9, 0x20 ;  /* 0x0000002009077836 */ /* 0x000fe20000000000 */
[C---:B------:R-:W-:Y:S01]  /*138d0*/  LEA R0, P0, R4.reuse, UR4, 0x1 ;  /* 0x0000000404007c11 */ /* 0x040fe2000f8008ff */
[----:B------:R-:W-:Y:S01]  /*138e0*/  IMAD.IADD R3, R5, 0x1, R3 ;  /* 0x0000000105037824 */ /* 0x000fe200078e0203 */
[----:B------:R-:W-:Y:S01]  /*138f0*/  UMOV UR4, 0xffffffff ;  /* 0xffffffff00047882 */ /* 0x000fe20000000000 */
[----:B------:R-:W-:Y:S01]  /*13900*/  VIADD R10, R9, 0x40 ;  /* 0x00000040090a7836 */ /* 0x000fe20000000000 */
[----:B------:R-:W-:Y:S02]  /*13910*/  SHF.R.S32.HI R8, RZ, 0x1f, R7 ;  /* 0x0000001fff087819 */ /* 0x000fe40000011407 */
[----:B------:R-:W-:Y:S02]  /*13920*/  LEA.HI.X R4, R4, UR5, R3, 0x1, P0 ;  /* 0x0000000504047c11 */ /* 0x000fe400080f0c03 */
[----:B------:R-:W-:Y:S01]  /*13930*/  SHF.R.S32.HI R24, RZ, 0x1f, R10 ;  /* 0x0000001fff187819 */ /* 0x000fe2000001140a */
[----:B------:R-:W-:Y:S06]  /*13940*/  BRA.DIV UR4, `(.L_x_545) ;  /* 0x0000008204d87947 */ /* 0x000fec000b800000 */
[----:B------:R0:W2:Y:S04]  /*13950*/  SHFL.IDX PT, R3, R4, RZ, 0x1c1f ;  /* 0x001c1fff04037589 */ /* 0x0000a800000e0000 */
[----:B------:R0:W3:Y:S02]  /*13960*/  SHFL.IDX PT, R14, R0, RZ, 0x1c1f ;  /* 0x001c1fff000e7589 */ /* 0x0000e400000e0000 */
.L_x_721:
[----:B------:R-:W-:Y:S01]  /*13970*/  IMAD R21, R20, R21, RZ ;  /* 0x0000001514157224 */ /* 0x000fe200078e02ff */
[----:B------:R-:W-:Y:S01]  /*13980*/  BSSY B1, `(.L_x_546) ;  /* 0x0000011000017945 */ /* 0x000fe20003800000 */
[----:B------:R-:W-:-:S05]  /*13990*/  IMAD R6, R27, 0xc0, R25 ;  /* 0x000000c01b067824 */ /* 0x000fca00078e0219 */
[----:B------:R-:W-:-:S13]  /*139a0*/  ISETP.GE.AND P0, PT, R6, R21, PT ;  /* 0x000000150600720c */ /* 0x000fda0003f06270 */
[----:B------:R-:W-:Y:S05]  /*139b0*/  @P0 BRA `(.L_x_547) ;  /* 0x0000000000340947 */ /* 0x000fea0003800000 */
[----:B------:R-:W-:Y:S02]  /*139c0*/  ULDC UR4, c[0x0][0xac8] ;  /* 0x0002b20000047ab9 */ /* 0x000fe40000000800 */
[----:B------:R-:W-:Y:S02]  /*139d0*/  ISETP.GE.AND P2, PT, R9, UR4, PT ;  /* 0x0000000409007c0c */ /* 0x000fe4000bf46270 */
[----:B------:R-:W-:Y:S02]  /*139e0*/  ISETP.GE.AND P3, PT, R7, UR4, PT ;  /* 0x0000000407007c0c */ /* 0x000fe4000bf66270 */
[----:B------:R-:W-:-:S09]  /*139f0*/  ISETP.GE.AND P4, PT, R10, UR4, PT ;  /* 0x000000040a007c0c */ /* 0x000fd2000bf86270 */
[----:B--2---:R-:W-:Y:S02]  /*13a00*/  @!P2 IMAD.MOV.U32 R15, RZ, RZ, R3 ;  /* 0x000000ffff0fa224 */ /* 0x004fe400078e0003 */
[-C--:B---3--:R-:W-:Y:S02]  /*13a10*/  @!P3 LEA R26, P0, R7, R14.reuse, 0x1 ;  /* 0x0000000e071ab211 */ /* 0x088fe400078008ff */
[C---:B------:R-:W-:Y:S01]  /*13a20*/  @!P4 LEA R28, P1, R10.reuse, R14, 0x1 ;  /* 0x0000000e0a1cc211 */ /* 0x040fe200078208ff */
[----:B------:R-:W-:Y:S01]  /*13a30*/  @!P2 IMAD.WIDE R12, R9, 0x2, R14 ;  /* 0x00000002090ca825 */ /* 0x000fe200078e020e */
[-C--:B------:R-:W-:Y:S02]  /*13a40*/  @!P3 LEA.HI.X R27, R7, R3.reuse, R8, 0x1, P0 ;  /* 0x00000003071bb211 */ /* 0x080fe400000f0c08 */
[----:B------:R-:W-:Y:S02]  /*13a50*/  @!P4 LEA.HI.X R29, R10, R3, R24, 0x1, P1 ;  /* 0x000000030a1dc211 */ /* 0x000fe400008f0c18 */
[----:B------:R4:W-:Y:S04]  /*13a60*/  @!P2 ST.E.128 desc[UR42][R12.64], RZ ;  /* 0x000000ff0c00a985 */ /* 0x0009e8000c101d2a */
[----:B------:R4:W-:Y:S04]  /*13a70*/  @!P3 ST.E.128 desc[UR42][R26.64], RZ ;  /* 0x000000ff1a00b985 */ /* 0x0009e8000c101d2a */
[----:B------:R4:W-:Y:S02]  /*13a80*/  @!P4 ST.E.128 desc[UR42][R28.64], RZ ;  /* 0x000000ff1c00c985 */ /* 0x0009e4000c101d2a */
.L_x_547:
[----:B------:R-:W-:Y:S05]  /*13a90*/  BSYNC B1 ;  /* 0x0000000000017941 */ /* 0x000fea0003800000 */
.L_x_546:
[----:B------:R-:W-:-:S03]  /*13aa0*/  UMOV UR4, 0xffffffff ;  /* 0xffffffff00047882 */ /* 0x000fc60000000000 */
[----:B------:R-:W-:Y:S05]  /*13ab0*/  BRA.DIV UR4, `(.L_x_548) ;  /* 0x0000008204b07947 */ /* 0x000fea000b800000 */
[----:B--2---:R2:W0:Y:S04]  /*13ac0*/  SHFL.IDX PT, R3, R4, 0x1, 0x1c1f ;  /* 0x003c1f0004037f89 */ /* 0x00442800000e0000 */
[----:B---3--:R2:W3:Y:S02]  /*13ad0*/  SHFL.IDX PT, R14, R0, 0x1, 0x1c1f ;  /* 0x003c1f00000e7f89 */ /* 0x0084e400000e0000 */
.L_x_725:
[----:B0-2---:R-:W-:-:S05]  /*13ae0*/  VIADD R0, R6, 0x60 ;  /* 0x0000006006007836 */ /* 0x005fca0000000000 */
[----:B------:R-:W-:-:S13]  /*13af0*/  ISETP.GE.AND P0, PT, R0, R21, PT ;  /* 0x000000150000720c */ /* 0x000fda0003f06270 */
[----:B------:R-:W-:Y:S05]  /*13b00*/  @P0 BRA `(.L_x_537) ;  /* 0x0000000000340947 */ /* 0x000fea0003800000 */
[----:B------:R-:W-:Y:S02]  /*13b10*/  ULDC UR4, c[0x0][0xac8] ;  /* 0x0002b20000047ab9 */ /* 0x000fe40000000800 */
[----:B------:R-:W-:Y:S02]  /*13b20*/  ISETP.GE.AND P2, PT, R9, UR4, PT ;  /* 0x0000000409007c0c */ /* 0x000fe4000bf46270 */
[----:B------:R-:W-:Y:S02]  /*13b30*/  ISETP.GE.AND P3, PT, R7, UR4, PT ;  /* 0x0000000407007c0c */ /* 0x000fe4000bf66270 */
[----:B------:R-:W-:-:S09]  /*13b40*/  ISETP.GE.AND P4, PT, R10, UR4, PT ;  /* 0x000000040a007c0c */ /* 0x000fd2000bf86270 */
[----:B------:R-:W-:Y:S02]  /*13b50*/  @!P2 IMAD.MOV.U32 R15, RZ, RZ, R3 ;  /* 0x000000ffff0fa224 */ /* 0x000fe400078e0003 */
[-C--:B---3--:R-:W-:Y:S02]  /*13b60*/  @!P3 LEA R6, P0, R7, R14.reuse, 0x1 ;  /* 0x0000000e0706b211 */ /* 0x088fe400078008ff */
[C---:B----4-:R-:W-:Y:S01]  /*13b70*/  @!P4 LEA R12, P1, R10.reuse, R14, 0x1 ;  /* 0x0000000e0a0cc211 */ /* 0x050fe200078208ff */
[----:B------:R-:W-:Y:S01]  /*13b80*/  @!P2 IMAD.WIDE R4, R9, 0x2, R14 ;  /* 0x000000020904a825 */ /* 0x000fe200078e020e */
[-C--:B------:R-:W-:Y:S02]  /*13b90*/  @!P3 LEA.HI.X R7, R7, R3.reuse, R8, 0x1, P0 ;  /* 0x000000030707b211 */ /* 0x080fe400000f0c08 */
[----:B------:R-:W-:Y:S02]  /*13ba0*/  @!P4 LEA.HI.X R13, R10, R3, R24, 0x1, P1 ;  /* 0x000000030a0dc211 */ /* 0x000fe400008f0c18 */
[----:B------:R2:W-:Y:S04]  /*13bb0*/  @!P2 ST.E.128 desc[UR42][R4.64], RZ ;  /* 0x000000ff0400a985 */ /* 0x0005e8000c101d2a */
[----:B------:R2:W-:Y:S04]  /*13bc0*/  @!P3 ST.E.128 desc[UR42][R6.64], RZ ;  /* 0x000000ff0600b985 */ /* 0x0005e8000c101d2a */
[----:B------:R2:W-:Y:S02]  /*13bd0*/  @!P4 ST.E.128 desc[UR42][R12.64], RZ ;  /* 0x000000ff0c00c985 */ /* 0x0005e4000c101d2a */
.L_x_537:
[----:B------:R-:W-:Y:S05]  /*13be0*/  BSYNC B0 ;  /* 0x0000000000007941 */ /* 0x000fea0003800000 */
.L_x_529:
[----:B------:R-:W-:Y:S02]  /*13bf0*/  ULDC UR4, c[0x0][0xc3c] ;  /* 0x00030f0000047ab9 */ /* 0x000fe40000000800 */
[----:B------:R-:W-:-:S13]  /*13c00*/  ISETP.GE.AND P0, PT, R99, UR4, PT ;  /* 0x0000000463007c0c */ /* 0x000fda000bf06270 */
[----:B------:R-:W-:Y:S05]  /*13c10*/  @!P0 BRA `(.L_x_549) ;  /* 0xfffffed800688947 */ /* 0x000fea000383ffff */
[----:B------:R-:W-:Y:S05]  /*13c20*/  BRA `(.L_x_396) ;  /* 0x0000007000687947 */ /* 0x000fea0003800000 */
.L_x_394:
        /* <DEDUP_REMOVED lines=16> */
.L_x_550:
        /* <DEDUP_REMOVED lines=41> */
[----:B------:R-:W-:Y:S01]  /*13fc0*/  IMAD.MOV.U32 R6, RZ, RZ, R3 ;  /* 0x000000ffff067224 */ /* 0x000fe200078e0003 */
[----:B------:R-:W-:Y:S01]  /*13fd0*/  UMOV UR4, URZ ;  /* 0x0000003f00047c82 */ /* 0x000fe20008000000 */
[----:B------:R-:W-:-:S05]  /*13fe0*/  ULDC UR5, c[0x0][0xc38] ;  /* 0x00030e0000057ab9 */ /* 0x000fca0000000800 */
.L_x_554:
[----:B------:R-:W0:Y:S01]  /*13ff0*/  LDC R0, c[0x0][0xc3c] ;  /* 0x00030f00ff007b82 */ /* 0x000e220000000800 */
[----:B------:R-:W-:Y:S01]  /*14000*/  UIADD3 UR4, UR4, 0x1f, URZ ;  /* 0x0000001f04047890 */ /* 0x000fe2000fffe03f */
[----:B------:R-:W-:Y:S02]  /*14010*/  ULDC UR7, c[0x0][0xc3c] ;  /* 0x00030f0000077ab9 */ /* 0x000fe40000000800 */
[----:B------:R-:W-:-:S03]  /*14020*/  IMAD.U32 R27, RZ, RZ, UR7 ;  /* 0x00000007ff1b7e24 */ /* 0x000fc6000f8e00ff */
        /* <DEDUP_REMOVED lines=33> */
.L_x_552:
        /* <DEDUP_REMOVED lines=19> */
.L_x_555:
        /* <DEDUP_REMOVED lines=43> */
[----:B------:R-:W-:Y:S02]  /*14620*/  @!P1 IMAD.IADD R4, R4, 0x1, -R5 ;  /* 0x0000000104049824 */ /* 0x000fe400078e0a05 */
        /* <DEDUP_REMOVED lines=11> */
.L_x_553:
[----:B------:R-:W-:Y:S02]  /*146e0*/  IMAD.MOV.U32 R25, RZ, RZ, RZ ;  /* 0x000000ffff197224 */ /* 0x000fe400078e00ff */
[----:B------:R-:W-:Y:S02]  /*146f0*/  IMAD.U32 R24, RZ, RZ, UR6 ;  /* 0x00000006ff187e24 */ /* 0x000fe4000f8e00ff */
[----:B------:R-:W-:-:S07]  /*14700*/  IMAD.MOV.U32 R26, RZ, RZ, RZ ;  /* 0x000000ffff1a7224 */ /* 0x000fce00078e00ff */
.L_x_556:
[----:B------:R-:W-:-:S13]  /*14710*/  ISETP.NE.AND P0, PT, R7, RZ, PT ;  /* 0x000000ff0700720c */ /* 0x000fda0003f05270 */
[----:B------:R-:W0:Y:S01]  /*14720*/  @!P0 S2R R3, SR_CgaCtaId ;  /* 0x0000000000038919 */ /* 0x000e220000008800 */
[----:B------:R-:W-:-:S04]  /*14730*/  @!P0 MOV R0, 0x400 ;  /* 0x0000040000008802 */ /* 0x000fc80000000f00 */
[----:B0-----:R-:W-:-:S05]  /*14740*/  @!P0 LEA R0, R3, R0, 0x18 ;  /* 0x0000000003008211 */ /* 0x001fca00078ec0ff */
[----:B------:R0:W-:Y:S01]  /*14750*/  @!P0 STS.128 [R0+0x2d8d0], R24 ;  /* 0x02d8d01800008388 */ /* 0x0001e20000000c00 */
[----:B------:R-:W-:Y:S06]  /*14760*/  BAR.ARV 0x5, 0x200 ;  /* 0x0148000000007b1d */ /* 0x000fec0000002000 */
.L_x_551:
[----:B0-----:R-:W-:Y:S01]  /*14770*/  IMAD.MOV.U32 R0, RZ, RZ, 0x1 ;  /* 0x00000001ff007424 */ /* 0x001fe200078e00ff */
[----:B------:R-:W-:Y:S01]  /*14780*/  ULDC UR4, c[0x0][0xc3c] ;  /* 0x00030f0000047ab9 */ /* 0x000fe20000000800 */
[----:B------:R-:W-:Y:S01]  /*14790*/  IMAD.MOV.U32 R28, RZ, RZ, RZ ;  /* 0x000000ffff1c7224 */ /* 0x000fe200078e00ff */
[----:B-1----:R-:W-:Y:S02]  /*147a0*/  ISETP.GE.AND P0, PT, R27, UR4, PT ;  /* 0x000000041b007c0c */ /* 0x002fe4000bf06270 */
[----:B------:R0:W-:Y:S04]  /*147b0*/  STL [R1], R0 ;  /* 0x0000000001007387 */ /* 0x0001e80000100800 */
[----:B------:R0:W-:Y:S07]  /*147c0*/  STL [R1+0x4c], RZ ;  /* 0x00004cff01007387 */ /* 0x0001ee0000100800 */
[----:B------:R-:W-:Y:S05]  /*147d0*/  @P0 BRA `(.L_x_557) ;  /* 0x0000006000980947 */ /* 0x000fea0003800000 */
[----:B------:R-:W1:Y:S01]  /*147e0*/  S2R R7, SR_TID.X ;  /* 0x0000000000077919 */ /* 0x000e620000002100 */
[----:B------:R-:W2:Y:S01]  /*147f0*/  S2UR UR5, SR_CgaCtaId ;  /* 0x00000000000579c3 */ /* 0x000ea20000008800 */
[----:B------:R-:W-:Y:S01]  /*14800*/  UMOV UR4, 0x400 ;  /* 0x0000040000047882 */ /* 0x000fe20000000000 */
[----:B------:R-:W-:Y:S01]  /*14810*/  BSSY B8, `(.L_x_557) ;  /* 0x0000622000087945 */ /* 0x000fe20003800000 */
[----:B------:R-:W-:Y:S01]  /*14820*/  CS2R R28, SRZ ;  /* 0x00000000001c7805 */ /* 0x000fe2000001ff00 */
[----:B------:R-:W-:Y:S01]  /*14830*/  ULDC.64 UR40, c[0x0][0x198] ;  /* 0x0000660000287ab9 */ /* 0x000fe20000000a00 */
[----:B------:R-:W-:Y:S01]  /*14840*/  ULOP3.LUT UR38, UR36, 0x2, URZ, 0xfc, !UPT ;  /* 0x0000000224267892 */ /* 0x000fe2000f8efc3f */
[----:B------:R-:W-:Y:S01]  /*14850*/  ULDC UR37, c[0x0][0xc] ;  /* 0x0000030000257ab9 */ /* 0x000fe20000000800 */
[----:B--2---:R-:W-:-:S06]  /*14860*/  ULEA UR4, UR5, UR4, 0x18 ;  /* 0x0000000405047291 */ /* 0x004fcc000f8ec03f */
[----:B------:R-:W-:Y:S01]  /*14870*/  IMAD.U32 R16, RZ, RZ, UR4 ;  /* 0x00000004ff107e24 */ /* 0x000fe2000f8e00ff */
[C---:B-1----:R-:W-:Y:S01]  /*14880*/  LOP3.LUT R6, R7.reuse, 0x7f, RZ, 0xc0, !PT ;  /* 0x0000007f07067812 */ /* 0x042fe200078ec0ff */
[----:B0-----:R-:W-:-:S04]  /*14890*/  IMAD.SHL.U32 R0, R7, 0x8, RZ ;  /* 0x0000000807007824 */ /* 0x001fc800078e00ff */
[----:B------:R-:W-:Y:S01]  /*148a0*/  IMAD.SHL.U32 R4, R6, 0x8, RZ ;  /* 0x0000000806047824 */ /* 0x000fe200078e00ff */
[C---:B------:R-:W-:Y:S02]  /*148b0*/  LOP3.LUT R3, R0.reuse, 0x20, RZ, 0xc0, !PT ;  /* 0x0000002000037812 */ /* 0x040fe400078ec0ff */
[----:B------:R-:W-:Y:S02]  /*148c0*/  LOP3.LUT R2, R0, 0xd8, RZ, 0xc0, !PT ;  /* 0x000000d800027812 */ /* 0x000fe400078ec0ff */
[----:B------:R-:W-:Y:S01]  /*148d0*/  LOP3.LUT R3, R3, 0x300, R4, 0xf8, !PT ;  /* 0x0000030003037812 */ /* 0x000fe200078ef804 */
[----:B------:R-:W-:Y:S01]  /*148e0*/  IMAD.MOV.U32 R4, RZ, RZ, 0x1 ;  /* 0x00000001ff047424 */ /* 0x000fe200078e00ff */
[----:B------:R-:W-:Y:S02]  /*148f0*/  LOP3.LUT R2, R2, 0x18, R7, 0x78, !PT ;  /* 0x0000001802027812 */ /* 0x000fe400078e7807 */
[----:B------:R-:W-:Y:S02]  /*14900*/  LOP3.LUT R0, R0, 0x18, RZ, 0xc0, !PT ;  /* 0x0000001800007812 */ /* 0x000fe400078ec0ff */
[----:B------:R-:W-:Y:S01]  /*14910*/  LOP3.LUT R5, R3, R2, RZ, 0xfc, !PT ;  /* 0x0000000203057212 */ /* 0x000fe200078efcff */
[----:B------:R-:W-:Y:S01]  /*14920*/  IMAD.SHL.U32 R2, R7, 0x20, RZ ;  /* 0x0000002007027824 */ /* 0x000fe200078e00ff */
[----:B------:R-:W-:Y:S01]  /*14930*/  SHF.R.U32.HI R3, RZ, 0x2, R6 ;  /* 0x00000002ff037819 */ /* 0x000fe20000011606 */
[----:B------:R-:W-:-:S02]  /*14940*/  IMAD.MOV.U32 R6, RZ, RZ, 0x1 ;  /* 0x00000001ff067424 */ /* 0x000fc400078e00ff */
[----:B------:R-:W-:Y:S01]  /*14950*/  STL [R1+0x10], R5 ;  /* 0x0000100501007387 */ /* 0x000fe20000100800 */
[----:B------:R-:W-:-:S03]  /*14960*/  LOP3.LUT R2, R2, 0x60, RZ, 0xc0, !PT ;  /* 0x0000006002027812 */ /* 0x000fc600078ec0ff */
[----:B------:R-:W-:Y:S04]  /*14970*/  STL [R1+0x4c], RZ ;  /* 0x00004cff01007387 */ /* 0x000fe80000100800 */
[----:B------:R0:W-:Y:S04]  /*14980*/  STL [R1+0x4], R4 ;  /* 0x0000040401007387 */ /* 0x0001e80000100800 */
[----:B------:R1:W-:Y:S01]  /*14990*/  STL [R1], R6 ;  /* 0x0000000601007387 */ /* 0x0003e20000100800 */
[----:B0-----:R-:W-:Y:S02]  /*149a0*/  LOP3.LUT R4, R3, R2, RZ, 0xfc, !PT ;  /* 0x0000000203047212 */ /* 0x001fe400078efcff */
[----:B------:R-:W-:-:S02]  /*149b0*/  LOP3.LUT R3, R0, 0x20, RZ, 0xfc, !PT ;  /* 0x0000002000037812 */ /* 0x000fc400078efcff */
[----:B------:R-:W-:Y:S01]  /*149c0*/  LOP3.LUT R2, R0, 0x40, RZ, 0xfc, !PT ;  /* 0x0000004000027812 */ /* 0x000fe200078efcff */
[----:B------:R-:W-:-:S05]  /*149d0*/  IMAD R0, R5, 0x2, R16 ;  /* 0x0000000205007824 */ /* 0x000fca00078e0210 */
[----:B------:R1:W-:Y:S02]  /*149e0*/  STL [R1+0x30], R0 ;  /* 0x0000300001007387 */ /* 0x0003e40000100800 */
.L_x_660:
[----:B0-----:R-:W0:Y:S02]  /*149f0*/  LDC.64 R2, c[0x0][0xc88] ;  /* 0x00032200ff027b82 */ /* 0x001e240000000a00 */
[----:B0-----:R-:W-:-:S05]  /*14a00*/  IMAD.WIDE R2, R27, 0x4, R2 ;  /* 0x000000041b027825 */ /* 0x001fca00078e0202 */
[----:B--2---:R-:W2:Y:S01]  /*14a10*/  LDG.E R10, desc[UR42][R2.64] ;  /* 0x0000002a020a7981 */ /* 0x004ea2000c1e1900 */
[----:B------:R-:W-:Y:S05]  /*14a20*/  YIELD ;  /* 0x0000000000007946 */ /* 0x000fea0003800000 */
[----:B------:R-:W-:Y:S01]  /*14a30*/  ULDC.64 UR4, c[0x0][0xa28] ;  /* 0x00028a0000047ab9 */ /* 0x000fe20000000a00 */
[----:B-1----:R-:W-:Y:S01]  /*14a40*/  IMAD.MOV.U32 R9, RZ, RZ, RZ ;  /* 0x000000ffff097224 */ /* 0x002fe200078e00ff */
[----:B------:R-:W-:Y:S01]  /*14a50*/  ISETP.NE.U32.AND P0, PT, RZ, UR4, PT ;  /* 0x00000004ff007c0c */ /* 0x000fe2000bf05070 */
[----:B-1----:R-:W-:Y:S01]  /*14a60*/  IMAD.MOV.U32 R6, RZ, RZ, RZ ;  /* 0x000000ffff067224 */ /* 0x002fe200078e00ff */
[----:B------:R-:W-:Y:S01]  /*14a70*/  ULDC.64 UR8, c[0x0][0xa18] ;  /* 0x0002860000087ab9 */ /* 0x000fe20000000a00 */
[----:B------:R-:W-:Y:S01]  /*14a80*/  ULDC.64 UR6, c[0x0][0xa10] ;  /* 0x0002840000067ab9 */ /* 0x000fe20000000a00 */
[----:B------:R-:W-:-:S02]  /*14a90*/  ISETP.NE.AND.EX P0, PT, RZ, UR5, PT, P0 ;  /* 0x00000005ff007c0c */ /* 0x000fc4000bf05300 */
[----:B--2---:R-:W-:Y:S01]  /*14aa0*/  SHF.R.S32.HI R0, RZ, 0x1f, R10 ;  /* 0x0000001fff007819 */ /* 0x004fe2000001140a */
[----:B------:R-:W-:-:S10]  /*14ab0*/  IMAD.SHL.U32 R18, R10, 0x4, RZ ;  /* 0x000000040a127824 */ /* 0x000fd400078e00ff */
[C---:B------:R-:W-:Y:S01]  /*14ac0*/  @P0 LEA R2, P1, R10.reuse, UR4, 0x2 ;  /* 0x000000040a020c11 */ /* 0x040fe2000f8210ff */
[----:B------:R-:W-:Y:S03]  /*14ad0*/  STL [R1+0x8], R10 ;  /* 0x0000080a01007387 */ /* 0x000fe60000100800 */
[C-C-:B------:R-:W-:Y:S01]  /*14ae0*/  @P0 LEA.HI.X R3, R10.reuse, UR5, R0.reuse, 0x2, P1 ;  /* 0x000000050a030c11 */ /* 0x140fe200088f1400 */
[----:B------:R-:W-:Y:S01]  /*14af0*/  ULDC.64 UR4, c[0x0][0xa00] ;  /* 0x0002800000047ab9 */ /* 0x000fe20000000a00 */
[----:B------:R-:W-:Y:S01]  /*14b00*/  SHF.L.U64.HI R22, R10, 0x2, R0 ;  /* 0x000000020a167819 */ /* 0x000fe20000010200 */
[----:B------:R0:W-:Y:S04]  /*14b10*/  STL [R1+0x44], R0 ;  /* 0x0000440001007387 */ /* 0x0001e80000100800 */
[----:B------:R1:W2:Y:S01]  /*14b20*/  @P0 LDG.E R9, desc[UR42][R2.64] ;  /* 0x0000002a02090981 */ /* 0x0002a2000c1e1900 */
[----:B------:R-:W-:-:S02]  /*14b30*/  ISETP.NE.U32.AND P0, PT, RZ, UR4, PT ;  /* 0x00000004ff007c0c */ /* 0x000fc4000bf05070 */
[----:B------:R-:W-:Y:S02]  /*14b40*/  ISETP.NE.U32.AND P1, PT, RZ, UR8, PT ;  /* 0x00000008ff007c0c */ /* 0x000fe4000bf25070 */
[----:B------:R-:W-:Y:S01]  /*14b50*/  ISETP.NE.AND.EX P0, PT, RZ, UR5, PT, P0 ;  /* 0x00000005ff007c0c */ /* 0x000fe2000bf05300 */
[----:B0-----:R-:W-:Y:S01]  /*14b60*/  IMAD.MOV.U32 R0, RZ, RZ, RZ ;  /* 0x000000ffff007224 */ /* 0x001fe200078e00ff */
[----:B------:R-:W-:Y:S02]  /*14b70*/  ISETP.NE.AND.EX P1, PT, RZ, UR9, PT, P1 ;  /* 0x00000009ff007c0c */ /* 0x000fe4000bf25310 */
[----:B------:R-:W-:Y:S02]  /*14b80*/  ISETP.NE.U32.AND P2, PT, RZ, UR6, PT ;  /* 0x00000006ff007c0c */ /* 0x000fe4000bf45070 */
[----:B-1----:R-:W-:Y:S02]  /*14b90*/  IADD3 R2, P3, R18, UR4, RZ ;  /* 0x0000000412027c10 */ /* 0x002fe4000ff7e0ff */
[----:B------:R-:W-:-:S02]  /*14ba0*/  ISETP.NE.AND.EX P2, PT, RZ, UR7, PT, P2 ;  /* 0x00000007ff007c0c */ /* 0x000fc4000bf45320 */
[----:B------:R-:W-:Y:S02]  /*14bb0*/  IADD3.X R3, R22, UR5, RZ, P3, !PT ;  /* 0x0000000516037c10 */ /* 0x000fe40009ffe4ff */
[----:B------:R-:W-:-:S03]  /*14bc0*/  IADD3 R4, P4, R18, UR6, RZ ;  /* 0x0000000612047c10 */ /* 0x000fc6000ff9e0ff */
[----:B---3--:R-:W3:Y:S01]  /*14bd0*/  @P0 LDG.E R6, desc[UR42][R2.64] ;  /* 0x0000002a02060981 */ /* 0x008ee2000c1e1900 */
[----:B------:R-:W-:Y:S01]  /*14be0*/  ULDC UR4, c[0x0][0x288] ;  /* 0x0000a20000047ab9 */ /* 0x000fe20000000800 */
[----:B------:R-:W-:Y:S01]  /*14bf0*/  IADD3.X R5, R22, UR7, RZ, P4, !PT ;  /* 0x0000000716057c10 */ /* 0x000fe2000a7fe4ff */
[----:B------:R-:W-:Y:S01]  /*14c00*/  IMAD.U32 R8, RZ, RZ, UR4 ;  /* 0x00000004ff087e24 */ /* 0x000fe2000f8e00ff */
[----:B------:R-:W-:-:S03]  /*14c10*/  ULDC.64 UR4, c[0x0][0x418] ;  /* 0x0001060000047ab9 */ /* 0x000fc60000000a00 */
[----:B-----5:R-:W5:Y:S04]  /*14c20*/  @P2 LDG.E R0, desc[UR42][R4.64] ;  /* 0x0000002a04002981 */ /* 0x020f68000c1e1900 */
[----:B---3--:R0:W-:Y:S02]  /*14c30*/  STL [R1+0x34], R6 ;  /* 0x0000340601007387 */ /* 0x0081e40000100800 */
[----:B0-----:R-:W-:-:S04]  /*14c40*/  @P1 IADD3 R6, P3, R18, UR8, RZ ;  /* 0x0000000812061c10 */ /* 0x001fc8000ff7e0ff */
[----:B------:R-:W-:-:S05]  /*14c50*/  @P1 IADD3.X R7, R22, UR9, RZ, P3, !PT ;  /* 0x0000000916071c10 */ /* 0x000fca0009ffe4ff */
[----:B------:R0:W3:Y:S01]  /*14c60*/  @P1 LDG.E R8, desc[UR42][R6.64] ;  /* 0x0000002a06081981 */ /* 0x0000e2000c1e1900 */
[----:B------:R-:W-:-:S03]  /*14c70*/  UISETP.NE.U32.AND UP0, UPT, UR4, URZ, UPT ;  /* 0x0000003f0400728c */ /* 0x000fc6000bf05070 */
[----:B------:R-:W-:Y:S01]  /*14c80*/  ULDC UR4, c[0x0][0x424] ;  /* 0x0001090000047ab9 */ /* 0x000fe20000000800 */
[----:B------:R-:W-:-:S03]  /*14c90*/  UISETP.NE.AND.EX UP0, UPT, UR5, URZ, UPT, UP0 ;  /* 0x0000003f0500728c */ /* 0x000fc6000bf05300 */
[----:B------:R-:W-:Y:S01]  /*14ca0*/  ULDC UR5, c[0x0][0x2f0] ;  /* 0x0000bc0000057ab9 */ /* 0x000fe20000000800 */
[----:B------:R-:W-:-:S04]  /*14cb0*/  USEL UR4, UR4, 0x1, UP0 ;  /* 0x0000000104047887 */ /* 0x000fc80008000000 */
[----:B------:R-:W-:-:S03]  /*14cc0*/  UIMAD UR4, UR4, UR5, URZ ;  /* 0x00000005040472a4 */ /* 0x000fc6000f8e023f */
[----:B------:R-:W-:-:S03]  /*14cd0*/  ULDC UR5, c[0x0][0x348] ;  /* 0x0000d20000057ab9 */ /* 0x000fc60000000800 */
[----:B0-----:R-:W-:Y:S01]  /*14ce0*/  IMAD.U32 R7, RZ, RZ, UR4 ;  /* 0x00000004ff077e24 */ /* 0x001fe2000f8e00ff */
[----:B---3--:R0:W-:Y:S04]  /*14cf0*/  STL [R1+0x48], R8 ;  /* 0x0000480801007387 */ /* 0x0081e80000100800 */
[----:B--2---:R1:W-:Y:S01]  /*14d00*/  STL [R1+0x28], R9 ;  /* 0x0000280901007387 */ /* 0x0043e20000100800 */
[----:B0-----:R-:W-:Y:S01]  /*14d10*/  IMAD.U32 R8, RZ, RZ, UR5 ;  /* 0x00000005ff087e24 */ /* 0x001fe2000f8e00ff */
[----:B------:R-:W-:Y:S06]  /*14d20*/  @P1 BRA `(.L_x_558) ;  /* 0x0000000000141947 */ /* 0x000fec0003800000 */
[----:B------:R-:W-:Y:S05]  /*14d30*/  @!P0 BRA `(.L_x_558) ;  /* 0x0000000000108947 */ /* 0x000fea0003800000 */
[----:B------:R-:W2:Y:S04]  /*14d40*/  LDG.E R6, desc[UR42][R2.64] ;  /* 0x0000002a02067981 */ /* 0x000ea8000c1e1900 */
[----:B------:R-:W2:Y:S02]  /*14d50*/  LDG.E R2, desc[UR42][R2.64+0x4] ;  /* 0x0000042a02027981 */ /* 0x000ea4000c1e1900 */
[----:B--2---:R-:W-:-:S05]  /*14d60*/  IMAD.IADD R2, R2, 0x1, -R6 ;  /* 0x0000000102027824 */ /* 0x004fca00078e0a06 */
[----:B------:R0:W-:Y:S02]  /*14d70*/  STL [R1+0x48], R2 ;  /* 0x0000480201007387 */ /* 0x0001e40000100800 */
.L_x_558:
[----:B------:R-:W-:Y:S01]  /*14d80*/  IMAD.MOV.U32 R11, RZ, RZ, R10 ;  /* 0x000000ffff0b7224 */ /* 0x000fe200078e000a */
[----:B------:R-:W-:Y:S01]  /*14d90*/  ULDC.64 UR4, c[0x0][0xa20] ;  /* 0x0002880000047ab9 */ /* 0x000fe20000000a00 */
[C---:B------:R-:W-:Y:S02]  /*14da0*/  LOP3.LUT R6, R26.reuse, 0xff000000, RZ, 0xc0, !PT ;  /* 0xff0000001a067812 */ /* 0x040fe400078ec0ff */
[----:B------:R-:W-:Y:S01]  /*14db0*/  ISETP.NE.U32.AND P0, PT, RZ, UR4, PT ;  /* 0x00000004ff007c0c */ /* 0x000fe2000bf05070 */
[----:B------:R2:W-:Y:S01]  /*14dc0*/  STL [R1+0xc], R11 ;  /* 0x00000c0b01007387 */ /* 0x0005e20000100800 */
[----:B------:R-:W-:Y:S02]  /*14dd0*/  SHF.R.U32.HI R6, RZ, 0x8, R6 ;  /* 0x00000008ff067819 */ /* 0x000fe40000011606 */
[----:B------:R-:W-:Y:S02]  /*14de0*/  ISETP.NE.AND.EX P0, PT, RZ, UR5, PT, P0 ;  /* 0x00000005ff007c0c */ /* 0x000fe4000bf05300 */
[----:B0-----:R-:W-:-:S02]  /*14df0*/  LOP3.LUT R2, R26, 0xff0000, RZ, 0xc0, !PT ;  /* 0x00ff00001a027812 */ /* 0x001fc400078ec0ff */
[----:B------:R-:W-:Y:S02]  /*14e00*/  LOP3.LUT R17, R26, 0xffff, RZ, 0xc0, !PT ;  /* 0x0000ffff1a117812 */ /* 0x000fe400078ec0ff */
[----:B------:R-:W-:-:S07]  /*14e10*/  LEA.HI R6, R2, R6, RZ, 0x10 ;  /* 0x0000000602067211 */ /* 0x000fce00078f80ff */
[----:B--2---:R-:W-:Y:S05]  /*14e20*/  @!P0 BRA `(.L_x_559) ;  /* 0x0000000000108947 */ /* 0x004fea0003800000 */
[----:B------:R-:W-:-:S04]  /*14e30*/  IADD3 R2, P0, R18, UR4, RZ ;  /* 0x0000000412027c10 */ /* 0x000fc8000ff1e0ff */
[----:B------:R-:W-:-:S05]  /*14e40*/  IADD3.X R3, R22, UR5, RZ, P0, !PT ;  /* 0x0000000516037c10 */ /* 0x000fca00087fe4ff */
[----:B------:R0:W5:Y:S01]  /*14e50*/  LDG.E R7, desc[UR42][R2.64] ;  /* 0x0000002a02077981 */ /* 0x000162000c1e1900 */
[----:B------:R-:W-:Y:S05]  /*14e60*/  BRA `(.L_x_560) ;  /* 0x0000000000247947 */ /* 0x000fea0003800000 */
.L_x_559:
[----:B------:R-:W-:Y:S02]  /*14e70*/  ULDC.64 UR4, c[0x0][0xa08] ;  /* 0x0002820000047ab9 */ /* 0x000fe40000000a00 */
[----:B------:R-:W-:-:S04]  /*14e80*/  ISETP.NE.U32.AND P0, PT, RZ, UR4, PT ;  /* 0x00000004ff007c0c */ /* 0x000fc8000bf05070 */
[----:B------:R-:W-:-:S13]  /*14e90*/  ISETP.NE.AND.EX P0, PT, RZ, UR5, PT, P0 ;  /* 0x00000005ff007c0c */ /* 0x000fda000bf05300 */
[----:B------:R-:W-:Y:S05]  /*14ea0*/  @!P0 BRA `(.L_x_560) ;  /* 0x0000000000148947 */ /* 0x000fea0003800000 */
[----:B------:R-:W0:Y:S02]  /*14eb0*/  LDC.64 R2, c[0x0][0xa08] ;  /* 0x00028200ff027b82 */ /* 0x000e240000000a00 */
[----:B0-----:R-:W-:-:S05]  /*14ec0*/  IMAD.WIDE R2, R11, 0x4, R2 ;  /* 0x000000040b027825 */ /* 0x001fca00078e0202 */
[----:B------:R-:W2:Y:S04]  /*14ed0*/  LDG.E R7, desc[UR42][R2.64] ;  /* 0x0000002a02077981 */ /* 0x000ea8000c1e1900 */
[----:B------:R-:W2:Y:S02]  /*14ee0*/  LDG.E R2, desc[UR42][R2.64+0x4] ;  /* 0x0000042a02027981 */ /* 0x000ea4000c1e1900 */
[----:B--2---:R-:W-:-:S07]  /*14ef0*/  IMAD.IADD R7, R2, 0x1, -R7 ;  /* 0x0000000102077824 */ /* 0x004fce00078e0a07 */
.L_x_560:
[----:B0-----:R-:W2:Y:S04]  /*14f00*/  @P2 LDG.E R2, desc[UR42][R4.64] ;  /* 0x0000002a04022981 */ /* 0x001ea8000c1e1900 */
[----:B------:R0:W2:Y:S01]  /*14f10*/  @P2 LDG.E R4, desc[UR42][R4.64+0x4] ;  /* 0x0000042a04042981 */ /* 0x0000a2000c1e1900 */
[----:B------:R-:W-:Y:S01]  /*14f20*/  BSSY B0, `(.L_x_561) ;  /* 0x000002b000007945 */ /* 0x000fe20003800000 */
[----:B------:R-:W-:Y:S01]  /*14f30*/  LOP3.LUT R21, R6, 0xff, RZ, 0xc0, !PT ;  /* 0x000000ff06157812 */ /* 0x000fe200078ec0ff */
[----:B0----5:R-:W-:Y:S02]  /*14f40*/  IMAD.IADD R5, R7, 0x1, -R9 ;  /* 0x0000000107057824 */ /* 0x021fe400078e0a09 */
[----:B--2---:R-:W-:Y:S01]  /*14f50*/  @P2 IMAD.IADD R8, R4, 0x1, -R2 ;  /* 0x0000000104082824 */ /* 0x004fe200078e0a02 */
[----:B------:R-:W-:-:S03]  /*14f60*/  SHF.R.U32.HI R4, RZ, 0x10, R6 ;  /* 0x00000010ff047819 */ /* 0x000fc60000011606 */
[----:B------:R-:W-:-:S04]  /*14f70*/  IMAD.IADD R2, R5, 0x1, R8 ;  /* 0x0000000105027824 */ /* 0x000fc800078e0208 */
[C---:B------:R-:W-:Y:S01]  /*14f80*/  VIADD R20, R2.reuse, 0x7f ;  /* 0x0000007f02147836 */ /* 0x040fe20000000000 */
[----:B------:R-:W-:Y:S01]  /*14f90*/  ISETP.GE.AND P1, PT, R2, 0x1, PT ;  /* 0x000000010200780c */ /* 0x000fe20003f26270 */
[----:B------:R0:W-:Y:S03]  /*14fa0*/  STL [R1+0x20], R2 ;  /* 0x0000200201007387 */ /* 0x0001e60000100800 */
[----:B0-----:R-:W-:-:S04]  /*14fb0*/  SHF.R.S32.HI R2, RZ, 0x1f, R20 ;  /* 0x0000001fff027819 */ /* 0x001fc80000011414 */
[----:B------:R-:W-:Y:S01]  /*14fc0*/  LEA.HI R20, R2, R20, RZ, 0x7 ;  /* 0x0000001402147211 */ /* 0x000fe200078f38ff */
[----:B------:R-:W-:-:S03]  /*14fd0*/  IMAD.MOV.U32 R2, RZ, RZ, RZ ;  /* 0x000000ffff027224 */ /* 0x000fc600078e00ff */
[----:B------:R-:W-:Y:S01]  /*14fe0*/  SHF.R.S32.HI R20, RZ, 0x7, R20 ;  /* 0x00000007ff147819 */ /* 0x000fe20000011414 */
[----:B------:R-:W-:Y:S06]  /*14ff0*/  @!P1 BRA `(.L_x_562) ;  /* 0x0000000000749947 */ /* 0x000fec0003800000 */
[----:B------:R-:W-:Y:S01]  /*15000*/  ISETP.NE.AND P0, PT, R4, RZ, PT ;  /* 0x000000ff0400720c */ /* 0x000fe20003f05270 */
[----:B------:R-:W-:-:S03]  /*15010*/  ULDC UR4, c[0x0][0x9f0] ;  /* 0x00027c0000047ab9 */ /* 0x000fc60000000800 */
[----:B------:R-:W-:-:S04]  /*15020*/  SEL R6, R4, UR4, P0 ;  /* 0x0000000404067c07 */ /* 0x000fc80008000000 */
[----:B------:R-:W-:Y:S02]  /*15030*/  IABS R7, R6 ;  /* 0x0000000600077213 */ /* 0x000fe40000000000 */
[----:B-1----:R-:W-:Y:S02]  /*15040*/  IADD3 R9, R6, -0x1, R20 ;  /* 0xffffffff06097810 */ /* 0x002fe40007ffe014 */
        /* <DEDUP_REMOVED lines=12> */
[----:B------:R-:W-:-:S04]  /*15110*/  IMAD.MOV R2, RZ, RZ, -R2 ;  /* 0x000000ffff027224 */ /* 0x000fc800078e0a02 */
[----:B------:R-:W-:Y:S02]  /*15120*/  IMAD.MOV.U32 R9, RZ, RZ, R2 ;  /* 0x000000ffff097224 */ /* 0x000fe400078e0002 */
        /* <DEDUP_REMOVED lines=9> */
[----:B------:R-:W-:-:S07]  /*151c0*/  @!P3 LOP3.LUT R2, RZ, R6, RZ, 0x33, !PT ;  /* 0x00000006ff02b212 */ /* 0x000fce00078e33ff */
.L_x_562:
[----:B------:R-:W-:Y:S05]  /*151d0*/  BSYNC B0 ;  /* 0x0000000000007941 */ /* 0x000fea0003800000 */
.L_x_561:
[-C--:B------:R-:W-:Y:S01]  /*151e0*/  IMAD R3, R21, R2.reuse, RZ ;  /* 0x0000000215037224 */ /* 0x080fe200078e02ff */
[----:B------:R-:W-:Y:S04]  /*151f0*/  BSSY B0, `(.L_x_563) ;  /* 0x0000156000007945 */ /* 0x000fe80003800000 */
[C---:B------:R-:W-:Y:S01]  /*15200*/  VIADDMNMX R2, R3.reuse, R2, R20, PT ;  /* 0x0000000203027246 */ /* 0x040fe20003800114 */
[----:B------:R-:W-:-:S04]  /*15210*/  IMAD R3, R3, 0x80, -R5 ;  /* 0x0000008003037824 */ /* 0x000fc800078e0a05 */
[----:B------:R-:W-:Y:S01]  /*15220*/  IMAD R2, R2, 0x80, -R5 ;  /* 0x0000008002027824 */ /* 0x000fe200078e0a05 */
[----:B------:R-:W-:-:S04]  /*15230*/  VIMNMX R3, RZ, R3, !PT ;  /* 0x00000003ff037248 */ /* 0x000fc80007fe0100 */
[----:B------:R-:W-:-:S04]  /*15240*/  VIMNMX R2, R2, R8, PT ;  /* 0x0000000802027248 */ /* 0x000fc80003fe0100 */
[----:B------:R-:W-:Y:S02]  /*15250*/  ISETP.GT.AND P0, PT, R2, R3, PT ;  /* 0x000000030200720c */ /* 0x000fe40003f04270 */
[----:B------:R-:W-:-:S11]  /*15260*/  SHF.R.U32.HI R3, RZ, 0x7, R3 ;  /* 0x00000007ff037819 */ /* 0x000fd60000011603 */
[----:B------:R-:W-:-:S05]  /*15270*/  @P0 VIADD R2, R2, 0x7f ;  /* 0x0000007f02020836 */ /* 0x000fca0000000000 */
[----:B------:R-:W-:-:S04]  /*15280*/  @P0 SHF.R.S32.HI R5, RZ, 0x1f, R2 ;  /* 0x0000001fff050819 */ /* 0x000fc80000011402 */
[----:B------:R-:W-:Y:S01]  /*15290*/  @P0 LEA.HI R2, R5, R2, RZ, 0x7 ;  /* 0x0000000205020211 */ /* 0x000fe200078f38ff */
[----:B------:R-:W-:-:S03]  /*152a0*/  IMAD.MOV.U32 R5, RZ, RZ, R3 ;  /* 0x000000ffff057224 */ /* 0x000fc600078e0003 */
[----:B------:R-:W-:Y:S02]  /*152b0*/  @P0 SHF.R.S32.HI R5, RZ, 0x7, R2 ;  /* 0x00000007ff050819 */ /* 0x000fe40000011402 */
[----:B------:R-:W-:Y:S02]  /*152c0*/  PLOP3.LUT P0, PT, PT, PT, PT, 0x80, 0x0 ;  /* 0x000000000000781c */ /* 0x000fe40003f0f070 */
[----:B------:R-:W-:-:S13]  /*152d0*/  ISETP.GT.AND P3, PT, R5, R3, PT ;  /* 0x000000030500720c */ /* 0x000fda0003f64270 */
[----:B------:R-:W-:Y:S05]  /*152e0*/  @!P3 BRA `(.L_x_564) ;  /* 0x000000140018b947 */ /* 0x000fea0003800000 */
[----:B------:R-:W-:Y:S01]  /*152f0*/  UMOV UR4, 0xffffffff ;  /* 0xffffffff00047882 */ /* 0x000fe20000000000 */
[----:B------:R-:W-:Y:S02]  /*15300*/  SEL R2, R11, RZ, !P2 ;  /* 0x000000ff0b027207 */ /* 0x000fe40005000000 */
[----:B------:R-:W-:Y:S05]  /*15310*/  BRA.DIV UR4, `(.L_x_565) ;  /* 0x0000006a04e07947 */ /* 0x000fea000b800000 */
[----:B------:R-:W0:Y:S02]  /*15320*/  S2R R6, SR_TID.X ;  /* 0x0000000000067919 */ /* 0x000e240000002100 */
[----:B0-----:R-:W-:-:S04]  /*15330*/  SHF.R.U32.HI R6, RZ, 0x5, R6 ;  /* 0x00000005ff067819 */ /* 0x001fc80000011606 */
[----:B------:R-:W-:-:S05]  /*15340*/  LOP3.LUT R6, R6, 0x3, RZ, 0xc0, !PT ;  /* 0x0000000306067812 */ /* 0x000fca00078ec0ff */
[----:B------:R0:W2:Y:S02]  /*15350*/  SHFL.IDX PT, R14, R6, RZ, 0x1f ;  /* 0x00001fff060e7589 */ /* 0x0000a400000e0000 */
.L_x_728:
[----:B--2---:R-:W-:Y:S02]  /*15360*/  ISETP.NE.AND P0, PT, R14, RZ, PT ;  /* 0x000000ff0e00720c */ /* 0x004fe40003f05270 */
[----:B------:R-:W-:-:S11]  /*15370*/  PLOP3.LUT P6, PT, PT, PT, PT, 0x8, 0x0 ;  /* 0x000000000000781c */ /* 0x000fd60003fce170 */
[----:B------:R-:W-:Y:S05]  /*15380*/  @P0 BRA `(.L_x_566) ;  /* 0x00000000000c0947 */ /* 0x000fea0003800000 */
[----:B------:R-:W-:-:S03]  /*15390*/  UMOV UR4, 0xffffffff ;  /* 0xffffffff00047882 */ /* 0x000fc60000000000 */
[----:B------:R-:W-:Y:S05]  /*153a0*/  BRA.DIV UR4, `(.L_x_567) ;  /* 0x0000006a04f07947 */ /* 0x000fea000b800000 */
[----:B------:R-:W-:-:S13]  /*153b0*/  ELECT P6, URZ, PT ;  /* 0x00000000003f782f */ /* 0x000fda00038c0000 */
.L_x_566:
[----:B0-----:R-:W2:Y:S01]  /*153c0*/  LDL R6, [R1+0x4c] ;  /* 0x00004c0001067983 */ /* 0x001ea20000100800 */
[----:B------:R-:W-:Y:S01]  /*153d0*/  BSSY B1, `(.L_x_568) ;  /* 0x0000008000017945 */ /* 0x000fe20003800000 */
[----:B--2---:R-:W-:-:S05]  /*153e0*/  VIADD R6, R6, 0x1 ;  /* 0x0000000106067836 */ /* 0x004fca0000000000 */
[----:B------:R-:W-:-:S04]  /*153f0*/  LEA.HI R7, R6, R6, RZ, 0x1 ;  /* 0x0000000606077211 */ /* 0x000fc800078f08ff */
[----:B------:R-:W-:-:S05]  /*15400*/  LOP3.LUT R7, R7, 0xfffffffe, RZ, 0xc0, !PT ;  /* 0xfffffffe07077812 */ /* 0x000fca00078ec0ff */
[----:B------:R-:W-:-:S05]  /*15410*/  IMAD.IADD R6, R6, 0x1, -R7 ;  /* 0x0000000106067824 */ /* 0x000fca00078e0a07 */
[----:B------:R-:W-:-:S04]  /*15420*/  SHF.L.U32 R6, R6, 0x1f, RZ ;  /* 0x0000001f06067819 */ /* 0x000fc800000006ff */
[----:B------:R-:W0:Y:S02]  /*15430*/  SYNCS.PHASECHK.TRANS64.TRYWAIT P0, [R16+URZ+0x2d820], R6 ;  /* 0x02d82006100075a7 */ /* 0x000e24000800017f */
[----:B0-----:R-:W-:Y:S05]  /*15440*/  @!P0 BRA `(.L_x_569) ;  /* 0x0000006800e88947 */ /* 0x001fea0003800000 */
.L_x_731:
[----:B------:R-:W-:Y:S05]  /*15450*/  BSYNC B1 ;  /* 0x0000000000017941 */ /* 0x000fea0003800000 */
.L_x_568:
[----:B------:R-:W-:Y:S04]  /*15460*/  BSSY B1, `(.L_x_570) ;  /* 0x000008c000017945 */ /* 0x000fe80003800000 */
[----:B------:R-:W-:Y:S05]  /*15470*/  @!P6 BRA `(.L_x_571) ;  /* 0x000000080028e947 */ /* 0x000fea0003800000 */
[----:B------:R-:W2:Y:S01]  /*15480*/  LDL R8, [R1+0x4] ;  /* 0x0000040001087983 */ /* 0x000ea20000100800 */
[----:B-1----:R-:W-:Y:S01]  /*15490*/  IMAD R9, R29, 0x8, R16 ;  /* 0x000000081d097824 */ /* 0x002fe200078e0210 */
[----:B------:R-:W1:Y:S01]  /*154a0*/  S2R R7, SR_TID.X ;  /* 0x0000000000077919 */ /* 0x000e620000002100 */
[----:B------:R-:W-:Y:S01]  /*154b0*/  BSSY B2, `(.L_x_572) ;  /* 0x0000006000027945 */ /* 0x000fe20003800000 */
[----:B-1----:R-:W-:-:S04]  /*154c0*/  LOP3.LUT R7, R7, 0x7f, RZ, 0xc0, !PT ;  /* 0x0000007f07077812 */ /* 0x002fc800078ec0ff */
[----:B------:R-:W-:Y:S02]  /*154d0*/  ISETP.NE.AND P2, PT, R7, RZ, PT ;  /* 0x000000ff0700720c */ /* 0x000fe40003f45270 */
[----:B--2---:R-:W-:-:S04]  /*154e0*/  SHF.L.U32 R11, R8, 0x1f, RZ ;  /* 0x0000001f080b7819 */ /* 0x004fc800000006ff */
[----:B------:R-:W1:Y:S02]  /*154f0*/  SYNCS.PHASECHK.TRANS64.TRYWAIT P0, [R9+URZ+0x2d8a0], R11 ;  /* 0x02d8a00b090075a7 */ /* 0x000e64000800017f */
[----:B-1----:R-:W-:Y:S05]  /*15500*/  @!P0 BRA `(.L_x_573) ;  /* 0x0000006800cc8947 */ /* 0x002fea0003800000 */
.L_x_732:
[----:B------:R-:W-:Y:S05]  /*15510*/  BSYNC B2 ;  /* 0x0000000000027941 */ /* 0x000fea0003800000 */
.L_x_572:
[----:B------:R-:W-:Y:S04]  /*15520*/  BSSY B2, `(.L_x_574) ;  /* 0x0000009000027945 */ /* 0x000fe80003800000 */
[----:B------:R-:W-:Y:S05]  /*15530*/  @P2 BRA `(.L_x_575) ;  /* 0x00000000001c2947 */ /* 0x000fea0003800000 */
[----:B0-----:R-:W0:Y:S02]  /*15540*/  S2R R6, SR_TID.X ;  /* 0x0000000000067919 */ /* 0x001e240000002100 */
[----:B0-----:R-:W-:Y:S01]  /*15550*/  LOP3.LUT R7, R6, 0x1f, RZ, 0xc0, !PT ;  /* 0x0000001f06077812 */ /* 0x001fe200078ec0ff */
[----:B------:R-:W-:-:S03]  /*15560*/  IMAD.MOV.U32 R6, RZ, RZ, 0x6000 ;  /* 0x00006000ff067424 */ /* 0x000fc600078e00ff */
[----:B------:R-:W-:Y:S01]  /*15570*/  ISETP.NE.AND P0, PT, R7, RZ, PT ;  /* 0x000000ff0700720c */ /* 0x000fe20003f05270 */
[----:B------:R2:W-:-:S12]  /*15580*/  SYNCS.ARRIVE.TRANS64 RZ, [R9+URZ+0x2d890], R6 ;  /* 0x02d8900609ff79a7 */ /* 0x0005d8000800003f */
[----:B--2---:R-:W-:Y:S05]  /*15590*/  @!P0 BRA `(.L_x_575) ;  /* 0x0000000000048947 */ /* 0x004fea0003800000 */
[----:B------:R-:W-:Y:S01]  /*155a0*/  BPT.TRAP 0x1 ;  /* 0x000000040000795c */ /* 0x000fe20000300000 */
.L_x_575:
[----:B------:R-:W-:Y:S05]  /*155b0*/  BSYNC B2 ;  /* 0x0000000000027941 */ /* 0x000fea0003800000 */
.L_x_574:
[----:B------:R-:W-:Y:S01]  /*155c0*/  IMAD.MOV.U32 R14, RZ, RZ, RZ ;  /* 0x000000ffff0e7224 */ /* 0x000fe200078e00ff */
[----:B------:R-:W-:Y:S01]  /*155d0*/  UIADD3 UR4, UP0, UR40, 0x570, URZ ;  /* 0x0000057028047890 */ /* 0x000fe2000ff1e03f */
[----:B------:R-:W-:Y:S01]  /*155e0*/  IMAD R7, R5, 0x80, R0 ;  /* 0x0000008005077824 */ /* 0x000fe200078e0200 */
[----:B------:R-:W-:Y:S01]  /*155f0*/  PLOP3.LUT P0, PT, PT, PT, PT, 0x80, 0x0 ;  /* 0x000000000000781c */ /* 0x000fe20003f0f070 */
[----:B------:R-:W-:Y:S01]  /*15600*/  IMAD R8, R29, 0x6000, R16 ;  /* 0x000060001d087824 */ /* 0x000fe200078e0210 */
[----:B------:R-:W-:Y:S01]  /*15610*/  R2UR UR10, R14 ;  /* 0x000000000e0a72ca */ /* 0x000fe200000e0000 */
[----:B------:R-:W-:Y:S01]  /*15620*/  VIADD R7, R7, 0xffffff80 ;  /* 0xffffff8007077836 */ /* 0x000fe20000000000 */
[----:B------:R-:W-:Y:S01]  /*15630*/  UIADD3.X UR5, URZ, UR41, URZ, UP0, !UPT ;  /* 0x000000293f057290 */ /* 0x000fe200087fe43f */
[----:B0-----:R-:W-:Y:S01]  /*15640*/  VIADD R6, R9, 0x2d890 ;  /* 0x0002d89009067836 */ /* 0x001fe20000000000 */
[----:B------:R-:W-:Y:S01]  /*15650*/  UMOV UR6, 0x0 ;  /* 0x0000000000067882 */ /* 0x000fe20000000000 */
[----:B------:R-:W-:Y:S01]  /*15660*/  VIADD R10, R8, 0x15400 ;  /* 0x00015400080a7836 */ /* 0x000fe20000000000 */
[----:B------:R-:W-:-:S09]  /*15670*/  UMOV UR7, 0x12f00000 ;  /* 0x12f0000000077882 */ /* 0x000fd20000000000 */
.L_x_576:
[----:B------:R-:W-:-:S13]  /*15680*/  @P0 ELECT P3, URZ, PT ;  /* 0x00000000003f082f */ /* 0x000fda0003860000 */
[----:B------:R-:W-:Y:S02]  /*15690*/  @P3 R2UR UR13, R2 ;  /* 0x00000000020d32ca */ /* 0x000fe400000e0000 */
[----:B------:R-:W-:Y:S02]  /*156a0*/  @P3 R2UR UR12, R17 ;  /* 0x00000000110c32ca */ /* 0x000fe400000e0000 */
[----:B------:R-:W-:Y:S02]  /*156b0*/  @P3 R2UR UR11, R7 ;  /* 0x00000000070b32ca */ /* 0x000fe400000e0000 */
[----:B------:R-:W-:Y:S02]  /*156c0*/  @P3 R2UR UR9, R6 ;  /* 0x00000000060932ca */ /* 0x000fe400000e0000 */
[----:B------:R-:W-:Y:S02]  /*156d0*/  @P3 R2UR UR8, R10 ;  /* 0x000000000a0832ca */ /* 0x000fe400000e0000 */
[----:B------:R-:W-:-:S02]  /*156e0*/  @P3 PLOP3.LUT P0, PT, P3, PT, PT, 0x8, 0x0 ;  /* 0x000000000000381c */ /* 0x000fc40001f0e170 */
[----:B------:R-:W-:-:S09]  /*156f0*/  PLOP3.LUT P3, PT, PT, PT, PT, 0x8, 0x0 ;  /* 0x000000000000781c */ /* 0x000fd20003f6e170 */
[----:B------:R0:W-:Y:S02]  /*15700*/  UTMALDG.4D [UR8], [UR4], desc[UR6] ;  /* 0x00000608040075b4 */ /* 0x0001e40008019000 */
[----:B0-----:R-:W-:Y:S05]  /*15710*/  @P0 BRA.U.ANY `(.L_x_576) ;  /* 0xfffffffd00d80947 */ /* 0x001fea000393ffff */
[----:B------:R-:W-:Y:S01]  /*15720*/  IMAD.MOV.U32 R13, RZ, RZ, 0x20 ;  /* 0x00000020ff0d7424 */ /* 0x000fe200078e00ff */
[----:B------:R-:W-:Y:S01]  /*15730*/  PLOP3.LUT P0, PT, PT, PT, PT, 0x80, 0x0 ;  /* 0x000000000000781c */ /* 0x000fe20003f0f070 */
[----:B------:R-:W-:Y:S01]  /*15740*/  VIADD R10, R8, 0x17400 ;  /* 0x00017400080a7836 */ /* 0x000fe20000000000 */
[----:B------:R-:W-:Y:S01]  /*15750*/  UMOV UR6, 0x0 ;  /* 0x0000000000067882 */ /* 0x000fe20000000000 */
[----:B------:R-:W-:Y:S01]  /*15760*/  UMOV UR7, 0x12f00000 ;  /* 0x12f0000000077882 */ /* 0x000fe20000000000 */
[----:B------:R-:W-:-:S15]  /*15770*/  R2UR UR10, R13 ;  /* 0x000000000d0a72ca */ /* 0x000fde00000e0000 */
.L_x_577:
        /* <DEDUP_REMOVED lines=16> */
.L_x_578:
        /* <DEDUP_REMOVED lines=10> */
[----:B------:R-:W0:Y:S01]  /*15920*/  SYNCS.PHASECHK.TRANS64.TRYWAIT P0, [R9+URZ+0x2d8c0], R11 ;  /* 0x02d8c00b090075a7 */ /* 0x000e22000800017f */
[----:B------:R-:W-:Y:S04]  /*15930*/  BSSY B2, `(.L_x_579) ;  /* 0x0000002000027945 */ /* 0x000fe80003800000 */
[----:B0-----:R-:W-:Y:S05]  /*15940*/  @!P0 BRA `(.L_x_580) ;  /* 0x0000006400d08947 */ /* 0x001fea0003800000 */
.L_x_733:
[----:B------:R-:W-:Y:S05]  /*15950*/  BSYNC B2 ;  /* 0x0000000000027941 */ /* 0x000fea0003800000 */
.L_x_579:
[----:B------:R-:W-:Y:S01]  /*15960*/  BSSY B2, `(.L_x_581) ;  /* 0x000000b000027945 */ /* 0x000fe20003800000 */
[----:B------:R-:W-:Y:S02]  /*15970*/  IMAD.MOV.U32 R10, RZ, RZ, 0x0 ;  /* 0x00000000ff0a7424 */ /* 0x000fe400078e00ff */
[----:B01----:R-:W-:Y:S01]  /*15980*/  IMAD.MOV.U32 R11, RZ, RZ, 0x12f00000 ;  /* 0x12f00000ff0b7424 */ /* 0x003fe200078e00ff */
[----:B------:R-:W-:Y:S06]  /*15990*/  @P2 BRA `(.L_x_582) ;  /* 0x00000000001c2947 */ /* 0x000fec0003800000 */
[----:B------:R-:W0:Y:S02]  /*159a0*/  S2R R6, SR_TID.X ;  /* 0x0000000000067919 */ /* 0x000e240000002100 */
[----:B0-----:R-:W-:Y:S01]  /*159b0*/  LOP3.LUT R15, R6, 0x1f, RZ, 0xc0, !PT ;  /* 0x0000001f060f7812 */ /* 0x001fe200078ec0ff */
[----:B------:R-:W-:-:S03]  /*159c0*/  IMAD.MOV.U32 R6, RZ, RZ, 0x6000 ;  /* 0x00006000ff067424 */ /* 0x000fc600078e00ff */
[----:B------:R-:W-:Y:S01]  /*159d0*/  ISETP.NE.AND P0, PT, R15, RZ, PT ;  /* 0x000000ff0f00720c */ /* 0x000fe20003f05270 */
[----:B------:R0:W-:-:S12]  /*159e0*/  SYNCS.ARRIVE.TRANS64 RZ, [R9+URZ+0x2d8b0], R6 ;  /* 0x02d8b00609ff79a7 */ /* 0x0001d8000800003f */
[----:B0-----:R-:W-:Y:S05]  /*159f0*/  @!P0 BRA `(.L_x_582) ;  /* 0x0000000000048947 */ /* 0x001fea0003800000 */
[----:B------:R-:W-:Y:S01]  /*15a00*/  BPT.TRAP 0x1 ;  /* 0x000000040000795c */ /* 0x000fe20000300000 */
.L_x_582:
[----:B------:R-:W-:Y:S05]  /*15a10*/  BSYNC B2 ;  /* 0x0000000000027941 */ /* 0x000fea0003800000 */
.L_x_581:
[----:B------:R-:W-:Y:S01]  /*15a20*/  R2UR UR10, R14 ;  /* 0x000000000e0a72ca */ /* 0x000fe200000e0000 */
[----:B------:R-:W-:Y:S01]  /*15a30*/  UIADD3 UR4, UP0, UR40, 0x670, URZ ;  /* 0x0000067028047890 */ /* 0x000fe2000ff1e03f */
[----:B------:R-:W-:Y:S01]  /*15a40*/  R2UR UR6, R10 ;  /* 0x000000000a0672ca */ /* 0x000fe200000e0000 */
[----:B------:R-:W-:Y:S01]  /*15a50*/  VIADD R9, R9, 0x2d8b0 ;  /* 0x0002d8b009097836 */ /* 0x000fe20000000000 */
[----:B------:R-:W-:Y:S01]  /*15a60*/  R2UR UR7, R11 ;  /* 0x000000000b0772ca */ /* 0x000fe200000e0000 */
[----:B------:R-:W-:Y:S01]  /*15a70*/  VIADD R6, R8, 0x400 ;  /* 0x0000040008067836 */ /* 0x000fe20000000000 */
[----:B------:R-:W-:Y:S01]  /*15a80*/  PLOP3.LUT P0, PT, PT, PT, PT, 0x80, 0x0 ;  /* 0x000000000000781c */ /* 0x000fe20003f0f070 */
[----:B------:R-:W-:-:S12]  /*15a90*/  UIADD3.X UR5, URZ, UR41, URZ, UP0, !UPT ;  /* 0x000000293f057290 */ /* 0x000fd800087fe43f */
.L_x_583:
        /* <DEDUP_REMOVED lines=10> */
[----:B------:R-:W-:Y:S01]  /*15b40*/  R2UR UR10, R13 ;  /* 0x000000000d0a72ca */ /* 0x000fe200000e0000 */
[----:B------:R-:W-:Y:S01]  /*15b50*/  VIADD R6, R8, 0x2400 ;  /* 0x0000240008067836 */ /* 0x000fe20000000000 */
[----:B------:R-:W-:Y:S02]  /*15b60*/  R2UR UR6, R10 ;  /* 0x000000000a0672ca */ /* 0x000fe400000e0000 */
[----:B------:R-:W-:Y:S02]  /*15b70*/  R2UR UR7, R11 ;  /* 0x000000000b0772ca */ /* 0x000fe400000e0000 */
[----:B------:R-:W-:-:S13]  /*15b80*/  PLOP3.LUT P0, PT, PT, PT, PT, 0x80, 0x0 ;  /* 0x000000000000781c */ /* 0x000fda0003f0f070 */
.L_x_584:
        /* <DEDUP_REMOVED lines=15> */
.L_x_585:
        /* <DEDUP_REMOVED lines=9> */
[----:B--2---:R-:W-:Y:S05]  /*15d10*/  @P0 BRA.U.ANY `(.L_x_585) ;  /* 0xfffffffd00d80947 */ /* 0x004fea000393ffff */
.L_x_571:
[----:B------:R-:W-:Y:S05]  /*15d20*/  BSYNC B1 ;  /* 0x0000000000017941 */ /* 0x000fea0003800000 */
.L_x_570:
[----:B0-----:R-:W2:Y:S01]  /*15d30*/  LDL.LU R6, [R1+0x4] ;  /* 0x0000040001067983 */ /* 0x001ea20000300800 */
[----:B------:R-:W-:Y:S01]  /*15d40*/  VIADD R29, R29, 0x1 ;  /* 0x000000011d1d7836 */ /* 0x000fe20000000000 */
[----:B------:R-:W-:Y:S01]  /*15d50*/  PLOP3.LUT P0, PT, PT, PT, PT, 0x8, 0x0 ;  /* 0x000000000000781c */ /* 0x000fe20003f0e170 */
[----:B------:R-:W-:-:S03]  /*15d60*/  VIADD R10, R5, 0xfffffffe ;  /* 0xfffffffe050a7836 */ /* 0x000fc60000000000 */
[C---:B------:R-:W-:Y:S02]  /*15d70*/  ISETP.NE.AND P2, PT, R29.reuse, 0x2, PT ;  /* 0x000000021d00780c */ /* 0x040fe40003f45270 */
[----:B------:R-:W-:Y:S02]  /*15d80*/  ISETP.GE.AND P3, PT, R10, R3, PT ;  /* 0x000000030a00720c */ /* 0x000fe40003f66270 */
[----:B------:R-:W-:Y:S02]  /*15d90*/  SEL R5, RZ, 0x1, P2 ;  /* 0x00000001ff057807 */ /* 0x000fe40001000000 */
[----:B------:R-:W-:Y:S02]  /*15da0*/  SEL R29, R29, RZ, P2 ;  /* 0x000000ff1d1d7207 */ /* 0x000fe40001000000 */
[----:B--2---:R-:W-:-:S05]  /*15db0*/  LOP3.LUT R6, R6, R5, RZ, 0x3c, !PT ;  /* 0x0000000506067212 */ /* 0x004fca00078e3cff */
[----:B------:R0:W-:Y:S02]  /*15dc0*/  STL [R1+0x4], R6 ;  /* 0x0000040601007387 */ /* 0x0001e40000100800 */
[----:B------:R-:W-:Y:S05]  /*15dd0*/  @!P3 BRA `(.L_x_564) ;  /* 0x00000008005cb947 */ /* 0x000fea0003800000 */
.L_x_602:
[----:B------:R-:W-:Y:S05]  /*15de0*/  YIELD ;  /* 0x0000000000007946 */ /* 0x000fea0003800000 */
[----:B------:R-:W-:Y:S04]  /*15df0*/  BSSY B1, `(.L_x_586) ;  /* 0x000008b000017945 */ /* 0x000fe80003800000 */
[----:B--2---:R-:W-:Y:S05]  /*15e00*/  @!P6 BRA `(.L_x_587) ;  /* 0x000000080024e947 */ /* 0x004fea0003800000 */
[----:B0-----:R-:W2:Y:S01]  /*15e10*/  LDL R6, [R1+0x4] ;  /* 0x0000040001067983 */ /* 0x001ea20000100800 */
[----:B-1----:R-:W-:Y:S01]  /*15e20*/  IMAD R9, R29, 0x8, R16 ;  /* 0x000000081d097824 */ /* 0x002fe200078e0210 */
[----:B------:R-:W0:Y:S01]  /*15e30*/  S2R R5, SR_TID.X ;  /* 0x0000000000057919 */ /* 0x000e220000002100 */
[----:B------:R-:W-:Y:S01]  /*15e40*/  BSSY B2, `(.L_x_588) ;  /* 0x0000006000027945 */ /* 0x000fe20003800000 */
[----:B0-----:R-:W-:-:S04]  /*15e50*/  LOP3.LUT R5, R5, 0x7f, RZ, 0xc0, !PT ;  /* 0x0000007f05057812 */ /* 0x001fc800078ec0ff */
[----:B------:R-:W-:Y:S02]  /*15e60*/  ISETP.NE.AND P3, PT, R5, RZ, PT ;  /* 0x000000ff0500720c */ /* 0x000fe40003f65270 */
[----:B--2---:R-:W-:-:S04]  /*15e70*/  SHF.L.U32 R8, R6, 0x1f, RZ ;  /* 0x0000001f06087819 */ /* 0x004fc800000006ff */
[----:B------:R-:W0:Y:S02]  /*15e80*/  SYNCS.PHASECHK.TRANS64.TRYWAIT P2, [R9+URZ+0x2d8a0], R8 ;  /* 0x02d8a008090075a7 */ /* 0x000e24000804017f */
[----:B0-----:R-:W-:Y:S05]  /*15e90*/  @!P2 BRA `(.L_x_589) ;  /* 0x000000600090a947 */ /* 0x001fea0003800000 */
.L_x_734:
[----:B------:R-:W-:Y:S05]  /*15ea0*/  BSYNC B2 ;  /* 0x0000000000027941 */ /* 0x000fea0003800000 */
.L_x_588:
[----:B------:R-:W-:Y:S04]  /*15eb0*/  BSSY B2, `(.L_x_590) ;  /* 0x0000009000027945 */ /* 0x000fe80003800000 */
[----:B------:R-:W-:Y:S05]  /*15ec0*/  @P3 BRA `(.L_x_591) ;  /* 0x00000000001c3947 */ /* 0x000fea0003800000 */
[----:B------:R-:W1:Y:S02]  /*15ed0*/  S2R R5, SR_TID.X ;  /* 0x0000000000057919 */ /* 0x000e640000002100 */
[----:B-1----:R-:W-:Y:S01]  /*15ee0*/  LOP3.LUT R6, R5, 0x1f, RZ, 0xc0, !PT ;  /* 0x0000001f05067812 */ /* 0x002fe200078ec0ff */
[----:B------:R-:W-:-:S03]  /*15ef0*/  IMAD.MOV.U32 R5, RZ, RZ, 0x6000 ;  /* 0x00006000ff057424 */ /* 0x000fc600078e00ff */
[----:B------:R-:W-:Y:S01]  /*15f00*/  ISETP.NE.AND P2, PT, R6, RZ, PT ;  /* 0x000000ff0600720c */ /* 0x000fe20003f45270 */
[----:B------:R1:W-:-:S12]  /*15f10*/  SYNCS.ARRIVE.TRANS64 RZ, [R9+URZ+0x2d890], R5 ;  /* 0x02d8900509ff79a7 */ /* 0x0003d8000800003f */
[----:B-1----:R-:W-:Y:S05]  /*15f20*/  @!P2 BRA `(.L_x_591) ;  /* 0x000000000004a947 */ /* 0x002fea0003800000 */
[----:B------:R-:W-:Y:S01]  /*15f30*/  BPT.TRAP 0x1 ;  /* 0x000000040000795c */ /* 0x000fe20000300000 */
.L_x_591:
[----:B------:R-:W-:Y:S05]  /*15f40*/  BSYNC B2 ;  /* 0x0000000000027941 */ /* 0x000fea0003800000 */
.L_x_590:
        /* <DEDUP_REMOVED lines=8> */
[----:B------:R-:W-:Y:S01]  /*15fd0*/  VIADD R11, R7, 0x15400 ;  /* 0x00015400070b7836 */ /* 0x000fe20000000000 */
[----:B------:R-:W-:Y:S01]  /*15fe0*/  UMOV UR6, 0x0 ;  /* 0x0000000000067882 */ /* 0x000fe20000000000 */
[----:B------:R-:W-:-:S10]  /*15ff0*/  UMOV UR7, 0x12f00000 ;  /* 0x12f0000000077882 */ /* 0x000fd40000000000 */
.L_x_592:
        /* <DEDUP_REMOVED lines=9> */
[----:B-1----:R-:W-:Y:S05]  /*16090*/  @P2 BRA.U.ANY `(.L_x_592) ;  /* 0xfffffffd00d82947 */ /* 0x002fea000393ffff */
[----:B------:R-:W-:Y:S01]  /*160a0*/  IMAD.MOV.U32 R23, RZ, RZ, 0x20 ;  /* 0x00000020ff177424 */ /* 0x000fe200078e00ff */
[----:B------:R-:W-:Y:S01]  /*160b0*/  PLOP3.LUT P2, PT, PT, PT, PT, 0x80, 0x0 ;  /* 0x000000000000781c */ /* 0x000fe20003f4f070 */
[----:B------:R-:W-:Y:S01]  /*160c0*/  VIADD R11, R7, 0x17400 ;  /* 0x00017400070b7836 */ /* 0x000fe20000000000 */
[----:B------:R-:W-:Y:S01]  /*160d0*/  UMOV UR6, 0x0 ;  /* 0x0000000000067882 */ /* 0x000fe20000000000 */
[----:B------:R-:W-:Y:S01]  /*160e0*/  UMOV UR7, 0x12f00000 ;  /* 0x12f0000000077882 */ /* 0x000fe20000000000 */
[----:B------:R-:W-:-:S15]  /*160f0*/  R2UR UR10, R23 ;  /* 0x00000000170a72ca */ /* 0x000fde00000e0000 */
.L_x_593:
        /* <DEDUP_REMOVED lines=16> */
.L_x_594:
        /* <DEDUP_REMOVED lines=10> */
[----:B------:R-:W1:Y:S01]  /*162a0*/  SYNCS.PHASECHK.TRANS64.TRYWAIT P2, [R9+URZ+0x2d8c0], R8 ;  /* 0x02d8c008090075a7 */ /* 0x000e62000804017f */
[----:B------:R-:W-:Y:S04]  /*162b0*/  BSSY B2, `(.L_x_595) ;  /* 0x0000002000027945 */ /* 0x000fe80003800000 */
[----:B-1----:R-:W-:Y:S05]  /*162c0*/  @!P2 BRA `(.L_x_596) ;  /* 0x0000005c0098a947 */ /* 0x002fea0003800000 */
.L_x_735:
[----:B------:R-:W-:Y:S05]  /*162d0*/  BSYNC B2 ;  /* 0x0000000000027941 */ /* 0x000fea0003800000 */
.L_x_595:
[----:B------:R-:W-:Y:S01]  /*162e0*/  BSSY B2, `(.L_x_597) ;  /* 0x000000b000027945 */ /* 0x000fe20003800000 */
[----:B------:R-:W-:Y:S02]  /*162f0*/  IMAD.MOV.U32 R12, RZ, RZ, 0x0 ;  /* 0x00000000ff0c7424 */ /* 0x000fe400078e00ff */
[----:B------:R-:W-:Y:S01]  /*16300*/  IMAD.MOV.U32 R13, RZ, RZ, 0x12f00000 ;  /* 0x12f00000ff0d7424 */ /* 0x000fe200078e00ff */
[----:B------:R-:W-:Y:S06]  /*16310*/  @P3 BRA `(.L_x_598) ;  /* 0x00000000001c3947 */ /* 0x000fec0003800000 */
[----:B------:R-:W2:Y:S02]  /*16320*/  S2R R5, SR_TID.X ;  /* 0x0000000000057919 */ /* 0x000ea40000002100 */
[----:B--2---:R-:W-:Y:S01]  /*16330*/  LOP3.LUT R11, R5, 0x1f, RZ, 0xc0, !PT ;  /* 0x0000001f050b7812 */ /* 0x004fe200078ec0ff */
[----:B------:R-:W-:-:S03]  /*16340*/  IMAD.MOV.U32 R5, RZ, RZ, 0x6000 ;  /* 0x00006000ff057424 */ /* 0x000fc600078e00ff */
[----:B------:R-:W-:Y:S01]  /*16350*/  ISETP.NE.AND P2, PT, R11, RZ, PT ;  /* 0x000000ff0b00720c */ /* 0x000fe20003f45270 */
[----:B------:R2:W-:-:S12]  /*16360*/  SYNCS.ARRIVE.TRANS64 RZ, [R9+URZ+0x2d8b0], R5 ;  /* 0x02d8b00509ff79a7 */ /* 0x0005d8000800003f */
[----:B--2---:R-:W-:Y:S05]  /*16370*/  @!P2 BRA `(.L_x_598) ;  /* 0x000000000004a947 */ /* 0x004fea0003800000 */
[----:B------:R-:W-:Y:S01]  /*16380*/  BPT.TRAP 0x1 ;  /* 0x000000040000795c */ /* 0x000fe20000300000 */
.L_x_598:
[----:B------:R-:W-:Y:S05]  /*16390*/  BSYNC B2 ;  /* 0x0000000000027941 */ /* 0x000fea0003800000 */
.L_x_597:
[----:B------:R-:W-:Y:S01]  /*163a0*/  R2UR UR10, R14 ;  /* 0x000000000e0a72ca */ /* 0x000fe200000e0000 */
[----:B------:R-:W-:Y:S01]  /*163b0*/  UIADD3 UR4, UP0, UR40, 0x670, URZ ;  /* 0x0000067028047890 */ /* 0x000fe2000ff1e03f */
[----:B------:R-:W-:Y:S01]  /*163c0*/  R2UR UR6, R12 ;  /* 0x000000000c0672ca */ /* 0x000fe200000e0000 */
[----:B01----:R-:W-:Y:S01]  /*163d0*/  VIADD R9, R9, 0x2d8b0 ;  /* 0x0002d8b009097836 */ /* 0x003fe20000000000 */
[----:B------:R-:W-:Y:S01]  /*163e0*/  R2UR UR7, R13 ;  /* 0x000000000d0772ca */ /* 0x000fe200000e0000 */
[----:B------:R-:W-:Y:S01]  /*163f0*/  VIADD R5, R7, 0x400 ;  /* 0x0000040007057836 */ /* 0x000fe20000000000 */
[----:B------:R-:W-:Y:S01]  /*16400*/  PLOP3.LUT P2, PT, PT, PT, PT, 0x80, 0x0 ;  /* 0x000000000000781c */ /* 0x000fe20003f4f070 */
[----:B------:R-:W-:-:S12]  /*16410*/  UIADD3.X UR5, URZ, UR41, URZ, UP0, !UPT ;  /* 0x000000293f057290 */ /* 0x000fd800087fe43f */
.L_x_599:
        /* <DEDUP_REMOVED lines=15> */
.L_x_600:
        /* <DEDUP_REMOVED lines=15> */
.L_x_601:
        /* <DEDUP_REMOVED lines=10> */
.L_x_587:
[----:B------:R-:W-:Y:S05]  /*166a0*/  BSYNC B1 ;  /* 0x0000000000017941 */ /* 0x000fea0003800000 */
.L_x_586:
[----:B------:R-:W2:Y:S01]  /*166b0*/  LDL.LU R8, [R1+0x4] ;  /* 0x0000040001087983 */ /* 0x000ea20000300800 */
[----:B------:R-:W-:Y:S01]  /*166c0*/  VIADD R29, R29, 0x1 ;  /* 0x000000011d1d7836 */ /* 0x000fe20000000000 */
[C---:B------:R-:W-:Y:S01]  /*166d0*/  ISETP.GT.AND P3, PT, R10.reuse, R3, PT ;  /* 0x000000030a00720c */ /* 0x040fe20003f64270 */
[----:B------:R-:W-:-:S03]  /*166e0*/  VIADD R10, R10, 0xffffffff ;  /* 0xffffffff0a0a7836 */ /* 0x000fc60000000000 */
[----:B------:R-:W-:-:S04]  /*166f0*/  ISETP.NE.AND P2, PT, R29, 0x2, PT ;  /* 0x000000021d00780c */ /* 0x000fc80003f45270 */
[----:B------:R-:W-:Y:S02]  /*16700*/  SEL R5, RZ, 0x1, P2 ;  /* 0x00000001ff057807 */ /* 0x000fe40001000000 */
[----:B------:R-:W-:Y:S02]  /*16710*/  SEL R29, R29, RZ, P2 ;  /* 0x000000ff1d1d7207 */ /* 0x000fe40001000000 */
[----:B--2---:R-:W-:-:S05]  /*16720*/  LOP3.LUT R8, R8, R5, RZ, 0x3c, !PT ;  /* 0x0000000508087212 */ /* 0x004fca00078e3cff */
[----:B------:R2:W-:Y:S01]  /*16730*/  STL [R1+0x4], R8 ;  /* 0x0000040801007387 */ /* 0x0005e20000100800 */
[----:B------:R-:W-:Y:S05]  /*16740*/  @P3 BRA `(.L_x_602) ;  /* 0xfffffff400a43947 */ /* 0x000fea000383ffff */
.L_x_564:
[----:B------:R-:W-:Y:S05]  /*16750*/  BSYNC B0 ;  /* 0x0000000000007941 */ /* 0x000fea0003800000 */
.L_x_563:
[----:B------:R-:W-:Y:S05]  /*16760*/  @!P0 WARPSYNC.ALL ;  /* 0x0000000000008948 */ /* 0x000fea0003800000 */
[----:B------:R-:W-:Y:S01]  /*16770*/  @!P0 BAR.SYNC.DEFER_BLOCKING 0xc, 0x200 ;  /* 0x0308000000008b1d */ /* 0x000fe20000010000 */
[----:B------:R-:W-:-:S05]  /*16780*/  IMAD.MOV.U32 R0, RZ, RZ, RZ ;  /* 0x000000ffff007224 */ /* 0x000fca00078e00ff */
[----:B------:R-:W-:Y:S04]  /*16790*/  BSSY B0, `(.L_x_603) ;  /* 0x000001e000007945 */ /* 0x000fe80003800000 */
[----:B------:R-:W-:Y:S05]  /*167a0*/  @!P1 BRA `(.L_x_604) ;  /* 0x0000000000709947 */ /* 0x000fea0003800000 */
[----:B------:R-:W-:-:S13]  /*167b0*/  ISETP.NE.AND P0, PT, R4, RZ, PT ;  /* 0x000000ff0400720c */ /* 0x000fda0003f05270 */
[----:B------:R-:W3:Y:S02]  /*167c0*/  @!P0 LDC R4, c[0x0][0x9f0] ;  /* 0x00027c00ff048b82 */ /* 0x000ee40000000800 */
[-C--:B---3--:R-:W-:Y:S02]  /*167d0*/  IABS R0, R4.reuse ;  /* 0x0000000400007213 */ /* 0x088fe40000000000 */
[----:B0-----:R-:W-:Y:S02]  /*167e0*/  IABS R6, R4 ;  /* 0x0000000400067213 */ /* 0x001fe40000000000 */
[----:B------:R-:W0:Y:S03]  /*167f0*/  I2F.RP R2, R0 ;  /* 0x0000000000027306 */ /* 0x000e260000209400 */
[----:B------:R-:W-:-:S05]  /*16800*/  IMAD.MOV R6, RZ, RZ, -R6 ;  /* 0x000000ffff067224 */ /* 0x000fca00078e0a06 */
[----:B0-----:R-:W0:Y:S02]  /*16810*/  MUFU.RCP R2, R2 ;  /* 0x0000000200027308 */ /* 0x001e240000001000 */
[----:B0-----:R-:W-:-:S06]  /*16820*/  VIADD R2, R2, 0xffffffe ;  /* 0x0ffffffe02027836 */ /* 0x001fcc0000000000 */
[----:B------:R-:W0:Y:S02]  /*16830*/  F2I.FTZ.U32.TRUNC.NTZ R3, R2 ;  /* 0x0000000200037305 */ /* 0x000e24000021f000 */
[----:B0-----:R-:W-:-:S04]  /*16840*/  IMAD.MOV R2, RZ, RZ, -R3 ;  /* 0x000000ffff027224 */ /* 0x001fc800078e0a03 */
[----:B------:R-:W-:Y:S02]  /*16850*/  IMAD R5, R2, R0, RZ ;  /* 0x0000000002057224 */ /* 0x000fe400078e02ff */
[----:B------:R-:W-:-:S04]  /*16860*/  IMAD.MOV.U32 R2, RZ, RZ, RZ ;  /* 0x000000ffff027224 */ /* 0x000fc800078e00ff */
[----:B------:R-:W-:Y:S01]  /*16870*/  IMAD.HI.U32 R2, R3, R5, R2 ;  /* 0x0000000503027227 */ /* 0x000fe200078e0002 */
[----:B------:R-:W-:-:S04]  /*16880*/  IADD3 R5, R20, -0x1, R4 ;  /* 0xffffffff14057810 */ /* 0x000fc80007ffe004 */
[----:B------:R-:W-:Y:S02]  /*16890*/  IABS R3, R5 ;  /* 0x0000000500037213 */ /* 0x000fe40000000000 */
[----:B------:R-:W-:-:S03]  /*168a0*/  LOP3.LUT R5, R5, R4, RZ, 0x3c, !PT ;  /* 0x0000000405057212 */ /* 0x000fc600078e3cff */
[----:B------:R-:W-:Y:S01]  /*168b0*/  IMAD.HI.U32 R2, R2, R3, RZ ;  /* 0x0000000302027227 */ /* 0x000fe200078e00ff */
[----:B------:R-:W-:-:S03]  /*168c0*/  ISETP.GE.AND P2, PT, R5, RZ, PT ;  /* 0x000000ff0500720c */ /* 0x000fc60003f46270 */
        /* <DEDUP_REMOVED lines=10> */
.L_x_604:
[----:B------:R-:W-:Y:S05]  /*16970*/  BSYNC B0 ;  /* 0x0000000000007941 */ /* 0x000fea0003800000 */
.L_x_603:
[-C--:B------:R-:W-:Y:S01]  /*16980*/  IMAD R2, R21, R0.reuse, RZ ;  /* 0x0000000015027224 */ /* 0x080fe200078e02ff */
[----:B------:R-:W-:Y:S04]  /*16990*/  BSSY B7, `(.L_x_605) ;  /* 0x0000347000077945 */ /* 0x000fe80003800000 */
[----:B------:R-:W-:Y:S01]  /*169a0*/  VIADDMNMX R26, R2, R0, R20, PT ;  /* 0x00000000021a7246 */ /* 0x000fe20003800114 */
[----:B------:R3:W-:Y:S03]  /*169b0*/  STL [R1+0x24], R2 ;  /* 0x0000240201007387 */ /* 0x0007e60000100800 */
[----:B------:R-:W-:Y:S01]  /*169c0*/  ISETP.GT.AND P0, PT, R26, R2, PT ;  /* 0x000000021a00720c */ /* 0x000fe20003f04270 */
[----:B------:R3:W-:-:S12]  /*169d0*/  STL [R1+0x40], R26 ;  /* 0x0000401a01007387 */ /* 0x0007d80000100800 */
[----:B---3--:R-:W-:Y:S05]  /*169e0*/  @P0 BRA `(.L_x_606) ;  /* 0x0000000000440947 */ /* 0x008fea0003800000 */
[----:B------:R-:W3:Y:S02]  /*169f0*/  S2R R2, SR_TID.X ;  /* 0x0000000000027919 */ /* 0x000ee40000002100 */
[----:B---3--:R-:W-:-:S04]  /*16a00*/  LOP3.LUT R2, R2, 0x7f, RZ, 0xc0, !PT ;  /* 0x0000007f02027812 */ /* 0x008fc800078ec0ff */
[----:B------:R-:W-:-:S13]  /*16a10*/  ISETP.NE.AND P0, PT, R2, RZ, PT ;  /* 0x000000ff0200720c */ /* 0x000fda0003f05270 */
[----:B------:R-:W-:Y:S05]  /*16a20*/  @P0 BRA `(.L_x_607) ;  /* 0x0000003000f40947 */ /* 0x000fea0003800000 */
[----:B------:R-:W3:Y:S01]  /*16a30*/  S2R R5, SR_LANEID ;  /* 0x0000000000057919 */ /* 0x000ee20000000000 */
[----:B------:R-:W-:Y:S01]  /*16a40*/  VOTEU.ANY UR4, UPT, PT ;  /* 0x0000000000047886 */ /* 0x000fe200038e0100 */
[----:B------:R-:W4:Y:S01]  /*16a50*/  LDC.64 R2, c[0x0][0xc60] ;  /* 0x00031800ff027b82 */ /* 0x000f220000000a00 */
[----:B------:R-:W3:Y:S02]  /*16a60*/  FLO.U32 R0, UR4 ;  /* 0x0000000400007d00 */ /* 0x000ee400080e0000 */
[----:B---3--:R-:W-:-:S06]  /*16a70*/  ISETP.EQ.U32.AND P0, PT, R0, R5, PT ;  /* 0x000000050000720c */ /* 0x008fcc0003f02070 */
[----:B------:R-:W4:Y:S07]  /*16a80*/  POPC R5, UR4 ;  /* 0x0000000400057d09 */ /* 0x000f2e0008000000 */
[----:B----4-:R-:W3:Y:S01]  /*16a90*/  @P0 ATOMG.E.ADD.STRONG.GPU PT, R3, desc[UR42][R2.64], R5 ;  /* 0x00000005020309a8 */ /* 0x010ee200081ee1ea */
[----:B------:R-:W4:Y:S02]  /*16aa0*/  S2R R4, SR_LTMASK ;  /* 0x0000000000047919 */ /* 0x000f240000003900 */
[----:B----4-:R-:W-:-:S04]  /*16ab0*/  LOP3.LUT R4, R4, UR4, RZ, 0xc0, !PT ;  /* 0x0000000404047c12 */ /* 0x010fc8000f8ec0ff */
[----:B------:R-:W4:Y:S01]  /*16ac0*/  POPC R7, R4 ;  /* 0x0000000400077309 */ /* 0x000f220000000000 */
[----:B---3--:R-:W4:Y:S02]  /*16ad0*/  SHFL.IDX PT, R0, R3, R0, 0x1f ;  /* 0x00001f0003007589 */ /* 0x008f2400000e0000 */
[----:B----4-:R-:W-:Y:S01]  /*16ae0*/  IADD3 R24, R0, UR37, R7 ;  /* 0x0000002500187c10 */ /* 0x010fe2000fffe007 */
[----:B------:R-:W-:Y:S06]  /*16af0*/  BRA `(.L_x_607) ;  /* 0x0000003000c07947 */ /* 0x000fec0003800000 */
.L_x_606:
        /* <DEDUP_REMOVED lines=9> */
[----:B------:R-:W3:Y:S01]  /*16b90*/  LDC.64 R2, c[0x4][R2] ;  /* 0x0100000002027b82 */ /* 0x000ee20000000a00 */
[----:B------:R-:W-:Y:S02]  /*16ba0*/  IMAD.U32 R5, RZ, RZ, UR7 ;  /* 0x00000007ff057e24 */ /* 0x000fe4000f8e00ff */
[----:B0-----:R-:W-:Y:S02]  /*16bb0*/  IMAD.U32 R6, RZ, RZ, UR8 ;  /* 0x00000008ff067e24 */ /* 0x001fe4000f8e00ff */
[----:B------:R-:W-:-:S02]  /*16bc0*/  IMAD.U32 R7, RZ, RZ, UR9 ;  /* 0x00000009ff077e24 */ /* 0x000fc4000f8e00ff */
[----:B------:R-:W-:Y:S02]  /*16bd0*/  IMAD.U32 R10, RZ, RZ, UR4 ;  /* 0x00000004ff0a7e24 */ /* 0x000fe4000f8e00ff */
[----:B------:R-:W-:Y:S02]  /*16be0*/  IMAD.U32 R11, RZ, RZ, UR5 ;  /* 0x00000005ff0b7e24 */ /* 0x000fe4000f8e00ff */
[----:B--2---:R-:W-:Y:S02]  /*16bf0*/  IMAD.MOV.U32 R8, RZ, RZ, 0x70 ;  /* 0x00000070ff087424 */ /* 0x004fe400078e00ff */
[----:B------:R-:W-:Y:S02]  /*16c00*/  IMAD.MOV.U32 R12, RZ, RZ, 0x1 ;  /* 0x00000001ff0c7424 */ /* 0x000fe400078e00ff */
[----:B------:R-:W-:-:S07]  /*16c10*/  IMAD.MOV.U32 R13, RZ, RZ, RZ ;  /* 0x000000ffff0d7224 */ /* 0x000fce00078e00ff */
[----:B------:R-:W-:-:S07]  /*16c20*/  LEPC R20, `(.L_x_609) ;  /* 0x000000001014794e */ /* 0x000fce0000000000 */
[----:B-1-3--:R-:W-:Y:S05]  /*16c30*/  CALL.ABS.NOINC R2 ;  /* 0x0000000002007343 */ /* 0x00afea0003c00000 */
.L_x_609:
[----:B------:R-:W-:Y:S05]  /*16c40*/  BSYNC B6 ;  /* 0x0000000000067941 */ /* 0x000fea0003800000 */
.L_x_608:
        /* <DEDUP_REMOVED lines=8> */
[----:B------:R3:W4:Y:S01]  /*16cd0*/  LDC.64 R2, c[0x4][R23] ;  /* 0x0100000017027b82 */ /* 0x0007220000000a00 */
[----:B------:R-:W-:Y:S02]  /*16ce0*/  IMAD.U32 R4, RZ, RZ, UR6 ;  /* 0x00000006ff047e24 */ /* 0x000fe4000f8e00ff */
[----:B------:R-:W-:Y:S02]  /*16cf0*/  IMAD.U32 R5, RZ, RZ, UR7 ;  /* 0x00000007ff057e24 */ /* 0x000fe4000f8e00ff */
[----:B0-----:R-:W-:Y:S02]  /*16d00*/  IMAD.U32 R6, RZ, RZ, UR8 ;  /* 0x00000008ff067e24 */ /* 0x001fe4000f8e00ff */
[----:B------:R-:W-:-:S02]  /*16d10*/  IMAD.U32 R7, RZ, RZ, UR9 ;  /* 0x00000009ff077e24 */ /* 0x000fc4000f8e00ff */
[----:B------:R-:W-:Y:S02]  /*16d20*/  IMAD.U32 R10, RZ, RZ, UR4 ;  /* 0x00000004ff0a7e24 */ /* 0x000fe4000f8e00ff */
[----:B------:R-:W-:Y:S02]  /*16d30*/  IMAD.U32 R11, RZ, RZ, UR5 ;  /* 0x00000005ff0b7e24 */ /* 0x000fe4000f8e00ff */
[----:B--2---:R-:W-:Y:S02]  /*16d40*/  IMAD.MOV.U32 R8, RZ, RZ, 0x70 ;  /* 0x00000070ff087424 */ /* 0x004fe400078e00ff */
[----:B------:R-:W-:Y:S02]  /*16d50*/  IMAD.MOV.U32 R12, RZ, RZ, 0x1 ;  /* 0x00000001ff0c7424 */ /* 0x000fe400078e00ff */
[----:B---3--:R-:W-:-:S07]  /*16d60*/  IMAD.MOV.U32 R13, RZ, RZ, RZ ;  /* 0x000000ffff0d7224 */ /* 0x008fce00078e00ff */
[----:B------:R-:W-:-:S07]  /*16d70*/  LEPC R20, `(.L_x_612) ;  /* 0x000000001014794e */ /* 0x000fce0000000000 */
[----:B-1--4-:R-:W-:Y:S05]  /*16d80*/  CALL.ABS.NOINC R2 ;  /* 0x0000000002007343 */ /* 0x012fea0003c00000 */
.L_x_612:
        /* <DEDUP_REMOVED lines=15> */
.L_x_611:
[----:B------:R-:W-:Y:S05]  /*16e80*/  BSYNC B6 ;  /* 0x0000000000067941 */ /* 0x000fea0003800000 */
.L_x_610:
[----:B------:R-:W3:Y:S01]  /*16e90*/  LDL R20, [R1+0xc] ;  /* 0x00000c0001147983 */ /* 0x000ee20000100800 */
[----:B------:R-:W-:Y:S01]  /*16ea0*/  ULDC.64 UR4, c[0x0][0x9f8] ;  /* 0x00027e0000047ab9 */ /* 0x000fe20000000a00 */
[----:B------:R-:W-:Y:S01]  /*16eb0*/  IMAD.MOV.U32 R23, RZ, RZ, R26 ;  /* 0x000000ffff177224 */ /* 0x000fe200078e001a */
[----:B------:R-:W-:Y:S01]  /*16ec0*/  ISETP.NE.U32.AND P0, PT, RZ, UR4, PT ;  /* 0x00000004ff007c0c */ /* 0x000fe2000bf05070 */
[----:B------:R-:W4:Y:S01]  /*16ed0*/  LDL R26, [R1+0x20] ;  /* 0x00002000011a7983 */ /* 0x000f220000100800 */
[----:B------:R-:W0:Y:S02]  /*16ee0*/  LDC R5, c[0x0][0x430] ;  /* 0x00010c00ff057b82 */ /* 0x000e240000000800 */
[----:B------:R-:W-:Y:S01]  /*16ef0*/  ISETP.NE.AND.EX P0, PT, RZ, UR5, PT, P0 ;  /* 0x00000005ff007c0c */ /* 0x000fe2000bf05300 */
[----:B------:R-:W2:-:S12]  /*16f00*/  LDL R21, [R1+0x28] ;  /* 0x0000280001157983 */ /* 0x000e980000100800 */
[----:B------:R-:W-:Y:S01]  /*16f10*/  @P0 IADD3 R2, P1, R18, UR4, RZ ;  /* 0x0000000412020c10 */ /* 0x000fe2000ff3e0ff */
[----:B------:R-:W1:Y:S01]  /*16f20*/  S2R R4, SR_TID.X ;  /* 0x0000000000047919 */ /* 0x000e620000002100 */
[----:B------:R-:W1:Y:S02]  /*16f30*/  S2R R0, SR_TID.X ;  /* 0x0000000000007919 */ /* 0x000e640000002100 */
[----:B------:R-:W-:Y:S01]  /*16f40*/  @P0 IADD3.X R3, R22, UR5, RZ, P1, !PT ;  /* 0x0000000516030c10 */ /* 0x000fe20008ffe4ff */
[----:B------:R-:W-:Y:S01]  /*16f50*/  VIADD R23, R23, 0xffffffff ;  /* 0xffffffff17177836 */ /* 0x000fe20000000000 */
[----:B------:R-:W-:Y:S01]  /*16f60*/  ULDC UR4, c[0x0][0x2f4] ;  /* 0x0000bd0000047ab9 */ /* 0x000fe20000000800 */
[----:B0-----:R-:W-:Y:S02]  /*16f70*/  ISETP.NE.AND P1, PT, R5, 0x1, PT ;  /* 0x000000010500780c */ /* 0x001fe40003f25270 */
[----:B---3--:R0:W3:Y:S01]  /*16f80*/  @P0 LDG.E R20, desc[UR42][R2.64] ;  /* 0x0000002a02140981 */ /* 0x0080e2000c1e1900 */
[----:B-1----:R-:W-:Y:S01]  /*16f90*/  IMAD.SHL.U32 R4, R4, 0x20, RZ ;  /* 0x0000002004047824 */ /* 0x002fe200078e00ff */
[----:B------:R-:W-:-:S09]  /*16fa0*/  LOP3.LUT R0, R0, 0x7f, RZ, 0xc0, !PT ;  /* 0x0000007f00007812 */ /* 0x000fd200078ec0ff */
[----:B0-----:R-:W0:Y:S01]  /*16fb0*/  @P1 LDC R2, c[0x0][0x434] ;  /* 0x00010d00ff021b82 */ /* 0x001e220000000800 */
[----:B------:R-:W-:Y:S01]  /*16fc0*/  IMAD.SHL.U32 R10, R23, 0x80, RZ ;  /* 0x00000080170a7824 */ /* 0x000fe200078e00ff */
[----:B------:R-:W-:Y:S02]  /*16fd0*/  SHF.R.U32.HI R0, RZ, 0x2, R0 ;  /* 0x00000002ff007819 */ /* 0x000fe40000011600 */
[----:B------:R-:W-:-:S04]  /*16fe0*/  LOP3.LUT R4, R4, 0x60, RZ, 0xc0, !PT ;  /* 0x0000006004047812 */ /* 0x000fc800078ec0ff */
[----:B------:R-:W1:Y:S01]  /*16ff0*/  @P1 LDC R3, c[0x0][0x438] ;  /* 0x00010e00ff031b82 */ /* 0x000e620000000800 */
[----:B------:R-:W-:Y:S01]  /*17000*/  LOP3.LUT R0, R10, R0, R4, 0xfe, !PT ;  /* 0x000000000a007212 */ /* 0x000fe200078efe04 */
[----:B------:R-:W4:Y:S01]  /*17010*/  S2R R11, SR_TID.X ;  /* 0x00000000000b7919 */ /* 0x000f220000002100 */
[----:B------:R-:W-:Y:S01]  /*17020*/  LOP3.LUT R19, R19, 0xfffffff7, RZ, 0xc0, !PT ;  /* 0xfffffff713137812 */ /* 0x000fe200078ec0ff */
[----:B----4-:R-:W-:-:S05]  /*17030*/  IMAD.SHL.U32 R11, R11, 0x8, RZ ;  /* 0x000000080b0b7824 */ /* 0x010fca00078e00ff */
[----:B------:R-:W-:-:S04]  /*17040*/  LOP3.LUT R11, R11, 0x18, RZ, 0xc0, !PT ;  /* 0x000000180b0b7812 */ /* 0x000fc800078ec0ff */
[----:B------:R-:W-:Y:S01]  /*17050*/  LOP3.LUT R12, R11, 0x20, RZ, 0xfc, !PT ;  /* 0x000000200b0c7812 */ /* 0x000fe200078efcff */
[----:B------:R-:W-:Y:S01]  /*17060*/  UMOV UR5, 0xffffffff ;  /* 0xffffffff00057882 */ /* 0x000fe20000000000 */
[----:B---3--:R-:W-:Y:S01]  /*17070*/  @P0 STL [R1+0xc], R20 ;  /* 0x00000c1401000387 */ /* 0x008fe20000100800 */
[C---:B------:R-:W-:Y:S01]  /*17080*/  ISETP.GE.AND P0, PT, R0.reuse, R26, PT ;  /* 0x0000001a0000720c */ /* 0x040fe20003f06270 */
[----:B--2---:R-:W-:-:S04]  /*17090*/  IMAD.IADD R0, R0, 0x1, R21 ;  /* 0x0000000100007824 */ /* 0x004fc800078e0215 */
[----:B0-----:R-:W-:-:S04]  /*170a0*/  @P1 IMAD.HI.U32 R2, R0, R2, RZ ;  /* 0x0000000200021227 */ /* 0x001fc800078e00ff */
[----:B------:R-:W-:Y:S01]  /*170b0*/  IMAD.MOV.U32 R6, RZ, RZ, R0 ;  /* 0x000000ffff067224 */ /* 0x000fe200078e0000 */
[----:B-1----:R-:W-:-:S03]  /*170c0*/  @P1 SHF.R.U32.HI R6, RZ, R3, R2 ;  /* 0x00000003ff061219 */ /* 0x002fc60000011602 */
[----:B------:R-:W0:Y:S01]  /*170d0*/  @!P0 LDC.64 R2, c[0x0][0x428] ;  /* 0x00010a00ff028b82 */ /* 0x000e220000000a00 */
[----:B------:R-:W-:Y:S01]  /*170e0*/  SHF.R.S32.HI R8, RZ, 0x1f, R20 ;  /* 0x0000001fff087819 */ /* 0x000fe20000011414 */
[--C-:B------:R-:W-:Y:S01]  /*170f0*/  IMAD.MOV R4, RZ, RZ, -R6.reuse ;  /* 0x000000ffff047224 */ /* 0x100fe200078e0a06 */
[----:B------:R-:W-:-:S03]  /*17100*/  @!P0 SHF.R.S32.HI R7, RZ, 0x1f, R6 ;  /* 0x0000001fff078819 */ /* 0x000fc60000011406 */
[----:B------:R-:W-:Y:S02]  /*17110*/  IMAD R4, R5, R4, R0 ;  /* 0x0000000405047224 */ /* 0x000fe400078e0200 */
[-C--:B0-----:R-:W-:Y:S02]  /*17120*/  @!P0 IMAD R0, R8, R2.reuse, RZ ;  /* 0x0000000208008224 */ /* 0x081fe400078e02ff */
[----:B------:R-:W-:-:S04]  /*17130*/  @!P0 IMAD.WIDE.U32 R6, R20, R2, R6 ;  /* 0x0000000214068225 */ /* 0x000fc800078e0006 */
[----:B------:R-:W-:Y:S02]  /*17140*/  @!P0 IMAD R0, R20, R3, R0 ;  /* 0x0000000314008224 */ /* 0x000fe400078e0200 */
[----:B------:R-:W0:Y:S01]  /*17150*/  @!P0 LDC.64 R2, c[0x0][0x418] ;  /* 0x00010600ff028b82 */ /* 0x000e220000000a00 */
[----:B------:R-:W-:Y:S01]  /*17160*/  IMAD.U32 R5, RZ, RZ, UR38 ;  /* 0x00000026ff057e24 */ /* 0x000fe2000f8e00ff */
[----:B------:R0:W-:Y:S01]  /*17170*/  STL [R1+0x2c], R8 ;  /* 0x00002c0801007387 */ /* 0x0001e20000100800 */
[----:B------:R-:W-:-:S03]  /*17180*/  @!P0 IMAD.IADD R0, R7, 0x1, R0 ;  /* 0x0000000107008824 */ /* 0x000fc600078e0200 */
[----:B------:R-:W-:Y:S02]  /*17190*/  ISETP.NE.AND P2, PT, R5, 0x3, PT ;  /* 0x000000030500780c */ /* 0x000fe40003f45270 */
[----:B0-----:R-:W-:Y:S01]  /*171a0*/  @!P0 LEA R8, P1, R6, R2, 0x2 ;  /* 0x0000000206088211 */ /* 0x001fe200078210ff */
[----:B------:R-:W-:-:S03]  /*171b0*/  IMAD.MOV.U32 R2, RZ, RZ, RZ ;  /* 0x000000ffff027224 */ /* 0x000fc600078e00ff */
[----:B------:R-:W-:-:S05]  /*171c0*/  @!P0 LEA.HI.X R9, R6, R3, R0, 0x2, P1 ;  /* 0x0000000306098211 */ /* 0x000fca00008f1400 */
[----:B------:R0:W5:Y:S01]  /*171d0*/  @!P0 LDG.E R2, desc[UR42][R8.64] ;  /* 0x0000002a08028981 */ /* 0x000162000c1e1900 */
[----:B------:R-:W-:Y:S02]  /*171e0*/  ISETP.GE.AND P0, PT, R11, UR4, PT ;  /* 0x000000040b007c0c */ /* 0x000fe4000bf06270 */
[----:B------:R-:W-:-:S04]  /*171f0*/  @P2 LOP3.LUT R19, R19, 0x8, RZ, 0xfc, !PT ;  /* 0x0000000813132812 */ /* 0x000fc800078efcff */
        /* <DEDUP_REMOVED lines=10> */
.L_x_738:
[----:B------:R-:W-:Y:S05]  /*172a0*/  @!P2 BRA `(.L_x_614) ;  /* 0x000000000004a947 */ /* 0x000fea0003800000 */
[----:B------:R-:W-:Y:S01]  /*172b0*/  BPT.TRAP 0x1 ;  /* 0x000000040000795c */ /* 0x000fe20000300000 */
.L_x_614:
[----:B------:R-:W2:Y:S01]  /*172c0*/  LDL R5, [R1] ;  /* 0x0000000001057983 */ /* 0x000ea20000100800 */
[----:B------:R-:W-:Y:S01]  /*172d0*/  SHF.R.S32.HI R3, RZ, 0x1f, R4 ;  /* 0x0000001fff037819 */ /* 0x000fe20000011404 */
[----:B------:R-:W-:Y:S01]  /*172e0*/  ULDC.64 UR4, c[0x0][0x328] ;  /* 0x0000ca0000047ab9 */ /* 0x000fe20000000a00 */
[----:B-----5:R-:W-:Y:S01]  /*172f0*/  SHF.R.S32.HI R8, RZ, 0x1f, R2 ;  /* 0x0000001fff087819 */ /* 0x020fe20000011402 */
[----:B------:R-:W-:Y:S01]  /*17300*/  IMAD.WIDE.U32 R6, R4, UR4, RZ ;  /* 0x0000000404067c25 */ /* 0x000fe2000f8e00ff */
[----:B------:R-:W-:Y:S01]  /*17310*/  ULDC.64 UR6, c[0x0][0x318] ;  /* 0x0000c60000067ab9 */ /* 0x000fe20000000a00 */
[----:B------:R-:W-:Y:S02]  /*17320*/  BSSY B0, `(.L_x_615) ;  /* 0x0000012000007945 */ /* 0x000fe40003800000 */
[----:B------:R-:W-:-:S04]  /*17330*/  IMAD R0, R3, UR4, RZ ;  /* 0x0000000403007c24 */ /* 0x000fc8000f8e02ff */
        /* <DEDUP_REMOVED lines=8> */
[----:B------:R-:W-:Y:S02]  /*173c0*/  IMAD R0, R28, 0x8, R16 ;  /* 0x000000081c007824 */ /* 0x000fe400078e0210 */
[----:B------:R-:W-:-:S04]  /*173d0*/  IMAD.WIDE.U32 R6, R17, UR4, R6 ;  /* 0x0000000411067c25 */ /* 0x000fc8000f8e0006 */
[----:B------:R-:W-:Y:S01]  /*173e0*/  IMAD R22, R17, UR5, R7 ;  /* 0x0000000511167c24 */ /* 0x000fe2000f8e0207 */
[----:B------:R-:W-:-:S04]  /*173f0*/  LEA R18, P0, R6, UR6, 0x1 ;  /* 0x0000000606127c11 */ /* 0x000fc8000f8008ff */
[----:B------:R-:W-:Y:S02]  /*17400*/  LEA.HI.X R22, R6, UR7, R22, 0x1, P0 ;  /* 0x0000000706167c11 */ /* 0x000fe400080f0c16 */
[----:B--2---:R-:W-:-:S06]  /*17410*/  SHF.L.U32 R5, R5, 0x1f, RZ ;  /* 0x0000001f05057819 */ /* 0x004fcc00000006ff */
[----:B------:R-:W0:Y:S02]  /*17420*/  SYNCS.PHASECHK.TRANS64.TRYWAIT P0, [R0+URZ+0x2d840], R5 ;  /* 0x02d84005000075a7 */ /* 0x000e24000800017f */
[----:B0-----:R-:W-:Y:S05]  /*17430*/  @!P0 BRA `(.L_x_616) ;  /* 0x0000004c00848947 */ /* 0x001fea0003800000 */
.L_x_739:
[----:B------:R-:W-:Y:S05]  /*17440*/  BSYNC B0 ;  /* 0x0000000000007941 */ /* 0x000fea0003800000 */
.L_x_615:
[----:B------:R-:W2:Y:S01]  /*17450*/  LDL R9, [R1+0x10] ;  /* 0x0000100001097983 */ /* 0x000ea20000100800 */
[----:B------:R-:W-:Y:S01]  /*17460*/  ULDC.64 UR4, c[0x0][0x300] ;  /* 0x0000c00000047ab9 */ /* 0x000fe20000000a00 */
[----:B------:R-:W-:Y:S02]  /*17470*/  ULDC.64 UR6, c[0x0][0x2e8] ;  /* 0x0000ba0000067ab9 */ /* 0x000fe40000000a00 */
[----:B------:R-:W3:Y:S01]  /*17480*/  LDL R12, [R1+0x20] ;  /* 0x00002000010c7983 */ /* 0x000ee20000100800 */
[----:B------:R-:W1:Y:S01]  /*17490*/  S2R R6, SR_TID.X ;  /* 0x0000000000067919 */ /* 0x000e620000002100 */
[----:B------:R-:W-:-:S04]  /*174a0*/  IMAD R3, R3, UR4, RZ ;  /* 0x0000000403037c24 */ /* 0x000fc8000f8e02ff */
[C---:B------:R-:W-:Y:S02]  /*174b0*/  IMAD R3, R4.reuse, UR5, R3 ;  /* 0x0000000504037c24 */ /* 0x040fe4000f8e0203 */
[----:B0-----:R-:W-:Y:S01]  /*174c0*/  IMAD.WIDE.U32 R4, R4, UR4, RZ ;  /* 0x0000000404047c25 */ /* 0x001fe2000f8e00ff */
[----:B------:R-:W-:-:S03]  /*174d0*/  ULDC.64 UR4, c[0x0][0x310] ;  /* 0x0000c40000047ab9 */ /* 0x000fc60000000a00 */
[----:B------:R-:W-:Y:S02]  /*174e0*/  IMAD.IADD R5, R5, 0x1, R3 ;  /* 0x0000000105057824 */ /* 0x000fe400078e0203 */
[----:B------:R-:W-:Y:S01]  /*174f0*/  IMAD R8, R8, UR4, RZ ;  /* 0x0000000408087c24 */ /* 0x000fe2000f8e02ff */
[----:B-1----:R-:W-:-:S04]  /*17500*/  LOP3.LUT R6, R6, 0x7f, RZ, 0xc0, !PT ;  /* 0x0000007f06067812 */ /* 0x002fc800078ec0ff */
[----:B------:R-:W-:Y:S02]  /*17510*/  SHF.R.U32.HI R11, RZ, 0x2, R6 ;  /* 0x00000002ff0b7819 */ /* 0x000fe40000011606 */
[----:B------:R-:W0:Y:S01]  /*17520*/  S2R R6, SR_TID.X ;  /* 0x0000000000067919 */ /* 0x000e220000002100 */
[----:B------:R-:W-:-:S04]  /*17530*/  IMAD.WIDE.U32 R4, R2, UR4, R4 ;  /* 0x0000000402047c25 */ /* 0x000fc8000f8e0004 */
[----:B------:R-:W-:Y:S01]  /*17540*/  IMAD R2, R2, UR5, R8 ;  /* 0x0000000502027c24 */ /* 0x000fe2000f8e0208 */
[----:B------:R-:W-:-:S03]  /*17550*/  ULDC.64 UR4, c[0x0][0x308] ;  /* 0x0000c20000047ab9 */ /* 0x000fc60000000a00 */
[----:B------:R-:W-:Y:S02]  /*17560*/  IMAD.IADD R3, R5, 0x1, R2 ;  /* 0x0000000105037824 */ /* 0x000fe400078e0202 */
[----:B------:R-:W-:-:S04]  /*17570*/  IMAD.MOV.U32 R2, RZ, RZ, R4 ;  /* 0x000000ffff027224 */ /* 0x000fc800078e0004 */
[----:B------:R-:W-:Y:S01]  /*17580*/  IMAD.WIDE.U32 R4, R17, UR4, R2 ;  /* 0x0000000411047c25 */ /* 0x000fe2000f8e0002 */
[----:B------:R-:W-:-:S03]  /*17590*/  UMOV UR4, 0xffffffff ;  /* 0xffffffff00047882 */ /* 0x000fc60000000000 */
[----:B------:R-:W-:Y:S01]  /*175a0*/  IMAD R7, R17, UR5, R5 ;  /* 0x0000000511077c24 */ /* 0x000fe2000f8e0205 */
[----:B------:R-:W-:-:S04]  /*175b0*/  LEA R2, P0, R4, UR6, 0x1 ;  /* 0x0000000604027c11 */ /* 0x000fc8000f8008ff */
[----:B------:R-:W-:Y:S02]  /*175c0*/  LEA.HI.X R7, R4, UR7, R7, 0x1, P0 ;  /* 0x0000000704077c11 */ /* 0x000fe400080f0c07 */
[C---:B------:R-:W-:Y:S02]  /*175d0*/  LOP3.LUT P4, RZ, R19.reuse, 0x4, RZ, 0xc0, !PT ;  /* 0x0000000413ff7812 */ /* 0x040fe4000788c0ff */
[C---:B------:R-:W-:Y:S02]  /*175e0*/  LOP3.LUT P3, RZ, R19.reuse, 0x2, RZ, 0xc0, !PT ;  /* 0x0000000213ff7812 */ /* 0x040fe4000786c0ff */
[----:B------:R-:W-:Y:S01]  /*175f0*/  LOP3.LUT P2, RZ, R19, 0x1, RZ, 0xc0, !PT ;  /* 0x0000000113ff7812 */ /* 0x000fe2000784c0ff */
[----:B--2---:R-:W-:Y:S02]  /*17600*/  IMAD R8, R28, 0x3000, R9 ;  /* 0x000030001c087824 */ /* 0x004fe400078e0209 */
[----:B0-----:R-:W-:Y:S01]  /*17610*/  IMAD.SHL.U32 R9, R6, 0x8, RZ ;  /* 0x0000000806097824 */ /* 0x001fe200078e00ff */
[----:B---3--:R-:W-:-:S04]  /*17620*/  IADD3 R3, -R11, R12, -R10 ;  /* 0x0000000c0b037210 */ /* 0x008fc80007ffe90a */
[----:B------:R-:W-:Y:S02]  /*17630*/  LOP3.LUT R9, R9, 0x18, RZ, 0xc0, !PT ;  /* 0x0000001809097812 */ /* 0x000fe400078ec0ff */
[----:B------:R-:W-:Y:S01]  /*17640*/  ISETP.GE.AND P0, PT, R3, 0x1, PT ;  /* 0x000000010300780c */ /* 0x000fe20003f06270 */
[----:B------:R-:W-:-:S12]  /*17650*/  BRA.DIV UR4, `(.L_x_617) ;  /* 0x0000004e04107947 */ /* 0x000fd8000b800000 */
[----:B------:R-:W0:Y:S04]  /*17660*/  SHFL.IDX PT, R4, R2, RZ, 0x1c1f ;  /* 0x001c1fff02047589 */ /* 0x000e2800000e0000 */
[----:B------:R-:W1:Y:S01]  /*17670*/  SHFL.IDX PT, R6, R7, RZ, 0x1c1f ;  /* 0x001c1fff07067589 */ /* 0x000e6200000e0000 */
[----:B0-----:R-:W-:-:S05]  /*17680*/  @P0 LEA R5, P1, R9, R4, 0x1 ;  /* 0x0000000409050211 */ /* 0x001fca00078208ff */
[----:B-1----:R-:W-:Y:S01]  /*17690*/  @P0 IMAD.X R4, RZ, RZ, R6, P1 ;  /* 0x000000ffff040224 */ /* 0x002fe200008e0606 */
[----:B------:R-:W-:Y:S01]  /*176a0*/  ISETP.GE.AND P1, PT, R3, 0x21, PT ;  /* 0x000000210300780c */ /* 0x000fe20003f26270 */
[----:B------:R-:W-:-:S03]  /*176b0*/  @P0 IMAD R6, R8, 0x2, R16 ;  /* 0x0000000208060824 */ /* 0x000fc600078e0210 */
[----:B------:R-:W-:-:S04]  /*176c0*/  @P0 LOP3.LUT R5, R5, R4, RZ, 0x3c, !PT ;  /* 0x0000000405050212 */ /* 0x000fc800078e3cff */
[----:B------:R-:W-:-:S04]  /*176d0*/  @P0 LOP3.LUT R4, R5, R4, RZ, 0x3c, !PT ;  /* 0x0000000405040212 */ /* 0x000fc800078e3cff */
[----:B------:R-:W-:-:S05]  /*176e0*/  @P0 LOP3.LUT R5, R5, R4, RZ, 0x3c, !PT ;  /* 0x0000000405050212 */ /* 0x000fca00078e3cff */
[----:B------:R-:W-:Y:S01]  /*176f0*/  @!PT LDS RZ, [RZ] ;  /* 0x00000000fffff984 */ /* 0x000fe20000000800 */
[----:B------:R-:W-:Y:S04]  /*17700*/  @P0 LDGSTS.E.BYPASS.LTC128B.128 [R6+0x15400], desc[UR42][R4.64], !P4 ;  /* 0x1540000004060fae */ /* 0x000fe8000e101d6a */
[----:B------:R-:W-:Y:S04]  /*17710*/  @P0 LDGSTS.E.BYPASS.LTC128B.128 [R6+0x17400], desc[UR42][R4.64+0x40], !P3 ;  /* 0x1740004004060fae */ /* 0x000fe8000d901d6a */
[----:B------:R0:W-:Y:S04]  /*17720*/  @P0 LDGSTS.E.BYPASS.LTC128B.128 [R6+0x19400], desc[UR42][R4.64+0x80], !P2 ;  /* 0x1940008004060fae */ /* 0x0001e8000d101d6a */
[----:B0-----:R-:W0:Y:S04]  /*17730*/  SHFL.IDX PT, R4, R2, 0x1, 0x1c1f ;  /* 0x003c1f0002047f89 */ /* 0x001e2800000e0000 */
[----:B------:R-:W1:Y:S01]  /*17740*/  SHFL.IDX PT, R6, R7, 0x1, 0x1c1f ;  /* 0x003c1f0007067f89 */ /* 0x000e6200000e0000 */
[----:B0-----:R-:W-:-:S05]  /*17750*/  @P1 LEA R5, P0, R9, R4, 0x1 ;  /* 0x0000000409051211 */ /* 0x001fca00078008ff */
[----:B-1----:R-:W-:Y:S02]  /*17760*/  @P1 IMAD.X R4, RZ, RZ, R6, P0 ;  /* 0x000000ffff041224 */ /* 0x002fe400000e0606 */
[----:B------:R-:W-:-:S03]  /*17770*/  @P1 IMAD R6, R8, 0x2, R16 ;  /* 0x0000000208061824 */ /* 0x000fc600078e0210 */
[----:B------:R-:W-:-:S04]  /*17780*/  @P1 LOP3.LUT R5, R5, R4, RZ, 0x3c, !PT ;  /* 0x0000000405051212 */ /* 0x000fc800078e3cff */
[----:B------:R-:W-:-:S04]  /*17790*/  @P1 LOP3.LUT R4, R5, R4, RZ, 0x3c, !PT ;  /* 0x0000000405041212 */ /* 0x000fc800078e3cff */
[----:B------:R-:W-:-:S05]  /*177a0*/  @P1 LOP3.LUT R5, R5, R4, RZ, 0x3c, !PT ;  /* 0x0000000405051212 */ /* 0x000fca00078e3cff */
[----:B------:R-:W-:Y:S04]  /*177b0*/  @P1 LDGSTS.E.BYPASS.LTC128B.128 [R6+0x15c00], desc[UR42][R4.64], !P4 ;  /* 0x15c0000004061fae */ /* 0x000fe8000e101d6a */
[----:B------:R-:W-:Y:S04]  /*177c0*/  @P1 LDGSTS.E.BYPASS.LTC128B.128 [R6+0x17c00], desc[UR42][R4.64+0x40], !P3 ;  /* 0x17c0004004061fae */ /* 0x000fe8000d901d6a */
[----:B------:R0:W-:Y:S01]  /*177d0*/  @P1 LDGSTS.E.BYPASS.LTC128B.128 [R6+0x19c00], desc[UR42][R4.64+0x80], !P2 ;  /* 0x19c0008004061fae */ /* 0x0001e2000d101d6a */
[----:B------:R-:W-:-:S03]  /*177e0*/  ISETP.GE.AND P1, PT, R3, 0x41, PT ;  /* 0x000000410300780c */ /* 0x000fc60003f26270 */
[----:B0-----:R-:W0:Y:S04]  /*177f0*/  SHFL.IDX PT, R4, R2, 0x2, 0x1c1f ;  /* 0x005c1f0002047f89 */ /* 0x001e2800000e0000 */
[----:B------:R-:W1:Y:S04]  /*17800*/  SHFL.IDX PT, R6, R7, 0x2, 0x1c1f ;  /* 0x005c1f0007067f89 */ /* 0x000e6800000e0000 */
[----:B------:R-:W2:Y:S04]  /*17810*/  SHFL.IDX PT, R7, R7, 0x3, 0x1c1f ;  /* 0x007c1f0007077f89 */ /* 0x000ea800000e0000 */
[----:B------:R-:W3:Y:S01]  /*17820*/  SHFL.IDX PT, R2, R2, 0x3, 0x1c1f ;  /* 0x007c1f0002027f89 */ /* 0x000ee200000e0000 */
[----:B0-----:R-:W-:-:S05]  /*17830*/  @P1 LEA R5, P0, R9, R4, 0x1 ;  /* 0x0000000409051211 */ /* 0x001fca00078008ff */
[----:B-1----:R-:W-:Y:S02]  /*17840*/  @P1 IMAD.X R4, RZ, RZ, R6, P0 ;  /* 0x000000ffff041224 */ /* 0x002fe400000e0606 */
[----:B------:R-:W-:-:S03]  /*17850*/  @P1 IMAD R6, R8, 0x2, R16 ;  /* 0x0000000208061824 */ /* 0x000fc600078e0210 */
[----:B------:R-:W-:-:S04]  /*17860*/  @P1 LOP3.LUT R5, R5, R4, RZ, 0x3c, !PT ;  /* 0x0000000405051212 */ /* 0x000fc800078e3cff */
[----:B------:R-:W-:-:S04]  /*17870*/  @P1 LOP3.LUT R4, R5, R4, RZ, 0x3c, !PT ;  /* 0x0000000405041212 */ /* 0x000fc800078e3cff */
[----:B------:R-:W-:-:S05]  /*17880*/  @P1 LOP3.LUT R5, R5, R4, RZ, 0x3c, !PT ;  /* 0x0000000405051212 */ /* 0x000fca00078e3cff */
[----:B------:R1:W-:Y:S04]  /*17890*/  @P1 LDGSTS.E.BYPASS.LTC128B.128 [R6+0x16400], desc[UR42][R4.64], !P4 ;  /* 0x1640000004061fae */ /* 0x0003e8000e101d6a */
[----:B------:R1:W-:Y:S04]  /*178a0*/  @P1 LDGSTS.E.BYPASS.LTC128B.128 [R6+0x18400], desc[UR42][R4.64+0x40], !P3 ;  /* 0x1840004004061fae */ /* 0x0003e8000d901d6a */
[----:B--23--:R1:W-:Y:S02]  /*178b0*/  @P1 LDGSTS.E.BYPASS.LTC128B.128 [R6+0x1a400], desc[UR42][R4.64+0x80], !P2 ;  /* 0x1a40008004061fae */ /* 0x00c3e4000d101d6a */
.L_x_749:
[----:B------:R-:W-:-:S13]  /*178c0*/  ISETP.GE.AND P0, PT, R3, 0x61, PT ;  /* 0x000000610300780c */ /* 0x000fda0003f06270 */
[----:B------:R-:W-:Y:S01]  /*178d0*/  @P0 LEA R2, P1, R9, R2, 0x1 ;  /* 0x0000000209020211 */ /* 0x000fe200078208ff */
        /* <DEDUP_REMOVED lines=10> */
.L_x_618:
[----:B------:R-:W-:Y:S02]  /*17980*/  PLOP3.LUT P1, PT, P1, P0, PT, 0xa2, 0x0 ;  /* 0x000000000000781c */ /* 0x000fe40000f21472 */
[----:B------:R-:W-:-:S08]  /*17990*/  @P0 R2UR P1, UR4, R0 ;  /* 0x00000000000402ca */ /* 0x000fd00000020000 */
[----:B------:R-:W-:-:S05]  /*179a0*/  @P0 PLOP3.LUT P0, PT, P1, PT, PT, 0x80, 0x0 ;  /* 0x000000000000081c */ /* 0x000fca0000f0f070 */
[----:B------:R-:W-:Y:S01]  /*179b0*/  @!P1 SYNCS.ARRIVE.TRANS64.RED.A0T1 RZ, [UR4+0x2d830], RZ ;  /* 0x02d830ffffff99a7 */ /* 0x000fe20008200404 */
[----:B------:R-:W-:Y:S07]  /*179c0*/  @!P1 ARRIVES.LDGSTSBAR.64.TRANSCNT [UR4+0x2d830] ;  /* 0x02d83000ff0099b0 */ /* 0x000fee0008000a84 */
[----:B------:R-:W-:Y:S05]  /*179d0*/  @P0 BRA.U.ANY `(.L_x_618) ;  /* 0xfffffffd00e80947 */ /* 0x000fea000393ffff */
[----:B------:R-:W-:Y:S01]  /*179e0*/  NOP ;  /* 0x0000000000007918 */ /* 0x000fe20000000000 */
[----:B--2---:R-:W-:-:S05]  /*179f0*/  IMAD.U32 R2, RZ, RZ, UR38 ;  /* 0x00000026ff027e24 */ /* 0x004fca000f8e00ff */
[----:B------:R-:W-:-:S13]  /*17a00*/  ISETP.NE.AND P2, PT, R2, 0x3, PT ;  /* 0x000000030200780c */ /* 0x000fda0003f45270 */
[----:B------:R-:W-:Y:S05]  /*17a10*/  @!P2 BRA `(.L_x_619) ;  /* 0x000000000004a947 */ /* 0x000fea0003800000 */
[----:B------:R-:W-:Y:S01]  /*17a20*/  BPT.TRAP 0x1 ;  /* 0x000000040000795c */ /* 0x000fe20000300000 */
.L_x_619:
[----:B01----:R0:W5:Y:S01]  /*17a30*/  LDL.LU R4, [R1+0x34] ;  /* 0x0000340001047983 */ /* 0x0031620000300800 */
[----:B------:R0:W-:Y:S03]  /*17a40*/  SYNCS.ARRIVE.TRANS64.A1T0 RZ, [R0+URZ+0x2d830], RZ ;  /* 0x02d830ff00ff79a7 */ /* 0x0001e6000810003f */
[----:B------:R0:W5:Y:S04]  /*17a50*/  LDL.LU R6, [R1+0x8] ;  /* 0x0000080001067983 */ /* 0x0001680000300800 */
[----:B------:R0:W5:Y:S02]  /*17a60*/  LDL.LU R3, [R1+0x44] ;  /* 0x0000440001037983 */ /* 0x0001640000300800 */
[----:B------:R-:W-:Y:S05]  /*17a70*/  WARPSYNC.ALL ;  /* 0x0000000000007948 */ /* 0x000fea0003800000 */
[----:B------:R-:W-:Y:S01]  /*17a80*/  ULDC.64 UR4, c[0x0][0x298] ;  /* 0x0000a60000047ab9 */ /* 0x000fe20000000a00 */
[----:B------:R-:W-:Y:S01]  /*17a90*/  ULDC.64 UR6, c[0x0][0xa00] ;  /* 0x0002800000067ab9 */ /* 0x000fe20000000a00 */
[----:B0-----:R-:W-:Y:S01]  /*17aa0*/  VIADD R0, R16, 0xc400 ;  /* 0x0000c40010007836 */ /* 0x001fe20000000000 */
[----:B------:R-:W-:Y:S01]  /*17ab0*/  BAR.SYNC.DEFER_BLOCKING 0x8, 0x200 ;  /* 0x0208000000007b1d */ /* 0x000fe20000010000 */
[----:B------:R-:W-:-:S03]  /*17ac0*/  ISETP.NE.U32.AND P0, PT, RZ, UR6, PT ;  /* 0x00000006ff007c0c */ /* 0x000fc6000bf05070 */
[----:B------:R-:W-:Y:S02]  /*17ad0*/  LOP3.LUT P1, RZ, R0, 0x1bf, RZ, 0xc0, !PT ;  /* 0x000001bf00ff7812 */ /* 0x000fe4000782c0ff */
[----:B------:R-:W-:Y:S01]  /*17ae0*/  ISETP.NE.AND.EX P0, PT, RZ, UR7, PT, P0 ;  /* 0x00000007ff007c0c */ /* 0x000fe2000bf05300 */
[----:B------:R-:W-:Y:S01]  /*17af0*/  BSSY B6, `(.L_x_620) ;  /* 0x000001c000067945 */ /* 0x000fe20003800000 */
[----:B-----5:R-:W-:Y:S02]  /*17b00*/  SHF.R.S32.HI R2, RZ, 0x1f, R4 ;  /* 0x0000001fff027819 */ /* 0x020fe40000011404 */
[----:B------:R-:W-:-:S03]  /*17b10*/  SEL R26, R6, RZ, !P0 ;  /* 0x000000ff061a7207 */ /* 0x000fc60004000000 */
[----:B------:R-:W-:-:S04]  /*17b20*/  IMAD R2, R2, UR4, RZ ;  /* 0x0000000402027c24 */ /* 0x000fc8000f8e02ff */
[C---:B------:R-:W-:Y:S01]  /*17b30*/  IMAD R0, R4.reuse, UR5, R2 ;  /* 0x0000000504007c24 */ /* 0x040fe2000f8e0202 */
[----:B------:R-:W-:Y:S01]  /*17b40*/  SEL R2, R3, RZ, !P0 ;  /* 0x000000ff03027207 */ /* 0x000fe20004000000 */
[----:B------:R-:W-:-:S04]  /*17b50*/  IMAD.WIDE.U32 R4, R4, UR4, RZ ;  /* 0x0000000404047c25 */ /* 0x000fc8000f8e00ff */
[----:B------:R-:W-:Y:S01]  /*17b60*/  IMAD.IADD R0, R5, 0x1, R0 ;  /* 0x0000000105007824 */ /* 0x000fe200078e0200 */
[----:B------:R0:W-:Y:S04]  /*17b70*/  STL.64 [R1+0x38], R4 ;  /* 0x0000380401007387 */ /* 0x0001e80000100a00 */
[----:B------:R0:W-:Y:S04]  /*17b80*/  STL [R1+0x34], R2 ;  /* 0x0000340201007387 */ /* 0x0001e80000100800 */
[----:B------:R0:W-:Y:S01]  /*17b90*/  STL [R1+0x8], R0 ;  /* 0x0000080001007387 */ /* 0x0001e20000100800 */
        /* <DEDUP_REMOVED lines=17> */
.L_x_621:
[----:B------:R-:W-:Y:S05]  /*17cb0*/  BSYNC B6 ;  /* 0x0000000000067941 */ /* 0x000fea0003800000 */
.L_x_620:
[----:B0-----:R-:W2:Y:S01]  /*17cc0*/  LDL.LU R2, [R1+0x8] ;  /* 0x0000080001027983 */ /* 0x001ea20000300800 */
[----:B------:R-:W0:Y:S01]  /*17cd0*/  LDC R9, c[0x0][0x448] ;  /* 0x00011200ff097b82 */ /* 0x000e220000000800 */
[----:B------:R-:W-:Y:S01]  /*17ce0*/  ULDC.64 UR4, c[0x0][0x2d8] ;  /* 0x0000b60000047ab9 */ /* 0x000fe20000000a00 */
[----:B------:R-:W-:Y:S01]  /*17cf0*/  ULDC.64 UR6, c[0x0][0x2e0] ;  /* 0x0000b80000067ab9 */ /* 0x000fe20000000a00 */
[----:B------:R-:W3:Y:S01]  /*17d00*/  LDL.LU.64 R20, [R1+0x38] ;  /* 0x0000380001147983 */ /* 0x000ee20000300a00 */
[----:B------:R-:W-:-:S03]  /*17d10*/  ULDC.64 UR8, c[0x0][0x280] ;  /* 0x0000a00000087ab9 */ /* 0x000fc60000000a00 */
[----:B------:R-:W4:Y:S01]  /*17d20*/  LDL.LU R0, [R1+0x34] ;  /* 0x0000340001007983 */ /* 0x000f220000300800 */
[----:B0-----:R-:W-:-:S13]  /*17d30*/  ISETP.NE.AND P0, PT, R9, 0x1, PT ;  /* 0x000000010900780c */ /* 0x001fda0003f05270 */
[----:B------:R-:W0:Y:S08]  /*17d40*/  @P0 LDC R5, c[0x0][0x44c] ;  /* 0x00011300ff050b82 */ /* 0x000e300000000800 */
[----:B------:R-:W1:Y:S08]  /*17d50*/  @P0 LDC R6, c[0x0][0x450] ;  /* 0x00011400ff060b82 */ /* 0x000e700000000800 */
[----:B------:R-:W1:Y:S01]  /*17d60*/  @P0 LDC R8, c[0x0][0x450] ;  /* 0x00011400ff080b82 */ /* 0x000e620000000800 */
[----:B--2---:R-:W-:-:S02]  /*17d70*/  IMAD.MOV.U32 R3, RZ, RZ, R2 ;  /* 0x000000ffff037224 */ /* 0x004fc400078e0002 */
        /* <DEDUP_REMOVED lines=16> */
[----:B------:R2:W5:Y:S03]  /*17e80*/  LDL R21, [R1+0x48] ;  /* 0x0000480001157983 */ /* 0x0005660000100800 */
[----:B------:R-:W-:-:S04]  /*17e90*/  IMAD R0, R25, 0xc0, R20 ;  /* 0x000000c019007824 */ /* 0x000fc800078e0214 */
[----:B0-----:R-:W-:-:S04]  /*17ea0*/  @P0 IMAD.HI.U32 R5, R0, R5, RZ ;  /* 0x0000000500050227 */ /* 0x001fc800078e00ff */
[----:B------:R-:W-:Y:S01]  /*17eb0*/  IMAD.MOV.U32 R4, RZ, RZ, R0 ;  /* 0x000000ffff047224 */ /* 0x000fe200078e0000 */
[----:B-1----:R-:W-:-:S04]  /*17ec0*/  @P0 SHF.R.U32.HI R4, RZ, R6, R5 ;  /* 0x00000006ff040219 */ /* 0x002fc80000011605 */
[--C-:B------:R-:W-:Y:S01]  /*17ed0*/  SHF.R.S32.HI R5, RZ, 0x1f, R4.reuse ;  /* 0x0000001fff057819 */ /* 0x100fe20000011404 */
[----:B------:R-:W-:-:S04]  /*17ee0*/  IMAD.MOV R7, RZ, RZ, -R4 ;  /* 0x000000ffff077224 */ /* 0x000fc800078e0a04 */
[----:B------:R-:W-:-:S04]  /*17ef0*/  IMAD R5, R5, UR4, RZ ;  /* 0x0000000405057c24 */ /* 0x000fc8000f8e02ff */
[C---:B------:R-:W-:Y:S02]  /*17f00*/  IMAD R6, R4.reuse, UR5, R5 ;  /* 0x0000000504067c24 */ /* 0x040fe4000f8e0205 */
[----:B------:R-:W-:-:S04]  /*17f10*/  IMAD.WIDE.U32 R4, R4, UR4, R2 ;  /* 0x0000000404047c25 */ /* 0x000fc8000f8e0002 */
[----:B------:R-:W-:Y:S02]  /*17f20*/  IMAD.IADD R5, R5, 0x1, R6 ;  /* 0x0000000105057824 */ /* 0x000fe400078e0206 */
[----:B------:R-:W-:-:S05]  /*17f30*/  IMAD R6, R9, R7, R0 ;  /* 0x0000000709067224 */ /* 0x000fca00078e0200 */
[----:B------:R-:W-:Y:S01]  /*17f40*/  SHF.R.S32.HI R7, RZ, 0x1f, R6 ;  /* 0x0000001fff077819 */ /* 0x000fe20000011406 */
[----:B------:R-:W-:-:S04]  /*17f50*/  IMAD.WIDE.U32 R4, R6, UR6, R4 ;  /* 0x0000000606047c25 */ /* 0x000fc8000f8e0004 */
[----:B------:R-:W-:-:S04]  /*17f60*/  IMAD R7, R7, UR6, RZ ;  /* 0x0000000607077c24 */ /* 0x000fc8000f8e02ff */
[----:B------:R-:W-:Y:S02]  /*17f70*/  IMAD R6, R6, UR7, R7 ;  /* 0x0000000706067c24 */ /* 0x000fe4000f8e0207 */
[----:B------:R-:W0:Y:S01]  /*17f80*/  @P0 LDC R7, c[0x0][0x44c] ;  /* 0x00011300ff070b82 */ /* 0x000e220000000800 */
[----:B------:R-:W-:Y:S02]  /*17f90*/  VIADD R0, R0, 0x80 ;  /* 0x0000008000007836 */ /* 0x000fe40000000000 */
[----:B------:R-:W-:Y:S01]  /*17fa0*/  IMAD.IADD R6, R5, 0x1, R6 ;  /* 0x0000000105067824 */ /* 0x000fe200078e0206 */
[----:B------:R-:W-:-:S04]  /*17fb0*/  LEA R5, P1, R4, UR8, 0x1 ;  /* 0x0000000804057c11 */ /* 0x000fc8000f8208ff */
[----:B------:R-:W-:Y:S01]  /*17fc0*/  LEA.HI.X R4, R4, UR9, R6, 0x1, P1 ;  /* 0x0000000904047c11 */ /* 0x000fe200088f0c06 */
[----:B------:R-:W-:Y:S02]  /*17fd0*/  IMAD.MOV.U32 R6, RZ, RZ, R0 ;  /* 0x000000ffff067224 */ /* 0x000fe400078e0000 */
[----:B0-----:R-:W-:-:S05]  /*17fe0*/  @P0 IMAD.HI.U32 R7, R0, R7, RZ ;  /* 0x0000000700070227 */ /* 0x001fca00078e00ff */
[----:B------:R-:W-:Y:S02]  /*17ff0*/  @P0 SHF.R.U32.HI R6, RZ, R8, R7 ;  /* 0x00000008ff060219 */ /* 0x000fe40000011607 */
[----:B------:R2:W5:Y:S01]  /*18000*/  LDL R8, [R1+0x30] ;  /* 0x0000300001087983 */ /* 0x0005620000100800 */
[----:B------:R-:W0:Y:S02]  /*18010*/  S2R R13, SR_TID.X ;  /* 0x00000000000d7919 */ /* 0x000e240000002100 */
[----:B------:R-:W-:-:S04]  /*18020*/  IMAD.MOV R7, RZ, RZ, -R6 ;  /* 0x000000ffff077224 */ /* 0x000fc800078e0a06 */
[----:B------:R-:W-:Y:S01]  /*18030*/  IMAD R0, R9, R7, R0 ;  /* 0x0000000709007224 */ /* 0x000fe200078e0200 */
[----:B------:R-:W-:Y:S01]  /*18040*/  SHF.R.S32.HI R7, RZ, 0x1f, R6 ;  /* 0x0000001fff077819 */ /* 0x000fe20000011406 */
[----:B------:R-:W-:-:S04]  /*18050*/  IMAD.WIDE.U32 R2, R6, UR4, R2 ;  /* 0x0000000406027c25 */ /* 0x000fc8000f8e0002 */
[----:B------:R-:W-:Y:S01]  /*18060*/  IMAD R7, R7, UR4, RZ ;  /* 0x0000000407077c24 */ /* 0x000fe2000f8e02ff */
[----:B------:R-:W-:-:S03]  /*18070*/  ULDC UR4, c[0x0][0x2b8] ;  /* 0x0000ae0000047ab9 */ /* 0x000fc60000000800 */
[----:B------:R-:W-:Y:S01]  /*18080*/  IMAD R7, R6, UR5, R7 ;  /* 0x0000000506077c24 */ /* 0x000fe2000f8e0207 */
[----:B------:R-:W-:-:S03]  /*18090*/  SHF.R.S32.HI R6, RZ, 0x1f, R0 ;  /* 0x0000001fff067819 */ /* 0x000fc60000011400 */
[----:B------:R-:W-:Y:S02]  /*180a0*/  IMAD.IADD R3, R3, 0x1, R7 ;  /* 0x0000000103037824 */ /* 0x000fe400078e0207 */
[----:B------:R-:W-:Y:S02]  /*180b0*/  IMAD R6, R6, UR6, RZ ;  /* 0x0000000606067c24 */ /* 0x000fe4000f8e02ff */
[----:B------:R-:W-:-:S04]  /*180c0*/  IMAD.WIDE.U32 R2, R0, UR6, R2 ;  /* 0x0000000600027c25 */ /* 0x000fc8000f8e0002 */
[----:B------:R-:W-:Y:S02]  /*180d0*/  IMAD R6, R0, UR7, R6 ;  /* 0x0000000700067c24 */ /* 0x000fe4000f8e0206 */
[C---:B0-----:R-:W-:Y:S02]  /*180e0*/  IMAD.SHL.U32 R11, R13.reuse, 0x8, RZ ;  /* 0x000000080d0b7824 */ /* 0x041fe400078e00ff */
[----:B------:R-:W-:-:S03]  /*180f0*/  IMAD.SHL.U32 R10, R13, 0x8, RZ ;  /* 0x000000080d0a7824 */ /* 0x000fc600078e00ff */
[----:B------:R-:W-:Y:S01]  /*18100*/  LOP3.LUT R11, R11, 0x18, RZ, 0xc0, !PT ;  /* 0x000000180b0b7812 */ /* 0x000fe200078ec0ff */
[----:B------:R-:W-:Y:S01]  /*18110*/  IMAD.IADD R6, R3, 0x1, R6 ;  /* 0x0000000103067824 */ /* 0x000fe200078e0206 */
[----:B------:R-:W-:Y:S02]  /*18120*/  LEA R7, P0, R2, UR8, 0x1 ;  /* 0x0000000802077c11 */ /* 0x000fe4000f8008ff */
[C---:B------:R-:W-:Y:S02]  /*18130*/  LOP3.LUT R12, R11.reuse, 0x20, RZ, 0xfc, !PT ;  /* 0x000000200b0c7812 */ /* 0x040fe400078efcff */
[----:B------:R-:W-:Y:S02]  /*18140*/  LOP3.LUT R10, R10, 0x18, RZ, 0xc0, !PT ;  /* 0x000000180a0a7812 */ /* 0x000fe400078ec0ff */
[----:B------:R-:W-:Y:S01]  /*18150*/  LOP3.LUT R11, R11, 0x40, RZ, 0xfc, !PT ;  /* 0x000000400b0b7812 */ /* 0x000fe200078efcff */
[----:B------:R-:W-:Y:S01]  /*18160*/  UMOV UR5, 0xffffffff ;  /* 0xffffffff00057882 */ /* 0x000fe20000000000 */
[----:B------:R-:W-:-:S02]  /*18170*/  LEA.HI.X R6, R2, UR9, R6, 0x1, P0 ;  /* 0x0000000902067c11 */ /* 0x000fc400080f0c06 */
[----:B------:R-:W-:Y:S02]  /*18180*/  LOP3.LUT R20, R13, 0x7f, RZ, 0xc0, !PT ;  /* 0x0000007f0d147812 */ /* 0x000fe400078ec0ff */
[----:B------:R-:W-:Y:S02]  /*18190*/  ISETP.GE.AND P0, PT, R10, UR4, PT ;  /* 0x000000040a007c0c */ /* 0x000fe4000bf06270 */
[----:B------:R-:W-:Y:S02]  /*181a0*/  ISETP.GE.AND P1, PT, R12, UR4, PT ;  /* 0x000000040c007c0c */ /* 0x000fe4000bf26270 */
[----:B------:R-:W-:Y:S02]  /*181b0*/  ISETP.GE.AND P2, PT, R11, UR4, PT ;  /* 0x000000040b007c0c */ /* 0x000fe4000bf46270 */
[----:B------:R-:W-:Y:S01]  /*181c0*/  SHF.R.U32.HI R20, RZ, 0x2, R20 ;  /* 0x00000002ff147819 */ /* 0x000fe20000011614 */
[----:B--2---:R-:W-:Y:S10]  /*181d0*/  BRA.DIV UR5, `(.L_x_622) ;  /* 0x0000004605987947 */ /* 0x004ff4000b800000 */
[----:B------:R-:W0:Y:S01]  /*181e0*/  SHFL.IDX PT, R3, R5, RZ, 0x1c1f ;  /* 0x001c1fff05037589 */ /* 0x000e2200000e0000 */
[----:B-----5:R-:W-:Y:S02]  /*181f0*/  IMAD R0, R21, R9, RZ ;  /* 0x0000000915007224 */ /* 0x020fe400078e02ff */
[----:B------:R-:W-:Y:S01]  /*18200*/  IMAD R25, R25, 0xc0, R20 ;  /* 0x000000c019197824 */ /* 0x000fe200078e0214 */
[----:B------:R-:W1:Y:S04]  /*18210*/  SHFL.IDX PT, R2, R4, RZ, 0x1c1f ;  /* 0x001c1fff04027589 */ /* 0x000e6800000e0000 */
[----:B------:R-:W-:-:S13]  /*18220*/  ISETP.GE.AND P3, PT, R25, R0, PT ;  /* 0x000000001900720c */ /* 0x000fda0003f66270 */
[----:B0-----:R-:W-:-:S05]  /*18230*/  @!P3 LEA R3, P4, R10, R3, 0x1 ;  /* 0x000000030a03b211 */ /* 0x001fca00078808ff */
[----:B-1----:R-:W-:-:S05]  /*18240*/  @!P3 IMAD.X R2, RZ, RZ, R2, P4 ;  /* 0x000000ffff02b224 */ /* 0x002fca00020e0602 */
[----:B------:R-:W-:-:S04]  /*18250*/  @!P3 LOP3.LUT R3, R3, R2, RZ, 0x3c, !PT ;  /* 0x000000020303b212 */ /* 0x000fc800078e3cff */
[----:B------:R-:W-:-:S04]  /*18260*/  @!P3 LOP3.LUT R2, R3, R2, RZ, 0x3c, !PT ;  /* 0x000000020302b212 */ /* 0x000fc800078e3cff */
[----:B------:R-:W-:-:S05]  /*18270*/  @!P3 LOP3.LUT R3, R3, R2, RZ, 0x3c, !PT ;  /* 0x000000020303b212 */ /* 0x000fca00078e3cff */
[----:B------:R-:W-:Y:S01]  /*18280*/  @!PT LDS RZ, [RZ] ;  /* 0x00000000fffff984 */ /* 0x000fe20000000800 */
[----:B------:R-:W-:Y:S04]  /*18290*/  @!P3 LDGSTS.E.BYPASS.LTC128B.128 [R8+0xc400], desc[UR42][R2.64], !P0 ;  /* 0x0c4000000208bfae */ /* 0x000fe8000c101d6a */
[----:B------:R-:W-:Y:S04]  /*182a0*/  @!P3 LDGSTS.E.BYPASS.LTC128B.128 [R8+0xf400], desc[UR42][R2.64+0x40], !P1 ;  /* 0x0f4000400208bfae */ /* 0x000fe8000c901d6a */
[----:B------:R0:W-:Y:S02]  /*182b0*/  @!P3 LDGSTS.E.BYPASS.LTC128B.128 [R8+0x12400], desc[UR42][R2.64+0x80], !P2 ;  /* 0x124000800208bfae */ /* 0x0001e4000d101d6a */
[----:B0-----:R-:W-:-:S02]  /*182c0*/  VIADD R2, R25, 0x20 ;  /* 0x0000002019027836 */ /* 0x001fc40000000000 */
[----:B------:R-:W0:Y:S03]  /*182d0*/  SHFL.IDX PT, R3, R5, 0x1, 0x1c1f ;  /* 0x003c1f0005037f89 */ /* 0x000e2600000e0000 */
[----:B------:R-:W-:Y:S02]  /*182e0*/  ISETP.GE.AND P3, PT, R2, R0, PT ;  /* 0x000000000200720c */ /* 0x000fe40003f66270 */
[----:B------:R-:W1:Y:S11]  /*182f0*/  SHFL.IDX PT, R2, R4, 0x1, 0x1c1f ;  /* 0x003c1f0004027f89 */ /* 0x000e7600000e0000 */
[----:B0-----:R-:W-:-:S05]  /*18300*/  @!P3 LEA R3, P4, R10, R3, 0x1 ;  /* 0x000000030a03b211 */ /* 0x001fca00078808ff */
[----:B-1----:R-:W-:-:S05]  /*18310*/  @!P3 IMAD.X R2, RZ, RZ, R2, P4 ;  /* 0x000000ffff02b224 */ /* 0x002fca00020e0602 */
[----:B------:R-:W-:-:S04]  /*18320*/  @!P3 LOP3.LUT R3, R3, R2, RZ, 0x3c, !PT ;  /* 0x000000020303b212 */ /* 0x000fc800078e3cff */
[----:B------:R-:W-:-:S04]  /*18330*/  @!P3 LOP3.LUT R2, R3, R2, RZ, 0x3c, !PT ;  /* 0x000000020302b212 */ /* 0x000fc800078e3cff */
[----:B------:R-:W-:-:S05]  /*18340*/  @!P3 LOP3.LUT R3, R3, R2, RZ, 0x3c, !PT ;  /* 0x000000020303b212 */ /* 0x000fca00078e3cff */
[----:B------:R-:W-:Y:S04]  /*18350*/  @!P3 LDGSTS.E.BYPASS.LTC128B.128 [R8+0xcc00], desc[UR42][R2.64], !P0 ;  /* 0x0cc000000208bfae */ /* 0x000fe8000c101d6a */
[----:B------:R-:W-:Y:S04]  /*18360*/  @!P3 LDGSTS.E.BYPASS.LTC128B.128 [R8+0xfc00], desc[UR42][R2.64+0x40], !P1 ;  /* 0x0fc000400208bfae */ /* 0x000fe8000c901d6a */
[----:B------:R0:W-:Y:S02]  /*18370*/  @!P3 LDGSTS.E.BYPASS.LTC128B.128 [R8+0x12c00], desc[UR42][R2.64+0x80], !P2 ;  /* 0x12c000800208bfae */ /* 0x0001e4000d101d6a */
[----:B0-----:R-:W-:-:S02]  /*18380*/  VIADD R2, R25, 0x40 ;  /* 0x0000004019027836 */ /* 0x001fc40000000000 */
[----:B------:R-:W0:Y:S03]  /*18390*/  SHFL.IDX PT, R3, R5, 0x2, 0x1c1f ;  /* 0x005c1f0005037f89 */ /* 0x000e2600000e0000 */
[----:B------:R-:W-:Y:S01]  /*183a0*/  ISETP.GE.AND P3, PT, R2, R0, PT ;  /* 0x000000000200720c */ /* 0x000fe20003f66270 */
[----:B------:R-:W-:Y:S04]  /*183b0*/  SHFL.IDX PT, R5, R5, 0x3, 0x1c1f ;  /* 0x007c1f0005057f89 */ /* 0x000fe800000e0000 */
[----:B------:R-:W1:Y:S04]  /*183c0*/  SHFL.IDX PT, R2, R4, 0x2, 0x1c1f ;  /* 0x005c1f0004027f89 */ /* 0x000e6800000e0000 */
[----:B------:R-:W2:Y:S04]  /*183d0*/  SHFL.IDX PT, R4, R4, 0x3, 0x1c1f ;  /* 0x007c1f0004047f89 */ /* 0x000ea800000e0000 */
        /* <DEDUP_REMOVED lines=8> */
[----:B0-----:R-:W-:-:S05]  /*18460*/  VIADD R2, R25, 0x60 ;  /* 0x0000006019027836 */ /* 0x001fca0000000000 */
[----:B------:R-:W-:-:S13]  /*18470*/  ISETP.GE.AND P3, PT, R2, R0, PT ;  /* 0x000000000200720c */ /* 0x000fda0003f66270 */
[----:B------:R-:W-:-:S05]  /*18480*/  @!P3 LEA R2, P4, R10, R5, 0x1 ;  /* 0x000000050a02b211 */ /* 0x000fca00078808ff */
[----:B--2---:R-:W-:Y:S02]  /*18490*/  @!P3 IMAD.X R3, RZ, RZ, R4, P4 ;  /* 0x000000ffff03b224 */ /* 0x004fe400020e0604 */
[----:B------:R-:W-:-:S03]  /*184a0*/  VIADD R4, R25, 0x80 ;  /* 0x0000008019047836 */ /* 0x000fc60000000000 */
[----:B------:R-:W-:Y:S04]  /*184b0*/  @!P3 LDGSTS.E.BYPASS.LTC128B.128 [R8+0xdc00], desc[UR42][R2.64], !P0 ;  /* 0x0dc000000208bfae */ /* 0x000fe8000c101d6a */
[----:B------:R-:W-:Y:S04]  /*184c0*/  @!P3 LDGSTS.E.BYPASS.LTC128B.128 [R8+0x10c00], desc[UR42][R2.64+0x40], !P1 ;  /* 0x10c000400208bfae */ /* 0x000fe8000c901d6a */
[----:B------:R0:W-:Y:S01]  /*184d0*/  @!P3 LDGSTS.E.BYPASS.LTC128B.128 [R8+0x13c00], desc[UR42][R2.64+0x80], !P2 ;  /* 0x13c000800208bfae */ /* 0x0001e2000d101d6a */
[----:B------:R-:W-:-:S03]  /*184e0*/  ISETP.GE.AND P3, PT, R4, R0, PT ;  /* 0x000000000400720c */ /* 0x000fc60003f66270 */
[----:B0-----:R-:W0:Y:S04]  /*184f0*/  SHFL.IDX PT, R3, R7, RZ, 0x1c1f ;  /* 0x001c1fff07037589 */ /* 0x001e2800000e0000 */
[----:B------:R-:W1:Y:S04]  /*18500*/  SHFL.IDX PT, R2, R6, RZ, 0x1c1f ;  /* 0x001c1fff06027589 */ /* 0x000e6800000e0000 */
[----:B------:R-:W2:Y:S02]  /*18510*/  SHFL.IDX PT, R6, R6, 0x1, 0x1c1f ;  /* 0x003c1f0006067f89 */ /* 0x000ea400000e0000 */
[----:B0-----:R-:W-:-:S05]  /*18520*/  @!P3 LEA R3, P4, R10, R3, 0x1 ;  /* 0x000000030a03b211 */ /* 0x001fca00078808ff */
[----:B-1----:R-:W-:-:S05]  /*18530*/  @!P3 IMAD.X R2, RZ, RZ, R2, P4 ;  /* 0x000000ffff02b224 */ /* 0x002fca00020e0602 */
[----:B------:R-:W-:-:S04]  /*18540*/  @!P3 LOP3.LUT R3, R3, R2, RZ, 0x3c, !PT ;  /* 0x000000020303b212 */ /* 0x000fc800078e3cff */
[----:B------:R-:W-:-:S04]  /*18550*/  @!P3 LOP3.LUT R2, R3, R2, RZ, 0x3c, !PT ;  /* 0x000000020302b212 */ /* 0x000fc800078e3cff */
[----:B------:R-:W-:-:S05]  /*18560*/  @!P3 LOP3.LUT R3, R3, R2, RZ, 0x3c, !PT ;  /* 0x000000020303b212 */ /* 0x000fca00078e3cff */
[----:B------:R-:W-:Y:S04]  /*18570*/  @!P3 LDGSTS.E.BYPASS.LTC128B.128 [R8+0xe400], desc[UR42][R2.64], !P0 ;  /* 0x0e4000000208bfae */ /* 0x000fe8000c101d6a */
[----:B------:R-:W-:Y:S04]  /*18580*/  @!P3 LDGSTS.E.BYPASS.LTC128B.128 [R8+0x11400], desc[UR42][R2.64+0x40], !P1 ;  /* 0x114000400208bfae */ /* 0x000fe8000c901d6a */
[----:B------:R0:W-:Y:S04]  /*18590*/  @!P3 LDGSTS.E.BYPASS.LTC128B.128 [R8+0x14400], desc[UR42][R2.64+0x80], !P2 ;  /* 0x144000800208bfae */ /* 0x0001e8000d101d6a */
[----:B0-2---:R0:W1:Y:S02]  /*185a0*/  SHFL.IDX PT, R2, R7, 0x1, 0x1c1f ;  /* 0x003c1f0007027f89 */ /* 0x00506400000e0000 */
.L_x_762:
[----:B------:R-:W-:-:S05]  /*185b0*/  VIADD R25, R25, 0xa0 ;  /* 0x000000a019197836 */ /* 0x000fca0000000000 */
[----:B------:R-:W-:-:S13]  /*185c0*/  ISETP.GE.AND P3, PT, R25, R0, PT ;  /* 0x000000001900720c */ /* 0x000fda0003f66270 */
[----:B-1----:R-:W-:-:S05]  /*185d0*/  @!P3 LEA R2, P4, R10, R2, 0x1 ;  /* 0x000000020a02b211 */ /* 0x002fca00078808ff */
[----:B------:R-:W-:-:S05]  /*185e0*/  @!P3 IMAD.X R3, RZ, RZ, R6, P4 ;  /* 0x000000ffff03b224 */ /* 0x000fca00020e0606 */
[----:B------:R-:W-:Y:S01]  /*185f0*/  @!PT LDS RZ, [RZ] ;  /* 0x00000000fffff984 */ /* 0x000fe20000000800 */
[----:B------:R-:W-:Y:S01]  /*18600*/  @!PT LDS RZ, [RZ] ;  /* 0x00000000fffff984 */ /* 0x000fe20000000800 */
[----:B------:R-:W-:Y:S01]  /*18610*/  @!PT LDS RZ, [RZ] ;  /* 0x00000000fffff984 */ /* 0x000fe20000000800 */
[----:B------:R1:W-:Y:S01]  /*18620*/  @!P3 LDGSTS.E.BYPASS.LTC128B.128 [R8+0xec00], desc[UR42][R2.64], !P0 ;  /* 0x0ec000000208bfae */ /* 0x0003e2000c101d6a */
[----:B------:R-:W-:-:S03]  /*18630*/  PLOP3.LUT P0, PT, PT, PT, PT, 0x80, 0x0 ;  /* 0x000000000000781c */ /* 0x000fc60003f0f070 */
[----:B------:R1:W-:Y:S04]  /*18640*/  @!P3 LDGSTS.E.BYPASS.LTC128B.128 [R8+0x11c00], desc[UR42][R2.64+0x40], !P1 ;  /* 0x11c000400208bfae */ /* 0x0003e8000c901d6a */
[----:B------:R1:W-:Y:S01]  /*18650*/  @!P3 LDGSTS.E.BYPASS.LTC128B.128 [R8+0x14c00], desc[UR42][R2.64+0x80], !P2 ;  /* 0x14c000800208bfae */ /* 0x0003e2000d101d6a */
[----:B------:R-:W-:-:S05]  /*18660*/  NOP ;  /* 0x0000000000007918 */ /* 0x000fca0000000000 */
.L_x_623:
        /* <DEDUP_REMOVED lines=18> */
.L_x_763:
[----:B------:R-:W-:Y:S05]  /*18790*/  BSYNC B0 ;  /* 0x0000000000007941 */ /* 0x000fea0003800000 */
.L_x_624:
[----:B------:R-:W1:Y:S04]  /*187a0*/  LDL.LU R3, [R1+0x40] ;  /* 0x0000400001037983 */ /* 0x000e680000300800 */
[----:B------:R-:W2:Y:S01]  /*187b0*/  LDL R2, [R1+0x24] ;  /* 0x0000240001027983 */ /* 0x000ea20000100800 */
[----:B------:R-:W-:Y:S01]  /*187c0*/  BSSY B0, `(.L_x_626) ;  /* 0x00000f1000007945 */ /* 0x000fe20003800000 */
[----:B-1----:R-:W-:-:S05]  /*187d0*/  VIADD R0, R3, 0xfffffffe ;  /* 0xfffffffe03007836 */ /* 0x002fca0000000000 */
[----:B--2---:R-:W-:-:S13]  /*187e0*/  ISETP.GE.AND P0, PT, R0, R2, PT ;  /* 0x000000020000720c */ /* 0x004fda0003f06270 */
[----:B------:R-:W-:Y:S05]  /*187f0*/  @!P0 BRA `(.L_x_627) ;  /* 0x0000000c00b48947 */ /* 0x000fea0003800000 */
[----:B------:R-:W1:Y:S01]  /*18800*/  S2R R2, SR_TID.X ;  /* 0x0000000000027919 */ /* 0x000e620000002100 */
[----:B------:R-:W-:Y:S01]  /*18810*/  ULDC UR4, c[0x0][0x2f4] ;  /* 0x0000bd0000047ab9 */ /* 0x000fe20000000800 */
[----:B------:R-:W-:Y:S01]  /*18820*/  IMAD.MOV.U32 R10, RZ, RZ, R28 ;  /* 0x000000ffff0a7224 */ /* 0x000fe200078e001c */
[----:B------:R2:W5:Y:S04]  /*18830*/  LDL.LU R20, [R1] ;  /* 0x0000000001147983 */ /* 0x0005680000300800 */
[----:B------:R2:W-:Y:S01]  /*18840*/  STL [R1+0x8], R23 ;  /* 0x0000081701007387 */ /* 0x0005e20000100800 */
[----:B-1----:R-:W-:-:S05]  /*18850*/  IMAD.SHL.U32 R4, R2, 0x8, RZ ;  /* 0x0000000802047824 */ /* 0x002fca00078e00ff */
[----:B------:R-:W-:-:S04]  /*18860*/  LOP3.LUT R4, R4, 0x18, RZ, 0xc0, !PT ;  /* 0x0000001804047812 */ /* 0x000fc800078ec0ff */
[C---:B------:R-:W-:Y:S02]  /*18870*/  LOP3.LUT R3, R4.reuse, 0x20, RZ, 0xfc, !PT ;  /* 0x0000002004037812 */ /* 0x040fe400078efcff */
[C---:B------:R-:W-:Y:S02]  /*18880*/  LOP3.LUT R2, R4.reuse, 0x40, RZ, 0xfc, !PT ;  /* 0x0000004004027812 */ /* 0x040fe400078efcff */
[----:B------:R-:W-:Y:S02]  /*18890*/  ISETP.GE.AND P3, PT, R4, UR4, PT ;  /* 0x0000000404007c0c */ /* 0x000fe4000bf66270 */
[----:B------:R-:W-:Y:S02]  /*188a0*/  ISETP.GE.AND P2, PT, R3, UR4, PT ;  /* 0x0000000403007c0c */ /* 0x000fe4000bf46270 */
[----:B--2---:R-:W-:-:S13]  /*188b0*/  ISETP.GE.AND P1, PT, R2, UR4, PT ;  /* 0x0000000402007c0c */ /* 0x004fda000bf26270 */
.L_x_640:
[----:B------:R-:W2:Y:S01]  /*188c0*/  LDL R8, [R1+0x28] ;  /* 0x0000280001087983 */ /* 0x000ea20000100800 */
[----:B------:R-:W1:Y:S03]  /*188d0*/  LDC R9, c[0x0][0x430] ;  /* 0x00010c00ff097b82 */ /* 0x000e660000000800 */
[----:B0-----:R-:W3:Y:S04]  /*188e0*/  LDL R7, [R1+0x2c] ;  /* 0x00002c0001077983 */ /* 0x001ee80000100800 */
[----:B------:R-:W4:Y:S01]  /*188f0*/  LDL R6, [R1+0xc] ;  /* 0x00000c0001067983 */ /* 0x000f220000100800 */
[----:B------:R-:W0:Y:S01]  /*18900*/  S2R R2, SR_TID.X ;  /* 0x0000000000027919 */ /* 0x000e220000002100 */
[----:B-1----:R-:W-:-:S13]  /*18910*/  ISETP.NE.AND P0, PT, R9, 0x1, PT ;  /* 0x000000010900780c */ /* 0x002fda0003f05270 */
[----:B------:R-:W1:Y:S01]  /*18920*/  @P0 LDC R5, c[0x0][0x434] ;  /* 0x00010d00ff050b82 */ /* 0x000e620000000800 */
[----:B0-----:R-:W-:-:S04]  /*18930*/  LOP3.LUT R3, R2, 0x7f, RZ, 0xc0, !PT ;  /* 0x0000007f02037812 */ /* 0x001fc800078ec0ff */
[----:B------:R-:W-:-:S03]  /*18940*/  SHF.R.U32.HI R4, RZ, 0x2, R3 ;  /* 0x00000002ff047819 */ /* 0x000fc60000011603 */
[----:B------:R-:W0:Y:S01]  /*18950*/  @P0 LDC R3, c[0x0][0x438] ;  /* 0x00010e00ff030b82 */ /* 0x000e220000000800 */
[----:B------:R-:W-:Y:S02]  /*18960*/  IMAD.SHL.U32 R2, R2, 0x20, RZ ;  /* 0x0000002002027824 */ /* 0x000fe400078e00ff */
[----:B------:R-:W-:-:S03]  /*18970*/  IMAD R4, R0, 0x80, R4 ;  /* 0x0000008000047824 */ /* 0x000fc600078e0204 */
[----:B------:R-:W-:Y:S01]  /*18980*/  LOP3.LUT R2, R2, 0x60, RZ, 0xc0, !PT ;  /* 0x0000006002027812 */ /* 0x000fe200078ec0ff */
[----:B------:R-:W-:Y:S05]  /*18990*/  YIELD ;  /* 0x0000000000007946 */ /* 0x000fea0003800000 */
[----:B------:R-:W-:Y:S01]  /*189a0*/  ULDC.64 UR4, c[0x0][0x428] ;  /* 0x00010a0000047ab9 */ /* 0x000fe20000000a00 */
[----:B--2---:R-:W-:-:S05]  /*189b0*/  IADD3 R4, R2, R4, R8 ;  /* 0x0000000402047210 */ /* 0x004fca0007ffe008 */
[----:B-1----:R-:W-:-:S04]  /*189c0*/  @P0 IMAD.HI.U32 R5, R4, R5, RZ ;  /* 0x0000000504050227 */ /* 0x002fc800078e00ff */
[----:B------:R-:W-:Y:S01]  /*189d0*/  IMAD.MOV.U32 R2, RZ, RZ, R4 ;  /* 0x000000ffff027224 */ /* 0x000fe200078e0004 */
[----:B0-----:R-:W-:-:S05]  /*189e0*/  @P0 SHF.R.U32.HI R2, RZ, R3, R5 ;  /* 0x00000003ff020219 */ /* 0x001fca0000011605 */
[----:B------:R-:W-:-:S04]  /*189f0*/  IMAD.MOV R3, RZ, RZ, -R2 ;  /* 0x000000ffff037224 */ /* 0x000fc800078e0a02 */
[----:B------:R-:W-:Y:S01]  /*18a00*/  IMAD R9, R9, R3, R4 ;  /* 0x0000000309097224 */ /* 0x000fe200078e0204 */
[----:B------:R-:W-:Y:S01]  /*18a10*/  SHF.R.S32.HI R3, RZ, 0x1f, R2 ;  /* 0x0000001fff037819 */ /* 0x000fe20000011402 */
[----:B---3--:R-:W-:-:S04]  /*18a20*/  IMAD R4, R7, UR4, RZ ;  /* 0x0000000407047c24 */ /* 0x008fc8000f8e02ff */
[C---:B----4-:R-:W-:Y:S02]  /*18a30*/  IMAD R4, R6.reuse, UR5, R4 ;  /* 0x0000000506047c24 */ /* 0x050fe4000f8e0204 */
[----:B------:R-:W-:Y:S01]  /*18a40*/  IMAD.WIDE.U32 R2, R6, UR4, R2 ;  /* 0x0000000406027c25 */ /* 0x000fe2000f8e0002 */
[----:B------:R-:W-:-:S03]  /*18a50*/  ULDC.64 UR4, c[0x0][0x418] ;  /* 0x0001060000047ab9 */ /* 0x000fc60000000a00 */
[----:B------:R-:W-:Y:S01]  /*18a60*/  IMAD.IADD R3, R4, 0x1, R3 ;  /* 0x0000000104037824 */ /* 0x000fe200078e0203 */
[----:B------:R-:W-:-:S04]  /*18a70*/  LEA R4, P0, R2, UR4, 0x2 ;  /* 0x0000000402047c11 */ /* 0x000fc8000f8010ff */
[----:B------:R-:W-:-:S05]  /*18a80*/  LEA.HI.X R5, R2, UR5, R3, 0x2, P0 ;  /* 0x0000000502057c11 */ /* 0x000fca00080f1403 */
[----:B------:R-:W2:Y:S01]  /*18a90*/  LDG.E R8, desc[UR42][R4.64] ;  /* 0x0000002a04087981 */ /* 0x000ea2000c1e1900 */
[----:B------:R-:W-:-:S05]  /*18aa0*/  VIADD R28, R10, 0x1 ;  /* 0x000000010a1c7836 */ /* 0x000fca0000000000 */
[----:B------:R-:W-:-:S04]  /*18ab0*/  ISETP.NE.AND P0, PT, R28, 0x2, PT ;  /* 0x000000021c00780c */ /* 0x000fc80003f05270 */
[----:B------:R-:W-:-:S04]  /*18ac0*/  SEL R2, RZ, 0x1, P0 ;  /* 0x00000001ff027807 */ /* 0x000fc80000000000 */
[----:B-----5:R-:W-:Y:S01]  /*18ad0*/  LOP3.LUT R2, R20, R2, RZ, 0x3c, !PT ;  /* 0x0000000214027212 */ /* 0x020fe200078e3cff */
[----:B------:R-:W-:-:S04]  /*18ae0*/  IMAD.U32 R6, RZ, RZ, UR38 ;  /* 0x00000026ff067e24 */ /* 0x000fc8000f8e00ff */
[----:B------:R0:W-:Y:S01]  /*18af0*/  STL [R1], R2 ;  /* 0x0000000201007387 */ /* 0x0001e20000100800 */
[----:B------:R-:W-:Y:S01]  /*18b00*/  ISETP.NE.AND P4, PT, R6, 0x3, PT ;  /* 0x000000030600780c */ /* 0x000fe20003f85270 */
[----:B------:R-:W-:Y:S01]  /*18b10*/  IMAD.MOV.U32 R23, RZ, RZ, R0 ;  /* 0x000000ffff177224 */ /* 0x000fe200078e0000 */
[----:B------:R-:W-:Y:S02]  /*18b20*/  SEL R28, R28, RZ, P0 ;  /* 0x000000ff1c1c7207 */ /* 0x000fe40000000000 */
[----:B--2---:R-:W-:-:S09]  /*18b30*/  SHF.R.S32.HI R26, RZ, 0x1f, R8 ;  /* 0x0000001fff1a7819 */ /* 0x004fd20000011408 */
[----:B0-----:R-:W-:Y:S05]  /*18b40*/  @!P4 BRA `(.L_x_628) ;  /* 0x000000000004c947 */ /* 0x001fea0003800000 */
[----:B------:R-:W-:Y:S01]  /*18b50*/  BPT.TRAP 0x1 ;  /* 0x000000040000795c */ /* 0x000fe20000300000 */
.L_x_628:
[----:B------:R-:W-:Y:S01]  /*18b60*/  IMAD R5, R28, 0x8, R16 ;  /* 0x000000081c057824 */ /* 0x000fe200078e0210 */
[----:B------:R-:W-:Y:S01]  /*18b70*/  SHF.L.U32 R0, R2, 0x1f, RZ ;  /* 0x0000001f02007819 */ /* 0x000fe200000006ff */
[----:B------:R-:W-:Y:S03]  /*18b80*/  BSSY B1, `(.L_x_629) ;  /* 0x0000003000017945 */ /* 0x000fe60003800000 */
[----:B------:R-:W0:Y:S02]  /*18b90*/  SYNCS.PHASECHK.TRANS64.TRYWAIT P0, [R5+URZ+0x2d840], R0 ;  /* 0x02d84000050075a7 */ /* 0x000e24000800017f */
[----:B0-----:R-:W-:Y:S05]  /*18ba0*/  @!P0 BRA `(.L_x_630) ;  /* 0x0000004400488947 */ /* 0x001fea0003800000 */
.L_x_764:
[----:B------:R-:W-:Y:S05]  /*18bb0*/  BSYNC B1 ;  /* 0x0000000000017941 */ /* 0x000fea0003800000 */
.L_x_629:
[----:B------:R-:W2:Y:S01]  /*18bc0*/  LDL R4, [R1+0x10] ;  /* 0x0000100001047983 */ /* 0x000ea20000100800 */
        /* <DEDUP_REMOVED lines=18> */
[----:B------:R-:W-:-:S04]  /*18cf0*/  LEA R6, P0, R2, UR6, 0x1 ;  /* 0x0000000602067c11 */ /* 0x000fc8000f8008ff */
[----:B------:R-:W-:Y:S01]  /*18d00*/  LEA.HI.X R7, R2, UR7, R7, 0x1, P0 ;  /* 0x0000000702077c11 */ /* 0x000fe200080f0c07 */
[----:B--2---:R-:W-:Y:S01]  /*18d10*/  IMAD R4, R28, 0x3000, R4 ;  /* 0x000030001c047824 */ /* 0x004fe200078e0204 */
[----:B------:R-:W-:Y:S07]  /*18d20*/  BRA.DIV UR4, `(.L_x_631) ;  /* 0x0000004204fc7947 */ /* 0x000fee000b800000 */
        /* <DEDUP_REMOVED lines=29> */
.L_x_774:
        /* <DEDUP_REMOVED lines=11> */
.L_x_632:
[----:B------:R-:W-:Y:S02]  /*18fb0*/  PLOP3.LUT P4, PT, P4, P0, PT, 0xa2, 0x0 ;  /* 0x000000000000781c */ /* 0x000fe40002781472 */
[----:B------:R-:W-:-:S08]  /*18fc0*/  @P0 R2UR P4, UR4, R5 ;  /* 0x00000000050402ca */ /* 0x000fd00000080000 */
[----:B------:R-:W-:-:S05]  /*18fd0*/  @P0 PLOP3.LUT P0, PT, P4, PT, PT, 0x80, 0x0 ;  /* 0x000000000000081c */ /* 0x000fca000270f070 */
[----:B------:R-:W-:Y:S01]  /*18fe0*/  @!P4 SYNCS.ARRIVE.TRANS64.RED.A0T1 RZ, [UR4+0x2d830], RZ ;  /* 0x02d830ffffffc9a7 */ /* 0x000fe20008200404 */
[----:B------:R-:W-:Y:S07]  /*18ff0*/  @!P4 ARRIVES.LDGSTSBAR.64.TRANSCNT [UR4+0x2d830] ;  /* 0x02d83000ff00c9b0 */ /* 0x000fee0008000a84 */
[----:B------:R-:W-:Y:S05]  /*19000*/  @P0 BRA.U.ANY `(.L_x_632) ;  /* 0xfffffffd00e80947 */ /* 0x000fea000393ffff */
[----:B------:R-:W-:Y:S01]  /*19010*/  NOP ;  /* 0x0000000000007918 */ /* 0x000fe20000000000 */
[----:B-1----:R-:W-:-:S05]  /*19020*/  IMAD.U32 R2, RZ, RZ, UR38 ;  /* 0x00000026ff027e24 */ /* 0x002fca000f8e00ff */
[----:B------:R-:W-:-:S13]  /*19030*/  ISETP.NE.AND P5, PT, R2, 0x3, PT ;  /* 0x000000030200780c */ /* 0x000fda0003fa5270 */
[----:B------:R-:W-:Y:S05]  /*19040*/  @!P5 BRA `(.L_x_633) ;  /* 0x000000000004d947 */ /* 0x000fea0003800000 */
[----:B------:R-:W-:Y:S01]  /*19050*/  BPT.TRAP 0x1 ;  /* 0x000000040000795c */ /* 0x000fe20000300000 */
.L_x_633:
[----:B------:R1:W-:Y:S01]  /*19060*/  SYNCS.ARRIVE.TRANS64.A1T0 RZ, [R5+URZ+0x2d830], RZ ;  /* 0x02d830ff05ff79a7 */ /* 0x0003e2000810003f */
[----:B------:R-:W-:Y:S05]  /*19070*/  @!P5 BRA `(.L_x_634) ;  /* 0x000000000004d947 */ /* 0x000fea0003800000 */
[----:B------:R-:W-:Y:S01]  /*19080*/  BPT.TRAP 0x1 ;  /* 0x000000040000795c */ /* 0x000fe20000300000 */
.L_x_634:
[----:B------:R-:W-:Y:S01]  /*19090*/  SHF.L.U32 R2, R20, 0x1f, RZ ;  /* 0x0000001f14027819 */ /* 0x000fe200000006ff */
[----:B-1----:R-:W-:Y:S01]  /*190a0*/  IMAD R5, R10, 0x8, R16 ;  /* 0x000000080a057824 */ /* 0x002fe200078e0210 */
[----:B------:R-:W-:Y:S03]  /*190b0*/  BSSY B1, `(.L_x_635) ;  /* 0x0000003000017945 */ /* 0x000fe60003800000 */
[----:B------:R-:W1:Y:S02]  /*190c0*/  SYNCS.PHASECHK.TRANS64.TRYWAIT P0, [R5+URZ+0x2d860], R2 ;  /* 0x02d86002050075a7 */ /* 0x000e64000800017f */
[----:B-1----:R-:W-:Y:S05]  /*190d0*/  @!P0 BRA `(.L_x_636) ;  /* 0x0000004400648947 */ /* 0x002fea0003800000 */
.L_x_775:
[----:B------:R-:W-:Y:S05]  /*190e0*/  BSYNC B1 ;  /* 0x0000000000017941 */ /* 0x000fea0003800000 */
.L_x_635:
[----:B0-----:R-:W2:Y:S04]  /*190f0*/  LDL R7, [R1+0x20] ;  /* 0x0000200001077983 */ /* 0x001ea80000100800 */
[----:B------:R-:W2:Y:S04]  /*19100*/  LDL.LU R6, [R1+0x8] ;  /* 0x0000080001067983 */ /* 0x000ea80000300800 */
[----:B------:R-:W3:Y:S01]  /*19110*/  LDL R4, [R1+0x10] ;  /* 0x0000100001047983 */ /* 0x000ee20000100800 */
[----:B------:R-:W0:Y:S01]  /*19120*/  S2R R3, SR_TID.X ;  /* 0x0000000000037919 */ /* 0x000e220000002100 */
[----:B------:R-:W-:Y:S01]  /*19130*/  UMOV UR4, 0xffffffff ;  /* 0xffffffff00047882 */ /* 0x000fe20000000000 */
[----:B0-----:R-:W-:-:S04]  /*19140*/  LOP3.LUT R3, R3, 0x7f, RZ, 0xc0, !PT ;  /* 0x0000007f03037812 */ /* 0x001fc800078ec0ff */
[----:B------:R-:W-:Y:S01]  /*19150*/  SHF.R.U32.HI R3, RZ, 0x2, R3 ;  /* 0x00000002ff037819 */ /* 0x000fe20000011603 */
[----:B--2---:R-:W-:Y:S02]  /*19160*/  IMAD R6, R6, -0x80, R7 ;  /* 0xffffff8006067824 */ /* 0x004fe400078e0207 */
[----:B---3--:R-:W-:Y:S02]  /*19170*/  IMAD R4, R10, 0x3000, R4 ;  /* 0x000030000a047824 */ /* 0x008fe400078e0204 */
        /* <DEDUP_REMOVED lines=36> */
.L_x_785:
        /* <DEDUP_REMOVED lines=29> */
.L_x_638:
[----:B------:R-:W-:Y:S02]  /*19590*/  PLOP3.LUT P4, PT, P4, P0, PT, 0xa2, 0x0 ;  /* 0x000000000000781c */ /* 0x000fe40002781472 */
[----:B------:R-:W-:-:S08]  /*195a0*/  @P0 R2UR P4, UR4, R5 ;  /* 0x00000000050402ca */ /* 0x000fd00000080000 */
[----:B------:R-:W-:-:S05]  /*195b0*/  @P0 PLOP3.LUT P0, PT, P4, PT, PT, 0x80, 0x0 ;  /* 0x000000000000081c */ /* 0x000fca000270f070 */
[----:B------:R-:W-:Y:S01]  /*195c0*/  @!P4 SYNCS.ARRIVE.TRANS64.RED.A0T1 RZ, [UR4+0x2d850], RZ ;  /* 0x02d850ffffffc9a7 */ /* 0x000fe20008200404 */
[----:B------:R-:W-:Y:S07]  /*195d0*/  @!P4 ARRIVES.LDGSTSBAR.64.TRANSCNT [UR4+0x2d850] ;  /* 0x02d85000ff00c9b0 */ /* 0x000fee0008000a84 */
[----:B------:R-:W-:Y:S05]  /*195e0*/  @P0 BRA.U.ANY `(.L_x_638) ;  /* 0xfffffffd00e80947 */ /* 0x000fea000393ffff */
[----:B------:R-:W-:Y:S01]  /*195f0*/  NOP ;  /* 0x0000000000007918 */ /* 0x000fe20000000000 */
[----:B------:R-:W-:Y:S02]  /*19600*/  IMAD.U32 R2, RZ, RZ, UR38 ;  /* 0x00000026ff027e24 */ /* 0x000fe4000f8e00ff */
[----:B------:R-:W-:-:S03]  /*19610*/  IMAD.MOV.U32 R22, RZ, RZ, R0 ;  /* 0x000000ffff167224 */ /* 0x000fc600078e0000 */
[----:B------:R-:W-:-:S13]  /*19620*/  ISETP.NE.AND P5, PT, R2, 0x3, PT ;  /* 0x000000030200780c */ /* 0x000fda0003fa5270 */
[----:B------:R-:W-:Y:S05]  /*19630*/  @!P5 BRA `(.L_x_639) ;  /* 0x000000000004d947 */ /* 0x000fea0003800000 */
[----:B------:R-:W-:Y:S01]  /*19640*/  BPT.TRAP 0x1 ;  /* 0x000000040000795c */ /* 0x000fe20000300000 */
.L_x_639:
[----:B------:R-:W2:Y:S01]  /*19650*/  LDL R2, [R1+0x24] ;  /* 0x0000240001027983 */ /* 0x000ea20000100800 */
[----:B------:R1:W-:Y:S01]  /*19660*/  SYNCS.ARRIVE.TRANS64.A1T0 RZ, [R5+URZ+0x2d850], RZ ;  /* 0x02d850ff05ff79a7 */ /* 0x0003e2000810003f */
[----:B------:R-:W-:Y:S02]  /*19670*/  VIADD R0, R23, 0xffffffff ;  /* 0xffffffff17007836 */ /* 0x000fe40000000000 */
[----:B------:R1:W5:Y:S01]  /*19680*/  LDL R20, [R1] ;  /* 0x0000000001147983 */ /* 0x0003620000100800 */
[----:B------:R-:W-:-:S03]  /*19690*/  IMAD.MOV.U32 R10, RZ, RZ, R28 ;  /* 0x000000ffff0a7224 */ /* 0x000fc600078e001c */
[----:B------:R1:W-:Y:S01]  /*196a0*/  STL [R1+0x8], R23 ;  /* 0x0000081701007387 */ /* 0x0003e20000100800 */
[----:B--2---:R-:W-:-:S13]  /*196b0*/  ISETP.GT.AND P0, PT, R23, R2, PT ;  /* 0x000000021700720c */ /* 0x004fda0003f04270 */
[----:B-1----:R-:W-:Y:S05]  /*196c0*/  @P0 BRA `(.L_x_640) ;  /* 0xfffffff0007c0947 */ /* 0x002fea000383ffff */
.L_x_627:
[----:B------:R-:W-:Y:S05]  /*196d0*/  BSYNC B0 ;  /* 0x0000000000007941 */ /* 0x000fea0003800000 */
.L_x_626:
[----:B------:R-:W1:Y:S01]  /*196e0*/  S2R R2, SR_TID.X ;  /* 0x0000000000027919 */ /* 0x000e620000002100 */
[----:B------:R-:W-:Y:S01]  /*196f0*/  BSSY B0, `(.L_x_641) ;  /* 0x0000010000007945 */ /* 0x000fe20003800000 */
[----:B-1----:R-:W-:-:S04]  /*19700*/  LOP3.LUT R2, R2, 0x7f, RZ, 0xc0, !PT ;  /* 0x0000007f02027812 */ /* 0x002fc800078ec0ff */
[----:B------:R-:W-:-:S13]  /*19710*/  ISETP.NE.AND P0, PT, R2, RZ, PT ;  /* 0x000000ff0200720c */ /* 0x000fda0003f05270 */
[----:B------:R-:W-:Y:S05]  /*19720*/  @P0 BRA `(.L_x_642) ;  /* 0x0000000000300947 */ /* 0x000fea0003800000 */
[----:B------:R-:W1:Y:S01]  /*19730*/  S2R R5, SR_LANEID ;  /* 0x0000000000057919 */ /* 0x000e620000000000 */
[----:B------:R-:W-:Y:S01]  /*19740*/  VOTEU.ANY UR4, UPT, PT ;  /* 0x0000000000047886 */ /* 0x000fe200038e0100 */
[----:B------:R-:W2:Y:S01]  /*19750*/  LDC.64 R2, c[0x0][0xc60] ;  /* 0x00031800ff027b82 */ /* 0x000ea20000000a00 */
[----:B------:R-:W1:Y:S02]  /*19760*/  FLO.U32 R0, UR4 ;  /* 0x0000000400007d00 */ /* 0x000e6400080e0000 */
[----:B-1----:R-:W-:-:S06]  /*19770*/  ISETP.EQ.U32.AND P0, PT, R0, R5, PT ;  /* 0x000000050000720c */ /* 0x002fcc0003f02070 */
[----:B------:R-:W2:Y:S07]  /*19780*/  POPC R5, UR4 ;  /* 0x0000000400057d09 */ /* 0x000eae0008000000 */
[----:B--2---:R-:W2:Y:S01]  /*19790*/  @P0 ATOMG.E.ADD.STRONG.GPU PT, R3, desc[UR42][R2.64], R5 ;  /* 0x00000005020309a8 */ /* 0x004ea200081ee1ea */
[----:B------:R-:W1:Y:S02]  /*197a0*/  S2R R4, SR_LTMASK ;  /* 0x0000000000047919 */ /* 0x000e640000003900 */
[----:B-1----:R-:W-:-:S04]  /*197b0*/  LOP3.LUT R4, R4, UR4, RZ, 0xc0, !PT ;  /* 0x0000000404047c12 */ /* 0x002fc8000f8ec0ff */
[----:B0-----:R-:W0:Y:S01]  /*197c0*/  POPC R7, R4 ;  /* 0x0000000400077309 */ /* 0x001e220000000000 */
[----:B--2---:R-:W0:Y:S02]  /*197d0*/  SHFL.IDX PT, R0, R3, R0, 0x1f ;  /* 0x00001f0003007589 */ /* 0x004e2400000e0000 */
[----:B0-----:R-:W-:-:S07]  /*197e0*/  IADD3 R24, R0, UR37, R7 ;  /* 0x0000002500187c10 */ /* 0x001fce000fffe007 */
.L_x_642:
[----:B------:R-:W-:Y:S05]  /*197f0*/  BSYNC B0 ;  /* 0x0000000000007941 */ /* 0x000fea0003800000 */
.L_x_641:
[----:B------:R-:W-:-:S05]  /*19800*/  IMAD.U32 R0, RZ, RZ, UR38 ;  /* 0x00000026ff007e24 */ /* 0x000fca000f8e00ff */
[----:B------:R-:W-:-:S13]  /*19810*/  ISETP.NE.AND P0, PT, R0, 0x3, PT ;  /* 0x000000030000780c */ /* 0x000fda0003f05270 */
[----:B------:R-:W-:Y:S05]  /*19820*/  @!P0 BRA `(.L_x_643) ;  /* 0x0000000000048947 */ /* 0x000fea0003800000 */
[----:B------:R-:W-:Y:S01]  /*19830*/  BPT.TRAP 0x1 ;  /* 0x000000040000795c */ /* 0x000fe20000300000 */
.L_x_643:
[----:B------:R-:W2:Y:S04]  /*19840*/  LDL R3, [R1] ;  /* 0x0000000001037983 */ /* 0x000ea80000100800 */
[----:B------:R-:W3:Y:S01]  /*19850*/  LDL.LU R2, [R1+0x20] ;  /* 0x0000200001027983 */ /* 0x000ee20000300800 */
[----:B------:R-:W-:Y:S01]  /*19860*/  IMAD R0, R28, 0x8, R16 ;  /* 0x000000081c007824 */ /* 0x000fe200078e0210 */
[----:B------:R-:W-:Y:S01]  /*19870*/  BSSY B0, `(.L_x_644) ;  /* 0x0000005000007945 */ /* 0x000fe20003800000 */
[----:B--2---:R-:W-:-:S04]  /*19880*/  SHF.L.U32 R3, R3, 0x1f, RZ ;  /* 0x0000001f03037819 */ /* 0x004fc800000006ff */
[----:B------:R-:W1:Y:S01]  /*19890*/  SYNCS.PHASECHK.TRANS64.TRYWAIT P0, [R0+URZ+0x2d860], R3 ;  /* 0x02d86003000075a7 */ /* 0x000e62000800017f */
[----:B---3--:R-:W-:Y:S01]  /*198a0*/  IMAD R6, R23, -0x80, R2 ;  /* 0xffffff8017067824 */ /* 0x008fe200078e0202 */
[----:B-1----:R-:W-:Y:S06]  /*198b0*/  @!P0 BRA `(.L_x_645) ;  /* 0x0000004000e48947 */ /* 0x002fec0003800000 */
.L_x_786:
[----:B------:R-:W-:Y:S05]  /*198c0*/  BSYNC B0 ;  /* 0x0000000000007941 */ /* 0x000fea0003800000 */
.L_x_644:
[----:B------:R-:W2:Y:S02]  /*198d0*/  S2R R2, SR_TID.X ;  /* 0x0000000000027919 */ /* 0x000ea40000002100 */
[----:B--2---:R-:W-:-:S04]  /*198e0*/  LOP3.LUT R2, R2, 0x7f, RZ, 0xc0, !PT ;  /* 0x0000007f02027812 */ /* 0x004fc800078ec0ff */
[----:B------:R-:W-:Y:S02]  /*198f0*/  SHF.R.U32.HI R4, RZ, 0x2, R2 ;  /* 0x00000002ff047819 */ /* 0x000fe40000011602 */
[----:B------:R-:W2:Y:S01]  /*19900*/  LDL R2, [R1+0x10] ;  /* 0x0000100001027983 */ /* 0x000ea20000100800 */
[----:B------:R-:W-:Y:S02]  /*19910*/  UMOV UR4, 0xffffffff ;  /* 0xffffffff00047882 */ /* 0x000fe40000000000 */
[----:B------:R-:W-:Y:S02]  /*19920*/  IMAD.IADD R6, R6, 0x1, -R4 ;  /* 0x0000000106067824 */ /* 0x000fe400078e0a04 */
[----:B--2---:R-:W-:Y:S01]  /*19930*/  IMAD R4, R28, 0x3000, R2 ;  /* 0x000030001c047824 */ /* 0x004fe200078e0202 */
        /* <DEDUP_REMOVED lines=44> */
.L_x_796:
        /* <DEDUP_REMOVED lines=13> */
.L_x_647:
[----:B------:R-:W-:Y:S02]  /*19cd0*/  PLOP3.LUT P1, PT, P1, P0, PT, 0xa2, 0x0 ;  /* 0x000000000000781c */ /* 0x000fe40000f21472 */
[----:B------:R-:W-:-:S08]  /*19ce0*/  @P0 R2UR P1, UR4, R0 ;  /* 0x00000000000402ca */ /* 0x000fd00000020000 */
[----:B------:R-:W-:-:S05]  /*19cf0*/  @P0 PLOP3.LUT P0, PT, P1, PT, PT, 0x80, 0x0 ;  /* 0x000000000000081c */ /* 0x000fca0000f0f070 */
[----:B------:R-:W-:Y:S01]  /*19d00*/  @!P1 SYNCS.ARRIVE.TRANS64.RED.A0T1 RZ, [UR4+0x2d850], RZ ;  /* 0x02d850ffffff99a7 */ /* 0x000fe20008200404 */
[----:B------:R-:W-:Y:S07]  /*19d10*/  @!P1 ARRIVES.LDGSTSBAR.64.TRANSCNT [UR4+0x2d850] ;  /* 0x02d85000ff0099b0 */ /* 0x000fee0008000a84 */
[----:B------:R-:W-:Y:S05]  /*19d20*/  @P0 BRA.U.ANY `(.L_x_647) ;  /* 0xfffffffd00e80947 */ /* 0x000fea000393ffff */
[----:B------:R-:W-:Y:S01]  /*19d30*/  NOP ;  /* 0x0000000000007918 */ /* 0x000fe20000000000 */
[----:B0-----:R-:W-:-:S05]  /*19d40*/  IMAD.U32 R2, RZ, RZ, UR38 ;  /* 0x00000026ff027e24 */ /* 0x001fca000f8e00ff */
[----:B------:R-:W-:-:S13]  /*19d50*/  ISETP.NE.AND P2, PT, R2, 0x3, PT ;  /* 0x000000030200780c */ /* 0x000fda0003f45270 */
[----:B------:R-:W-:Y:S05]  /*19d60*/  @!P2 BRA `(.L_x_648) ;  /* 0x000000000004a947 */ /* 0x000fea0003800000 */
[----:B------:R-:W-:Y:S01]  /*19d70*/  BPT.TRAP 0x1 ;  /* 0x000000040000795c */ /* 0x000fe20000300000 */
.L_x_648:
[----:B------:R-:W2:Y:S01]  /*19d80*/  LDL.LU R2, [R1] ;  /* 0x0000000001027983 */ /* 0x000ea20000300800 */
[----:B------:R-:W-:Y:S01]  /*19d90*/  VIADD R28, R28, 0x1 ;  /* 0x000000011c1c7836 */ /* 0x000fe20000000000 */
[----:B------:R0:W-:Y:S04]  /*19da0*/  SYNCS.ARRIVE.TRANS64.A1T0 RZ, [R0+URZ+0x2d850], RZ ;  /* 0x02d850ff00ff79a7 */ /* 0x0001e8000810003f */
[----:B------:R-:W-:-:S04]  /*19db0*/  ISETP.NE.AND P0, PT, R28, 0x2, PT ;  /* 0x000000021c00780c */ /* 0x000fc80003f05270 */
[----:B0-----:R-:W-:Y:S02]  /*19dc0*/  SEL R0, RZ, 0x1, P0 ;  /* 0x00000001ff007807 */ /* 0x001fe40000000000 */
[----:B------:R-:W-:Y:S02]  /*19dd0*/  SEL R28, R28, RZ, P0 ;  /* 0x000000ff1c1c7207 */ /* 0x000fe40000000000 */
[----:B--2---:R-:W-:-:S05]  /*19de0*/  LOP3.LUT R2, R2, R0, RZ, 0x3c, !PT ;  /* 0x0000000002027212 */ /* 0x004fca00078e3cff */
[----:B------:R0:W-:Y:S02]  /*19df0*/  STL [R1], R2 ;  /* 0x0000000201007387 */ /* 0x0001e40000100800 */
.L_x_607:
[----:B------:R-:W-:Y:S05]  /*19e00*/  BSYNC B7 ;  /* 0x0000000000077941 */ /* 0x000fea0003800000 */
.L_x_605:
[----:B------:R-:W-:-:S13]  /*19e10*/  LOP3.LUT P0, RZ, R19, 0x10, RZ, 0xc0, !PT ;  /* 0x0000001013ff7812 */ /* 0x000fda000780c0ff */
[----:B------:R-:W-:Y:S05]  /*19e20*/  @!P0 BRA `(.L_x_649) ;  /* 0x0000000000248947 */ /* 0x000fea0003800000 */
[----:B------:R-:W-:Y:S05]  /*19e30*/  WARPSYNC.ALL ;  /* 0x0000000000007948 */ /* 0x000fea0003800000 */
[----:B------:R-:W3:Y:S08]  /*19e40*/  S2UR UR5, SR_CgaCtaId ;  /* 0x00000000000579c3 */ /* 0x000ef00000008800 */
[----:B------:R-:W-:Y:S06]  /*19e50*/  BAR.SYNC.DEFER_BLOCKING 0x5, 0x200 ;  /* 0x0148000000007b1d */ /* 0x000fec0000010000 */
[----:B------:R-:W-:-:S02]  /*19e60*/  UMOV UR4, 0x400 ;  /* 0x0000040000047882 */ /* 0x000fc40000000000 */
[----:B---3--:R-:W-:-:S06]  /*19e70*/  ULEA UR4, UR5, UR4, 0x18 ;  /* 0x0000000405047291 */ /* 0x008fcc000f8ec03f */
[----:B------:R-:W-:-:S05]  /*19e80*/  IMAD.U32 R16, RZ, RZ, UR4 ;  /* 0x00000004ff107e24 */ /* 0x000fca000f8e00ff */
[----:B------:R3:W4:Y:S01]  /*19e90*/  LDS.128 R24, [R16+0x2d8d0] ;  /* 0x02d8d00010187984 */ /* 0x0007220000000c00 */
[----:B------:R-:W-:Y:S06]  /*19ea0*/  BAR.ARV 0x4, 0x200 ;  /* 0x0108000000007b1d */ /* 0x000fec0000002000 */
[----:B------:R-:W-:Y:S05]  /*19eb0*/  BRA `(.L_x_650) ;  /* 0x0000000800d07947 */ /* 0x000fea0003800000 */
.L_x_649:
[----:B------:R-:W2:Y:S01]  /*19ec0*/  S2R R0, SR_TID.X ;  /* 0x0000000000007919 */ /* 0x000ea20000002100 */
[----:B------:R-:W-:Y:S01]  /*19ed0*/  UMOV UR4, 0xffffffff ;  /* 0xffffffff00047882 */ /* 0x000fe20000000000 */
[----:B--2---:R-:W-:-:S04]  /*19ee0*/  LOP3.LUT R8, R0, 0x1f, RZ, 0xc0, !PT ;  /* 0x0000001f00087812 */ /* 0x004fc800078ec0ff */
[----:B------:R-:W-:Y:S01]  /*19ef0*/  ISETP.NE.AND P0, PT, R8, 0x1f, PT ;  /* 0x0000001f0800780c */ /* 0x000fe20003f05270 */
[----:B------:R-:W-:-:S12]  /*19f00*/  BRA.DIV UR4, `(.L_x_651) ;  /* 0x0000004204d47947 */ /* 0x000fd8000b800000 */
[----:B-1----:R-:W-:Y:S01]  /*19f10*/  IMAD.IADD R9, R27, 0x1, R8 ;  /* 0x000000011b097824 */ /* 0x002fe200078e0208 */
[----:B------:R-:W-:-:S04]  /*19f20*/  ULDC UR4, c[0x0][0xc3c] ;  /* 0x00030f0000047ab9 */ /* 0x000fc80000000800 */
[----:B------:R-:W-:-:S13]  /*19f30*/  ISETP.GE.OR P1, PT, R9, UR4, !P0 ;  /* 0x0000000409007c0c */ /* 0x000fda000c726670 */
[----:B0-----:R-:W0:Y:S08]  /*19f40*/  @!P1 LDC.64 R2, c[0x0][0xc80] ;  /* 0x00032000ff029b82 */ /* 0x001e300000000a00 */
        /* <DEDUP_REMOVED lines=34> */
.L_x_806:
[----:B------:R-:W-:Y:S02]  /*1a170*/  ULDC UR4, c[0x0][0xc38] ;  /* 0x00030e0000047ab9 */ /* 0x000fe40000000800 */
[----:B------:R-:W-:-:S04]  /*1a180*/  IMAD.U32 R3, RZ, RZ, UR4 ;  /* 0x00000004ff037e24 */ /* 0x000fc8000f8e00ff */
[----:B-1----:R-:W-:-:S04]  /*1a190*/  IMAD R5, R14, R3, RZ ;  /* 0x000000030e057224 */ /* 0x002fc800078e02ff */
[----:B------:R-:W-:-:S05]  /*1a1a0*/  IMAD.IADD R6, R6, 0x1, R5 ;  /* 0x0000000106067824 */ /* 0x000fca00078e0205 */
[----:B------:R-:W-:-:S13]  /*1a1b0*/  ISETP.GT.AND P6, PT, R6, R0, PT ;  /* 0x000000000600720c */ /* 0x000fda0003fc4270 */
[----:B------:R-:W-:Y:S05]  /*1a1c0*/  @P6 BRA `(.L_x_652) ;  /* 0x0000000000a46947 */ /* 0x000fea0003800000 */
.L_x_655:
        /* <DEDUP_REMOVED lines=35> */
.L_x_814:
[----:B------:R-:W-:Y:S02]  /*1a400*/  ULDC UR4, c[0x0][0xc38] ;  /* 0x00030e0000047ab9 */ /* 0x000fe40000000800 */
[----:B------:R-:W-:-:S04]  /*1a410*/  IMAD.U32 R3, RZ, RZ, UR4 ;  /* 0x00000004ff037e24 */ /* 0x000fc8000f8e00ff */
[----:B-1----:R-:W-:-:S04]  /*1a420*/  IMAD R5, R14, R3, RZ ;  /* 0x000000030e057224 */ /* 0x002fc800078e02ff */
[----:B------:R-:W-:-:S05]  /*1a430*/  IMAD.IADD R6, R5, 0x1, R6 ;  /* 0x0000000105067824 */ /* 0x000fca00078e0206 */
[----:B------:R-:W-:-:S13]  /*1a440*/  ISETP.GT.AND P6, PT, R6, R0, PT ;  /* 0x000000000600720c */ /* 0x000fda0003fc4270 */
[----:B------:R-:W-:Y:S05]  /*1a450*/  @!P6 BRA `(.L_x_655) ;  /* 0xfffffffc005ce947 */ /* 0x000fea000383ffff */
.L_x_652:
        /* <DEDUP_REMOVED lines=9> */
.L_x_819:
[----:B------:R-:W-:-:S13]  /*1a4f0*/  ISETP.NE.AND P0, PT, R6, RZ, PT ;  /* 0x000000ff0600720c */ /* 0x000fda0003f05270 */
[----:B------:R-:W-:Y:S05]  /*1a500*/  @!P0 BRA `(.L_x_657) ;  /* 0x0000000000108947 */ /* 0x000fea0003800000 */
[----:B------:R-:W-:Y:S01]  /*1a510*/  UMOV UR4, 0xffffffff ;  /* 0xffffffff00047882 */ /* 0x000fe20000000000 */
[----:B------:R-:W-:Y:S02]  /*1a520*/  VIADD R12, R5, 0xffffffff ;  /* 0xffffffff050c7836 */ /* 0x000fe40000000000 */
[----:B------:R-:W-:Y:S05]  /*1a530*/  BRA.DIV UR4, `(.L_x_658) ;  /* 0x0000004604987947 */ /* 0x000fea000b800000 */
[----:B------:R4:W0:Y:S02]  /*1a540*/  SHFL.IDX PT, R24, R2, R12, 0x1f ;  /* 0x00001f0c02187589 */ /* 0x00082400000e0000 */
.L_x_657:
        /* <DEDUP_REMOVED lines=50> */
[----:B------:R-:W-:-:S06]  /*1a870*/  @P0 VIADD R2, R2, 0x1 ;  /* 0x0000000102020836 */ /* 0x000fcc0000000000 */
[----:B------:R-:W-:Y:S01]  /*1a880*/  @!P2 IMAD.MOV R2, RZ, RZ, -R2 ;  /* 0x000000ffff02a224 */ /* 0x000fe200078e0a02 */
[----:B------:R-:W-:-:S05]  /*1a890*/  @!P1 LOP3.LUT R2, RZ, R7, RZ, 0x33, !PT ;  /* 0x00000007ff029212 */ /* 0x000fca00078e33ff */
[----:B------:R-:W-:-:S04]  /*1a8a0*/  IMAD.MOV R0, RZ, RZ, -R2 ;  /* 0x000000ffff007224 */ /* 0x000fc800078e0a02 */
[C---:B------:R-:W-:Y:S02]  /*1a8b0*/  IMAD R6, R7.reuse, R0, R6 ;  /* 0x0000000007067224 */ /* 0x040fe400078e0206 */
[----:B------:R-:W-:-:S04]  /*1a8c0*/  IMAD R7, R7, 0x1000000, R2 ;  /* 0x0100000007077824 */ /* 0x000fc800078e0202 */
[----:B------:R-:W-:Y:S01]  /*1a8d0*/  IMAD R26, R6, 0x10000, R7 ;  /* 0x00010000061a7824 */ /* 0x000fe200078e0207 */
[----:B------:R-:W-:Y:S06]  /*1a8e0*/  BRA `(.L_x_659) ;  /* 0x00000000001c7947 */ /* 0x000fec0003800000 */
.L_x_653:
[----:B------:R-:W-:Y:S01]  /*1a8f0*/  UMOV UR4, URZ ;  /* 0x0000003f00047c82 */ /* 0x000fe20008000000 */
[----:B------:R-:W-:Y:S01]  /*1a900*/  UMOV UR5, URZ ;  /* 0x0000003f00057c82 */ /* 0x000fe20008000000 */
[----:B------:R-:W-:Y:S01]  /*1a910*/  ULDC UR6, c[0x0][0xc3c] ;  /* 0x00030f0000067ab9 */ /* 0x000fe20000000800 */
[----:B------:R-:W-:Y:S02]  /*1a920*/  IMAD.MOV.U32 R24, RZ, RZ, R0 ;  /* 0x000000ffff187224 */ /* 0x000fe400078e0000 */
[----:B------:R-:W-:Y:S02]  /*1a930*/  IMAD.U32 R25, RZ, RZ, UR4 ;  /* 0x00000004ff197e24 */ /* 0x000fe4000f8e00ff */
[----:B------:R-:W-:Y:S02]  /*1a940*/  IMAD.U32 R26, RZ, RZ, UR5 ;  /* 0x00000005ff1a7e24 */ /* 0x000fe4000f8e00ff */
[----:B------:R-:W-:-:S07]  /*1a950*/  IMAD.U32 R27, RZ, RZ, UR6 ;  /* 0x00000006ff1b7e24 */ /* 0x000fce000f8e00ff */
.L_x_659:
        /* <DEDUP_REMOVED lines=10> */
.L_x_650:
[----:B------:R-:W-:Y:S02]  /*1aa00*/  ULDC UR4, c[0x0][0xc3c] ;  /* 0x00030f0000047ab9 */ /* 0x000fe40000000800 */
[----:B----4-:R-:W-:-:S13]  /*1aa10*/  ISETP.GE.AND P0, PT, R27, UR4, PT ;  /* 0x000000041b007c0c */ /* 0x010fda000bf06270 */
[----:B------:R-:W-:Y:S05]  /*1aa20*/  @!P0 BRA `(.L_x_660) ;  /* 0xffffff9c00f08947 */ /* 0x000fea000383ffff */
[----:B------:R-:W-:Y:S05]  /*1aa30*/  BSYNC B8 ;  /* 0x0000000000087941 */ /* 0x000fea0003800000 */
.L_x_557:
[----:B0-----:R-:W4:Y:S01]  /*1aa40*/  LDL.LU R0, [R1+0x4c] ;  /* 0x00004c0001007983 */ /* 0x001f220000300800 */
[----:B------:R-:W-:Y:S01]  /*1aa50*/  BSSY B0, `(.L_x_661) ;  /* 0x000000b000007945 */ /* 0x000fe20003800000 */
[----:B-1----:R-:W0:Y:S01]  /*1aa60*/  S2R R5, SR_CgaCtaId ;  /* 0x0000000000057919 */ /* 0x002e220000008800 */
[----:B----4-:R-:W-:-:S05]  /*1aa70*/  VIADD R0, R0, 0x1 ;  /* 0x0000000100007836 */ /* 0x010fca0000000000 */
        /* <DEDUP_REMOVED lines=8> */
.L_x_822:
[----:B------:R-:W-:Y:S05]  /*1ab00*/  BSYNC B0 ;  /* 0x0000000000007941 */ /* 0x000fea0003800000 */
.L_x_661:
[----:B------:R-:W-:-:S03]  /*1ab10*/  UMOV UR4, 0xffffffff ;  /* 0xffffffff00047882 */ /* 0x000fc60000000000 */
[----:B------:R-:W-:Y:S05]  /*1ab20*/  BRA.DIV UR4, `(.L_x_663) ;  /* 0x0000004204587947 */ /* 0x000fea000b800000 */
[----:B0-----:R-:W0:Y:S02]  /*1ab30*/  S2R R0, SR_TID.X ;  /* 0x0000000000007919 */ /* 0x001e240000002100 */
[----:B0-----:R-:W-:-:S04]  /*1ab40*/  SHF.R.U32.HI R0, RZ, 0x5, R0 ;  /* 0x00000005ff007819 */ /* 0x001fc80000011600 */
[----:B------:R-:W-:-:S05]  /*1ab50*/  LOP3.LUT R0, R0, 0x3, RZ, 0xc0, !PT ;  /* 0x0000000300007812 */ /* 0x000fca00078ec0ff */
[----:B------:R0:W1:Y:S02]  /*1ab60*/  SHFL.IDX PT, R14, R0, RZ, 0x1f ;  /* 0x00001fff000e7589 */ /* 0x00006400000e0000 */
.L_x_825:
[----:B-1----:R-:W-:-:S13]  /*1ab70*/  ISETP.NE.AND P0, PT, R14, RZ, PT ;  /* 0x000000ff0e00720c */ /* 0x002fda0003f05270 */
[----:B------:R-:W-:Y:S05]  /*1ab80*/  @P0 BRA `(.L_x_396) ;  /* 0x0000000000900947 */ /* 0x000fea0003800000 */
[----:B------:R-:W-:-:S03]  /*1ab90*/  UMOV UR4, 0xffffffff ;  /* 0xffffffff00047882 */ /* 0x000fc60000000000 */
[----:B------:R-:W-:Y:S05]  /*1aba0*/  BRA.DIV UR4, `(.L_x_664) ;  /* 0x00000042046c7947 */ /* 0x000fea000b800000 */
[----:B------:R-:W-:-:S13]  /*1abb0*/  ELECT P6, URZ, PT ;  /* 0x00000000003f782f */ /* 0x000fda00038c0000 */
.L_x_828:
[----:B------:R-:W-:Y:S05]  /*1abc0*/  @!P6 BRA `(.L_x_396) ;  /* 0x000000000080e947 */ /* 0x000fea0003800000 */
[----:B------:R-:W-:-:S06]  /*1abd0*/  ULOP3.LUT UR4, UR36, 0x2, URZ, 0xfc, !UPT ;  /* 0x0000000224047892 */ /* 0x000fcc000f8efc3f */
[----:B0-----:R-:W-:-:S05]  /*1abe0*/  IMAD.U32 R0, RZ, RZ, UR4 ;  /* 0x00000004ff007e24 */ /* 0x001fca000f8e00ff */
[----:B------:R-:W-:-:S13]  /*1abf0*/  ISETP.NE.AND P0, PT, R0, 0x3, PT ;  /* 0x000000030000780c */ /* 0x000fda0003f05270 */
[----:B------:R-:W-:Y:S05]  /*1ac00*/  @!P0 BRA `(.L_x_665) ;  /* 0x0000000000048947 */ /* 0x000fea0003800000 */
[----:B------:R-:W-:Y:S01]  /*1ac10*/  BPT.TRAP 0x1 ;  /* 0x000000040000795c */ /* 0x000fe20000300000 */
.L_x_665:
[----:B------:R-:W4:Y:S01]  /*1ac20*/  LDL R0, [R1] ;  /* 0x0000000001007983 */ /* 0x000f220000100800 */
[C---:B------:R-:W-:Y:S02]  /*1ac30*/  IMAD R3, R28.reuse, 0x8, R5 ;  /* 0x000000081c037824 */ /* 0x040fe400078e0205 */
[----:B------:R-:W-:-:S05]  /*1ac40*/  VIADD R28, R28, 0x1 ;  /* 0x000000011c1c7836 */ /* 0x000fca0000000000 */
[----:B------:R-:W-:Y:S02]  /*1ac50*/  ISETP.NE.AND P2, PT, R28, 0x2, PT ;  /* 0x000000021c00780c */ /* 0x000fe40003f45270 */
[----:B----4-:R-:W-:Y:S02]  /*1ac60*/  SHF.L.U32 R2, R0, 0x1f, RZ ;  /* 0x0000001f00027819 */ /* 0x010fe400000006ff */
[----:B------:R-:W-:Y:S02]  /*1ac70*/  SEL R0, RZ, 0x1, P2 ;  /* 0x00000001ff007807 */ /* 0x000fe40001000000 */
[----:B------:R-:W0:Y:S02]  /*1ac80*/  SYNCS.PHASECHK.TRANS64.TRYWAIT P1, [R3+URZ+0x2d840], R2 ;  /* 0x02d84002030075a7 */ /* 0x000e24000802017f */
[----:B0-----:R-:W-:Y:S05]  /*1ac90*/  @!P1 BRA `(.L_x_666) ;  /* 0x0000004000509947 */ /* 0x001fea0003800000 */
.L_x_829:
[----:B------:R-:W4:Y:S01]  /*1aca0*/  LDL.LU R4, [R1] ;  /* 0x0000000001047983 */ /* 0x000f220000300800 */
[----:B------:R-:W-:Y:S02]  /*1acb0*/  SEL R28, R28, RZ, P2 ;  /* 0x000000ff1c1c7207 */ /* 0x000fe40001000000 */
[----:B----4-:R-:W-:Y:S01]  /*1acc0*/  LOP3.LUT R0, R4, R0, RZ, 0x3c, !PT ;  /* 0x0000000004007212 */ /* 0x010fe200078e3cff */
[----:B------:R-:W-:Y:S06]  /*1acd0*/  @!P0 BRA `(.L_x_667) ;  /* 0x0000000000048947 */ /* 0x000fec0003800000 */
[----:B------:R-:W-:Y:S01]  /*1ace0*/  BPT.TRAP 0x1 ;  /* 0x000000040000795c */ /* 0x000fe20000300000 */
.L_x_667:
[----:B------:R-:W-:Y:S01]  /*1acf0*/  IMAD R5, R28, 0x8, R5 ;  /* 0x000000081c057824 */ /* 0x000fe200078e0205 */
[----:B------:R-:W-:-:S04]  /*1ad00*/  SHF.L.U32 R0, R0, 0x1f, RZ ;  /* 0x0000001f00007819 */ /* 0x000fc800000006ff */
[----:B------:R-:W1:Y:S02]  /*1ad10*/  SYNCS.PHASECHK.TRANS64.TRYWAIT P1, [R5+URZ+0x2d840], R0 ;  /* 0x02d84000050075a7 */ /* 0x000e64000802017f */
[----:B-1----:R-:W-:Y:S05]  /*1ad20*/  @!P1 BRA `(.L_x_668) ;  /* 0x0000004000409947 */ /* 0x002fea0003800000 */
.L_x_830:
[----:B------:R-:W-:Y:S05]  /*1ad30*/  @!P0 BRA `(.L_x_669) ;  /* 0x0000000000048947 */ /* 0x000fea0003800000 */
[----:B------:R-:W-:Y:S01]  /*1ad40*/  BPT.TRAP 0x1 ;  /* 0x000000040000795c */ /* 0x000fe20000300000 */
.L_x_669:
[----:B------:R-:W4:Y:S02]  /*1ad50*/  SYNCS.PHASECHK.TRANS64.TRYWAIT P1, [R3+URZ+0x2d860], R2 ;  /* 0x02d86002030075a7 */ /* 0x000f24000802017f */
[----:B----4-:R-:W-:Y:S05]  /*1ad60*/  @!P1 BRA `(.L_x_670) ;  /* 0x0000004000449947 */ /* 0x010fea0003800000 */
.L_x_831:
[----:B------:R-:W-:Y:S05]  /*1ad70*/  @!P0 BRA `(.L_x_671) ;  /* 0x0000000000048947 */ /* 0x000fea0003800000 */
[----:B------:R-:W-:Y:S01]  /*1ad80*/  BPT.TRAP 0x1 ;  /* 0x000000040000795c */ /* 0x000fe20000300000 */
.L_x_671:
[----:B------:R0:W0:Y:S02]  /*1ad90*/  SYNCS.PHASECHK.TRANS64.TRYWAIT P0, [R5+URZ+0x2d860], R0 ;  /* 0x02d86000050075a7 */ /* 0x000024000800017f */
[----:B0-----:R-:W-:Y:S05]  /*1ada0*/  @!P0 NANOSLEEP.SYNCS 0x989680 ;  /* 0x009896800000895d */ /* 0x001fea0003900000 */
[----:B------:R-:W0:Y:S02]  /*1adb0*/  @!P0 SYNCS.PHASECHK.TRANS64 P0, [R5+URZ+0x2d860], R0 ;  /* 0x02d86000050085a7 */ /* 0x000e24000800007f */
[----:B0-----:R-:W-:Y:S05]  /*1adc0*/  @!P0 BRA `(.L_x_671) ;  /* 0xfffffffc00f08947 */ /* 0x001fea000383ffff */
.L_x_396:
[----:B------:R-:W-:Y:S05]  /*1add0*/  BSYNC B9 ;  /* 0x0000000000097941 */ /* 0x000fea0003800000 */
.L_x_393:
[----:B------:R-:W-:Y:S05]  /*1ade0*/  EXIT ;  /* 0x000000000000794d */ /* 0x000fea0003800000 */
.L_x_414:
[----:B0-----:R0:W1:Y:S02]  /*1adf0*/  SYNCS.PHASECHK.TRANS64.TRYWAIT P4, [R31+URZ+0x2d890], R79 ;  /* 0x02d8904f1f0075a7 */ /* 0x001064000808017f */
[----:B-1----:R-:W-:Y:S05]  /*1ae00*/  @!P4 NANOSLEEP.SYNCS 0x989680 ;  /* 0x009896800000c95d */ /* 0x002fea0003900000 */
[----:B------:R-:W1:Y:S02]  /*1ae10*/  @!P4 SYNCS.PHASECHK.TRANS64 P4, [R31+URZ+0x2d890], R79 ;  /* 0x02d8904f1f00c5a7 */ /* 0x000e64000808007f */
[----:B-1----:R-:W-:Y:S05]  /*1ae20*/  @!P4 BRA `(.L_x_414) ;  /* 0xfffffffc00f0c947 */ /* 0x002fea000383ffff */
[----:B------:R-:W-:Y:S05]  /*1ae30*/  BRA `(.L_x_672) ;  /* 0xfffffe8400a87947 */ /* 0x000fea000383ffff */
.L_x_415:
        /* <DEDUP_REMOVED lines=8> */
.L_x_674:
[----:B------:R-:W-:Y:S05]  /*1aec0*/  BSYNC B1 ;  /* 0x0000000000017941 */ /* 0x000fea0003800000 */
.L_x_673:
[----:B------:R-:W-:Y:S02]  /*1aed0*/  IMAD.MOV.U32 R13, RZ, RZ, R56 ;  /* 0x000000ffff0d7224 */ /* 0x000fe400078e0038 */
[----:B------:R-:W-:Y:S02]  /*1aee0*/  IMAD.MOV.U32 R12, RZ, RZ, RZ ;  /* 0x000000ffff0c7224 */ /* 0x000fe400078e00ff */
[----:B------:R-:W-:Y:S02]  /*1aef0*/  IMAD.MOV.U32 R11, RZ, RZ, 0x1e1f ;  /* 0x00001e1fff0b7424 */ /* 0x000fe400078e00ff */
[----:B------:R-:W-:Y:S02]  /*1af00*/  IMAD.MOV.U32 R15, RZ, RZ, -0x1 ;  /* 0xffffffffff0f7424 */ /* 0x000fe400078e00ff */
[----:B------:R-:W-:-:S07]  /*1af10*/  IMAD.MOV.U32 R57, RZ, RZ, R14 ;  /* 0x000000ffff397224 */ /* 0x000fce00078e000e */
[----:B------:R-:W-:Y:S05]  /*1af20*/  WARPSYNC.COLLECTIVE R15, `(.L_x_675) ;  /* 0x000000000f087348 */ /* 0x000fea0003c00000 */
[----:B------:R0:W1:Y:S02]  /*1af30*/  SHFL.IDX P6, R14, R13, R12, R11 ;  /* 0x0000000c0d0e7389 */ /* 0x00006400000c000b */
[----:B01----:R-:W-:Y:S01]  /*1af40*/  ENDCOLLECTIVE ;  /* 0x000000000000791b */ /* 0x003fe20003800000 */
.L_x_675:
[----:B------:R-:W-:Y:S01]  /*1af50*/  IMAD.MOV.U32 R56, RZ, RZ, R14 ;  /* 0x000000ffff387224 */ /* 0x000fe200078e000e */
[----:B------:R-:W-:Y:S06]  /*1af60*/  BRA `(.L_x_676) ;  /* 0xfffffe8400707947 */ /* 0x000fec000383ffff */
.L_x_443:
[----:B0-----:R0:W1:Y:S02]  /*1af70*/  SYNCS.PHASECHK.TRANS64.TRYWAIT P4, [R31+URZ+0x2d890], R79 ;  /* 0x02d8904f1f0075a7 */ /* 0x001064000808017f */
[----:B-1----:R-:W-:Y:S05]  /*1af80*/  @!P4 NANOSLEEP.SYNCS 0x989680 ;  /* 0x009896800000c95d */ /* 0x002fea0003900000 */
[----:B------:R-:W1:Y:S02]  /*1af90*/  @!P4 SYNCS.PHASECHK.TRANS64 P4, [R31+URZ+0x2d890], R79 ;  /* 0x02d8904f1f00c5a7 */ /* 0x000e64000808007f */
[----:B-1----:R-:W-:Y:S05]  /*1afa0*/  @!P4 BRA `(.L_x_443) ;  /* 0xfffffffc00f0c947 */ /* 0x002fea000383ffff */
[----:B------:R-:W-:Y:S05]  /*1afb0*/  BRA `(.L_x_677) ;  /* 0xfffffea000687947 */ /* 0x000fea000383ffff */
.L_x_444:
        /* <DEDUP_REMOVED lines=8> */
.L_x_679:
[----:B------:R-:W-:Y:S05]  /*1b040*/  BSYNC B1 ;  /* 0x0000000000017941 */ /* 0x000fea0003800000 */
.L_x_678:
        /* <DEDUP_REMOVED lines=8> */
.L_x_680:
[----:B------:R-:W-:Y:S01]  /*1b0d0*/  IMAD.MOV.U32 R82, RZ, RZ, R14 ;  /* 0x000000ffff527224 */ /* 0x000fe200078e000e */
[----:B------:R-:W-:Y:S06]  /*1b0e0*/  BRA `(.L_x_681) ;  /* 0xfffffea000307947 */ /* 0x000fec000383ffff */
.L_x_457:
[----:B0-----:R0:W1:Y:S02]  /*1b0f0*/  SYNCS.PHASECHK.TRANS64.TRYWAIT P3, [R31+URZ+0x2d890], R79 ;  /* 0x02d8904f1f0075a7 */ /* 0x001064000806017f */
[----:B-1----:R-:W-:Y:S05]  /*1b100*/  @!P3 NANOSLEEP.SYNCS 0x989680 ;  /* 0x009896800000b95d */ /* 0x002fea0003900000 */
[----:B------:R-:W1:Y:S02]  /*1b110*/  @!P3 SYNCS.PHASECHK.TRANS64 P3, [R31+URZ+0x2d890], R79 ;  /* 0x02d8904f1f00b5a7 */ /* 0x000e64000806007f */
[----:B-1----:R-:W-:Y:S05]  /*1b120*/  @!P3 BRA `(.L_x_457) ;  /* 0xfffffffc00f0b947 */ /* 0x002fea000383ffff */
[----:B------:R-:W-:Y:S05]  /*1b130*/  BRA `(.L_x_682) ;  /* 0xfffffeb800447947 */ /* 0x000fea000383ffff */
.L_x_458:
[----:B------:R-:W-:Y:S01]  /*1b140*/  BSSY B1, `(.L_x_683) ;  /* 0x0000007000017945 */ /* 0x000fe20003800000 */
[----:B------:R-:W-:Y:S02]  /*1b150*/  IMAD.MOV.U32 R12, RZ, RZ, RZ ;  /* 0x000000ffff0c7224 */ /* 0x000fe400078e00ff */
[----:B------:R-:W-:Y:S02]  /*1b160*/  IMAD.MOV.U32 R11, RZ, RZ, 0x1e1f ;  /* 0x00001e1fff0b7424 */ /* 0x000fe400078e00ff */
[----:B------:R-:W-:-:S07]  /*1b170*/  IMAD.MOV.U32 R15, RZ, RZ, -0x1 ;  /* 0xffffffffff0f7424 */ /* 0x000fce00078e00ff */
[----:B0-----:R-:W-:Y:S05]  /*1b180*/  WARPSYNC.COLLECTIVE R15, `(.L_x_684) ;  /* 0x000000000f087348 */ /* 0x001fea0003c00000 */
[----:B------:R1:W2:Y:S02]  /*1b190*/  SHFL.IDX P6, R14, R13, R12, R11 ;  /* 0x0000000c0d0e7389 */ /* 0x0002a400000c000b */
[----:B012---:R-:W-:Y:S01]  /*1b1a0*/  ENDCOLLECTIVE ;  /* 0x000000000000791b */ /* 0x007fe20003800000 */
.L_x_684:
[----:B------:R-:W-:Y:S05]  /*1b1b0*/  BSYNC B1 ;  /* 0x0000000000017941 */ /* 0x000fea0003800000 */
.L_x_683:
        /* <DEDUP_REMOVED lines=8> */
.L_x_685:
[----:B------:R-:W-:Y:S01]  /*1b240*/  IMAD.MOV.U32 R39, RZ, RZ, R14 ;  /* 0x000000ffff277224 */ /* 0x000fe200078e000e */
[----:B------:R-:W-:Y:S06]  /*1b250*/  BRA `(.L_x_686) ;  /* 0xfffffeb800607947 */ /* 0x000fec000383ffff */
.L_x_462:
[----:B------:R0:W0:Y:S02]  /*1b260*/  SYNCS.PHASECHK.TRANS64.TRYWAIT P2, [R31+URZ+0x2d8b0], R79 ;  /* 0x02d8b04f1f0075a7 */ /* 0x000024000804017f */
[----:B0-----:R-:W-:Y:S05]  /*1b270*/  @!P2 NANOSLEEP.SYNCS 0x989680 ;  /* 0x009896800000a95d */ /* 0x001fea0003900000 */
[----:B------:R-:W0:Y:S02]  /*1b280*/  @!P2 SYNCS.PHASECHK.TRANS64 P2, [R31+URZ+0x2d8b0], R79 ;  /* 0x02d8b04f1f00a5a7 */ /* 0x000e24000804007f */
[----:B0-----:R-:W-:Y:S05]  /*1b290*/  @!P2 BRA `(.L_x_462) ;  /* 0xfffffffc00f0a947 */ /* 0x001fea000383ffff */
[----:B------:R-:W-:Y:S05]  /*1b2a0*/  BRA `(.L_x_687) ;  /* 0xfffffebc00307947 */ /* 0x000fea000383ffff */
.L_x_470:
[----:B------:R-:W-:Y:S01]  /*1b2b0*/  BSSY B0, `(.L_x_688) ;  /* 0x0000007000007945 */ /* 0x000fe20003800000 */
[----:B------:R-:W-:Y:S02]  /*1b2c0*/  IMAD.MOV.U32 R12, RZ, RZ, RZ ;  /* 0x000000ffff0c7224 */ /* 0x000fe400078e00ff */
[----:B------:R-:W-:Y:S02]  /*1b2d0*/  IMAD.MOV.U32 R11, RZ, RZ, 0x1f ;  /* 0x0000001fff0b7424 */ /* 0x000fe400078e00ff */
[----:B------:R-:W-:-:S07]  /*1b2e0*/  IMAD.MOV.U32 R15, RZ, RZ, -0x1 ;  /* 0xffffffffff0f7424 */ /* 0x000fce00078e00ff */
[----:B0--3-5:R-:W-:Y:S05]  /*1b2f0*/  WARPSYNC.COLLECTIVE R15, `(.L_x_689) ;  /* 0x000000000f087348 */ /* 0x029fea0003c00000 */
[----:B------:R1:W2:Y:S02]  /*1b300*/  SHFL.IDX P6, R14, R13, R12, R11 ;  /* 0x0000000c0d0e7389 */ /* 0x0002a400000c000b */
[----:B0123-5:R-:W-:Y:S01]  /*1b310*/  ENDCOLLECTIVE ;  /* 0x000000000000791b */ /* 0x02ffe20003800000 */
.L_x_689:
[----:B------:R-:W-:Y:S05]  /*1b320*/  BSYNC B0 ;  /* 0x0000000000007941 */ /* 0x000fea0003800000 */
.L_x_688:
[----:B------:R0:W-:Y:S01]  /*1b330*/  STL [R1+0x40], R14 ;  /* 0x0000400e01007387 */ /* 0x0001e20000100800 */
[----:B------:R-:W-:Y:S05]  /*1b340*/  BRA `(.L_x_690) ;  /* 0xfffffec4007c7947 */ /* 0x000fea000383ffff */
.L_x_481:
[----:B------:R-:W-:Y:S01]  /*1b350*/  BSSY B1, `(.L_x_691) ;  /* 0x0000008000017945 */ /* 0x000fe20003800000 */
[----:B------:R-:W-:Y:S02]  /*1b360*/  IMAD.MOV.U32 R13, RZ, RZ, R25 ;  /* 0x000000ffff0d7224 */ /* 0x000fe400078e0019 */
[----:B------:R-:W-:Y:S02]  /*1b370*/  IMAD.MOV.U32 R12, RZ, RZ, RZ ;  /* 0x000000ffff0c7224 */ /* 0x000fe400078e00ff */
[----:B------:R-:W-:Y:S02]  /*1b380*/  IMAD.MOV.U32 R11, RZ, RZ, 0x1e1f ;  /* 0x00001e1fff0b7424 */ /* 0x000fe400078e00ff */
[----:B------:R-:W-:-:S07]  /*1b390*/  IMAD.MOV.U32 R15, RZ, RZ, -0x1 ;  /* 0xffffffffff0f7424 */ /* 0x000fce00078e00ff */
[----:B0--3--:R-:W-:Y:S05]  /*1b3a0*/  WARPSYNC.COLLECTIVE R15, `(.L_x_692) ;  /* 0x000000000f087348 */ /* 0x009fea0003c00000 */
[----:B0-----:R0:W1:Y:S02]  /*1b3b0*/  SHFL.IDX P6, R14, R13, R12, R11 ;  /* 0x0000000c0d0e7389 */ /* 0x00106400000c000b */
[----:B01-3--:R-:W-:Y:S01]  /*1b3c0*/  ENDCOLLECTIVE ;  /* 0x000000000000791b */ /* 0x00bfe20003800000 */
.L_x_692:
[----:B------:R-:W-:Y:S05]  /*1b3d0*/  BSYNC B1 ;  /* 0x0000000000017941 */ /* 0x000fea0003800000 */
.L_x_691:
        /* <DEDUP_REMOVED lines=8> */
.L_x_693:
[----:B------:R-:W-:Y:S02]  /*1b460*/  IMAD.MOV.U32 R13, RZ, RZ, R37 ;  /* 0x000000ffff0d7224 */ /* 0x000fe400078e0025 */
[----:B------:R-:W-:-:S07]  /*1b470*/  IMAD.MOV.U32 R38, RZ, RZ, R14 ;  /* 0x000000ffff267224 */ /* 0x000fce00078e000e */
[----:B------:R-:W-:Y:S05]  /*1b480*/  WARPSYNC.COLLECTIVE R15, `(.L_x_694) ;  /* 0x000000000f087348 */ /* 0x000fea0003c00000 */
[----:B------:R0:W1:Y:S02]  /*1b490*/  SHFL.IDX P6, R14, R13, R12, R11 ;  /* 0x0000000c0d0e7389 */ /* 0x00006400000c000b */
[----:B01----:R-:W-:Y:S01]  /*1b4a0*/  ENDCOLLECTIVE ;  /* 0x000000000000791b */ /* 0x003fe20003800000 */
.L_x_694:
[----:B------:R-:W-:Y:S02]  /*1b4b0*/  IMAD.MOV.U32 R13, RZ, RZ, R39 ;  /* 0x000000ffff0d7224 */ /* 0x000fe400078e0027 */
[----:B------:R-:W-:-:S07]  /*1b4c0*/  IMAD.MOV.U32 R0, RZ, RZ, R14 ;  /* 0x000000ffff007224 */ /* 0x000fce00078e000e */
[----:B------:R-:W-:Y:S05]  /*1b4d0*/  WARPSYNC.COLLECTIVE R15, `(.L_x_695) ;  /* 0x000000000f087348 */ /* 0x000fea0003c00000 */
[----:B------:R0:W1:Y:S02]  /*1b4e0*/  SHFL.IDX P6, R14, R13, R12, R11 ;  /* 0x0000000c0d0e7389 */ /* 0x00006400000c000b */
[----:B01----:R-:W-:Y:S01]  /*1b4f0*/  ENDCOLLECTIVE ;  /* 0x000000000000791b */ /* 0x003fe20003800000 */
.L_x_695:
[----:B------:R-:W-:Y:S01]  /*1b500*/  IMAD.MOV.U32 R39, RZ, RZ, R14 ;  /* 0x000000ffff277224 */ /* 0x000fe200078e000e */
[----:B------:R-:W-:Y:S06]  /*1b510*/  BRA `(.L_x_696) ;  /* 0xfffffec800847947 */ /* 0x000fec000383ffff */
.L_x_485:
[----:B0-----:R0:W1:Y:S02]  /*1b520*/  SYNCS.PHASECHK.TRANS64.TRYWAIT P0, [R2+URZ+0x2d800], R3 ;  /* 0x02d80003020075a7 */ /* 0x001064000800017f */
[----:B-1----:R-:W-:Y:S05]  /*1b530*/  @!P0 NANOSLEEP.SYNCS 0x989680 ;  /* 0x009896800000895d */ /* 0x002fea0003900000 */
[----:B------:R-:W1:Y:S02]  /*1b540*/  @!P0 SYNCS.PHASECHK.TRANS64 P0, [R2+URZ+0x2d800], R3 ;  /* 0x02d80003020085a7 */ /* 0x000e64000800007f */
[----:B-1----:R-:W-:Y:S05]  /*1b550*/  @!P0 BRA `(.L_x_485) ;  /* 0xfffffffc00f08947 */ /* 0x002fea000383ffff */
[----:B------:R-:W-:Y:S05]  /*1b560*/  BRA `(.L_x_697) ;  /* 0xfffffed000c87947 */ /* 0x000fea000383ffff */
.L_x_497:
        /* <DEDUP_REMOVED lines=8> */
.L_x_699:
[----:B------:R-:W-:Y:S05]  /*1b5f0*/  BSYNC B1 ;  /* 0x0000000000017941 */ /* 0x000fea0003800000 */
.L_x_698:
        /* <DEDUP_REMOVED lines=8> */
.L_x_700:
[----:B------:R-:W-:Y:S02]  /*1b680*/  IMAD.MOV.U32 R13, RZ, RZ, R37 ;  /* 0x000000ffff0d7224 */ /* 0x000fe400078e0025 */
[----:B------:R-:W-:-:S07]  /*1b690*/  IMAD.MOV.U32 R3, RZ, RZ, R14 ;  /* 0x000000ffff037224 */ /* 0x000fce00078e000e */
[----:B------:R-:W-:Y:S05]  /*1b6a0*/  WARPSYNC.COLLECTIVE R15, `(.L_x_701) ;  /* 0x000000000f087348 */ /* 0x000fea0003c00000 */
[----:B------:R0:W1:Y:S02]  /*1b6b0*/  SHFL.IDX P6, R14, R13, R12, R11 ;  /* 0x0000000c0d0e7389 */ /* 0x00006400000c000b */
[----:B01----:R-:W-:Y:S01]  /*1b6c0*/  ENDCOLLECTIVE ;  /* 0x000000000000791b */ /* 0x003fe20003800000 */
.L_x_701:
[----:B------:R-:W-:Y:S02]  /*1b6d0*/  IMAD.MOV.U32 R13, RZ, RZ, R39 ;  /* 0x000000ffff0d7224 */ /* 0x000fe400078e0027 */
[----:B------:R-:W-:-:S07]  /*1b6e0*/  IMAD.MOV.U32 R37, RZ, RZ, R14 ;  /* 0x000000ffff257224 */ /* 0x000fce00078e000e */
[----:B------:R-:W-:Y:S05]  /*1b6f0*/  WARPSYNC.COLLECTIVE R15, `(.L_x_702) ;  /* 0x000000000f087348 */ /* 0x000fea0003c00000 */
[----:B------:R0:W1:Y:S02]  /*1b700*/  SHFL.IDX P6, R14, R13, R12, R11 ;  /* 0x0000000c0d0e7389 */ /* 0x00006400000c000b */
[----:B01----:R-:W-:Y:S01]  /*1b710*/  ENDCOLLECTIVE ;  /* 0x000000000000791b */ /* 0x003fe20003800000 */
.L_x_702:
[----:B------:R-:W-:Y:S01]  /*1b720*/  IMAD.MOV.U32 R38, RZ, RZ, R14 ;  /* 0x000000ffff267224 */ /* 0x000fe200078e000e */
[----:B------:R-:W-:Y:S06]  /*1b730*/  BRA `(.L_x_703) ;  /* 0xfffffee400687947 */ /* 0x000fec000383ffff */
.L_x_501:
[----:B0-----:R0:W1:Y:S02]  /*1b740*/  SYNCS.PHASECHK.TRANS64.TRYWAIT P0, [R2+URZ+0x2d800], R3 ;  /* 0x02d80003020075a7 */ /* 0x001064000800017f */
[----:B-1----:R-:W-:Y:S05]  /*1b750*/  @!P0 NANOSLEEP.SYNCS 0x989680 ;  /* 0x009896800000895d */ /* 0x002fea0003900000 */
[----:B------:R-:W1:Y:S02]  /*1b760*/  @!P0 SYNCS.PHASECHK.TRANS64 P0, [R2+URZ+0x2d800], R3 ;  /* 0x02d80003020085a7 */ /* 0x000e64000800007f */
[----:B-1----:R-:W-:Y:S05]  /*1b770*/  @!P0 BRA `(.L_x_501) ;  /* 0xfffffffc00f08947 */ /* 0x002fea000383ffff */
[----:B------:R-:W-:Y:S05]  /*1b780*/  BRA `(.L_x_704) ;  /* 0xfffffeec001c7947 */ /* 0x000fea000383ffff */
.L_x_509:
[----:B-1----:R1:W3:Y:S02]  /*1b790*/  SYNCS.PHASECHK.TRANS64.TRYWAIT P1, [R8+URZ+0x2d830], R3 ;  /* 0x02d83003080075a7 */ /* 0x0022e4000802017f */
[----:B---3--:R-:W-:Y:S05]  /*1b7a0*/  @!P1 NANOSLEEP.SYNCS 0x989680 ;  /* 0x009896800000995d */ /* 0x008fea0003900000 */
[----:B------:R-:W3:Y:S02]  /*1b7b0*/  @!P1 SYNCS.PHASECHK.TRANS64 P1, [R8+URZ+0x2d830], R3 ;  /* 0x02d83003080095a7 */ /* 0x000ee4000802007f */
[----:B---3--:R-:W-:Y:S05]  /*1b7c0*/  @!P1 BRA `(.L_x_509) ;  /* 0xfffffffc00f09947 */ /* 0x008fea000383ffff */
[----:B------:R-:W-:Y:S05]  /*1b7d0*/  BRA `(.L_x_508) ;  /* 0xffffff0000e87947 */ /* 0x000fea000383ffff */
.L_x_516:
[----:B-1----:R1:W2:Y:S02]  /*1b7e0*/  SYNCS.PHASECHK.TRANS64.TRYWAIT P2, [R3+URZ+0x2d830], R0 ;  /* 0x02d83000030075a7 */ /* 0x0022a4000804017f */
[----:B--2---:R-:W-:Y:S05]  /*1b7f0*/  @!P2 NANOSLEEP.SYNCS 0x989680 ;  /* 0x009896800000a95d */ /* 0x004fea0003900000 */
[----:B------:R-:W2:Y:S02]  /*1b800*/  @!P2 SYNCS.PHASECHK.TRANS64 P2, [R3+URZ+0x2d830], R0 ;  /* 0x02d830000300a5a7 */ /* 0x000ea4000804007f */
[----:B--2---:R-:W-:Y:S05]  /*1b810*/  @!P2 BRA `(.L_x_516) ;  /* 0xfffffffc00f0a947 */ /* 0x004fea000383ffff */
[----:B------:R-:W-:Y:S05]  /*1b820*/  BRA `(.L_x_515) ;  /* 0xffffff28001c7947 */ /* 0x000fea000383ffff */
.L_x_520:
[----:B-1----:R1:W2:Y:S02]  /*1b830*/  SYNCS.PHASECHK.TRANS64.TRYWAIT P1, [R3+URZ+0x2d850], R0 ;  /* 0x02d85000030075a7 */ /* 0x0022a4000802017f */
[----:B--2---:R-:W-:Y:S05]  /*1b840*/  @!P1 NANOSLEEP.SYNCS 0x989680 ;  /* 0x009896800000995d */ /* 0x004fea0003900000 */
[----:B------:R-:W2:Y:S02]  /*1b850*/  @!P1 SYNCS.PHASECHK.TRANS64 P1, [R3+URZ+0x2d850], R0 ;  /* 0x02d85000030095a7 */ /* 0x000ea4000802007f */
[----:B--2---:R-:W-:Y:S05]  /*1b860*/  @!P1 BRA `(.L_x_520) ;  /* 0xfffffffc00f09947 */ /* 0x004fea000383ffff */
[----:B------:R-:W-:Y:S05]  /*1b870*/  BRA `(.L_x_517) ;  /* 0xffffff2c003c7947 */ /* 0x000fea000383ffff */
.L_x_527:
[----:B-1----:R1:W2:Y:S02]  /*1b880*/  SYNCS.PHASECHK.TRANS64.TRYWAIT P1, [R12+URZ+0x2d850], R7 ;  /* 0x02d850070c0075a7 */ /* 0x0022a4000802017f */
[----:B--2---:R-:W-:Y:S05]  /*1b890*/  @!P1 NANOSLEEP.SYNCS 0x989680 ;  /* 0x009896800000995d */ /* 0x004fea0003900000 */
[----:B------:R-:W2:Y:S02]  /*1b8a0*/  @!P1 SYNCS.PHASECHK.TRANS64 P1, [R12+URZ+0x2d850], R7 ;  /* 0x02d850070c0095a7 */ /* 0x000ea4000802007f */
[----:B--2---:R-:W-:Y:S05]  /*1b8b0*/  @!P1 BRA `(.L_x_527) ;  /* 0xfffffffc00f09947 */ /* 0x004fea000383ffff */
[----:B------:R-:W-:Y:S05]  /*1b8c0*/  BRA `(.L_x_526) ;  /* 0xffffff4c00187947 */ /* 0x000fea000383ffff */
.L_x_533:
[----:B------:R-:W-:Y:S02]  /*1b8d0*/  IMAD.MOV.U32 R13, RZ, RZ, R20 ;  /* 0x000000ffff0d7224 */ /* 0x000fe400078e0014 */
[----:B------:R-:W-:Y:S02]  /*1b8e0*/  IMAD.MOV.U32 R12, RZ, RZ, RZ ;  /* 0x000000ffff0c7224 */ /* 0x000fe400078e00ff */
[----:B------:R-:W-:Y:S02]  /*1b8f0*/  IMAD.MOV.U32 R11, RZ, RZ, 0x1c1f ;  /* 0x00001c1fff0b7424 */ /* 0x000fe400078e00ff */
[----:B------:R-:W-:-:S07]  /*1b900*/  IMAD.MOV.U32 R15, RZ, RZ, -0x1 ;  /* 0xffffffffff0f7424 */ /* 0x000fce00078e00ff */
[----:B-----5:R-:W-:Y:S05]  /*1b910*/  WARPSYNC.COLLECTIVE R15, `(.L_x_705) ;  /* 0x000000000f087348 */ /* 0x020fea0003c00000 */
[----:B------:R0:W1:Y:S02]  /*1b920*/  SHFL.IDX P6, R14, R13, R12, R11 ;  /* 0x0000000c0d0e7389 */ /* 0x00006400000c000b */
[----:B01---5:R-:W-:Y:S01]  /*1b930*/  ENDCOLLECTIVE ;  /* 0x000000000000791b */ /* 0x023fe20003800000 */
.L_x_705:
[----:B------:R-:W-:Y:S02]  /*1b940*/  IMAD.MOV.U32 R13, RZ, RZ, R0 ;  /* 0x000000ffff0d7224 */ /* 0x000fe400078e0000 */
[----:B------:R-:W-:-:S07]  /*1b950*/  IMAD.MOV.U32 R3, RZ, RZ, R14 ;  /* 0x000000ffff037224 */ /* 0x000fce00078e000e */
[----:B------:R-:W-:Y:S05]  /*1b960*/  WARPSYNC.COLLECTIVE R15, `(.L_x_706) ;  /* 0x000000000f087348 */ /* 0x000fea0003c00000 */
[----:B------:R0:W1:Y:S02]  /*1b970*/  SHFL.IDX P6, R14, R13, R12, R11 ;  /* 0x0000000c0d0e7389 */ /* 0x00006400000c000b */
[----:B01----:R-:W-:Y:S01]  /*1b980*/  ENDCOLLECTIVE ;  /* 0x000000000000791b */ /* 0x003fe20003800000 */
.L_x_706:
[----:B------:R-:W-:Y:S05]  /*1b990*/  BRA `(.L_x_707) ;  /* 0xffffff6400e87947 */ /* 0x000fea000383ffff */
.L_x_536:
[----:B------:R-:W-:Y:S01]  /*1b9a0*/  BSSY B1, `(.L_x_708) ;  /* 0x0000008000017945 */ /* 0x000fe20003800000 */
[----:B---3--:R-:W-:Y:S02]  /*1b9b0*/  IMAD.MOV.U32 R13, RZ, RZ, R20 ;  /* 0x000000ffff0d7224 */ /* 0x008fe400078e0014 */
[----:B------:R-:W-:Y:S02]  /*1b9c0*/  IMAD.MOV.U32 R12, RZ, RZ, 0x1 ;  /* 0x00000001ff0c7424 */ /* 0x000fe400078e00ff */
[----:B------:R-:W-:Y:S02]  /*1b9d0*/  IMAD.MOV.U32 R11, RZ, RZ, 0x1c1f ;  /* 0x00001c1fff0b7424 */ /* 0x000fe400078e00ff */
[----:B------:R-:W-:-:S07]  /*1b9e0*/  IMAD.MOV.U32 R15, RZ, RZ, -0x1 ;  /* 0xffffffffff0f7424 */ /* 0x000fce00078e00ff */
[----:B012--5:R-:W-:Y:S05]  /*1b9f0*/  WARPSYNC.COLLECTIVE R15, `(.L_x_709) ;  /* 0x000000000f087348 */ /* 0x027fea0003c00000 */
[----:B--2---:R2:W3:Y:S02]  /*1ba00*/  SHFL.IDX P6, R14, R13, R12, R11 ;  /* 0x0000000c0d0e7389 */ /* 0x0044e400000c000b */
[----:B0123-5:R-:W-:Y:S01]  /*1ba10*/  ENDCOLLECTIVE ;  /* 0x000000000000791b */ /* 0x02ffe20003800000 */
.L_x_709:
[----:B------:R-:W-:Y:S05]  /*1ba20*/  BSYNC B1 ;  /* 0x0000000000017941 */ /* 0x000fea0003800000 */
.L_x_708:
[----:B------:R-:W-:Y:S02]  /*1ba30*/  IMAD.MOV.U32 R13, RZ, RZ, R0 ;  /* 0x000000ffff0d7224 */ /* 0x000fe400078e0000 */
[----:B------:R-:W-:Y:S02]  /*1ba40*/  IMAD.MOV.U32 R12, RZ, RZ, 0x1 ;  /* 0x00000001ff0c7424 */ /* 0x000fe400078e00ff */
[----:B------:R-:W-:Y:S02]  /*1ba50*/  IMAD.MOV.U32 R11, RZ, RZ, 0x1c1f ;  /* 0x00001c1fff0b7424 */ /* 0x000fe400078e00ff */
[----:B------:R-:W-:Y:S02]  /*1ba60*/  IMAD.MOV.U32 R15, RZ, RZ, -0x1 ;  /* 0xffffffffff0f7424 */ /* 0x000fe400078e00ff */
[----:B------:R-:W-:-:S07]  /*1ba70*/  IMAD.MOV.U32 R3, RZ, RZ, R14 ;  /* 0x000000ffff037224 */ /* 0x000fce00078e000e */
[----:B------:R-:W-:Y:S05]  /*1ba80*/  WARPSYNC.COLLECTIVE R15, `(.L_x_710) ;  /* 0x000000000f087348 */ /* 0x000fea0003c00000 */
[----:B------:R0:W1:Y:S02]  /*1ba90*/  SHFL.IDX P6, R14, R13, R12, R11 ;  /* 0x0000000c0d0e7389 */ /* 0x00006400000c000b */
[----:B01----:R-:W-:Y:S01]  /*1baa0*/  ENDCOLLECTIVE ;  /* 0x000000000000791b */ /* 0x003fe20003800000 */
.L_x_710:
[----:B------:R-:W-:Y:S05]  /*1bab0*/  BRA `(.L_x_711) ;  /* 0xffffff6400f87947 */ /* 0x000fea000383ffff */
.L_x_538:
[----:B------:R-:W-:Y:S02]  /*1bac0*/  IMAD.MOV.U32 R13, RZ, RZ, R26 ;  /* 0x000000ffff0d7224 */ /* 0x000fe400078e001a */
[----:B------:R-:W-:Y:S02]  /*1bad0*/  IMAD.MOV.U32 R12, RZ, RZ, RZ ;  /* 0x000000ffff0c7224 */ /* 0x000fe400078e00ff */
[----:B------:R-:W-:Y:S02]  /*1bae0*/  IMAD.MOV.U32 R11, RZ, RZ, 0x1c1f ;  /* 0x00001c1fff0b7424 */ /* 0x000fe400078e00ff */
[----:B------:R-:W-:-:S07]  /*1baf0*/  IMAD.MOV.U32 R15, RZ, RZ, -0x1 ;  /* 0xffffffffff0f7424 */ /* 0x000fce00078e00ff */
[----:B------:R-:W-:Y:S05]  /*1bb00*/  WARPSYNC.COLLECTIVE R15, `(.L_x_712) ;  /* 0x000000000f087348 */ /* 0x000fea0003c00000 */
[----:B------:R0:W1:Y:S02]  /*1bb10*/  SHFL.IDX P6, R14, R13, R12, R11 ;  /* 0x0000000c0d0e7389 */ /* 0x00006400000c000b */
[----:B01----:R-:W-:Y:S01]  /*1bb20*/  ENDCOLLECTIVE ;  /* 0x000000000000791b */ /* 0x003fe20003800000 */
.L_x_712:
[----:B------:R-:W-:Y:S02]  /*1bb30*/  IMAD.MOV.U32 R13, RZ, RZ, R0 ;  /* 0x000000ffff0d7224 */ /* 0x000fe400078e0000 */
[----:B------:R-:W-:-:S07]  /*1bb40*/  IMAD.MOV.U32 R3, RZ, RZ, R14 ;  /* 0x000000ffff037224 */ /* 0x000fce00078e000e */
[----:B------:R-:W-:Y:S05]  /*1bb50*/  WARPSYNC.COLLECTIVE R15, `(.L_x_713) ;  /* 0x000000000f087348 */ /* 0x000fea0003c00000 */
[----:B------:R0:W1:Y:S02]  /*1bb60*/  SHFL.IDX P6, R14, R13, R12, R11 ;  /* 0x0000000c0d0e7389 */ /* 0x00006400000c000b */
[----:B01----:R-:W-:Y:S01]  /*1bb70*/  ENDCOLLECTIVE ;  /* 0x000000000000791b */ /* 0x003fe20003800000 */
.L_x_713:
[----:B------:R-:W-:Y:S05]  /*1bb80*/  BRA `(.L_x_714) ;  /* 0xffffff6800c47947 */ /* 0x000fea000383ffff */
.L_x_541:
[----:B------:R-:W-:Y:S01]  /*1bb90*/  BSSY B1, `(.L_x_715) ;  /* 0x0000008000017945 */ /* 0x000fe20003800000 */
[----:B---3--:R-:W-:Y:S02]  /*1bba0*/  IMAD.MOV.U32 R13, RZ, RZ, R26 ;  /* 0x000000ffff0d7224 */ /* 0x008fe400078e001a */
[----:B------:R-:W-:Y:S02]  /*1bbb0*/  IMAD.MOV.U32 R12, RZ, RZ, 0x1 ;  /* 0x00000001ff0c7424 */ /* 0x000fe400078e00ff */
[----:B------:R-:W-:Y:S02]  /*1bbc0*/  IMAD.MOV.U32 R11, RZ, RZ, 0x1c1f ;  /* 0x00001c1fff0b7424 */ /* 0x000fe400078e00ff */
[----:B------:R-:W-:-:S07]  /*1bbd0*/  IMAD.MOV.U32 R15, RZ, RZ, -0x1 ;  /* 0xffffffffff0f7424 */ /* 0x000fce00078e00ff */
[----:B012---:R-:W-:Y:S05]  /*1bbe0*/  WARPSYNC.COLLECTIVE R15, `(.L_x_716) ;  /* 0x000000000f087348 */ /* 0x007fea0003c00000 */
[----:B--2---:R2:W3:Y:S02]  /*1bbf0*/  SHFL.IDX P6, R14, R13, R12, R11 ;  /* 0x0000000c0d0e7389 */ /* 0x0044e400000c000b */
[----:B0123--:R-:W-:Y:S01]  /*1bc00*/  ENDCOLLECTIVE ;  /* 0x000000000000791b */ /* 0x00ffe20003800000 */
.L_x_716:
[----:B------:R-:W-:Y:S05]  /*1bc10*/  BSYNC B1 ;  /* 0x0000000000017941 */ /* 0x000fea0003800000 */
.L_x_715:
        /* <DEDUP_REMOVED lines=8> */
.L_x_717:
[----:B------:R-:W-:Y:S05]  /*1bca0*/  BRA `(.L_x_718) ;  /* 0xffffff6c00c07947 */ /* 0x000fea000383ffff */
.L_x_545:
[----:B------:R-:W-:Y:S02]  /*1bcb0*/  IMAD.MOV.U32 R13, RZ, RZ, R4 ;  /* 0x000000ffff0d7224 */ /* 0x000fe400078e0004 */
[----:B------:R-:W-:Y:S02]  /*1bcc0*/  IMAD.MOV.U32 R12, RZ, RZ, RZ ;  /* 0x000000ffff0c7224 */ /* 0x000fe400078e00ff */
[----:B------:R-:W-:Y:S02]  /*1bcd0*/  IMAD.MOV.U32 R11, RZ, RZ, 0x1c1f ;  /* 0x00001c1fff0b7424 */ /* 0x000fe400078e00ff */
[----:B------:R-:W-:-:S07]  /*1bce0*/  IMAD.MOV.U32 R15, RZ, RZ, -0x1 ;  /* 0xffffffffff0f7424 */ /* 0x000fce00078e00ff */
[----:B-1----:R-:W-:Y:S05]  /*1bcf0*/  WARPSYNC.COLLECTIVE R15, `(.L_x_719) ;  /* 0x000000000f087348 */ /* 0x002fea0003c00000 */
[----:B------:R0:W2:Y:S02]  /*1bd00*/  SHFL.IDX P6, R14, R13, R12, R11 ;  /* 0x0000000c0d0e7389 */ /* 0x0000a400000c000b */
[----:B012---:R-:W-:Y:S01]  /*1bd10*/  ENDCOLLECTIVE ;  /* 0x000000000000791b */ /* 0x007fe20003800000 */
.L_x_719:
[----:B------:R-:W-:Y:S02]  /*1bd20*/  IMAD.MOV.U32 R13, RZ, RZ, R0 ;  /* 0x000000ffff0d7224 */ /* 0x000fe400078e0000 */
[----:B------:R-:W-:-:S07]  /*1bd30*/  IMAD.MOV.U32 R3, RZ, RZ, R14 ;  /* 0x000000ffff037224 */ /* 0x000fce00078e000e */
[----:B------:R-:W-:Y:S05]  /*1bd40*/  WARPSYNC.COLLECTIVE R15, `(.L_x_720) ;  /* 0x000000000f087348 */ /* 0x000fea0003c00000 */
[----:B------:R0:W1:Y:S02]  /*1bd50*/  SHFL.IDX P6, R14, R13, R12, R11 ;  /* 0x0000000c0d0e7389 */ /* 0x00006400000c000b */
[----:B01----:R-:W-:Y:S01]  /*1bd60*/  ENDCOLLECTIVE ;  /* 0x000000000000791b */ /* 0x003fe20003800000 */
.L_x_720:
[----:B------:R-:W-:Y:S05]  /*1bd70*/  BRA `(.L_x_721) ;  /* 0xffffff7800fc7947 */ /* 0x000fea000383ffff */
.L_x_548:
[----:B------:R-:W-:Y:S01]  /*1bd80*/  BSSY B1, `(.L_x_722) ;  /* 0x0000008000017945 */ /* 0x000fe20003800000 */
[----:B----4-:R-:W-:Y:S02]  /*1bd90*/  IMAD.MOV.U32 R13, RZ, RZ, R4 ;  /* 0x000000ffff0d7224 */ /* 0x010fe400078e0004 */
[----:B------:R-:W-:Y:S02]  /*1bda0*/  IMAD.MOV.U32 R12, RZ, RZ, 0x1 ;  /* 0x00000001ff0c7424 */ /* 0x000fe400078e00ff */
[----:B------:R-:W-:Y:S02]  /*1bdb0*/  IMAD.MOV.U32 R11, RZ, RZ, 0x1c1f ;  /* 0x00001c1fff0b7424 */ /* 0x000fe400078e00ff */
[----:B------:R-:W-:-:S07]  /*1bdc0*/  IMAD.MOV.U32 R15, RZ, RZ, -0x1 ;  /* 0xffffffffff0f7424 */ /* 0x000fce00078e00ff */
[----:B0123--:R-:W-:Y:S05]  /*1bdd0*/  WARPSYNC.COLLECTIVE R15, `(.L_x_723) ;  /* 0x000000000f087348 */ /* 0x00ffea0003c00000 */
[----:B---3--:R3:W4:Y:S02]  /*1bde0*/  SHFL.IDX P6, R14, R13, R12, R11 ;  /* 0x0000000c0d0e7389 */ /* 0x00872400000c000b */
[----:B01234-:R-:W-:Y:S01]  /*1bdf0*/  ENDCOLLECTIVE ;  /* 0x000000000000791b */ /* 0x01ffe20003800000 */
.L_x_723:
[----:B------:R-:W-:Y:S05]  /*1be00*/  BSYNC B1 ;  /* 0x0000000000017941 */ /* 0x000fea0003800000 */
.L_x_722:
        /* <DEDUP_REMOVED lines=8> */
.L_x_724:
[----:B------:R-:W-:Y:S05]  /*1be90*/  BRA `(.L_x_725) ;  /* 0xffffff7c00107947 */ /* 0x000fea000383ffff */
.L_x_565:
        /* <DEDUP_REMOVED lines=8> */
[----:B-1----:R-:W-:Y:S05]  /*1bf20*/  WARPSYNC.COLLECTIVE R15, `(.L_x_727) ;  /* 0x000000000f087348 */ /* 0x002fea0003c00000 */
[----:B------:R0:W2:Y:S02]  /*1bf30*/  SHFL.IDX P6, R14, R13, R12, R11 ;  /* 0x0000000c0d0e7389 */ /* 0x0000a400000c000b */
[----:B012---:R-:W-:Y:S01]  /*1bf40*/  ENDCOLLECTIVE ;  /* 0x000000000000791b */ /* 0x007fe20003800000 */
.L_x_727:
[----:B------:R-:W-:Y:S05]  /*1bf50*/  BSYNC B1 ;  /* 0x0000000000017941 */ /* 0x000fea0003800000 */
.L_x_726:
[----:B------:R-:W-:Y:S05]  /*1bf60*/  BRA `(.L_x_728) ;  /* 0xffffff9000fc7947 */ /* 0x000fea000383ffff */
.L_x_567:
[----:B------:R-:W-:Y:S01]  /*1bf70*/  BSSY B1, `(.L_x_729) ;  /* 0x0000006000017945 */ /* 0x000fe20003800000 */
[----:B------:R-:W-:-:S07]  /*1bf80*/  IMAD.MOV.U32 R15, RZ, RZ, -0x1 ;  /* 0xffffffffff0f7424 */ /* 0x000fce00078e00ff */
[----:B01----:R-:W-:Y:S05]  /*1bf90*/  WARPSYNC.COLLECTIVE R15, `(.L_x_730) ;  /* 0x000000000f0c7348 */ /* 0x003fea0003c00000 */
[----:B------:R-:W-:Y:S02]  /*1bfa0*/  ELECT P6, UR62, PT ;  /* 0x00000000003e782f */ /* 0x000fe400038c0000 */
[----:B------:R-:W-:Y:S01]  /*1bfb0*/  MOV R14, UR62 ;  /* 0x0000003e000e7c02 */ /* 0x000fe20008000f00 */
[----:B01----:R-:W-:Y:S10]  /*1bfc0*/  ENDCOLLECTIVE ;  /* 0x000000000000791b */ /* 0x003ff40003800000 */
.L_x_730:
[----:B------:R-:W-:Y:S05]  /*1bfd0*/  BSYNC B1 ;  /* 0x0000000000017941 */ /* 0x000fea0003800000 */
.L_x_729:
[----:B------:R-:W-:Y:S05]  /*1bfe0*/  BRA `(.L_x_566) ;  /* 0xffffff9000f47947 */ /* 0x000fea000383ffff */
.L_x_569:
[----:B0-----:R0:W2:Y:S02]  /*1bff0*/  SYNCS.PHASECHK.TRANS64.TRYWAIT P0, [R16+URZ+0x2d820], R6 ;  /* 0x02d82006100075a7 */ /* 0x0010a4000800017f */
[----:B--2---:R-:W-:Y:S05]  /*1c000*/  @!P0 NANOSLEEP.SYNCS 0x989680 ;  /* 0x009896800000895d */ /* 0x004fea0003900000 */
[----:B------:R-:W2:Y:S02]  /*1c010*/  @!P0 SYNCS.PHASECHK.TRANS64 P0, [R16+URZ+0x2d820], R6 ;  /* 0x02d82006100085a7 */ /* 0x000ea4000800007f */
[----:B--2---:R-:W-:Y:S05]  /*1c020*/  @!P0 BRA `(.L_x_569) ;  /* 0xfffffffc00f08947 */ /* 0x004fea000383ffff */
[----:B------:R-:W-:Y:S05]  /*1c030*/  BRA `(.L_x_731) ;  /* 0xffffff9400047947 */ /* 0x000fea000383ffff */
.L_x_573:
[----:B-1----:R1:W2:Y:S02]  /*1c040*/  SYNCS.PHASECHK.TRANS64.TRYWAIT P0, [R9+URZ+0x2d8a0], R11 ;  /* 0x02d8a00b090075a7 */ /* 0x0022a4000800017f */
[----:B--2---:R-:W-:Y:S05]  /*1c050*/  @!P0 NANOSLEEP.SYNCS 0x989680 ;  /* 0x009896800000895d */ /* 0x004fea0003900000 */
[----:B------:R-:W2:Y:S02]  /*1c060*/  @!P0 SYNCS.PHASECHK.TRANS64 P0, [R9+URZ+0x2d8a0], R11 ;  /* 0x02d8a00b090085a7 */ /* 0x000ea4000800007f */
[----:B--2---:R-:W-:Y:S05]  /*1c070*/  @!P0 BRA `(.L_x_573) ;  /* 0xfffffffc00f08947 */ /* 0x004fea000383ffff */
[----:B------:R-:W-:Y:S05]  /*1c080*/  BRA `(.L_x_732) ;  /* 0xffffff9400207947 */ /* 0x000fea000383ffff */
.L_x_580:
[----:B0-----:R0:W2:Y:S02]  /*1c090*/  SYNCS.PHASECHK.TRANS64.TRYWAIT P0, [R9+URZ+0x2d8c0], R11 ;  /* 0x02d8c00b090075a7 */ /* 0x0010a4000800017f */
[----:B--2---:R-:W-:Y:S05]  /*1c0a0*/  @!P0 NANOSLEEP.SYNCS 0x989680 ;  /* 0x009896800000895d */ /* 0x004fea0003900000 */
[----:B------:R-:W2:Y:S02]  /*1c0b0*/  @!P0 SYNCS.PHASECHK.TRANS64 P0, [R9+URZ+0x2d8c0], R11 ;  /* 0x02d8c00b090085a7 */ /* 0x000ea4000800007f */
[----:B--2---:R-:W-:Y:S05]  /*1c0c0*/  @!P0 BRA `(.L_x_580) ;  /* 0xfffffffc00f08947 */ /* 0x004fea000383ffff */
[----:B------:R-:W-:Y:S05]  /*1c0d0*/  BRA `(.L_x_733) ;  /* 0xffffff98001c7947 */ /* 0x000fea000383ffff */
.L_x_589:
[----:B0-----:R0:W1:Y:S02]  /*1c0e0*/  SYNCS.PHASECHK.TRANS64.TRYWAIT P2, [R9+URZ+0x2d8a0], R8 ;  /* 0x02d8a008090075a7 */ /* 0x001064000804017f */
[----:B-1----:R-:W-:Y:S05]  /*1c0f0*/  @!P2 NANOSLEEP.SYNCS 0x989680 ;  /* 0x009896800000a95d */ /* 0x002fea0003900000 */
[----:B------:R-:W1:Y:S02]  /*1c100*/  @!P2 SYNCS.PHASECHK.TRANS64 P2, [R9+URZ+0x2d8a0], R8 ;  /* 0x02d8a0080900a5a7 */ /* 0x000e64000804007f */
[----:B-1----:R-:W-:Y:S05]  /*1c110*/  @!P2 BRA `(.L_x_589) ;  /* 0xfffffffc00f0a947 */ /* 0x002fea000383ffff */
[----:B------:R-:W-:Y:S05]  /*1c120*/  BRA `(.L_x_734) ;  /* 0xffffff9c005c7947 */ /* 0x000fea000383ffff */
.L_x_596:
[----:B-1----:R1:W2:Y:S02]  /*1c130*/  SYNCS.PHASECHK.TRANS64.TRYWAIT P2, [R9+URZ+0x2d8c0], R8 ;  /* 0x02d8c008090075a7 */ /* 0x0022a4000804017f */
[----:B--2---:R-:W-:Y:S05]  /*1c140*/  @!P2 NANOSLEEP.SYNCS 0x989680 ;  /* 0x009896800000a95d */ /* 0x004fea0003900000 */
[----:B------:R-:W2:Y:S02]  /*1c150*/  @!P2 SYNCS.PHASECHK.TRANS64 P2, [R9+URZ+0x2d8c0], R8 ;  /* 0x02d8c0080900a5a7 */ /* 0x000ea4000804007f */
[----:B--2---:R-:W-:Y:S05]  /*1c160*/  @!P2 BRA `(.L_x_596) ;  /* 0xfffffffc00f0a947 */ /* 0x004fea000383ffff */
[----:B------:R-:W-:Y:S05]  /*1c170*/  BRA `(.L_x_735) ;  /* 0xffffffa000547947 */ /* 0x000fea000383ffff */
.L_x_613:
[----:B------:R-:W0:Y:S01]  /*1c180*/  S2R R20, SR_TID.X ;  /* 0x0000000000147919 */ /* 0x000e220000002100 */
[----:B------:R-:W-:Y:S01]  /*1c190*/  BSSY B0, `(.L_x_736) ;  /* 0x000000a000007945 */ /* 0x000fe20003800000 */
[----:B------:R-:W-:Y:S02]  /*1c1a0*/  IMAD.MOV.U32 R12, RZ, RZ, RZ ;  /* 0x000000ffff0c7224 */ /* 0x000fe400078e00ff */
[----:B------:R-:W-:Y:S01]  /*1c1b0*/  IMAD.MOV.U32 R15, RZ, RZ, -0x1 ;  /* 0xffffffffff0f7424 */ /* 0x000fe200078e00ff */
[----:B0-----:R-:W-:-:S04]  /*1c1c0*/  SHF.R.U32.HI R11, RZ, 0x5, R20 ;  /* 0x00000005ff0b7819 */ /* 0x001fc80000011614 */
[----:B------:R-:W-:-:S05]  /*1c1d0*/  LOP3.LUT R11, R11, 0x3, RZ, 0xc0, !PT ;  /* 0x000000030b0b7812 */ /* 0x000fca00078ec0ff */
[----:B------:R-:W-:Y:S02]  /*1c1e0*/  IMAD.MOV.U32 R13, RZ, RZ, R11 ;  /* 0x000000ffff0d7224 */ /* 0x000fe400078e000b */
[----:B------:R-:W-:-:S07]  /*1c1f0*/  IMAD.MOV.U32 R11, RZ, RZ, 0x1f ;  /* 0x0000001fff0b7424 */ /* 0x000fce00078e00ff */
[----:B-----5:R-:W-:Y:S05]  /*1c200*/  WARPSYNC.COLLECTIVE R15, `(.L_x_737) ;  /* 0x000000000f087348 */ /* 0x020fea0003c00000 */
[----:B------:R0:W1:Y:S02]  /*1c210*/  SHFL.IDX P6, R14, R13, R12, R11 ;  /* 0x0000000c0d0e7389 */ /* 0x00006400000c000b */
[----:B01---5:R-:W-:Y:S01]  /*1c220*/  ENDCOLLECTIVE ;  /* 0x000000000000791b */ /* 0x023fe20003800000 */
.L_x_737:
[----:B------:R-:W-:Y:S05]  /*1c230*/  BSYNC B0 ;  /* 0x0000000000007941 */ /* 0x000fea0003800000 */
.L_x_736:
[----:B------:R-:W-:Y:S05]  /*1c240*/  BRA `(.L_x_738) ;  /* 0xffffffb000147947 */ /* 0x000fea000383ffff */
.L_x_616:
[----:B0-----:R0:W1:Y:S02]  /*1c250*/  SYNCS.PHASECHK.TRANS64.TRYWAIT P0, [R0+URZ+0x2d840], R5 ;  /* 0x02d84005000075a7 */ /* 0x001064000800017f */
[----:B-1----:R-:W-:Y:S05]  /*1c260*/  @!P0 NANOSLEEP.SYNCS 0x989680 ;  /* 0x009896800000895d */ /* 0x002fea0003900000 */
[----:B------:R-:W1:Y:S02]  /*1c270*/  @!P0 SYNCS.PHASECHK.TRANS64 P0, [R0+URZ+0x2d840], R5 ;  /* 0x02d84005000085a7 */ /* 0x000e64000800007f */
[----:B-1----:R-:W-:Y:S05]  /*1c280*/  @!P0 BRA `(.L_x_616) ;  /* 0xfffffffc00f08947 */ /* 0x002fea000383ffff */
[----:B------:R-:W-:Y:S05]  /*1c290*/  BRA `(.L_x_739) ;  /* 0xffffffb000687947 */ /* 0x000fea000383ffff */
.L_x_617:
        /* <DEDUP_REMOVED lines=8> */
.L_x_741:
[----:B------:R-:W-:Y:S05]  /*1c320*/  BSYNC B0 ;  /* 0x0000000000007941 */ /* 0x000fea0003800000 */
.L_x_740:
        /* <DEDUP_REMOVED lines=8> */
.L_x_742:
[----:B------:R-:W-:Y:S02]  /*1c3b0*/  IMAD.MOV.U32 R13, RZ, RZ, R7 ;  /* 0x000000ffff0d7224 */ /* 0x000fe400078e0007 */
[----:B------:R-:W-:Y:S02]  /*1c3c0*/  IMAD.MOV.U32 R12, RZ, RZ, 0x1 ;  /* 0x00000001ff0c7424 */ /* 0x000fe400078e00ff */
[----:B------:R-:W-:-:S07]  /*1c3d0*/  IMAD.MOV.U32 R4, RZ, RZ, R14 ;  /* 0x000000ffff047224 */ /* 0x000fce00078e000e */
[----:B------:R-:W-:Y:S05]  /*1c3e0*/  WARPSYNC.COLLECTIVE R15, `(.L_x_743) ;  /* 0x000000000f087348 */ /* 0x000fea0003c00000 */
[----:B------:R0:W1:Y:S02]  /*1c3f0*/  SHFL.IDX P6, R14, R13, R12, R11 ;  /* 0x0000000c0d0e7389 */ /* 0x00006400000c000b */
[----:B01----:R-:W-:Y:S01]  /*1c400*/  ENDCOLLECTIVE ;  /* 0x000000000000791b */ /* 0x003fe20003800000 */
.L_x_743:
[----:B------:R-:W-:-:S05]  /*1c410*/  @P0 LEA R5, P1, R9, R4, 0x1 ;  /* 0x0000000409050211 */ /* 0x000fca00078208ff */
[----:B------:R-:W-:Y:S01]  /*1c420*/  @P0 IMAD.X R4, RZ, RZ, R6, P1 ;  /* 0x000000ffff040224 */ /* 0x000fe200008e0606 */
[----:B------:R-:W-:Y:S01]  /*1c430*/  ISETP.GE.AND P1, PT, R3, 0x21, PT ;  /* 0x000000210300780c */ /* 0x000fe20003f26270 */
[----:B------:R-:W-:-:S03]  /*1c440*/  @P0 IMAD R6, R8, 0x2, R16 ;  /* 0x0000000208060824 */ /* 0x000fc600078e0210 */
        /* <DEDUP_REMOVED lines=14> */
.L_x_744:
[----:B------:R-:W-:Y:S02]  /*1c530*/  IMAD.MOV.U32 R13, RZ, RZ, R7 ;  /* 0x000000ffff0d7224 */ /* 0x000fe400078e0007 */
[----:B------:R-:W-:Y:S02]  /*1c540*/  IMAD.MOV.U32 R12, RZ, RZ, 0x2 ;  /* 0x00000002ff0c7424 */ /* 0x000fe400078e00ff */
[----:B------:R-:W-:-:S07]  /*1c550*/  IMAD.MOV.U32 R4, RZ, RZ, R14 ;  /* 0x000000ffff047224 */ /* 0x000fce00078e000e */
[----:B------:R-:W-:Y:S05]  /*1c560*/  WARPSYNC.COLLECTIVE R15, `(.L_x_745) ;  /* 0x000000000f087348 */ /* 0x000fea0003c00000 */
[----:B------:R0:W1:Y:S02]  /*1c570*/  SHFL.IDX P6, R14, R13, R12, R11 ;  /* 0x0000000c0d0e7389 */ /* 0x00006400000c000b */
[----:B01----:R-:W-:Y:S01]  /*1c580*/  ENDCOLLECTIVE ;  /* 0x000000000000791b */ /* 0x003fe20003800000 */
.L_x_745:
[----:B------:R-:W-:-:S05]  /*1c590*/  @P1 LEA R5, P0, R9, R4, 0x1 ;  /* 0x0000000409051211 */ /* 0x000fca00078008ff */
[----:B------:R-:W-:Y:S02]  /*1c5a0*/  @P1 IMAD.X R4, RZ, RZ, R6, P0 ;  /* 0x000000ffff041224 */ /* 0x000fe400000e0606 */
        /* <DEDUP_REMOVED lines=16> */
.L_x_746:
[----:B------:R-:W-:Y:S02]  /*1c6b0*/  IMAD.MOV.U32 R13, RZ, RZ, R7 ;  /* 0x000000ffff0d7224 */ /* 0x000fe400078e0007 */
[----:B------:R-:W-:Y:S02]  /*1c6c0*/  IMAD.MOV.U32 R12, RZ, RZ, 0x3 ;  /* 0x00000003ff0c7424 */ /* 0x000fe400078e00ff */
[----:B------:R-:W-:-:S07]  /*1c6d0*/  IMAD.MOV.U32 R4, RZ, RZ, R14 ;  /* 0x000000ffff047224 */ /* 0x000fce00078e000e */
[----:B------:R-:W-:Y:S05]  /*1c6e0*/  WARPSYNC.COLLECTIVE R15, `(.L_x_747) ;  /* 0x000000000f087348 */ /* 0x000fea0003c00000 */
[----:B------:R0:W1:Y:S02]  /*1c6f0*/  SHFL.IDX P6, R14, R13, R12, R11 ;  /* 0x0000000c0d0e7389 */ /* 0x00006400000c000b */
[----:B01----:R-:W-:Y:S01]  /*1c700*/  ENDCOLLECTIVE ;  /* 0x000000000000791b */ /* 0x003fe20003800000 */
.L_x_747:
[----:B------:R-:W-:-:S05]  /*1c710*/  @P1 LEA R5, P0, R9, R4, 0x1 ;  /* 0x0000000409051211 */ /* 0x000fca00078008ff */
[----:B------:R-:W-:Y:S02]  /*1c720*/  @P1 IMAD.X R4, RZ, RZ, R6, P0 ;  /* 0x000000ffff041224 */ /* 0x000fe400000e0606 */
[----:B------:R-:W-:-:S03]  /*1c730*/  @P1 IMAD R6, R8, 0x2, R16 ;  /* 0x0000000208061824 */ /* 0x000fc600078e0210 */
        /* <DEDUP_REMOVED lines=8> */
.L_x_748:
        /* <DEDUP_REMOVED lines=8> */
.L_x_622:
[----:B------:R-:W-:Y:S02]  /*1c840*/  IMAD.MOV.U32 R13, RZ, RZ, R4 ;  /* 0x000000ffff0d7224 */ /* 0x000fe400078e0004 */
[----:B------:R-:W-:Y:S02]  /*1c850*/  IMAD.MOV.U32 R12, RZ, RZ, RZ ;  /* 0x000000ffff0c7224 */ /* 0x000fe400078e00ff */
[----:B------:R-:W-:Y:S02]  /*1c860*/  IMAD.MOV.U32 R11, RZ, RZ, 0x1c1f ;  /* 0x00001c1fff0b7424 */ /* 0x000fe400078e00ff */
[----:B------:R-:W-:Y:S02]  /*1c870*/  IMAD.MOV.U32 R15, RZ, RZ, -0x1 ;  /* 0xffffffffff0f7424 */ /* 0x000fe400078e00ff */
[----:B-----5:R-:W-:Y:S02]  /*1c880*/  IMAD R0, R21, R9, RZ ;  /* 0x0000000915007224 */ /* 0x020fe400078e02ff */
[----:B------:R-:W-:-:S07]  /*1c890*/  IMAD R25, R25, 0xc0, R20 ;  /* 0x000000c019197824 */ /* 0x000fce00078e0214 */
[----:B------:R-:W-:Y:S05]  /*1c8a0*/  WARPSYNC.COLLECTIVE R15, `(.L_x_750) ;  /* 0x000000000f087348 */ /* 0x000fea0003c00000 */
[----:B------:R0:W1:Y:S02]  /*1c8b0*/  SHFL.IDX P6, R14, R13, R12, R11 ;  /* 0x0000000c0d0e7389 */ /* 0x00006400000c000b */
[----:B01----:R-:W-:Y:S01]  /*1c8c0*/  ENDCOLLECTIVE ;  /* 0x000000000000791b */ /* 0x003fe20003800000 */
.L_x_750:
[C---:B------:R-:W-:Y:S01]  /*1c8d0*/  VIADD R9, R25.reuse, 0x20 ;  /* 0x0000002019097836 */ /* 0x040fe20000000000 */
[----:B------:R-:W-:Y:S01]  /*1c8e0*/  ISETP.GE.AND P3, PT, R25, R0, PT ;  /* 0x000000001900720c */ /* 0x000fe20003f66270 */
[----:B------:R-:W-:Y:S02]  /*1c8f0*/  IMAD.MOV.U32 R13, RZ, RZ, R5 ;  /* 0x000000ffff0d7224 */ /* 0x000fe400078e0005 */
[----:B------:R-:W-:-:S10]  /*1c900*/  IMAD.MOV.U32 R2, RZ, RZ, R14 ;  /* 0x000000ffff027224 */ /* 0x000fd400078e000e */
[----:B------:R-:W-:Y:S05]  /*1c910*/  WARPSYNC.COLLECTIVE R15, `(.L_x_751) ;  /* 0x000000000f087348 */ /* 0x000fea0003c00000 */
[----:B------:R0:W1:Y:S02]  /*1c920*/  SHFL.IDX P6, R14, R13, R12, R11 ;  /* 0x0000000c0d0e7389 */ /* 0x00006400000c000b */
[----:B01----:R-:W-:Y:S01]  /*1c930*/  ENDCOLLECTIVE ;  /* 0x000000000000791b */ /* 0x003fe20003800000 */
.L_x_751:
[----:B------:R-:W-:Y:S02]  /*1c940*/  IMAD.MOV.U32 R13, RZ, RZ, R4 ;  /* 0x000000ffff0d7224 */ /* 0x000fe400078e0004 */
[----:B------:R-:W-:Y:S02]  /*1c950*/  IMAD.MOV.U32 R12, RZ, RZ, 0x1 ;  /* 0x00000001ff0c7424 */ /* 0x000fe400078e00ff */
[----:B------:R-:W-:-:S07]  /*1c960*/  IMAD.MOV.U32 R3, RZ, RZ, R14 ;  /* 0x000000ffff037224 */ /* 0x000fce00078e000e */
[----:B------:R-:W-:Y:S05]  /*1c970*/  WARPSYNC.COLLECTIVE R15, `(.L_x_752) ;  /* 0x000000000f087348 */ /* 0x000fea0003c00000 */
[----:B------:R0:W1:Y:S02]  /*1c980*/  SHFL.IDX P6, R14, R13, R12, R11 ;  /* 0x0000000c0d0e7389 */ /* 0x00006400000c000b */
[----:B01----:R-:W-:Y:S01]  /*1c990*/  ENDCOLLECTIVE ;  /* 0x000000000000791b */ /* 0x003fe20003800000 */
.L_x_752:
[----:B------:R-:W-:-:S05]  /*1c9a0*/  @!P3 LEA R3, P4, R10, R3, 0x1 ;  /* 0x000000030a03b211 */ /* 0x000fca00078808ff */
[----:B------:R-:W-:-:S05]  /*1c9b0*/  @!P3 IMAD.X R2, RZ, RZ, R2, P4 ;  /* 0x000000ffff02b224 */ /* 0x000fca00020e0602 */
[----:B------:R-:W-:Y:S01]  /*1c9c0*/  @!P3 LOP3.LUT R3, R3, R2, RZ, 0x3c, !PT ;  /* 0x000000020303b212 */ /* 0x000fe200078e3cff */
[----:B------:R-:W-:-:S03]  /*1c9d0*/  IMAD.MOV.U32 R13, RZ, RZ, R5 ;  /* 0x000000ffff0d7224 */ /* 0x000fc600078e0005 */
[----:B------:R-:W-:-:S04]  /*1c9e0*/  @!P3 LOP3.LUT R2, R3, R2, RZ, 0x3c, !PT ;  /* 0x000000020302b212 */ /* 0x000fc800078e3cff */
[----:B------:R-:W-:-:S05]  /*1c9f0*/  @!P3 LOP3.LUT R3, R3, R2, RZ, 0x3c, !PT ;  /* 0x000000020303b212 */ /* 0x000fca00078e3cff */
[----:B------:R-:W-:Y:S01]  /*1ca00*/  @!PT LDS RZ, [RZ] ;  /* 0x00000000fffff984 */ /* 0x000fe20000000800 */
[----:B------:R-:W-:Y:S01]  /*1ca10*/  @!PT LDS RZ, [RZ] ;  /* 0x00000000fffff984 */ /* 0x000fe20000000800 */
[----:B------:R-:W-:Y:S01]  /*1ca20*/  @!PT LDS RZ, [RZ] ;  /* 0x00000000fffff984 */ /* 0x000fe20000000800 */
[----:B------:R-:W-:Y:S04]  /*1ca30*/  @!P3 LDGSTS.E.BYPASS.LTC128B.128 [R8+0xc400], desc[UR42][R2.64], !P0 ;  /* 0x0c4000000208bfae */ /* 0x000fe8000c101d6a */
[----:B------:R-:W-:Y:S04]  /*1ca40*/  @!P3 LDGSTS.E.BYPASS.LTC128B.128 [R8+0xf400], desc[UR42][R2.64+0x40], !P1 ;  /* 0x0f4000400208bfae */ /* 0x000fe8000c901d6a */
[----:B------:R0:W-:Y:S01]  /*1ca50*/  @!P3 LDGSTS.E.BYPASS.LTC128B.128 [R8+0x12400], desc[UR42][R2.64+0x80], !P2 ;  /* 0x124000800208bfae */ /* 0x0001e2000d101d6a */
[----:B------:R-:W-:Y:S01]  /*1ca60*/  ISETP.GE.AND P3, PT, R9, R0, PT ;  /* 0x000000000900720c */ /* 0x000fe20003f66270 */
[----:B0-----:R-:W-:-:S12]  /*1ca70*/  IMAD.MOV.U32 R2, RZ, RZ, R14 ;  /* 0x000000ffff027224 */ /* 0x001fd800078e000e */
[----:B------:R-:W-:Y:S05]  /*1ca80*/  WARPSYNC.COLLECTIVE R15, `(.L_x_753) ;  /* 0x000000000f087348 */ /* 0x000fea0003c00000 */
[----:B------:R0:W1:Y:S02]  /*1ca90*/  SHFL.IDX P6, R14, R13, R12, R11 ;  /* 0x0000000c0d0e7389 */ /* 0x00006400000c000b */
[----:B01----:R-:W-:Y:S01]  /*1caa0*/  ENDCOLLECTIVE ;  /* 0x000000000000791b */ /* 0x003fe20003800000 */
.L_x_753:
[----:B------:R-:W-:Y:S02]  /*1cab0*/  IMAD.MOV.U32 R13, RZ, RZ, R4 ;  /* 0x000000ffff0d7224 */ /* 0x000fe400078e0004 */
[----:B------:R-:W-:Y:S02]  /*1cac0*/  IMAD.MOV.U32 R12, RZ, RZ, 0x2 ;  /* 0x00000002ff0c7424 */ /* 0x000fe400078e00ff */
[----:B------:R-:W-:-:S07]  /*1cad0*/  IMAD.MOV.U32 R3, RZ, RZ, R14 ;  /* 0x000000ffff037224 */ /* 0x000fce00078e000e */
[----:B------:R-:W-:Y:S05]  /*1cae0*/  WARPSYNC.COLLECTIVE R15, `(.L_x_754) ;  /* 0x000000000f087348 */ /* 0x000fea0003c00000 */
[----:B------:R0:W1:Y:S02]  /*1caf0*/  SHFL.IDX P6, R14, R13, R12, R11 ;  /* 0x0000000c0d0e7389 */ /* 0x00006400000c000b */
[----:B01----:R-:W-:Y:S01]  /*1cb00*/  ENDCOLLECTIVE ;  /* 0x000000000000791b */ /* 0x003fe20003800000 */
.L_x_754:
        /* <DEDUP_REMOVED lines=11> */
[----:B------:R0:W-:Y:S02]  /*1cbc0*/  @!P3 LDGSTS.E.BYPASS.LTC128B.128 [R8+0x12c00], desc[UR42][R2.64+0x80], !P2 ;  /* 0x12c000800208bfae */ /* 0x0001e4000d101d6a */
[----:B0-----:R-:W-:-:S05]  /*1cbd0*/  VIADD R2, R25, 0x40 ;  /* 0x0000004019027836 */ /* 0x001fca0000000000 */
[----:B------:R-:W-:Y:S01]  /*1cbe0*/  ISETP.GE.AND P3, PT, R2, R0, PT ;  /* 0x000000000200720c */ /* 0x000fe20003f66270 */
[----:B------:R-:W-:-:S12]  /*1cbf0*/  IMAD.MOV.U32 R2, RZ, RZ, R14 ;  /* 0x000000ffff027224 */ /* 0x000fd800078e000e */
[----:B------:R-:W-:Y:S05]  /*1cc00*/  WARPSYNC.COLLECTIVE R15, `(.L_x_755) ;  /* 0x000000000f087348 */ /* 0x000fea0003c00000 */
[----:B------:R0:W1:Y:S02]  /*1cc10*/  SHFL.IDX P6, R14, R13, R12, R11 ;  /* 0x0000000c0d0e7389 */ /* 0x00006400000c000b */
[----:B01----:R-:W-:Y:S01]  /*1cc20*/  ENDCOLLECTIVE ;  /* 0x000000000000791b */ /* 0x003fe20003800000 */
.L_x_755:
[----:B------:R-:W-:Y:S02]  /*1cc30*/  IMAD.MOV.U32 R13, RZ, RZ, R4 ;  /* 0x000000ffff0d7224 */ /* 0x000fe400078e0004 */
[----:B------:R-:W-:Y:S02]  /*1cc40*/  IMAD.MOV.U32 R12, RZ, RZ, 0x3 ;  /* 0x00000003ff0c7424 */ /* 0x000fe400078e00ff */
[----:B------:R-:W-:-:S07]  /*1cc50*/  IMAD.MOV.U32 R3, RZ, RZ, R14 ;  /* 0x000000ffff037224 */ /* 0x000fce00078e000e */
[----:B------:R-:W-:Y:S05]  /*1cc60*/  WARPSYNC.COLLECTIVE R15, `(.L_x_756) ;  /* 0x000000000f087348 */ /* 0x000fea0003c00000 */
[----:B------:R0:W1:Y:S02]  /*1cc70*/  SHFL.IDX P6, R14, R13, R12, R11 ;  /* 0x0000000c0d0e7389 */ /* 0x00006400000c000b */
[----:B01----:R-:W-:Y:S01]  /*1cc80*/  ENDCOLLECTIVE ;  /* 0x000000000000791b */ /* 0x003fe20003800000 */
.L_x_756:
[----:B------:R-:W-:-:S05]  /*1cc90*/  @!P3 LEA R3, P4, R10, R3, 0x1 ;  /* 0x000000030a03b211 */ /* 0x000fca00078808ff */
[----:B------:R-:W-:-:S05]  /*1cca0*/  @!P3 IMAD.X R2, RZ, RZ, R2, P4 ;  /* 0x000000ffff02b224 */ /* 0x000fca00020e0602 */
[----:B------:R-:W-:Y:S01]  /*1ccb0*/  @!P3 LOP3.LUT R3, R3, R2, RZ, 0x3c, !PT ;  /* 0x000000020303b212 */ /* 0x000fe200078e3cff */
[----:B------:R-:W-:-:S03]  /*1ccc0*/  IMAD.MOV.U32 R13, RZ, RZ, R5 ;  /* 0x000000ffff0d7224 */ /* 0x000fc600078e0005 */
[----:B------:R-:W-:-:S04]  /*1ccd0*/  @!P3 LOP3.LUT R2, R3, R2, RZ, 0x3c, !PT ;  /* 0x000000020302b212 */ /* 0x000fc800078e3cff */
[----:B------:R-:W-:Y:S01]  /*1cce0*/  @!P3 LOP3.LUT R3, R3, R2, RZ, 0x3c, !PT ;  /* 0x000000020303b212 */ /* 0x000fe200078e3cff */
[----:B------:R-:W-:-:S07]  /*1ccf0*/  IMAD.MOV.U32 R4, RZ, RZ, R14 ;  /* 0x000000ffff047224 */ /* 0x000fce00078e000e */
[----:B------:R-:W-:Y:S05]  /*1cd00*/  WARPSYNC.COLLECTIVE R15, `(.L_x_757) ;  /* 0x000000000f087348 */ /* 0x000fea0003c00000 */
[----:B------:R0:W1:Y:S02]  /*1cd10*/  SHFL.IDX P6, R14, R13, R12, R11 ;  /* 0x0000000c0d0e7389 */ /* 0x00006400000c000b */
[----:B01----:R-:W-:Y:S01]  /*1cd20*/  ENDCOLLECTIVE ;  /* 0x000000000000791b */ /* 0x003fe20003800000 */
.L_x_757:
[----:B------:R-:W-:Y:S01]  /*1cd30*/  @!PT LDS RZ, [RZ] ;  /* 0x00000000fffff984 */ /* 0x000fe20000000800 */
[----:B------:R-:W-:Y:S01]  /*1cd40*/  @!PT LDS RZ, [RZ] ;  /* 0x00000000fffff984 */ /* 0x000fe20000000800 */
[----:B------:R-:W-:Y:S01]  /*1cd50*/  @!PT LDS RZ, [RZ] ;  /* 0x00000000fffff984 */ /* 0x000fe20000000800 */
[----:B------:R-:W-:Y:S04]  /*1cd60*/  @!P3 LDGSTS.E.BYPASS.LTC128B.128 [R8+0xd400], desc[UR42][R2.64], !P0 ;  /* 0x0d4000000208bfae */ /* 0x000fe8000c101d6a */
[----:B------:R-:W-:Y:S04]  /*1cd70*/  @!P3 LDGSTS.E.BYPASS.LTC128B.128 [R8+0x10400], desc[UR42][R2.64+0x40], !P1 ;  /* 0x104000400208bfae */ /* 0x000fe8000c901d6a */
[----:B------:R0:W-:Y:S01]  /*1cd80*/  @!P3 LDGSTS.E.BYPASS.LTC128B.128 [R8+0x13400], desc[UR42][R2.64+0x80], !P2 ;  /* 0x134000800208bfae */ /* 0x0001e2000d101d6a */
[----:B------:R-:W-:Y:S02]  /*1cd90*/  IMAD.MOV.U32 R13, RZ, RZ, R6 ;  /* 0x000000ffff0d7224 */ /* 0x000fe400078e0006 */
[----:B------:R-:W-:-:S02]  /*1cda0*/  IMAD.MOV.U32 R12, RZ, RZ, RZ ;  /* 0x000000ffff0c7224 */ /* 0x000fc400078e00ff */
[----:B0-----:R-:W-:Y:S02]  /*1cdb0*/  VIADD R2, R25, 0x60 ;  /* 0x0000006019027836 */ /* 0x001fe40000000000 */
[----:B------:R-:W-:-:S07]  /*1cdc0*/  IMAD.MOV.U32 R5, RZ, RZ, R14 ;  /* 0x000000ffff057224 */ /* 0x000fce00078e000e */
[----:B------:R-:W-:Y:S05]  /*1cdd0*/  WARPSYNC.COLLECTIVE R15, `(.L_x_758) ;  /* 0x000000000f087348 */ /* 0x000fea0003c00000 */
[----:B------:R0:W1:Y:S02]  /*1cde0*/  SHFL.IDX P6, R14, R13, R12, R11 ;  /* 0x0000000c0d0e7389 */ /* 0x00006400000c000b */
[----:B01----:R-:W-:Y:S01]  /*1cdf0*/  ENDCOLLECTIVE ;  /* 0x000000000000791b */ /* 0x003fe20003800000 */
.L_x_758:
[----:B------:R-:W-:-:S13]  /*1ce00*/  ISETP.GE.AND P3, PT, R2, R0, PT ;  /* 0x000000000200720c */ /* 0x000fda0003f66270 */
[----:B------:R-:W-:Y:S01]  /*1ce10*/  @!P3 LEA R2, P4, R10, R5, 0x1 ;  /* 0x000000050a02b211 */ /* 0x000fe200078808ff */
[----:B------:R-:W-:-:S04]  /*1ce20*/  IMAD.MOV.U32 R13, RZ, RZ, R7 ;  /* 0x000000ffff0d7224 */ /* 0x000fc800078e0007 */
[----:B------:R-:W-:-:S05]  /*1ce30*/  @!P3 IMAD.X R3, RZ, RZ, R4, P4 ;  /* 0x000000ffff03b224 */ /* 0x000fca00020e0604 */
        /* <DEDUP_REMOVED lines=12> */
.L_x_759:
[----:B------:R-:W-:Y:S02]  /*1cf00*/  IMAD.MOV.U32 R13, RZ, RZ, R6 ;  /* 0x000000ffff0d7224 */ /* 0x000fe400078e0006 */
[----:B------:R-:W-:Y:S02]  /*1cf10*/  IMAD.MOV.U32 R12, RZ, RZ, 0x1 ;  /* 0x00000001ff0c7424 */ /* 0x000fe400078e00ff */
[----:B------:R-:W-:-:S07]  /*1cf20*/  IMAD.MOV.U32 R3, RZ, RZ, R14 ;  /* 0x000000ffff037224 */ /* 0x000fce00078e000e */
[----:B------:R-:W-:Y:S05]  /*1cf30*/  WARPSYNC.COLLECTIVE R15, `(.L_x_760) ;  /* 0x000000000f087348 */ /* 0x000fea0003c00000 */
[----:B------:R0:W1:Y:S02]  /*1cf40*/  SHFL.IDX P6, R14, R13, R12, R11 ;  /* 0x0000000c0d0e7389 */ /* 0x00006400000c000b */
[----:B01----:R-:W-:Y:S01]  /*1cf50*/  ENDCOLLECTIVE ;  /* 0x000000000000791b */ /* 0x003fe20003800000 */
.L_x_760:
        /* <DEDUP_REMOVED lines=10> */
.L_x_761:
[----:B------:R-:W-:Y:S01]  /*1d000*/  @!PT LDS RZ, [RZ] ;  /* 0x00000000fffff984 */ /* 0x000fe20000000800 */
[----:B------:R-:W-:Y:S01]  /*1d010*/  @!PT LDS RZ, [RZ] ;  /* 0x00000000fffff984 */ /* 0x000fe20000000800 */
[----:B------:R-:W-:Y:S01]  /*1d020*/  @!PT LDS RZ, [RZ] ;  /* 0x00000000fffff984 */ /* 0x000fe20000000800 */
[----:B------:R-:W-:Y:S04]  /*1d030*/  @!P3 LDGSTS.E.BYPASS.LTC128B.128 [R8+0xe400], desc[UR42][R2.64], !P0 ;  /* 0x0e4000000208bfae */ /* 0x000fe8000c101d6a */
[----:B------:R-:W-:Y:S04]  /*1d040*/  @!P3 LDGSTS.E.BYPASS.LTC128B.128 [R8+0x11400], desc[UR42][R2.64+0x40], !P1 ;  /* 0x114000400208bfae */ /* 0x000fe8000c901d6a */
[----:B------:R0:W-:Y:S02]  /*1d050*/  @!P3 LDGSTS.E.BYPASS.LTC128B.128 [R8+0x14400], desc[UR42][R2.64+0x80], !P2 ;  /* 0x144000800208bfae */ /* 0x0001e4000d101d6a */
[----:B0-----:R-:W-:Y:S01]  /*1d060*/  IMAD.MOV.U32 R2, RZ, RZ, R14 ;  /* 0x000000ffff027224 */ /* 0x001fe200078e000e */
[----:B------:R-:W-:Y:S06]  /*1d070*/  BRA `(.L_x_762) ;  /* 0xffffffb4004c7947 */ /* 0x000fec000383ffff */
.L_x_625:
[----:B-1----:R1:W2:Y:S02]  /*1d080*/  SYNCS.PHASECHK.TRANS64.TRYWAIT P0, [R16+URZ+0x2d820], R0 ;  /* 0x02d82000100075a7 */ /* 0x0022a4000800017f */
[----:B--2---:R-:W-:Y:S05]  /*1d090*/  @!P0 NANOSLEEP.SYNCS 0x989680 ;  /* 0x009896800000895d */ /* 0x004fea0003900000 */
[----:B------:R-:W2:Y:S02]  /*1d0a0*/  @!P0 SYNCS.PHASECHK.TRANS64 P0, [R16+URZ+0x2d820], R0 ;  /* 0x02d82000100085a7 */ /* 0x000ea4000800007f */
[----:B--2---:R-:W-:Y:S05]  /*1d0b0*/  @!P0 BRA `(.L_x_625) ;  /* 0xfffffffc00f08947 */ /* 0x004fea000383ffff */
[----:B------:R-:W-:Y:S05]  /*1d0c0*/  BRA `(.L_x_763) ;  /* 0xffffffb400b07947 */ /* 0x000fea000383ffff */
.L_x_630:
[----:B0-----:R0:W1:Y:S02]  /*1d0d0*/  SYNCS.PHASECHK.TRANS64.TRYWAIT P0, [R5+URZ+0x2d840], R0 ;  /* 0x02d84000050075a7 */ /* 0x001064000800017f */
[----:B-1----:R-:W-:Y:S05]  /*1d0e0*/  @!P0 NANOSLEEP.SYNCS 0x989680 ;  /* 0x009896800000895d */ /* 0x002fea0003900000 */
[----:B------:R-:W1:Y:S02]  /*1d0f0*/  @!P0 SYNCS.PHASECHK.TRANS64 P0, [R5+URZ+0x2d840], R0 ;  /* 0x02d84000050085a7 */ /* 0x000e64000800007f */
[----:B-1----:R-:W-:Y:S05]  /*1d100*/  @!P0 BRA `(.L_x_630) ;  /* 0xfffffffc00f08947 */ /* 0x002fea000383ffff */
[----:B------:R-:W-:Y:S05]  /*1d110*/  BRA `(.L_x_764) ;  /* 0xffffffb800a47947 */ /* 0x000fea000383ffff */
.L_x_631:
        /* <DEDUP_REMOVED lines=8> */
.L_x_766:
[----:B------:R-:W-:Y:S05]  /*1d1a0*/  BSYNC B1 ;  /* 0x0000000000017941 */ /* 0x000fea0003800000 */
.L_x_765:
        /* <DEDUP_REMOVED lines=13> */
.L_x_767:
[----:B------:R-:W-:Y:S02]  /*1d280*/  IMAD.MOV.U32 R13, RZ, RZ, R7 ;  /* 0x000000ffff0d7224 */ /* 0x000fe400078e0007 */
[----:B------:R-:W-:Y:S02]  /*1d290*/  IMAD.MOV.U32 R12, RZ, RZ, 0x1 ;  /* 0x00000001ff0c7424 */ /* 0x000fe400078e00ff */
[----:B------:R-:W-:Y:S02]  /*1d2a0*/  IMAD.SHL.U32 R21, R21, 0x8, RZ ;  /* 0x0000000815157824 */ /* 0x000fe400078e00ff */
[----:B------:R-:W-:-:S03]  /*1d2b0*/  IMAD.MOV.U32 R2, RZ, RZ, R14 ;  /* 0x000000ffff027224 */ /* 0x000fc600078e000e */
[----:B------:R-:W-:-:S07]  /*1d2c0*/  LOP3.LUT R21, R21, 0x18, RZ, 0xc0, !PT ;  /* 0x0000001815157812 */ /* 0x000fce00078ec0ff */
[----:B------:R-:W-:Y:S05]  /*1d2d0*/  WARPSYNC.COLLECTIVE R15, `(.L_x_768) ;  /* 0x000000000f087348 */ /* 0x000fea0003c00000 */
[----:B------:R0:W1:Y:S02]  /*1d2e0*/  SHFL.IDX P6, R14, R13, R12, R11 ;  /* 0x0000000c0d0e7389 */ /* 0x00006400000c000b */
[----:B01----:R-:W-:Y:S01]  /*1d2f0*/  ENDCOLLECTIVE ;  /* 0x000000000000791b */ /* 0x003fe20003800000 */
.L_x_768:
        /* <DEDUP_REMOVED lines=14> */
.L_x_769:
[----:B------:R-:W-:Y:S02]  /*1d3e0*/  IMAD.MOV.U32 R13, RZ, RZ, R7 ;  /* 0x000000ffff0d7224 */ /* 0x000fe400078e0007 */
[----:B------:R-:W-:Y:S02]  /*1d3f0*/  IMAD.MOV.U32 R12, RZ, RZ, 0x2 ;  /* 0x00000002ff0c7424 */ /* 0x000fe400078e00ff */
[----:B------:R-:W-:-:S07]  /*1d400*/  IMAD.MOV.U32 R2, RZ, RZ, R14 ;  /* 0x000000ffff027224 */ /* 0x000fce00078e000e */
[----:B------:R-:W-:Y:S05]  /*1d410*/  WARPSYNC.COLLECTIVE R15, `(.L_x_770) ;  /* 0x000000000f087348 */ /* 0x000fea0003c00000 */
[----:B------:R0:W1:Y:S02]  /*1d420*/  SHFL.IDX P6, R14, R13, R12, R11 ;  /* 0x0000000c0d0e7389 */ /* 0x00006400000c000b */
[----:B01----:R-:W-:Y:S01]  /*1d430*/  ENDCOLLECTIVE ;  /* 0x000000000000791b */ /* 0x003fe20003800000 */
.L_x_770:
        /* <DEDUP_REMOVED lines=13> */
.L_x_771:
[----:B------:R-:W-:Y:S02]  /*1d510*/  IMAD.MOV.U32 R13, RZ, RZ, R7 ;  /* 0x000000ffff0d7224 */ /* 0x000fe400078e0007 */
[----:B------:R-:W-:Y:S02]  /*1d520*/  IMAD.MOV.U32 R12, RZ, RZ, 0x3 ;  /* 0x00000003ff0c7424 */ /* 0x000fe400078e00ff */
[----:B------:R-:W-:-:S07]  /*1d530*/  IMAD.MOV.U32 R2, RZ, RZ, R14 ;  /* 0x000000ffff027224 */ /* 0x000fce00078e000e */
[----:B------:R-:W-:Y:S05]  /*1d540*/  WARPSYNC.COLLECTIVE R15, `(.L_x_772) ;  /* 0x000000000f087348 */ /* 0x000fea0003c00000 */
[----:B------:R0:W1:Y:S02]  /*1d550*/  SHFL.IDX P6, R14, R13, R12, R11 ;  /* 0x0000000c0d0e7389 */ /* 0x00006400000c000b */
[----:B01----:R-:W-:Y:S01]  /*1d560*/  ENDCOLLECTIVE ;  /* 0x000000000000791b */ /* 0x003fe20003800000 */
.L_x_772:
        /* <DEDUP_REMOVED lines=14> */
.L_x_773:
[----:B------:R-:W-:Y:S01]  /*1d650*/  IMAD.MOV.U32 R2, RZ, RZ, R14 ;  /* 0x000000ffff027224 */ /* 0x000fe200078e000e */
[----:B------:R-:W-:Y:S06]  /*1d660*/  BRA `(.L_x_774) ;  /* 0xffffffb800247947 */ /* 0x000fec000383ffff */
.L_x_636:
[----:B-1----:R1:W2:Y:S02]  /*1d670*/  SYNCS.PHASECHK.TRANS64.TRYWAIT P0, [R5+URZ+0x2d860], R2 ;  /* 0x02d86002050075a7 */ /* 0x0022a4000800017f */
[----:B--2---:R-:W-:Y:S05]  /*1d680*/  @!P0 NANOSLEEP.SYNCS 0x989680 ;  /* 0x009896800000895d */ /* 0x004fea0003900000 */
[----:B------:R-:W2:Y:S02]  /*1d690*/  @!P0 SYNCS.PHASECHK.TRANS64 P0, [R5+URZ+0x2d860], R2 ;  /* 0x02d86002050085a7 */ /* 0x000ea4000800007f */
[----:B--2---:R-:W-:Y:S05]  /*1d6a0*/  @!P0 BRA `(.L_x_636) ;  /* 0xfffffffc00f08947 */ /* 0x004fea000383ffff */
[----:B------:R-:W-:Y:S05]  /*1d6b0*/  BRA `(.L_x_775) ;  /* 0xffffffb800887947 */ /* 0x000fea000383ffff */
.L_x_637:
        /* <DEDUP_REMOVED lines=8> */
.L_x_777:
[----:B------:R-:W-:Y:S05]  /*1d740*/  BSYNC B1 ;  /* 0x0000000000017941 */ /* 0x000fea0003800000 */
.L_x_776:
        /* <DEDUP_REMOVED lines=9> */
.L_x_778:
[----:B------:R-:W-:Y:S02]  /*1d7e0*/  IMAD.MOV.U32 R13, RZ, RZ, R22 ;  /* 0x000000ffff0d7224 */ /* 0x000fe400078e0016 */
[----:B------:R-:W-:Y:S02]  /*1d7f0*/  IMAD.MOV.U32 R12, RZ, RZ, 0x1 ;  /* 0x00000001ff0c7424 */ /* 0x000fe400078e00ff */
[----:B------:R-:W-:-:S07]  /*1d800*/  IMAD.MOV.U32 R2, RZ, RZ, R14 ;  /* 0x000000ffff027224 */ /* 0x000fce00078e000e */
[----:B------:R-:W-:Y:S05]  /*1d810*/  WARPSYNC.COLLECTIVE R15, `(.L_x_779) ;  /* 0x000000000f087348 */ /* 0x000fea0003c00000 */
[----:B------:R0:W1:Y:S02]  /*1d820*/  SHFL.IDX P6, R14, R13, R12, R11 ;  /* 0x0000000c0d0e7389 */ /* 0x00006400000c000b */
[----:B01----:R-:W-:Y:S01]  /*1d830*/  ENDCOLLECTIVE ;  /* 0x000000000000791b */ /* 0x003fe20003800000 */
.L_x_779:
        /* <DEDUP_REMOVED lines=16> */
.L_x_780:
[----:B------:R-:W-:Y:S02]  /*1d940*/  IMAD.MOV.U32 R13, RZ, RZ, R22 ;  /* 0x000000ffff0d7224 */ /* 0x000fe400078e0016 */
[----:B------:R-:W-:Y:S02]  /*1d950*/  IMAD.MOV.U32 R12, RZ, RZ, 0x2 ;  /* 0x00000002ff0c7424 */ /* 0x000fe400078e00ff */
[----:B------:R-:W-:-:S07]  /*1d960*/  IMAD.MOV.U32 R2, RZ, RZ, R14 ;  /* 0x000000ffff027224 */ /* 0x000fce00078e000e */
[----:B------:R-:W-:Y:S05]  /*1d970*/  WARPSYNC.COLLECTIVE R15, `(.L_x_781) ;  /* 0x000000000f087348 */ /* 0x000fea0003c00000 */
[----:B------:R0:W1:Y:S02]  /*1d980*/  SHFL.IDX P6, R14, R13, R12, R11 ;  /* 0x0000000c0d0e7389 */ /* 0x00006400000c000b */
[----:B01----:R-:W-:Y:S01]  /*1d990*/  ENDCOLLECTIVE ;  /* 0x000000000000791b */ /* 0x003fe20003800000 */
.L_x_781:
        /* <DEDUP_REMOVED lines=16> */
.L_x_782:
[----:B------:R-:W-:Y:S02]  /*1daa0*/  IMAD.MOV.U32 R13, RZ, RZ, R22 ;  /* 0x000000ffff0d7224 */ /* 0x000fe400078e0016 */
[----:B------:R-:W-:Y:S02]  /*1dab0*/  IMAD.MOV.U32 R12, RZ, RZ, 0x3 ;  /* 0x00000003ff0c7424 */ /* 0x000fe400078e00ff */
[----:B------:R-:W-:-:S07]  /*1dac0*/  IMAD.MOV.U32 R2, RZ, RZ, R14 ;  /* 0x000000ffff027224 */ /* 0x000fce00078e000e */
[----:B------:R-:W-:Y:S05]  /*1dad0*/  WARPSYNC.COLLECTIVE R15, `(.L_x_783) ;  /* 0x000000000f087348 */ /* 0x000fea0003c00000 */
[----:B------:R0:W1:Y:S02]  /*1dae0*/  SHFL.IDX P6, R14, R13, R12, R11 ;  /* 0x0000000c0d0e7389 */ /* 0x00006400000c000b */
[----:B01----:R-:W-:Y:S01]  /*1daf0*/  ENDCOLLECTIVE ;  /* 0x000000000000791b */ /* 0x003fe20003800000 */
.L_x_783:
        /* <DEDUP_REMOVED lines=13> */
.L_x_784:
        /* <DEDUP_REMOVED lines=8> */
.L_x_645:
[----:B-1----:R1:W2:Y:S02]  /*1dc50*/  SYNCS.PHASECHK.TRANS64.TRYWAIT P0, [R0+URZ+0x2d860], R3 ;  /* 0x02d86003000075a7 */ /* 0x0022a4000800017f */
[----:B--2---:R-:W-:Y:S05]  /*1dc60*/  @!P0 NANOSLEEP.SYNCS 0x989680 ;  /* 0x009896800000895d */ /* 0x004fea0003900000 */
[----:B------:R-:W2:Y:S02]  /*1dc70*/  @!P0 SYNCS.PHASECHK.TRANS64 P0, [R0+URZ+0x2d860], R3 ;  /* 0x02d86003000085a7 */ /* 0x000ea4000800007f */
[----:B--2---:R-:W-:Y:S05]  /*1dc80*/  @!P0 BRA `(.L_x_645) ;  /* 0xfffffffc00f08947 */ /* 0x004fea000383ffff */
[----:B------:R-:W-:Y:S05]  /*1dc90*/  BRA `(.L_x_786) ;  /* 0xffffffbc00087947 */ /* 0x000fea000383ffff */
.L_x_646:
[----:B------:R-:W-:Y:S01]  /*1dca0*/  BSSY B0, `(.L_x_787) ;  /* 0x0000008000007945 */ /* 0x000fe20003800000 */
[----:B------:R-:W-:Y:S02]  /*1dcb0*/  IMAD.MOV.U32 R13, RZ, RZ, R22 ;  /* 0x000000ffff0d7224 */ /* 0x000fe400078e0016 */
[----:B------:R-:W-:Y:S02]  /*1dcc0*/  IMAD.MOV.U32 R12, RZ, RZ, RZ ;  /* 0x000000ffff0c7224 */ /* 0x000fe400078e00ff */
[----:B------:R-:W-:Y:S02]  /*1dcd0*/  IMAD.MOV.U32 R11, RZ, RZ, 0x1c1f ;  /* 0x00001c1fff0b7424 */ /* 0x000fe400078e00ff */
[----:B------:R-:W-:-:S07]  /*1dce0*/  IMAD.MOV.U32 R15, RZ, RZ, -0x1 ;  /* 0xffffffffff0f7424 */ /* 0x000fce00078e00ff */
[----:B01---5:R-:W-:Y:S05]  /*1dcf0*/  WARPSYNC.COLLECTIVE R15, `(.L_x_788) ;  /* 0x000000000f087348 */ /* 0x023fea0003c00000 */
[----:B------:R2:W3:Y:S02]  /*1dd00*/  SHFL.IDX P6, R14, R13, R12, R11 ;  /* 0x0000000c0d0e7389 */ /* 0x0004e400000c000b */
[----:B0123-5:R-:W-:Y:S01]  /*1dd10*/  ENDCOLLECTIVE ;  /* 0x000000000000791b */ /* 0x02ffe20003800000 */
.L_x_788:
[----:B------:R-:W-:Y:S05]  /*1dd20*/  BSYNC B0 ;  /* 0x0000000000007941 */ /* 0x000fea0003800000 */
.L_x_787:
[----:B------:R-:W0:Y:S01]  /*1dd30*/  S2R R2, SR_TID.X ;  /* 0x0000000000027919 */ /* 0x000e220000002100 */
[----:B------:R-:W-:Y:S02]  /*1dd40*/  IMAD.MOV.U32 R13, RZ, RZ, R18 ;  /* 0x000000ffff0d7224 */ /* 0x000fe400078e0012 */
[----:B------:R-:W-:Y:S02]  /*1dd50*/  IMAD.MOV.U32 R12, RZ, RZ, RZ ;  /* 0x000000ffff0c7224 */ /* 0x000fe400078e00ff */
[----:B------:R-:W-:Y:S02]  /*1dd60*/  IMAD.MOV.U32 R11, RZ, RZ, 0x1c1f ;  /* 0x00001c1fff0b7424 */ /* 0x000fe400078e00ff */
[----:B------:R-:W-:Y:S02]  /*1dd70*/  IMAD.MOV.U32 R15, RZ, RZ, -0x1 ;  /* 0xffffffffff0f7424 */ /* 0x000fe400078e00ff */
[----:B------:R-:W-:Y:S02]  /*1dd80*/  IMAD.MOV.U32 R3, RZ, RZ, R14 ;  /* 0x000000ffff037224 */ /* 0x000fe400078e000e */
[----:B------:R-:W-:-:S07]  /*1dd90*/  IMAD R4, R4, 0x2, R16 ;  /* 0x0000000204047824 */ /* 0x000fce00078e0210 */
[----:B0-----:R-:W-:Y:S05]  /*1dda0*/  WARPSYNC.COLLECTIVE R15, `(.L_x_789) ;  /* 0x000000000f087348 */ /* 0x001fea0003c00000 */
[----:B------:R1:W2:Y:S02]  /*1ddb0*/  SHFL.IDX P6, R14, R13, R12, R11 ;  /* 0x0000000c0d0e7389 */ /* 0x0002a400000c000b */
[----:B012---:R-:W-:Y:S01]  /*1ddc0*/  ENDCOLLECTIVE ;  /* 0x000000000000791b */ /* 0x007fe20003800000 */
.L_x_789:
        /* <DEDUP_REMOVED lines=17> */
.L_x_790:
        /* <DEDUP_REMOVED lines=14> */
.L_x_791:
[----:B------:R-:W-:Y:S02]  /*1dfc0*/  IMAD.MOV.U32 R13, RZ, RZ, R22 ;  /* 0x000000ffff0d7224 */ /* 0x000fe400078e0016 */
[----:B------:R-:W-:Y:S01]  /*1dfd0*/  IMAD.MOV.U32 R12, RZ, RZ, 0x2 ;  /* 0x00000002ff0c7424 */ /* 0x000fe200078e00ff */
[----:B------:R-:W-:-:S13]  /*1dfe0*/  IADD3 R2, P4, R14, R5, RZ ;  /* 0x000000050e027210 */ /* 0x000fda0007f9e0ff */
[----:B------:R-:W-:Y:S05]  /*1dff0*/  WARPSYNC.COLLECTIVE R15, `(.L_x_792) ;  /* 0x000000000f087348 */ /* 0x000fea0003c00000 */
[----:B------:R0:W1:Y:S02]  /*1e000*/  SHFL.IDX P6, R14, R13, R12, R11 ;  /* 0x0000000c0d0e7389 */ /* 0x00006400000c000b */
[----:B01----:R-:W-:Y:S01]  /*1e010*/  ENDCOLLECTIVE ;  /* 0x000000000000791b */ /* 0x003fe20003800000 */
.L_x_792:
        /* <DEDUP_REMOVED lines=15> */
.L_x_793:
[----:B------:R-:W-:Y:S02]  /*1e110*/  IMAD.MOV.U32 R13, RZ, RZ, R22 ;  /* 0x000000ffff0d7224 */ /* 0x000fe400078e0016 */
[----:B------:R-:W-:Y:S01]  /*1e120*/  IMAD.MOV.U32 R12, RZ, RZ, 0x3 ;  /* 0x00000003ff0c7424 */ /* 0x000fe200078e00ff */
[----:B------:R-:W-:-:S13]  /*1e130*/  IADD3 R2, P4, R14, R5, RZ ;  /* 0x000000050e027210 */ /* 0x000fda0007f9e0ff */
[----:B------:R-:W-:Y:S05]  /*1e140*/  WARPSYNC.COLLECTIVE R15, `(.L_x_794) ;  /* 0x000000000f087348 */ /* 0x000fea0003c00000 */
[----:B------:R0:W1:Y:S02]  /*1e150*/  SHFL.IDX P6, R14, R13, R12, R11 ;  /* 0x0000000c0d0e7389 */ /* 0x00006400000c000b */
[----:B01----:R-:W-:Y:S01]  /*1e160*/  ENDCOLLECTIVE ;  /* 0x000000000000791b */ /* 0x003fe20003800000 */
.L_x_794:
        /* <DEDUP_REMOVED lines=14> */
.L_x_795:
[----:B------:R-:W-:Y:S05]  /*1e250*/  BRA `(.L_x_796) ;  /* 0xffffffb800687947 */ /* 0x000fea000383ffff */
.L_x_651:
        /* <DEDUP_REMOVED lines=8> */
.L_x_798:
[----:B------:R-:W-:Y:S05]  /*1e2e0*/  BSYNC B0 ;  /* 0x0000000000007941 */ /* 0x000fea0003800000 */
.L_x_797:
        /* <DEDUP_REMOVED lines=9> */
.L_x_799:
        /* <DEDUP_REMOVED lines=17> */
[----:B------:R-:W-:-:S02]  /*1e490*/  IMAD.MOV.U32 R7, RZ, RZ, RZ ;  /* 0x000000ffff077224 */ /* 0x000fc400078e00ff */
[----:B---3--:R-:W-:Y:S01]  /*1e4a0*/  @!P1 IMAD.MOV.U32 R7, RZ, RZ, R5 ;  /* 0x000000ffff079224 */ /* 0x008fe200078e0005 */
[----:B------:R-:W-:-:S03]  /*1e4b0*/  ISETP.NE.AND P1, PT, R8, RZ, PT ;  /* 0x000000ff0800720c */ /* 0x000fc60003f25270 */
[----:B------:R-:W-:-:S10]  /*1e4c0*/  IMAD R13, R7, R4, RZ ;  /* 0x00000004070d7224 */ /* 0x000fd400078e02ff */
[----:B------:R-:W-:Y:S05]  /*1e4d0*/  WARPSYNC.COLLECTIVE R15, `(.L_x_800) ;  /* 0x000000000f087348 */ /* 0x000fea0003c00000 */
[----:B------:R0:W1:Y:S02]  /*1e4e0*/  SHFL.UP P6, R14, R13, R12, R11 ;  /* 0x0400000c0d0e7389 */ /* 0x00006400000c000b */
[----:B01----:R-:W-:Y:S01]  /*1e4f0*/  ENDCOLLECTIVE ;  /* 0x000000000000791b */ /* 0x003fe20003800000 */
.L_x_800:
[----:B------:R-:W-:Y:S01]  /*1e500*/  IMAD.MOV.U32 R12, RZ, RZ, 0x2 ;  /* 0x00000002ff0c7424 */ /* 0x000fe200078e00ff */
[----:B------:R-:W-:-:S05]  /*1e510*/  SEL R14, R14, RZ, P1 ;  /* 0x000000ff0e0e7207 */ /* 0x000fca0000800000 */
[----:B------:R-:W-:-:S04]  /*1e520*/  IMAD.IADD R5, R13, 0x1, R14 ;  /* 0x000000010d057824 */ /* 0x000fc800078e020e */
[----:B------:R-:W-:-:S07]  /*1e530*/  IMAD.MOV.U32 R13, RZ, RZ, R5 ;  /* 0x000000ffff0d7224 */ /* 0x000fce00078e0005 */
[----:B------:R-:W-:Y:S05]  /*1e540*/  WARPSYNC.COLLECTIVE R15, `(.L_x_801) ;  /* 0x000000000f087348 */ /* 0x000fea0003c00000 */
[----:B------:R0:W1:Y:S02]  /*1e550*/  SHFL.UP P6, R14, R13, R12, R11 ;  /* 0x0400000c0d0e7389 */ /* 0x00006400000c000b */
[----:B01----:R-:W-:Y:S01]  /*1e560*/  ENDCOLLECTIVE ;  /* 0x000000000000791b */ /* 0x003fe20003800000 */
.L_x_801:
[----:B------:R-:W-:Y:S01]  /*1e570*/  IMAD.MOV.U32 R12, RZ, RZ, 0x4 ;  /* 0x00000004ff0c7424 */ /* 0x000fe200078e00ff */
[----:B------:R-:W-:-:S05]  /*1e580*/  SEL R2, R14, RZ, P2 ;  /* 0x000000ff0e027207 */ /* 0x000fca0001000000 */
[----:B------:R-:W-:-:S04]  /*1e590*/  IMAD.IADD R2, R5, 0x1, R2 ;  /* 0x0000000105027824 */ /* 0x000fc800078e0202 */
[----:B------:R-:W-:-:S07]  /*1e5a0*/  IMAD.MOV.U32 R13, RZ, RZ, R2 ;  /* 0x000000ffff0d7224 */ /* 0x000fce00078e0002 */
[----:B------:R-:W-:Y:S05]  /*1e5b0*/  WARPSYNC.COLLECTIVE R15, `(.L_x_802) ;  /* 0x000000000f087348 */ /* 0x000fea0003c00000 */
[----:B------:R0:W1:Y:S02]  /*1e5c0*/  SHFL.UP P6, R14, R13, R12, R11 ;  /* 0x0400000c0d0e7389 */ /* 0x00006400000c000b */
[----:B01----:R-:W-:Y:S01]  /*1e5d0*/  ENDCOLLECTIVE ;  /* 0x000000000000791b */ /* 0x003fe20003800000 */
.L_x_802:
[----:B------:R-:W-:Y:S01]  /*1e5e0*/  IMAD.MOV.U32 R12, RZ, RZ, 0x8 ;  /* 0x00000008ff0c7424 */ /* 0x000fe200078e00ff */
[----:B------:R-:W-:-:S05]  /*1e5f0*/  SEL R3, R14, RZ, P3 ;  /* 0x000000ff0e037207 */ /* 0x000fca0001800000 */
[----:B------:R-:W-:-:S04]  /*1e600*/  IMAD.IADD R3, R2, 0x1, R3 ;  /* 0x0000000102037824 */ /* 0x000fc800078e0203 */
[----:B------:R-:W-:-:S07]  /*1e610*/  IMAD.MOV.U32 R13, RZ, RZ, R3 ;  /* 0x000000ffff0d7224 */ /* 0x000fce00078e0003 */
[----:B------:R-:W-:Y:S05]  /*1e620*/  WARPSYNC.COLLECTIVE R15, `(.L_x_803) ;  /* 0x000000000f087348 */ /* 0x000fea0003c00000 */
[----:B------:R0:W1:Y:S02]  /*1e630*/  SHFL.UP P6, R14, R13, R12, R11 ;  /* 0x0400000c0d0e7389 */ /* 0x00006400000c000b */
[----:B01----:R-:W-:Y:S01]  /*1e640*/  ENDCOLLECTIVE ;  /* 0x000000000000791b */ /* 0x003fe20003800000 */
.L_x_803:
[----:B------:R-:W-:Y:S01]  /*1e650*/  IMAD.MOV.U32 R12, RZ, RZ, 0x10 ;  /* 0x00000010ff0c7424 */ /* 0x000fe200078e00ff */
[----:B------:R-:W-:-:S05]  /*1e660*/  SEL R14, R14, RZ, P4 ;  /* 0x000000ff0e0e7207 */ /* 0x000fca0002000000 */
[----:B------:R-:W-:-:S04]  /*1e670*/  IMAD.IADD R5, R3, 0x1, R14 ;  /* 0x0000000103057824 */ /* 0x000fc800078e020e */
[----:B------:R-:W-:-:S07]  /*1e680*/  IMAD.MOV.U32 R13, RZ, RZ, R5 ;  /* 0x000000ffff0d7224 */ /* 0x000fce00078e0005 */
[----:B------:R-:W-:Y:S05]  /*1e690*/  WARPSYNC.COLLECTIVE R15, `(.L_x_804) ;  /* 0x000000000f087348 */ /* 0x000fea0003c00000 */
[----:B------:R0:W1:Y:S02]  /*1e6a0*/  SHFL.UP P6, R14, R13, R12, R11 ;  /* 0x0400000c0d0e7389 */ /* 0x00006400000c000b */
[----:B01----:R-:W-:Y:S01]  /*1e6b0*/  ENDCOLLECTIVE ;  /* 0x000000000000791b */ /* 0x003fe20003800000 */
.L_x_804:
        /* <DEDUP_REMOVED lines=8> */
.L_x_805:
[----:B------:R-:W-:Y:S05]  /*1e740*/  BRA `(.L_x_806) ;  /* 0xffffffb800887947 */ /* 0x000fea000383ffff */
.L_x_654:
[----:B------:R-:W-:Y:S01]  /*1e750*/  BSSY B0, `(.L_x_807) ;  /* 0x0000007000007945 */ /* 0x000fe20003800000 */
[----:B------:R-:W-:Y:S02]  /*1e760*/  IMAD.MOV.U32 R12, RZ, RZ, 0x1 ;  /* 0x00000001ff0c7424 */ /* 0x000fe400078e00ff */
[----:B------:R-:W-:Y:S02]  /*1e770*/  IMAD.MOV.U32 R11, RZ, RZ, RZ ;  /* 0x000000ffff0b7224 */ /* 0x000fe400078e00ff */
[----:B------:R-:W-:-:S07]  /*1e780*/  IMAD.MOV.U32 R15, RZ, RZ, -0x1 ;  /* 0xffffffffff0f7424 */ /* 0x000fce00078e00ff */
[----:B-----5:R-:W-:Y:S05]  /*1e790*/  WARPSYNC.COLLECTIVE R15, `(.L_x_808) ;  /* 0x000000000f087348 */ /* 0x020fea0003c00000 */
[----:B------:R0:W1:Y:S02]  /*1e7a0*/  SHFL.UP P6, R14, R13, R12, R11 ;  /* 0x0400000c0d0e7389 */ /* 0x00006400000c000b */
[----:B01---5:R-:W-:Y:S01]  /*1e7b0*/  ENDCOLLECTIVE ;  /* 0x000000000000791b */ /* 0x023fe20003800000 */
.L_x_808:
[----:B------:R-:W-:Y:S05]  /*1e7c0*/  BSYNC B0 ;  /* 0x0000000000007941 */ /* 0x000fea0003800000 */
.L_x_807:
        /* <DEDUP_REMOVED lines=8> */
.L_x_809:
[----:B------:R-:W-:Y:S01]  /*1e850*/  IMAD.MOV.U32 R12, RZ, RZ, 0x4 ;  /* 0x00000004ff0c7424 */ /* 0x000fe200078e00ff */
[----:B------:R-:W-:-:S05]  /*1e860*/  SEL R14, R14, RZ, P2 ;  /* 0x000000ff0e0e7207 */ /* 0x000fca0001000000 */
[----:B------:R-:W-:-:S04]  /*1e870*/  IMAD.IADD R3, R13, 0x1, R14 ;  /* 0x000000010d037824 */ /* 0x000fc800078e020e */
[----:B------:R-:W-:-:S07]  /*1e880*/  IMAD.MOV.U32 R13, RZ, RZ, R3 ;  /* 0x000000ffff0d7224 */ /* 0x000fce00078e0003 */
[----:B------:R-:W-:Y:S05]  /*1e890*/  WARPSYNC.COLLECTIVE R15, `(.L_x_810) ;  /* 0x000000000f087348 */ /* 0x000fea0003c00000 */
[----:B------:R0:W1:Y:S02]  /*1e8a0*/  SHFL.UP P6, R14, R13, R12, R11 ;  /* 0x0400000c0d0e7389 */ /* 0x00006400000c000b */
[----:B01----:R-:W-:Y:S01]  /*1e8b0*/  ENDCOLLECTIVE ;  /* 0x000000000000791b */ /* 0x003fe20003800000 */
.L_x_810:
[----:B------:R-:W-:Y:S01]  /*1e8c0*/  IMAD.MOV.U32 R12, RZ, RZ, 0x8 ;  /* 0x00000008ff0c7424 */ /* 0x000fe200078e00ff */
[----:B------:R-:W-:-:S05]  /*1e8d0*/  SEL R14, R14, RZ, P3 ;  /* 0x000000ff0e0e7207 */ /* 0x000fca0001800000 */
[----:B------:R-:W-:-:S04]  /*1e8e0*/  IMAD.IADD R5, R3, 0x1, R14 ;  /* 0x0000000103057824 */ /* 0x000fc800078e020e */
[----:B------:R-:W-:-:S07]  /*1e8f0*/  IMAD.MOV.U32 R13, RZ, RZ, R5 ;  /* 0x000000ffff0d7224 */ /* 0x000fce00078e0005 */
[----:B------:R-:W-:Y:S05]  /*1e900*/  WARPSYNC.COLLECTIVE R15, `(.L_x_811) ;  /* 0x000000000f087348 */ /* 0x000fea0003c00000 */
[----:B------:R0:W1:Y:S02]  /*1e910*/  SHFL.UP P6, R14, R13, R12, R11 ;  /* 0x0400000c0d0e7389 */ /* 0x00006400000c000b */
[----:B01----:R-:W-:Y:S01]  /*1e920*/  ENDCOLLECTIVE ;  /* 0x000000000000791b */ /* 0x003fe20003800000 */
.L_x_811:
[----:B------:R-:W-:Y:S01]  /*1e930*/  IMAD.MOV.U32 R12, RZ, RZ, 0x10 ;  /* 0x00000010ff0c7424 */ /* 0x000fe200078e00ff */
[----:B------:R-:W-:-:S05]  /*1e940*/  SEL R8, R14, RZ, P4 ;  /* 0x000000ff0e087207 */ /* 0x000fca0002000000 */
[----:B------:R-:W-:-:S04]  /*1e950*/  IMAD.IADD R8, R5, 0x1, R8 ;  /* 0x0000000105087824 */ /* 0x000fc800078e0208 */
[----:B------:R-:W-:-:S07]  /*1e960*/  IMAD.MOV.U32 R13, RZ, RZ, R8 ;  /* 0x000000ffff0d7224 */ /* 0x000fce00078e0008 */
[----:B------:R-:W-:Y:S05]  /*1e970*/  WARPSYNC.COLLECTIVE R15, `(.L_x_812) ;  /* 0x000000000f087348 */ /* 0x000fea0003c00000 */
[----:B------:R0:W1:Y:S02]  /*1e980*/  SHFL.UP P6, R14, R13, R12, R11 ;  /* 0x0400000c0d0e7389 */ /* 0x00006400000c000b */
[----:B01----:R-:W-:Y:S01]  /*1e990*/  ENDCOLLECTIVE ;  /* 0x000000000000791b */ /* 0x003fe20003800000 */
.L_x_812:
        /* <DEDUP_REMOVED lines=8> */
.L_x_813:
[----:B------:R-:W-:Y:S05]  /*1ea20*/  BRA `(.L_x_814) ;  /* 0xffffffb800747947 */ /* 0x000fea000383ffff */
.L_x_656:
[----:B------:R-:W-:Y:S01]  /*1ea30*/  BSSY B0, `(.L_x_815) ;  /* 0x0000006000007945 */ /* 0x000fe20003800000 */
[----:B------:R-:W-:Y:S01]  /*1ea40*/  PLOP3.LUT P6, PT, P6, PT, PT, 0x8, 0x0 ;  /* 0x000000000000781c */ /* 0x000fe200037ce170 */
[----:B------:R-:W-:-:S12]  /*1ea50*/  IMAD.MOV.U32 R15, RZ, RZ, -0x1 ;  /* 0xffffffffff0f7424 */ /* 0x000fd800078e00ff */
[----:B0----5:R-:W-:Y:S05]  /*1ea60*/  WARPSYNC.COLLECTIVE R15, `(.L_x_816) ;  /* 0x000000000f087348 */ /* 0x021fea0003c00000 */
[----:B------:R-:W-:Y:S01]  /*1ea70*/  VOTE.ANY R14, PT, P6 ;  /* 0x00000000000e7806 */ /* 0x000fe200030e0100 */
[----:B0----5:R-:W-:Y:S06]  /*1ea80*/  ENDCOLLECTIVE ;  /* 0x000000000000791b */ /* 0x021fec0003800000 */
.L_x_816:
[----:B------:R-:W-:Y:S05]  /*1ea90*/  BSYNC B0 ;  /* 0x0000000000007941 */ /* 0x000fea0003800000 */
.L_x_815:
        /* <DEDUP_REMOVED lines=9> */
.L_x_817:
[----:B------:R-:W-:Y:S02]  /*1eb30*/  IMAD.MOV.U32 R13, RZ, RZ, R7 ;  /* 0x000000ffff0d7224 */ /* 0x000fe400078e0007 */
[----:B------:R-:W-:-:S07]  /*1eb40*/  IMAD.MOV.U32 R4, RZ, RZ, R14 ;  /* 0x000000ffff047224 */ /* 0x000fce00078e000e */
[----:B------:R-:W-:Y:S05]  /*1eb50*/  WARPSYNC.COLLECTIVE R15, `(.L_x_818) ;  /* 0x000000000f087348 */ /* 0x000fea0003c00000 */
[----:B------:R0:W1:Y:S02]  /*1eb60*/  SHFL.IDX P6, R14, R13, R12, R11 ;  /* 0x0000000c0d0e7389 */ /* 0x00006400000c000b */
[----:B01----:R-:W-:Y:S01]  /*1eb70*/  ENDCOLLECTIVE ;  /* 0x000000000000791b */ /* 0x003fe20003800000 */
.L_x_818:
[----:B------:R-:W-:Y:S01]  /*1eb80*/  IMAD.MOV.U32 R7, RZ, RZ, R14 ;  /* 0x000000ffff077224 */ /* 0x000fe200078e000e */
[----:B------:R-:W-:Y:S06]  /*1eb90*/  BRA `(.L_x_819) ;  /* 0xffffffb800547947 */ /* 0x000fec000383ffff */
.L_x_658:
[----:B------:R-:W-:Y:S01]  /*1eba0*/  BSSY B0, `(.L_x_820) ;  /* 0x0000007000007945 */ /* 0x000fe20003800000 */
[----:B------:R-:W-:Y:S02]  /*1ebb0*/  IMAD.MOV.U32 R13, RZ, RZ, R2 ;  /* 0x000000ffff0d7224 */ /* 0x000fe400078e0002 */
[----:B------:R-:W-:Y:S02]  /*1ebc0*/  IMAD.MOV.U32 R11, RZ, RZ, 0x1f ;  /* 0x0000001fff0b7424 */ /* 0x000fe400078e00ff */
[----:B------:R-:W-:-:S07]  /*1ebd0*/  IMAD.MOV.U32 R15, RZ, RZ, -0x1 ;  /* 0xffffffffff0f7424 */ /* 0x000fce00078e00ff */
[----:B0123-5:R-:W-:Y:S05]  /*1ebe0*/  WARPSYNC.COLLECTIVE R15, `(.L_x_821) ;  /* 0x000000000f087348 */ /* 0x02ffea0003c00000 */
[----:B------:R4:W0:Y:S02]  /*1ebf0*/  SHFL.IDX P6, R14, R13, R12, R11 ;  /* 0x0000000c0d0e7389 */ /* 0x00082400000c000b */
[----:B012345:R-:W-:Y:S01]  /*1ec00*/  ENDCOLLECTIVE ;  /* 0x000000000000791b */ /* 0x03ffe20003800000 */
.L_x_821:
[----:B------:R-:W-:Y:S05]  /*1ec10*/  BSYNC B0 ;  /* 0x0000000000007941 */ /* 0x000fea0003800000 */
.L_x_820:
[----:B------:R-:W-:Y:S01]  /*1ec20*/  IMAD.MOV.U32 R24, RZ, RZ, R14 ;  /* 0x000000ffff187224 */ /* 0x000fe200078e000e */
[----:B------:R-:W-:Y:S06]  /*1ec30*/  BRA `(.L_x_657) ;  /* 0xffffffb800447947 */ /* 0x000fec000383ffff */
.L_x_662:
[----:B0-----:R0:W1:Y:S02]  /*1ec40*/  SYNCS.PHASECHK.TRANS64.TRYWAIT P0, [R5+URZ+0x2d820], R0 ;  /* 0x02d82000050075a7 */ /* 0x001064000800017f */
[----:B-1----:R-:W-:Y:S05]  /*1ec50*/  @!P0 NANOSLEEP.SYNCS 0x989680 ;  /* 0x009896800000895d */ /* 0x002fea0003900000 */
[----:B------:R-:W1:Y:S02]  /*1ec60*/  @!P0 SYNCS.PHASECHK.TRANS64 P0, [R5+URZ+0x2d820], R0 ;  /* 0x02d82000050085a7 */ /* 0x000e64000800007f */
[----:B-1----:R-:W-:Y:S05]  /*1ec70*/  @!P0 BRA `(.L_x_662) ;  /* 0xfffffffc00f08947 */ /* 0x002fea000383ffff */
[----:B------:R-:W-:Y:S05]  /*1ec80*/  BRA `(.L_x_822) ;  /* 0xffffffbc009c7947 */ /* 0x000fea000383ffff */
.L_x_663:
        /* <DEDUP_REMOVED lines=8> */
[----:B0-23-5:R-:W-:Y:S05]  /*1ed10*/  WARPSYNC.COLLECTIVE R15, `(.L_x_824) ;  /* 0x000000000f087348 */ /* 0x02dfea0003c00000 */
[----:B------:R1:W4:Y:S02]  /*1ed20*/  SHFL.IDX P6, R14, R13, R12, R11 ;  /* 0x0000000c0d0e7389 */ /* 0x00032400000c000b */
[----:B012345:R-:W-:Y:S01]  /*1ed30*/  ENDCOLLECTIVE ;  /* 0x000000000000791b */ /* 0x03ffe20003800000 */
.L_x_824:
[----:B------:R-:W-:Y:S05]  /*1ed40*/  BSYNC B0 ;  /* 0x0000000000007941 */ /* 0x000fea0003800000 */
.L_x_823:
[----:B------:R-:W-:Y:S05]  /*1ed50*/  BRA `(.L_x_825) ;  /* 0xffffffbc00847947 */ /* 0x000fea000383ffff */
.L_x_664:
[----:B------:R-:W-:Y:S01]  /*1ed60*/  BSSY B0, `(.L_x_826) ;  /* 0x0000006000007945 */ /* 0x000fe20003800000 */
[----:B------:R-:W-:-:S07]  /*1ed70*/  IMAD.MOV.U32 R15, RZ, RZ, -0x1 ;  /* 0xffffffffff0f7424 */ /* 0x000fce00078e00ff */
[----:B0-23-5:R-:W-:Y:S05]  /*1ed80*/  WARPSYNC.COLLECTIVE R15, `(.L_x_827) ;  /* 0x000000000f0c7348 */ /* 0x02dfea0003c00000 */
[----:B------:R-:W-:Y:S02]  /*1ed90*/  ELECT P6, UR62, PT ;  /* 0x00000000003e782f */ /* 0x000fe400038c0000 */
[----:B------:R-:W-:Y:S01]  /*1eda0*/  MOV R14, UR62 ;  /* 0x0000003e000e7c02 */ /* 0x000fe20008000f00 */
[----:B0-23-5:R-:W-:Y:S10]  /*1edb0*/  ENDCOLLECTIVE ;  /* 0x000000000000791b */ /* 0x02dff40003800000 */
.L_x_827:
[----:B------:R-:W-:Y:S05]  /*1edc0*/  BSYNC B0 ;  /* 0x0000000000007941 */ /* 0x000fea0003800000 */
.L_x_826:
[----:B------:R-:W-:Y:S05]  /*1edd0*/  BRA `(.L_x_828) ;  /* 0xffffffbc00787947 */ /* 0x000fea000383ffff */
.L_x_666:
[----:B0-----:R0:W1:Y:S02]  /*1ede0*/  SYNCS.PHASECHK.TRANS64.TRYWAIT P1, [R3+URZ+0x2d840], R2 ;  /* 0x02d84002030075a7 */ /* 0x001064000802017f */
[----:B-1----:R-:W-:Y:S05]  /*1edf0*/  @!P1 NANOSLEEP.SYNCS 0x989680 ;  /* 0x009896800000995d */ /* 0x002fea0003900000 */
[----:B------:R-:W1:Y:S02]  /*1ee00*/  @!P1 SYNCS.PHASECHK.TRANS64 P1, [R3+URZ+0x2d840], R2 ;  /* 0x02d84002030095a7 */ /* 0x000e64000802007f */
[----:B-1----:R-:W-:Y:S05]  /*1ee10*/  @!P1 BRA `(.L_x_666) ;  /* 0xfffffffc00f09947 */ /* 0x002fea000383ffff */
[----:B------:R-:W-:Y:S05]  /*1ee20*/  BRA `(.L_x_829) ;  /* 0xffffffbc009c7947 */ /* 0x000fea000383ffff */
.L_x_668:
[----:B-1----:R1:W4:Y:S02]  /*1ee30*/  SYNCS.PHASECHK.TRANS64.TRYWAIT P1, [R5+URZ+0x2d840], R0 ;  /* 0x02d84000050075a7 */ /* 0x002324000802017f */
[----:B----4-:R-:W-:Y:S05]  /*1ee40*/  @!P1 NANOSLEEP.SYNCS 0x989680 ;  /* 0x009896800000995d */ /* 0x010fea0003900000 */
[----:B------:R-:W4:Y:S02]  /*1ee50*/  @!P1 SYNCS.PHASECHK.TRANS64 P1, [R5+URZ+0x2d840], R0 ;  /* 0x02d84000050095a7 */ /* 0x000f24000802007f */
[----:B----4-:R-:W-:Y:S05]  /*1ee60*/  @!P1 BRA `(.L_x_668) ;  /* 0xfffffffc00f09947 */ /* 0x010fea000383ffff */
[----:B------:R-:W-:Y:S05]  /*1ee70*/  BRA `(.L_x_830) ;  /* 0xffffffbc00ac7947 */ /* 0x000fea000383ffff */
.L_x_670:
[----:B----4-:R4:W0:Y:S02]  /*1ee80*/  SYNCS.PHASECHK.TRANS64.TRYWAIT P1, [R3+URZ+0x2d860], R2 ;  /* 0x02d86002030075a7 */ /* 0x010824000802017f */
[----:B0-----:R-:W-:Y:S05]  /*1ee90*/  @!P1 NANOSLEEP.SYNCS 0x989680 ;  /* 0x009896800000995d */ /* 0x001fea0003900000 */
[----:B------:R-:W0:Y:S02]  /*1eea0*/  @!P1 SYNCS.PHASECHK.TRANS64 P1, [R3+URZ+0x2d860], R2 ;  /* 0x02d86002030095a7 */ /* 0x000e24000802007f */
[----:B0-----:R-:W-:Y:S05]  /*1eeb0*/  @!P1 BRA `(.L_x_670) ;  /* 0xfffffffc00f09947 */ /* 0x001fea000383ffff */
[----:B------:R-:W-:Y:S05]  /*1eec0*/  BRA `(.L_x_831) ;  /* 0xffffffbc00a87947 */ /* 0x000fea000383ffff */
.L_x_832:
        /* <DEDUP_REMOVED lines=11> */
.L_x_2782:


//--------------------- .text._ZN7cutlass13device_kernelIN5flash11enable_sm90INS1_16FlashAttnFwdSm90INS1_25CollectiveMainloopFwdSm90ILi2EN4cute5tupleIJNS5_1CILi1EEES8_S8_EEENS6_IJNS7_ILi192EEENS7_ILi128EEENS7_ILi96EEEEEELi96ENS_10bfloat16_tEfNS_4arch4Sm90ELb0ELb1ELb0ELb0ELb1ELb0ELb0ELb0ELb1ELb1ELb1ELb0EEENS1_21CollectiveEpilogueFwdINS6_IJSA_SC_SB_EEES9_SE_SG_Li384ELb0ELb1ELb1ELb0EEENS1_19SingleTileSchedulerILb0ELb1ELb1ELi192EEEEEEEEEvNT_6ParamsE --------------------------
	.section	.text._ZN7cutlass13device_kernelIN5flash11enable_sm90INS1_16FlashAttnFwdSm90INS1_25CollectiveMainloopFwdSm90ILi2EN4cute5tupleIJNS5_1CILi1EEES8_S8_EEENS6_IJNS7_ILi192EEENS7_ILi128EEENS7_ILi96EEEEEELi96ENS_10bfloat16_tEfNS_4arch4Sm90ELb0ELb1ELb0ELb0ELb1ELb0ELb0ELb0ELb1ELb1ELb1ELb0EEENS1_21CollectiveEpilogueFwdINS6_IJSA_SC_SB_EEES9_SE_SG_Li384ELb0ELb1ELb1ELb0EEENS1_19SingleTileSchedulerILb0ELb1ELb1ELi192EEEEEEEEEvNT_6ParamsE,"ax",@progbits
	.align	128
.text._ZN7cutlass13device_kernelIN5flash11enable_sm90INS1_16FlashAttnFwdSm90INS1_25CollectiveMainloopFwdSm90ILi2EN4cute5tupleIJNS5_1CILi1EEES8_S8_EEENS6_IJNS7_ILi192EEENS7_ILi128EEENS7_ILi96EEEEEELi96ENS_10bfloat16_tEfNS_4arch4Sm90ELb0ELb1ELb0ELb0ELb1ELb0ELb0ELb0ELb1ELb1ELb1ELb0EEENS1_21CollectiveEpilogueFwdINS6_IJSA_SC_SB_EEES9_SE_SG_Li384ELb0ELb1ELb1ELb0EEENS1_19SingleTileSchedulerILb0ELb1ELb1ELi192EEEEEEEEEvNT_6ParamsE:
        .type           _ZN7cutlass13device_kernelIN5flash11enable_sm90INS1_16FlashAttnFwdSm90INS1_25CollectiveMainloopFwdSm90ILi2EN4cute5tupleIJNS5_1CILi1EEES8_S8_EEENS6_IJNS7_ILi192EEENS7_ILi128EEENS7_ILi96EEEEEELi96ENS_10bfloat16_tEfNS_4arch4Sm90ELb0ELb1ELb0ELb0ELb1ELb0ELb0ELb0ELb1ELb1ELb1ELb0EEENS1_21CollectiveEpilogueFwdINS6_IJSA_SC_SB_EEES9_SE_SG_Li384ELb0ELb1ELb1ELb0EEENS1_19SingleTileSchedulerILb0ELb1ELb1ELi192EEEEEEEEEvNT_6ParamsE,@function
        .size           _ZN7cutlass13device_kernelIN5flash11enable_sm90INS1_16FlashAttnFwdSm90INS1_25CollectiveMainloopFwdSm90ILi2EN4cute5tupleIJNS5_1CILi1EEES8_S8_EEENS6_IJNS7_ILi192EEENS7_ILi128EEENS7_ILi96EEEEEELi96ENS_10bfloat16_tEfNS_4arch4Sm90ELb0ELb1ELb0ELb0ELb1ELb0ELb0ELb0ELb1ELb1ELb1ELb0EEENS1_21CollectiveEpilogueFwdINS6_IJSA_SC_SB_EEES9_SE_SG_Li384ELb0ELb1ELb1ELb0EEENS1_19SingleTileSchedulerILb0ELb1ELb1ELi192EEEEEEEEEvNT_6ParamsE,(.L_x_2783 - _ZN7cutlass13device_kernelIN5flash11enable_sm90INS1_16FlashAttnFwdSm90INS1_25CollectiveMainloopFwdSm90ILi2EN4cute5tupleIJNS5_1CILi1EEES8_S8_EEENS6_IJNS7_ILi192EEENS7_ILi128EEENS7_ILi96EEEEEELi96ENS_10bfloat16_tEfNS_4arch4Sm90ELb0ELb1ELb0ELb0ELb1ELb0ELb0ELb0ELb1ELb1ELb1ELb0EEENS1_21CollectiveEpilogueFwdINS6_IJSA_SC_SB_EEES9_SE_SG_Li384ELb0ELb1ELb1ELb0EEENS1_19SingleTileSchedulerILb0ELb1ELb1ELi192EEEEEEEEEvNT_6ParamsE)
        .other          _ZN7cutlass13device_kernelIN5flash11enable_sm90INS1_16FlashAttnFwdSm90INS1_25CollectiveMainloopFwdSm90ILi2EN4cute5tupleIJNS5_1CILi1EEES8_S8_EEENS6_IJNS7_ILi192EEENS7_ILi128EEENS7_ILi96EEEEEELi96ENS_10bfloat16_tEfNS_4arch4Sm90ELb0ELb1ELb0ELb0ELb1ELb0ELb0ELb0ELb1ELb1ELb1ELb0EEENS1_21CollectiveEpilogueFwdINS6_IJSA_SC_SB_EEES9_SE_SG_Li384ELb0ELb1ELb1ELb0EEENS1_19SingleTileSchedulerILb0ELb1ELb1ELi192EEEEEEEEEvNT_6ParamsE,@"STO_CUDA_ENTRY STV_DEFAULT"
_ZN7cutlass13device_kernelIN5flash11enable_sm90INS1_16FlashAttnFwdSm90INS1_25CollectiveMainloopFwdSm90ILi2EN4cute5tupleIJNS5_1CILi1EEES8_S8_EEENS6_IJNS7_ILi192EEENS7_ILi128EEENS7_ILi96EEEEEELi96ENS_10bfloat16_tEfNS_4arch4Sm90ELb0ELb1ELb0ELb0ELb1ELb0ELb0ELb0ELb1ELb1ELb1ELb0EEENS1_21CollectiveEpilogueFwdINS6_IJSA_SC_SB_EEES9_SE_SG_Li384ELb0ELb1ELb1ELb0EEENS1_19SingleTileSchedulerILb0ELb1ELb1ELi192EEEEEEEEEvNT_6ParamsE:
        /* <DEDUP_REMOVED lines=9> */
[----:B------:R-:W1:Y:S01]  /*0090*/  SHFL.IDX PT, R3, R3, RZ, 0x1f ;  /* 0x00001fff03037589 */ /* 0x000e6200000e0000 */
        /* <DEDUP_REMOVED lines=35> */
.L_x_833:
        /* <DEDUP_REMOVED lines=22> */
.L_x_834:
        /* <DEDUP_REMOVED lines=18> */
.L_x_835:
        /* <DEDUP_REMOVED lines=22> */
.L_x_836:
[----:B------:R-:W5:Y:S01]  /*06b0*/  SHFL.IDX PT, R2, R0, RZ, 0x1f ;  /* 0x00001fff00027589 */ /* 0x000f6200000e0000 */
[----:B------:R-:W-:Y:S01]  /*06c0*/  R2UR UR9, R3 ;  /* 0x00000000030972ca */ /* 0x000fe200000e0000 */
        /* <DEDUP_REMOVED lines=21> */
.L_x_837:
[----:B------:R-:W-:Y:S01]  /*0820*/  UISETP.NE.AND UP0, UPT, UR9, URZ, UPT ;  /* 0x0000003f0900728c */ /* 0x000fe2000bf05270 */
[----:B------:R-:W-:Y:S01]  /*0830*/  NOP ;  /* 0x0000000000007918 */ /* 0x000fe20000000000 */
[----:B0-----:R-:W-:Y:S01]  /*0840*/  UMOV UR4, 0x1 ;  /* 0x0000000100047882 */ /* 0x001fe20000000000 */
[----:B------:R-:W-:Y:S01]  /*0850*/  ULDC.64 UR36, c[0x0][0x208] ;  /* 0x0000820000247ab9 */ /* 0x000fe20000000a00 */
[----:B------:R-:W-:Y:S01]  /*0860*/  USEL UR4, UR4, 0x2, !UP0 ;  /* 0x0000000204047887 */ /* 0x000fe2000c000000 */
[----:B------:R-:W-:Y:S01]  /*0870*/  BSSY B6, `(.L_x_838) ;  /* 0x00012ff000067945 */ /* 0x000fe20003800000 */
[----:B-1234-:R-:W-:Y:S01]  /*0880*/  BAR.SYNC.DEFER_BLOCKING 0x0 ;  /* 0x0000000000007b1d */ /* 0x01efe20000010000 */
[----:B------:R-:W-:-:S03]  /*0890*/  PLOP3.LUT P0, PT, PT, PT, UP0, 0x80, 0x0 ;  /* 0x000000000000781c */ /* 0x000fc60003f0f008 */
[----:B------:R-:W-:-:S05]  /*08a0*/  IMAD.U32 R2, RZ, RZ, UR4 ;  /* 0x00000004ff027e24 */ /* 0x000fca000f8e00ff */
[----:B------:R0:W-:Y:S05]  /*08b0*/  STL [R1+0xc], R2 ;  /* 0x00000c0201007387 */ /* 0x0001ea0000100800 */
[----:B------:R-:W-:Y:S05]  /*08c0*/  @!P0 BRA `(.L_x_839) ;  /* 0x000000f000488947 */ /* 0x000fea0003800000 */
.L_x_840:
[----:B------:R-:W-:-:S08]  /*08d0*/  NOP ;  /* 0x0000000000007918 */ /* 0x000fd00000000000 */
[----:B------:R-:W1:Y:S02]  /*08e0*/  USETMAXREG.TRY_ALLOC.CTAPOOL UP0, 0xa0 ;  /* 0x000000a0000079c8 */ /* 0x000e640008000600 */
[----:B-1----:R-:W-:-:S13]  /*08f0*/  PLOP3.LUT P0, PT, PT, PT, UP0, 0x80, 0x0 ;  /* 0x000000000000781c */ /* 0x002fda0003f0f008 */
[----:B------:R-:W-:Y:S05]  /*0900*/  @!P0 BRA `(.L_x_840) ;  /* 0xfffffffc00f08947 */ /* 0x000fea000383ffff */
[----:B------:R-:W1:Y:S01]  /*0910*/  S2R R3, SR_TID.X ;  /* 0x0000000000037919 */ /* 0x000e620000002100 */
[----:B------:R-:W2:Y:S01]  /*0920*/  S2UR UR6, SR_CTAID.Y ;  /* 0x00000000000679c3 */ /* 0x000ea20000002600 */
[----:B------:R-:W-:Y:S02]  /*0930*/  ULDC UR7, c[0x0][0xc50] ;  /* 0x0003140000077ab9 */ /* 0x000fe40000000800 */
[----:B------:R-:W-:-:S05]  /*0940*/  UISETP.NE.AND UP0, UPT, UR7, 0x1, UPT ;  /* 0x000000010700788c */ /* 0x000fca000bf05270 */
[----:B------:R-:W3:Y:S06]  /*0950*/  S2UR UR8, SR_CTAID.Z ;  /* 0x00000000000879c3 */ /* 0x000eec0000002700 */
[----:B------:R-:W-:Y:S01]  /*0960*/  @UP0 ULDC UR4, c[0x0][0xc54] ;  /* 0x0003150000040ab9 */ /* 0x000fe20000000800 */
[----:B------:R-:W-:Y:S01]  /*0970*/  @UP0 ULDC UR9, c[0x0][0xc58] ;  /* 0x0003160000090ab9 */ /* 0x000fe20000000800 */
[----:B--2---:R-:W-:Y:S02]  /*0980*/  UIMAD.WIDE.U32 UR4, UR6, UR4, URZ ;  /* 0x00000004060472a5 */ /* 0x004fe4000f8e003f */
[----:B------:R-:W-:-:S02]  /*0990*/  UMOV UR10, UR6 ;  /* 0x00000006000a7c82 */ /* 0x000fc40008000000 */
[----:B------:R-:W-:Y:S01]  /*09a0*/  @UP0 USHF.R.U32.HI UR10, URZ, UR9, UR5 ;  /* 0x000000093f0a0299 */ /* 0x000fe20008011605 */
[----:B-1----:R-:W-:-:S03]  /*09b0*/  LOP3.LUT R0, R3, 0xffffff80, RZ, 0xc0, !PT ;  /* 0xffffff8003007812 */ /* 0x002fc600078ec0ff */
[----:B------:R-:W-:Y:S01]  /*09c0*/  UIADD3 UR4, -UR10, URZ, URZ ;  /* 0x0000003f0a047290 */ /* 0x000fe2000fffe13f */
[----:B------:R-:W-:Y:S06]  /*09d0*/  BAR.ARV 0x8, 0x200 ;  /* 0x0208000000007b1d */ /* 0x000fec0000002000 */
[----:B------:R-:W-:Y:S01]  /*09e0*/  ISETP.NE.AND P0, PT, R0, 0x80, PT ;  /* 0x000000800000780c */ /* 0x000fe20003f05270 */
[----:B------:R-:W-:Y:S01]  /*09f0*/  IMAD.U32 R0, RZ, RZ, UR10 ;  /* 0x0000000aff007e24 */ /* 0x000fe2000f8e00ff */
[----:B------:R-:W-:-:S04]  /*0a00*/  UIMAD UR6, UR7, UR4, UR6 ;  /* 0x00000004070672a4 */ /* 0x000fc8000f8e0206 */
[----:B------:R1:W-:Y:S07]  /*0a10*/  STL [R1+0x4], R0 ;  /* 0x0000040001007387 */ /* 0x0003ee0000100800 */
[----:B------:R-:W-:Y:S06]  /*0a20*/  @!P0 BAR.ARV 0x9, 0x100 ;  /* 0x0244000000008b1d */ /* 0x000fec0000002000 */
[----:B---3--:R-:W-:-:S13]  /*0a30*/  ISETP.LE.AND P0, PT, RZ, UR8, PT ;  /* 0x00000008ff007c0c */ /* 0x008fda000bf03270 */
[----:B-1----:R-:W-:Y:S05]  /*0a40*/  @!P0 BRA `(.L_x_841) ;  /* 0x0000012c00848947 */ /* 0x002fea0003800000 */
[----:B------:R-:W1:Y:S01]  /*0a50*/  LDC.64 R6, c[0x0][0x418] ;  /* 0x00010600ff067b82 */ /* 0x000e620000000a00 */
[----:B------:R-:W-:Y:S01]  /*0a60*/  ULDC UR4, c[0x0][0x448] ;  /* 0x0001120000047ab9 */ /* 0x000fe20000000800 */
[----:B------:R-:W-:Y:S01]  /*0a70*/  VIADD R16, R3, 0xffffff80 ;  /* 0xffffff8003107836 */ /* 0x000fe20000000000 */
[----:B------:R-:W-:-:S04]  /*0a80*/  UISETP.NE.AND UP0, UPT, UR4, 0x1, UPT ;  /* 0x000000010400788c */ /* 0x000fc8000bf05270 */
[----:B------:R-:W-:Y:S01]  /*0a90*/  UP2UR UR4, UPR, URZ, 0x1 ;  /* 0x000000013f047883 */ /* 0x000fe20008000000 */
[----:B0-----:R-:W0:Y:S05]  /*0aa0*/  LDC R2, c[0x0][0x288] ;  /* 0x0000a200ff027b82 */ /* 0x001e2a0000000800 */
[----:B------:R-:W-:Y:S01]  /*0ab0*/  IMAD.U32 R143, RZ, RZ, UR4 ;  /* 0x00000004ff8f7e24 */ /* 0x000fe2000f8e00ff */
[----:B------:R-:W-:Y:S01]  /*0ac0*/  @UP0 ULDC UR9, c[0x0][0x44c] ;  /* 0x0001130000090ab9 */ /* 0x000fe20000000800 */
[----:B------:R-:W-:Y:S01]  /*0ad0*/  @UP0 ULDC UR11, c[0x0][0x450] ;  /* 0x00011400000b0ab9 */ /* 0x000fe20000000800 */
[----:B------:R-:W2:Y:S01]  /*0ae0*/  LDC R17, c[0x0][0x424] ;  /* 0x00010900ff117b82 */ /* 0x000ea20000000800 */
[----:B------:R-:W-:-:S07]  /*0af0*/  ULDC.64 UR4, c[0x0][0x9e0] ;  /* 0x0002780000047ab9 */ /* 0x000fce0000000a00 */
[----:B------:R-:W3:Y:S01]  /*0b00*/  S2UR UR40, SR_CTAID.X ;  /* 0x00000000002879c3 */ /* 0x000ee20000002500 */
[----:B-1----:R-:W-:-:S04]  /*0b10*/  ISETP.NE.U32.AND P0, PT, R6, RZ, PT ;  /* 0x000000ff0600720c */ /* 0x002fc80003f05070 */
[----:B------:R-:W-:-:S03]  /*0b20*/  ISETP.NE.AND.EX P0, PT, R7, RZ, PT, P0 ;  /* 0x000000ff0700720c */ /* 0x000fc60003f05300 */
[----:B------:R-:W1:Y:S01]  /*0b30*/  LDC R4, c[0x0][0x2f0] ;  /* 0x0000bc00ff047b82 */ /* 0x000e620000000800 */
[----:B0-----:R-:W-:Y:S02]  /*0b40*/  IADD3 R0, -R2, 0x1, RZ ;  /* 0x0000000102007810 */ /* 0x001fe40007ffe1ff */
[----:B--2---:R-:W-:Y:S01]  /*0b50*/  SEL R17, R17, 0x1, P0 ;  /* 0x0000000111117807 */ /* 0x004fe20000000000 */
[----:B---3--:R-:W-:-:S04]  /*0b60*/  UIMAD UR40, UR40, 0xc0, URZ ;  /* 0x000000c0282878a4 */ /* 0x008fc8000f8e023f */
[----:B------:R-:W-:Y:S02]  /*0b70*/  @UP0 UIADD3 UR8, UR40, 0xbf, URZ ;  /* 0x000000bf28080890 */ /* 0x000fe4000fffe03f */
[----:B------:R-:W-:Y:S01]  /*0b80*/  UIADD3 UR7, UR40, 0xbf, URZ ;  /* 0x000000bf28077890 */ /* 0x000fe2000fffe03f */
[----:B-1----:R-:W-:Y:S01]  /*0b90*/  IMAD R0, R17, R4, R0 ;  /* 0x0000000411007224 */ /* 0x002fe200078e0200 */
[----:B------:R-:W-:-:S04]  /*0ba0*/  UIMAD.WIDE.U32 UR8, UR8, UR9, URZ ;  /* 0x00000009080872a5 */ /* 0x000fc8000f8e003f */
[----:B------:R-:W-:Y:S01]  /*0bb0*/  R2UR UR10, R0 ;  /* 0x00000000000a72ca */ /* 0x000fe200000e0000 */
[----:B------:R-:W-:Y:S02]  /*0bc0*/  @UP0 USHF.R.U32.HI UR7, URZ, UR11, UR9 ;  /* 0x0000000b3f070299 */ /* 0x000fe40008011609 */
[----:B------:R-:W-:-:S04]  /*0bd0*/  UISETP.GE.AND UP0, UPT, UR5, 0x1, UPT ;  /* 0x000000010500788c */ /* 0x000fc8000bf06270 */
[----:B------:R-:W-:Y:S02]  /*0be0*/  UP2UR UR39, UPR, URZ, 0x1 ;  /* 0x000000013f277883 */ /* 0x000fe40008000000 */
[----:B------:R-:W-:-:S04]  /*0bf0*/  PLOP3.LUT P0, PT, PT, PT, UP0, 0x40, 0x0 ;  /* 0x000000000000781c */ /* 0x000fc80003f0e808 */
[----:B------:R-:W-:-:S04]  /*0c00*/  UIADD3 UR7, UR10, UR7, URZ ;  /* 0x000000070a077290 */ /* 0x000fc8000fffe03f */
[----:B------:R-:W-:-:S06]  /*0c10*/  UIADD3 UR4, UR7, UR4, URZ ;  /* 0x0000000407047290 */ /* 0x000fcc000fffe03f */
[----:B------:R-:W-:Y:S01]  /*0c20*/  IMAD.U32 R0, RZ, RZ, UR4 ;  /* 0x00000004ff007e24 */ /* 0x000fe2000f8e00ff */
[----:B------:R-:W-:Y:S06]  /*0c30*/  @P0 BRA `(.L_x_842) ;  /* 0x0000000000400947 */ /* 0x000fec0003800000 */
[----:B------:R-:W-:Y:S01]  /*0c40*/  ISETP.LT.AND P0, PT, RZ, UR7, PT ;  /* 0x00000007ff007c0c */ /* 0x000fe2000bf01270 */
[----:B------:R-:W-:-:S12]  /*0c50*/  UIADD3 UR4, UR7, -0x1, URZ ;  /* 0xffffffff07047890 */ /* 0x000fd8000fffe03f */
[----:B------:R-:W-:Y:S05]  /*0c60*/  @P0 BRA `(.L_x_843) ;  /* 0x00000000001c0947 */ /* 0x000fea0003800000 */
[----:B------:R-:W-:Y:S02]  /*0c70*/  UISETP.NE.AND UP0, UPT, UR5, 0x1, UPT ;  /* 0x000000010500788c */ /* 0x000fe4000bf05270 */
[----:B------:R-:W-:-:S09]  /*0c80*/  UIADD3 UR4, -UR7, URZ, URZ ;  /* 0x0000003f07047290 */ /* 0x000fd2000fffe13f */
[----:B------:R-:W-:Y:S02]  /*0c90*/  @UP0 ULDC.64 UR10, c[0x0][0x9e8] ;  /* 0x00027a00000a0ab9 */ /* 0x000fe40000000a00 */
[----:B------:R-:W-:-:S04]  /*0ca0*/  UIMAD.WIDE.U32 UR8, UR4, UR10, URZ ;  /* 0x0000000a040872a5 */ /* 0x000fc8000f8e003f */
[----:B------:R-:W-:-:S04]  /*0cb0*/  @UP0 USHF.R.U32.HI UR4, URZ, UR11, UR9 ;  /* 0x0000000b3f040299 */ /* 0x000fc80008011609 */
[----:B------:R-:W-:Y:S01]  /*0cc0*/  ULOP3.LUT UR4, URZ, UR4, URZ, 0x33, !UPT ;  /* 0x000000043f047292 */ /* 0x000fe2000f8e333f */
[----:B------:R-:W-:Y:S11]  /*0cd0*/  BRA `(.L_x_844) ;  /* 0x0000000000107947 */ /* 0x000ff60003800000 */
.L_x_843:
[----:B------:R-:W-:-:S11]  /*0ce0*/  UISETP.NE.AND UP0, UPT, UR5, 0x1, UPT ;  /* 0x000000010500788c */ /* 0x000fd6000bf05270 */
[----:B------:R-:W-:Y:S02]  /*0cf0*/  @UP0 ULDC.64 UR10, c[0x0][0x9e8] ;  /* 0x00027a00000a0ab9 */ /* 0x000fe40000000a00 */
[----:B------:R-:W-:-:S04]  /*0d00*/  UIMAD.WIDE.U32 UR8, UR4, UR10, URZ ;  /* 0x0000000a040872a5 */ /* 0x000fc8000f8e003f */
[----:B------:R-:W-:-:S12]  /*0d10*/  @UP0 USHF.R.U32.HI UR4, URZ, UR11, UR9 ;  /* 0x0000000b3f040299 */ /* 0x000fd80008011609 */
.L_x_844:
[----:B------:R-:W-:-:S06]  /*0d20*/  UIMAD UR4, UR4, UR5, UR5 ;  /* 0x00000005040472a4 */ /* 0x000fcc000f8e0205 */
[----:B------:R-:W-:-:S07]  /*0d30*/  VIMNMX R0, R0, UR4, PT ;  /* 0x0000000400007c48 */ /* 0x000fce000bfe0100 */
.L_x_842:
[----:B------:R-:W-:Y:S01]  /*0d40*/  R2UR UR4, R143 ;  /* 0x000000008f0472ca */ /* 0x000fe200000e0000 */
[CC--:B------:R-:W-:Y:S02]  /*0d50*/  IMAD R19, R17.reuse, R4.reuse, -R2 ;  /* 0x0000000411137224 */ /* 0x0c0fe400078e0a02 */
[----:B------:R-:W-:Y:S02]  /*0d60*/  VIADD R2, R0, 0x7f ;  /* 0x0000007f00027836 */ /* 0x000fe40000000000 */
[----:B------:R-:W-:Y:S01]  /*0d70*/  IMAD R0, R17, R4, 0x7f ;  /* 0x0000007f11007424 */ /* 0x000fe200078e0204 */
[----:B------:R-:W-:Y:S02]  /*0d80*/  R2UR UR7, R19 ;  /* 0x00000000130772ca */ /* 0x000fe400000e0000 */
[----:B------:R-:W-:Y:S02]  /*0d90*/  SHF.R.S32.HI R5, RZ, 0x1f, R2 ;  /* 0x0000001fff057819 */ /* 0x000fe40000011402 */
[----:B------:R-:W-:-:S02]  /*0da0*/  SHF.R.S32.HI R3, RZ, 0x1f, R0 ;  /* 0x0000001fff037819 */ /* 0x000fc40000011400 */
[----:B------:R-:W-:Y:S01]  /*0db0*/  LEA.HI R5, R5, R2, RZ, 0x7 ;  /* 0x0000000205057211 */ /* 0x000fe200078f38ff */
[----:B------:R-:W-:Y:S01]  /*0dc0*/  UISETP.NE.AND UP0, UPT, UR4, URZ, UPT ;  /* 0x0000003f0400728c */ /* 0x000fe2000bf05270 */
[----:B------:R-:W-:Y:S02]  /*0dd0*/  LEA.HI R3, R3, R0, RZ, 0x7 ;  /* 0x0000000003037211 */ /* 0x000fe400078f38ff */
[----:B------:R-:W-:Y:S01]  /*0de0*/  UMOV UR4, UR40 ;  /* 0x0000002800047c82 */ /* 0x000fe20008000000 */
[----:B------:R-:W-:Y:S02]  /*0df0*/  SHF.R.S32.HI R0, RZ, 0x7, R5 ;  /* 0x00000007ff007819 */ /* 0x000fe40000011405 */
[----:B------:R-:W-:-:S04]  /*0e00*/  SHF.R.S32.HI R3, RZ, 0x7, R3 ;  /* 0x00000007ff037819 */ /* 0x000fc80000011403 */
[----:B------:R-:W-:Y:S01]  /*0e10*/  VIMNMX R18, R3, R0, PT ;  /* 0x0000000003127248 */ /* 0x000fe20003fe0100 */
[----:B------:R-:W-:Y:S01]  /*0e20*/  @UP0 ULDC UR8, c[0x0][0x44c] ;  /* 0x0001130000080ab9 */ /* 0x000fe20000000800 */
[----:B------:R-:W-:Y:S01]  /*0e30*/  @UP0 ULDC UR10, c[0x0][0x450] ;  /* 0x00011400000a0ab9 */ /* 0x000fe20000000800 */
[----:B------:R-:W-:-:S04]  /*0e40*/  UIMAD.WIDE.U32 UR8, UR40, UR8, URZ ;  /* 0x00000008280872a5 */ /* 0x000fc8000f8e003f */
[----:B------:R-:W-:Y:S02]  /*0e50*/  @UP0 USHF.R.U32.HI UR4, URZ, UR10, UR9 ;  /* 0x0000000a3f040299 */ /* 0x000fe40008011609 */
[----:B------:R-:W-:Y:S02]  /*0e60*/  UISETP.GE.AND UP0, UPT, UR5, 0x1, UPT ;  /* 0x000000010500788c */ /* 0x000fe4000bf06270 */
[----:B------:R-:W-:-:S03]  /*0e70*/  UIADD3 UR4, UR7, UR4, URZ ;  /* 0x0000000407047290 */ /* 0x000fc6000fffe03f */
[----:B------:R-:W-:Y:S01]  /*0e80*/  ULDC UR7, c[0x0][0x9dc] ;  /* 0x0002770000077ab9 */ /* 0x000fe20000000800 */
[----:B------:R-:W-:Y:S01]  /*0e90*/  PLOP3.LUT P0, PT, PT, PT, UP0, 0x40, 0x0 ;  /* 0x000000000000781c */ /* 0x000fe20003f0e808 */
[----:B------:R-:W-:-:S12]  /*0ea0*/  UIADD3 UR7, UR4, -UR7, URZ ;  /* 0x8000000704077290 */ /* 0x000fd8000fffe03f */
[----:B------:R-:W-:Y:S05]  /*0eb0*/  @P0 BRA `(.L_x_845) ;  /* 0x0000000000440947 */ /* 0x000fea0003800000 */
[----:B------:R-:W-:-:S06]  /*0ec0*/  UISETP.GT.AND UP0, UPT, UR4, -0x1, UPT ;  /* 0xffffffff0400788c */ /* 0x000fcc000bf04270 */
[----:B------:R-:W-:-:S13]  /*0ed0*/  PLOP3.LUT P0, PT, PT, PT, UP0, 0x80, 0x0 ;  /* 0x000000000000781c */ /* 0x000fda0003f0f008 */
[----:B------:R-:W-:Y:S05]  /*0ee0*/  @P0 BRA `(.L_x_846) ;  /* 0x00000000001c0947 */ /* 0x000fea0003800000 */
[----:B------:R-:W-:Y:S02]  /*0ef0*/  UISETP.NE.AND UP0, UPT, UR5, 0x1, UPT ;  /* 0x000000010500788c */ /* 0x000fe4000bf05270 */
[----:B------:R-:W-:-:S09]  /*0f00*/  ULOP3.LUT UR4, URZ, UR4, URZ, 0x33, !UPT ;  /* 0x000000043f047292 */ /* 0x000fd2000f8e333f */
[----:B------:R-:W-:Y:S02]  /*0f10*/  @UP0 ULDC.64 UR10, c[0x0][0x9e8] ;  /* 0x00027a00000a0ab9 */ /* 0x000fe40000000a00 */
[----:B------:R-:W-:-:S04]  /*0f20*/  UIMAD.WIDE.U32 UR8, UR4, UR10, URZ ;  /* 0x0000000a040872a5 */ /* 0x000fc8000f8e003f */
[----:B------:R-:W-:-:S04]  /*0f30*/  @UP0 USHF.R.U32.HI UR4, URZ, UR11, UR9 ;  /* 0x0000000b3f040299 */ /* 0x000fc80008011609 */
[----:B------:R-:W-:Y:S01]  /*0f40*/  ULOP3.LUT UR4, URZ, UR4, URZ, 0x33, !UPT ;  /* 0x000000043f047292 */ /* 0x000fe2000f8e333f */
[----:B------:R-:W-:Y:S11]  /*0f50*/  BRA `(.L_x_847) ;  /* 0x0000000000107947 */ /* 0x000ff60003800000 */
.L_x_846:
[----:B------:R-:W-:-:S11]  /*0f60*/  UISETP.NE.AND UP0, UPT, UR5, 0x1, UPT ;  /* 0x000000010500788c */ /* 0x000fd6000bf05270 */
[----:B------:R-:W-:Y:S02]  /*0f70*/  @UP0 ULDC.64 UR10, c[0x0][0x9e8] ;  /* 0x00027a00000a0ab9 */ /* 0x000fe40000000a00 */
[----:B------:R-:W-:-:S04]  /*0f80*/  UIMAD.WIDE.U32 UR8, UR4, UR10, URZ ;  /* 0x0000000a040872a5 */ /* 0x000fc8000f8e003f */
[----:B------:R-:W-:-:S12]  /*0f90*/  @UP0 USHF.R.U32.HI UR4, URZ, UR11, UR9 ;  /* 0x0000000b3f040299 */ /* 0x000fd80008011609 */
.L_x_847:
[----:B------:R-:W-:-:S04]  /*0fa0*/  UIMAD UR4, UR4, UR5, URZ ;  /* 0x00000005040472a4 */ /* 0x000fc8000f8e023f */
[----:B------:R-:W-:-:S04]  /*0fb0*/  UISETP.LT.AND UP0, UPT, UR7, UR4, UPT ;  /* 0x000000040700728c */ /* 0x000fc8000bf01270 */
[----:B------:R-:W-:-:S12]  /*0fc0*/  USEL UR7, UR7, UR4, !UP0 ;  /* 0x0000000407077287 */ /* 0x000fd8000c000000 */
.L_x_845:
[----:B------:R-:W-:Y:S02]  /*0fd0*/  USHF.R.S32.HI UR4, URZ, 0x1f, UR7 ;  /* 0x0000001f3f047899 */ /* 0x000fe40008011407 */
[----:B------:R-:W-:Y:S02]  /*0fe0*/  USHF.R.U32.HI UR11, URZ, 0x10, UR6 ;  /* 0x000000103f0b7899 */ /* 0x000fe40008011606 */
[----:B------:R-:W-:Y:S02]  /*0ff0*/  ULEA.HI UR4, UR4, UR7, URZ, 0x7 ;  /* 0x0000000704047291 */ /* 0x000fe4000f8f383f */
[----:B------:R-:W-:Y:S02]  /*1000*/  ULOP3.LUT UR7, UR6, 0xffff, URZ, 0xc0, !UPT ;  /* 0x0000ffff06077892 */ /* 0x000fe4000f8ec03f */
[----:B------:R-:W-:-:S04]  /*1010*/  USHF.R.S32.HI UR4, URZ, 0x7, UR4 ;  /* 0x000000073f047899 */ /* 0x000fc80008011404 */
[----:B------:R-:W-:-:S04]  /*1020*/  UISETP.LT.AND UP0, UPT, URZ, UR4, UPT ;  /* 0x000000043f00728c */ /* 0x000fc8000bf01270 */
[----:B------:R-:W-:Y:S02]  /*1030*/  USEL UR10, URZ, UR4, !UP0 ;  /* 0x000000043f0a7287 */ /* 0x000fe4000c000000 */
[----:B------:R-:W-:Y:S01]  /*1040*/  UISETP.NE.AND UP0, UPT, UR11, URZ, UPT ;  /* 0x0000003f0b00728c */ /* 0x000fe2000bf05270 */
[----:B------:R-:W-:-:S03]  /*1050*/  UMOV UR4, URZ ;  /* 0x0000003f00047c82 */ /* 0x000fc60008000000 */
[----:B------:R-:W-:-:S07]  /*1060*/  ISETP.GT.AND P0, PT, R18, UR10, PT ;  /* 0x0000000a12007c0c */ /* 0x000fce000bf04270 */
[----:B------:R-:W-:-:S06]  /*1070*/  @!UP0 ULDC UR11, c[0x0][0x9f0] ;  /* 0x00027c00000b8ab9 */ /* 0x000fcc0000000800 */
[----:B------:R-:W-:Y:S05]  /*1080*/  @!P0 BRA `(.L_x_848) ;  /* 0x00000000008c8947 */ /* 0x000fea0003800000 */
[----:B------:R-:W-:Y:S01]  /*1090*/  IMAD.U32 R5, RZ, RZ, UR11 ;  /* 0x0000000bff057e24 */ /* 0x000fe2000f8e00ff */
[----:B------:R-:W-:-:S04]  /*10a0*/  UMOV UR4, URZ ;  /* 0x0000003f00047c82 */ /* 0x000fc80008000000 */
[----:B------:R-:W-:-:S04]  /*10b0*/  IABS R0, R5 ;  /* 0x0000000500007213 */ /* 0x000fc80000000000 */
[----:B------:R-:W-:Y:S02]  /*10c0*/  R2UR UR12, R0 ;  /* 0x00000000000c72ca */ /* 0x000fe400000e0000 */
[----:B------:R-:W-:Y:S02]  /*10d0*/  IADD3 R0, R5, -0x1, R18 ;  /* 0xffffffff05007810 */ /* 0x000fe40007ffe012 */
[----:B------:R-:W-:Y:S02]  /*10e0*/  IABS R5, R5 ;  /* 0x0000000500057213 */ /* 0x000fe40000000000 */
[----:B------:R-:W-:-:S03]  /*10f0*/  R2UR UR6, R0 ;  /* 0x00000000000672ca */ /* 0x000fc600000e0000 */
[----:B------:R-:W-:-:S04]  /*1100*/  IMAD.MOV R5, RZ, RZ, -R5 ;  /* 0x000000ffff057224 */ /* 0x000fc800078e0a05 */
[----:B------:R-:W0:Y:S06]  /*1110*/  I2F.RP R2, UR12 ;  /* 0x0000000c00027d06 */ /* 0x000e2c0008209400 */
[----:B------:R-:W-:-:S06]  /*1120*/  UIADD3 UR6, -UR10, UR6, URZ ;  /* 0x000000060a067290 */ /* 0x000fcc000fffe13f */
[----:B------:R-:W-:Y:S01]  /*1130*/  IMAD.U32 R0, RZ, RZ, UR6 ;  /* 0x00000006ff007e24 */ /* 0x000fe2000f8e00ff */
[----:B------:R-:W-:Y:S01]  /*1140*/  ULOP3.LUT UR6, UR6, UR11, URZ, 0x3c, !UPT ;  /* 0x0000000b06067292 */ /* 0x000fe2000f8e3c3f */
[----:B0-----:R-:W0:Y:S03]  /*1150*/  MUFU.RCP R2, R2 ;  /* 0x0000000200027308 */ /* 0x001e260000001000 */
[----:B------:R-:W-:-:S04]  /*1160*/  IABS R0, R0 ;  /* 0x0000000000007213 */ /* 0x000fc80000000000 */
[----:B------:R-:W-:Y:S01]  /*1170*/  R2UR UR9, R0 ;  /* 0x00000000000972ca */ /* 0x000fe200000e0000 */
[----:B------:R-:W-:Y:S02]  /*1180*/  IMAD.MOV.U32 R0, RZ, RZ, R5 ;  /* 0x000000ffff007224 */ /* 0x000fe400078e0005 */
[----:B0-----:R-:W-:-:S06]  /*1190*/  VIADD R3, R2, 0xffffffe ;  /* 0x0ffffffe02037836 */ /* 0x001fcc0000000000 */
        /* <DEDUP_REMOVED lines=14> */
[----:B------:R-:W-:-:S05]  /*1280*/  UISETP.NE.AND UP1, UPT, UR11, URZ, UPT ;  /* 0x0000003f0b00728c */ /* 0x000fca000bf25270 */
[----:B------:R-:W-:Y:S02]  /*1290*/  UMOV UR4, UR5 ;  /* 0x0000000500047c82 */ /* 0x000fe40008000000 */
[----:B------:R-:W-:-:S04]  /*12a0*/  @!UP0 UIADD3 UR4, -UR4, URZ, URZ ;  /* 0x0000003f04048290 */ /* 0x000fc8000fffe13f */
[----:B------:R-:W-:-:S12]  /*12b0*/  @!UP1 ULOP3.LUT UR4, URZ, UR11, URZ, 0x33, !UPT ;  /* 0x0000000b3f049292 */ /* 0x000fd8000f8e333f */
.L_x_848:
[----:B------:R-:W-:Y:S02]  /*12c0*/  UIMAD UR5, UR7, UR4, UR10 ;  /* 0x00000004070572a4 */ /* 0x000fe4000f8e020a */
[----:B------:R-:W-:Y:S01]  /*12d0*/  IMAD.U32 R5, RZ, RZ, UR4 ;  /* 0x00000004ff057e24 */ /* 0x000fe2000f8e00ff */
[----:B------:R-:W-:Y:S02]  /*12e0*/  PLOP3.LUT P0, PT, PT, PT, PT, 0x80, 0x0 ;  /* 0x000000000000781c */ /* 0x000fe40003f0f070 */
[----:B------:R-:W-:Y:S02]  /*12f0*/  CS2R R2, SRZ ;  /* 0x0000000000027805 */ /* 0x000fe4000001ff00 */
[----:B------:R-:W-:Y:S02]  /*1300*/  CS2R R134, SRZ ;  /* 0x0000000000867805 */ /* 0x000fe4000001ff00 */
[----:B------:R-:W-:Y:S02]  /*1310*/  CS2R R132, SRZ ;  /* 0x0000000000847805 */ /* 0x000fe4000001ff00 */
[----:B------:R-:W-:Y:S01]  /*1320*/  VIADDMNMX R18, R5, UR5, R18, PT ;  /* 0x0000000505127c46 */ /* 0x000fe2000b800112 */
[----:B------:R-:W-:Y:S01]  /*1330*/  IMAD.U32 R146, RZ, RZ, UR5 ;  /* 0x00000005ff927e24 */ /* 0x000fe2000f8e00ff */
[----:B------:R-:W-:-:S02]  /*1340*/  CS2R R130, SRZ ;  /* 0x0000000000827805 */ /* 0x000fc4000001ff00 */
[----:B------:R-:W-:Y:S02]  /*1350*/  CS2R R128, SRZ ;  /* 0x0000000000807805 */ /* 0x000fe4000001ff00 */
[----:B------:R-:W-:Y:S02]  /*1360*/  ISETP.GT.AND P1, PT, R18, UR5, PT ;  /* 0x0000000512007c0c */ /* 0x000fe4000bf24270 */
        /* <DEDUP_REMOVED lines=25> */
[----:B------:R-:W-:-:S05]  /*1500*/  SHF.R.S32.HI R88, RZ, 0x7, R22 ;  /* 0x00000007ff587819 */ /* 0x000fca0000011416 */
        /* <DEDUP_REMOVED lines=9> */
[----:B------:R-:W-:Y:S02]  /*15a0*/  ULEA UR4, UR5, UR38, 0xc ;  /* 0x0000002605047291 */ /* 0x000fe4000f8e603f */
[----:B------:R-:W-:Y:S02]  /*15b0*/  ULEA UR5, UR5, UR6, 0xd ;  /* 0x0000000605057291 */ /* 0x000fe4000f8e683f */
[----:B------:R-:W-:Y:S02]  /*15c0*/  UIADD3 UR4, UR4, 0xc400, URZ ;  /* 0x0000c40004047890 */ /* 0x000fe4000fffe03f */
[----:B------:R-:W-:Y:S02]  /*15d0*/  USHF.R.U32.HI UR5, URZ, 0x4, UR5 ;  /* 0x000000043f057899 */ /* 0x000fe40008011605 */
[----:B------:R-:W-:Y:S02]  /*15e0*/  USHF.R.U32.HI UR4, URZ, 0x4, UR4 ;  /* 0x000000043f047899 */ /* 0x000fe40008011604 */
[----:B------:R-:W-:-:S02]  /*15f0*/  ULOP3.LUT UR5, UR5, 0x3fff, URZ, 0xc0, !UPT ;  /* 0x00003fff05057892 */ /* 0x000fc4000f8ec03f */
[----:B------:R-:W-:-:S04]  /*1600*/  ULOP3.LUT UR41, UR4, 0x3fff, URZ, 0xc0, !UPT ;  /* 0x00003fff04297892 */ /* 0x000fc8000f8ec03f */
[----:B------:R-:W-:Y:S01]  /*1610*/  IMAD.U32 R144, RZ, RZ, UR5 ;  /* 0x00000005ff907e24 */ /* 0x000fe2000f8e00ff */
[----:B------:R-:W-:Y:S07]  /*1620*/  @!P0 BRA `(.L_x_850) ;  /* 0x0000000000408947 */ /* 0x000fee0003800000 */
        /* <DEDUP_REMOVED lines=16> */
.L_x_850:
        /* <DEDUP_REMOVED lines=8> */
.L_x_984:
[----:B0-----:R-:W2:Y:S01]  /*17b0*/  LDL R4, [R1+0xc] ;  /* 0x00000c0001047983 */ /* 0x001ea20000100800 */
[----:B------:R-:W-:Y:S01]  /*17c0*/  IMAD.MOV.U32 R7, RZ, RZ, 0x20 ;  /* 0x00000020ff077424 */ /* 0x000fe200078e00ff */
[----:B--2---:R-:W-:Y:S02]  /*17d0*/  R2UR UR4, R4 ;  /* 0x00000000040472ca */ /* 0x004fe400000e0000 */
[----:B------:R-:W-:-:S05]  /*17e0*/  LOP3.LUT R4, R2, 0xfffffff8, RZ, 0xc0, !PT ;  /* 0xfffffff802047812 */ /* 0x000fca00078ec0ff */
[----:B------:R-:W-:-:S05]  /*17f0*/  IMAD.IADD R4, R3, 0x1, -R4 ;  /* 0x0000000103047824 */ /* 0x000fca00078e0a04 */
[----:B------:R-:W-:Y:S01]  /*1800*/  LOP3.LUT P1, RZ, R4, 0x4, RZ, 0xc0, !PT ;  /* 0x0000000404ff7812 */ /* 0x000fe2000782c0ff */
[----:B------:R-:W-:-:S03]  /*1810*/  ULOP3.LUT UR4, UR4, 0x1, URZ, 0xfc, !UPT ;  /* 0x0000000104047892 */ /* 0x000fc6000f8efc3f */
[----:B------:R-:W-:-:S03]  /*1820*/  SEL R7, R7, 0xffffffe0, !P1 ;  /* 0xffffffe007077807 */ /* 0x000fc60004800000 */
[----:B------:R-:W-:-:S05]  /*1830*/  IMAD.U32 R6, RZ, RZ, UR4 ;  /* 0x00000004ff067e24 */ /* 0x000fca000f8e00ff */
[----:B------:R-:W-:-:S13]  /*1840*/  ISETP.NE.AND P0, PT, R6, 0x3, PT ;  /* 0x000000030600780c */ /* 0x000fda0003f05270 */
[----:B------:R-:W-:Y:S05]  /*1850*/  @!P0 BRA `(.L_x_852) ;  /* 0x0000000000048947 */ /* 0x000fea0003800000 */
[----:B------:R-:W-:Y:S01]  /*1860*/  BPT.TRAP 0x1 ;  /* 0x000000040000795c */ /* 0x000fe20000300000 */
.L_x_852:
[----:B------:R0:W1:Y:S01]  /*1870*/  SYNCS.PHASECHK.TRANS64.TRYWAIT P1, [UR38+0x2d830], R5 ;  /* 0x02d83005ff0075a7 */ /* 0x0000620008020166 */
[----:B------:R-:W-:Y:S05]  /*1880*/  @!P0 BRA `(.L_x_853) ;  /* 0x0000000000048947 */ /* 0x000fea0003800000 */
[----:B------:R-:W-:Y:S01]  /*1890*/  BPT.TRAP 0x1 ;  /* 0x000000040000795c */ /* 0x000fe20000300000 */
.L_x_853:
[----:B------:R-:W-:-:S05]  /*18a0*/  IMAD.U32 R10, RZ, RZ, UR41 ;  /* 0x00000029ff0a7e24 */ /* 0x000fca000f8e00ff */
[----:B------:R-:W-:Y:S01]  /*18b0*/  LOP3.LUT R10, R10, 0x10000, RZ, 0xfc, !PT ;  /* 0x000100000a0a7812 */ /* 0x000fe200078efcff */
[----:B-1----:R-:W-:Y:S06]  /*18c0*/  @P1 BRA `(.L_x_854) ;  /* 0x0000000000081947 */ /* 0x002fec0003800000 */
[----:B------:R-:W1:Y:S02]  /*18d0*/  SYNCS.PHASECHK.TRANS64.TRYWAIT P1, [UR38+0x2d830], R5 ;  /* 0x02d83005ff0075a7 */ /* 0x000e640008020166 */
[----:B-1----:R-:W-:Y:S05]  /*18e0*/  @!P1 BRA `(.L_x_855) ;  /* 0x0000011c00fc9947 */ /* 0x002fea0003800000 */
.L_x_854:
[----:B------:R-:W-:Y:S05]  /*18f0*/  WARPSYNC.ALL ;  /* 0x0000000000007948 */ /* 0x000fea0003800000 */
[----:B------:R-:W-:Y:S01]  /*1900*/  IMAD.MOV.U32 R11, RZ, RZ, -0x7fffffe0 ;  /* 0x80000020ff0b7424 */ /* 0x000fe200078e00ff */
[----:B------:R-:W-:Y:S01]  /*1910*/  UIADD3 UR4, UR38, 0x15400, URZ ;  /* 0x0001540026047890 */ /* 0x000fe2000fffe03f */
[C---:B------:R-:W-:Y:S01]  /*1920*/  R2UR UR8, R10.reuse ;  /* 0x000000000a0872ca */ /* 0x040fe200000e0000 */
[----:B------:R-:W-:Y:S02]  /*1930*/  WARPGROUP.ARRIVE ;  /* 0x00000000000079c5 */ /* 0x000fe40000000000 */
[----:B------:R-:W-:Y:S01]  /*1940*/  R2UR UR9, R11 ;  /* 0x000000000b0972ca */ /* 0x000fe200000e0000 */
[----:B------:R-:W-:Y:S01]  /*1950*/  USHF.R.U32.HI UR4, URZ, 0x4, UR4 ;  /* 0x000000043f047899 */ /* 0x000fe20008011604 */
[----:B------:R-:W-:Y:S01]  /*1960*/  R2UR UR24, R10 ;  /* 0x000000000a1872ca */ /* 0x000fe200000e0000 */
[----:B------:R-:W-:Y:S01]  /*1970*/  UMOV UR11, 0x80000020 ;  /* 0x80000020000b7882 */ /* 0x000fe20000000000 */
[----:B------:R-:W-:Y:S01]  /*1980*/  UMOV UR13, 0x80000020 ;  /* 0x80000020000d7882 */ /* 0x000fe20000000000 */
[----:B------:R-:W-:Y:S01]  /*1990*/  ULOP3.LUT UR4, UR4, 0x3fff, URZ, 0xc0, !UPT ;  /* 0x00003fff04047892 */ /* 0x000fe2000f8ec03f */
[----:B------:R-:W-:Y:S01]  /*19a0*/  UMOV UR15, 0x80000020 ;  /* 0x80000020000f7882 */ /* 0x000fe20000000000 */
[----:B------:R-:W-:-:S02]  /*19b0*/  UMOV UR17, 0x80000020 ;  /* 0x8000002000117882 */ /* 0x000fc40000000000 */
[----:B------:R-:W-:Y:S01]  /*19c0*/  ULOP3.LUT UR7, UR4, 0x10000, URZ, 0xfc, !UPT ;  /* 0x0001000004077892 */ /* 0x000fe2000f8efc3f */
[----:B------:R-:W-:Y:S01]  /*19d0*/  UMOV UR19, 0x80000020 ;  /* 0x8000002000137882 */ /* 0x000fe20000000000 */
[----:B------:R-:W-:Y:S02]  /*19e0*/  UMOV UR21, 0x80000020 ;  /* 0x8000002000157882 */ /* 0x000fe40000000000 */
[----:B------:R-:W-:Y:S02]  /*19f0*/  UIADD3 UR14, UR7, 0x200, URZ ;  /* 0x00000200070e7890 */ /* 0x000fe4000fffe03f */
[----:B------:R-:W-:Y:S01]  /*1a00*/  UIADD3 UR12, UR24, 0x300, URZ ;  /* 0x00000300180c7890 */ /* 0x000fe2000fffe03f */
[----:B------:R-:W-:Y:S01]  /*1a10*/  UMOV UR10, UR7 ;  /* 0x00000007000a7c82 */ /* 0x000fe20008000000 */
[----:B------:R-:W-:Y:S01]  /*1a20*/  UIADD3 UR16, UR24, 0x302, URZ ;  /* 0x0000030218107890 */ /* 0x000fe2000fffe03f */
[----:B------:R-:W-:Y:S01]  /*1a30*/  HGMMA.64x128x16.F32.BF16 R24, gdesc[UR8], RZ, !UPT, gsb0 ;  /* 0x01e00000081879f0 */ /* 0x000fe2000c0018ff */
[----:B------:R-:W-:-:S02]  /*1a40*/  UIADD3 UR8, UR24, 0x2, URZ ;  /* 0x0000000218087890 */ /* 0x000fc4000fffe03f */
[----:B------:R-:W-:Y:S01]  /*1a50*/  UIADD3 UR10, UR7, 0x2, URZ ;  /* 0x00000002070a7890 */ /* 0x000fe2000fffe03f */
[----:B------:R-:W-:Y:S01]  /*1a60*/  UMOV UR9, 0x80000020 ;  /* 0x8000002000097882 */ /* 0x000fe20000000000 */
[----:B------:R-:W-:Y:S01]  /*1a70*/  UMOV UR11, 0x80000020 ;  /* 0x80000020000b7882 */ /* 0x000fe20000000000 */
[----:B------:R-:W-:Y:S02]  /*1a80*/  UIADD3 UR18, UR7, 0x202, URZ ;  /* 0x0000020207127890 */ /* 0x000fe4000fffe03f */
[----:B------:R-:W-:Y:S02]  /*1a90*/  UIADD3 UR20, UR24, 0x600, URZ ;  /* 0x0000060018147890 */ /* 0x000fe4000fffe03f */
[----:B------:R-:W-:Y:S01]  /*1aa0*/  UIADD3 UR22, UR7, 0x400, URZ ;  /* 0x0000040007167890 */ /* 0x000fe2000fffe03f */
        /* <DEDUP_REMOVED lines=23> */
.L_x_856:
[----:B------:R-:W-:Y:S01]  /*1c20*/  LOP3.LUT R3, R22, 0xffffff80, RZ, 0xc0, !PT ;  /* 0xffffff8016037812 */ /* 0x000fe200078ec0ff */
[----:B------:R-:W-:Y:S01]  /*1c30*/  IMAD.HI R12, R88, 0x55555556, RZ ;  /* 0x55555556580c7827 */ /* 0x000fe200078e02ff */
[----:B01----:R-:W-:Y:S01]  /*1c40*/  LEA.HI R5, R23, R16, RZ, 0x2 ;  /* 0x0000001017057211 */ /* 0x003fe200078f10ff */
[----:B------:R-:W0:Y:S01]  /*1c50*/  S2UR UR5, SR_CgaCtaId ;  /* 0x00000000000579c3 */ /* 0x000e220000008800 */
[----:B------:R-:W-:Y:S01]  /*1c60*/  R2UR UR4, R143 ;  /* 0x000000008f0472ca */ /* 0x000fe200000e0000 */
[----:B------:R-:W-:Y:S01]  /*1c70*/  IMAD.IADD R3, R16, 0x1, -R3 ;  /* 0x0000000110037824 */ /* 0x000fe200078e0a03 */
[----:B------:R-:W-:Y:S01]  /*1c80*/  LOP3.LUT R9, R5, 0xfffffffc, RZ, 0xc0, !PT ;  /* 0xfffffffc05097812 */ /* 0x000fe200078ec0ff */
[----:B------:R-:W-:Y:S01]  /*1c90*/  UISETP.NE.AND UP0, UPT, UR39, URZ, UPT ;  /* 0x0000003f2700728c */ /* 0x000fe2000bf05270 */
[----:B------:R-:W-:Y:S01]  /*1ca0*/  LEA.HI R13, R12, R12, RZ, 0x1 ;  /* 0x0000000c0c0d7211 */ /* 0x000fe200078f08ff */
[----:B------:R-:W-:Y:S01]  /*1cb0*/  ULDC UR35, c[0x0][0x2f0] ;  /* 0x0000bc0000237ab9 */ /* 0x000fe20000000800 */
[----:B------:R-:W-:Y:S01]  /*1cc0*/  SHF.R.S32.HI R6, RZ, 0x1f, R3 ;  /* 0x0000001fff067819 */ /* 0x000fe20000011403 */
[----:B------:R-:W-:Y:S01]  /*1cd0*/  IMAD.IADD R14, R16, 0x1, -R9 ;  /* 0x00000001100e7824 */ /* 0x000fe200078e0a09 */
[----:B------:R-:W-:Y:S01]  /*1ce0*/  LOP3.LUT P1, RZ, R4, 0x2, RZ, 0xc0, !PT ;  /* 0x0000000204ff7812 */ /* 0x000fe2000782c0ff */
[----:B------:R-:W-:Y:S01]  /*1cf0*/  IMAD R13, R13, -0x3, R88 ;  /* 0xfffffffd0d0d7824 */ /* 0x000fe200078e0258 */
[-C--:B------:R-:W-:Y:S01]  /*1d00*/  LEA.HI R5, R6, R3.reuse, RZ, 0x2 ;  /* 0x0000000306057211 */ /* 0x080fe200078f10ff */
[----:B------:R-:W-:Y:S01]  /*1d10*/  IMAD.SHL.U32 R2, R2, 0x40, RZ ;  /* 0x0000004002027824 */ /* 0x000fe200078e00ff */
[----:B------:R-:W-:Y:S01]  /*1d20*/  LEA.HI R8, R6, R3, RZ, 0x5 ;  /* 0x0000000306087211 */ /* 0x000fe200078f28ff */
[----:B------:R-:W-:Y:S01]  /*1d30*/  UISETP.NE.AND UP1, UPT, UR4, URZ, UPT ;  /* 0x0000003f0400728c */ /* 0x000fe2000bf25270 */
[--C-:B------:R-:W-:Y:S01]  /*1d40*/  SHF.R.S32.HI R6, RZ, 0x2, R5.reuse ;  /* 0x00000002ff067819 */ /* 0x100fe20000011405 */
[----:B------:R-:W-:Y:S01]  /*1d50*/  ULDC UR6, c[0x0][0x9e0] ;  /* 0x0002780000067ab9 */ /* 0x000fe20000000800 */
[----:B------:R-:W-:-:S02]  /*1d60*/  SHF.R.S32.HI R9, RZ, 0x1f, R5 ;  /* 0x0000001fff097819 */ /* 0x000fc40000011405 */
[----:B------:R-:W-:Y:S02]  /*1d70*/  SHF.R.S32.HI R8, RZ, 0x5, R8 ;  /* 0x00000005ff087819 */ /* 0x000fe40000011408 */
[----:B------:R-:W-:Y:S02]  /*1d80*/  LEA.HI R9, R9, R6, RZ, 0x3 ;  /* 0x0000000609097211 */ /* 0x000fe400078f18ff */
[----:B------:R-:W-:Y:S02]  /*1d90*/  LEA.HI R15, R14, R14, RZ, 0x1 ;  /* 0x0000000e0e0f7211 */ /* 0x000fe400078f08ff */
[----:B------:R-:W-:Y:S01]  /*1da0*/  LEA R8, R8, UR40, 0x4 ;  /* 0x0000002808087c11 */ /* 0x000fe2000f8e20ff */
[----:B------:R-:W-:Y:S01]  /*1db0*/  @UP1 ULDC UR4, c[0x0][0x44c] ;  /* 0x0001130000041ab9 */ /* 0x000fe20000000800 */
[----:B------:R-:W-:Y:S02]  /*1dc0*/  LOP3.LUT R9, R9, 0xfffffff8, RZ, 0xc0, !PT ;  /* 0xfffffff809097812 */ /* 0x000fe400078ec0ff */
[----:B------:R-:W-:-:S02]  /*1dd0*/  LOP3.LUT R15, R15, 0x1ffffffe, RZ, 0xc0, !PT ;  /* 0x1ffffffe0f0f7812 */ /* 0x000fc400078ec0ff */
[----:B------:R-:W-:Y:S02]  /*1de0*/  IADD3 R8, R8, R6, -R9 ;  /* 0x0000000608087210 */ /* 0x000fe40007ffe809 */
[----:B------:R-:W-:Y:S01]  /*1df0*/  PLOP3.LUT P2, PT, PT, PT, UP1, 0x80, 0x0 ;  /* 0x000000000000781c */ /* 0x000fe20003f4f018 */
[----:B------:R-:W-:Y:S01]  /*1e00*/  IMAD.IADD R15, R14, 0x1, -R15 ;  /* 0x000000010e0f7824 */ /* 0x000fe200078e0a0f */
[----:B------:R-:W-:Y:S01]  /*1e10*/  SHF.R.S32.HI R6, RZ, 0x4, R0 ;  /* 0x00000004ff067819 */ /* 0x000fe20000011400 */
[----:B------:R-:W-:Y:S01]  /*1e20*/  IMAD.SHL.U32 R0, R4, 0x40, RZ ;  /* 0x0000004004007824 */ /* 0x000fe200078e00ff */
[----:B------:R-:W-:Y:S01]  /*1e30*/  PLOP3.LUT P3, PT, PT, PT, UP1, 0x80, 0x0 ;  /* 0x000000000000781c */ /* 0x000fe20003f6f018 */
[----:B------:R-:W-:Y:S01]  /*1e40*/  IMAD R8, R13, 0x40, R8 ;  /* 0x000000400d087824 */ /* 0x000fe200078e0208 */
[----:B------:R-:W-:Y:S01]  /*1e50*/  LEA.HI R16, R23, R16, RZ, 0x5 ;  /* 0x0000001017107211 */ /* 0x000fe200078f28ff */
[----:B------:R-:W-:Y:S01]  /*1e60*/  IMAD.SHL.U32 R9, R6, 0x8, RZ ;  /* 0x0000000806097824 */ /* 0x000fe200078e00ff */
[----:B------:R-:W-:Y:S01]  /*1e70*/  LOP3.LUT R0, R0, 0x1c0, RZ, 0xc0, !PT ;  /* 0x000001c000007812 */ /* 0x000fe200078ec0ff */
[----:B------:R-:W-:Y:S01]  /*1e80*/  IMAD R139, R15, 0x8, R8 ;  /* 0x000000080f8b7824 */ /* 0x000fe200078e0208 */
[----:B------:R-:W-:Y:S01]  /*1e90*/  LOP3.LUT R2, R2, 0xfffffe00, RZ, 0xc0, !PT ;  /* 0xfffffe0002027812 */ /* 0x000fe200078ec0ff */
[----:B------:R-:W-:Y:S01]  /*1ea0*/  IMAD.SHL.U32 R16, R16, 0x20, RZ ;  /* 0x0000002010107824 */ /* 0x000fe200078e00ff */
[----:B------:R-:W-:Y:S01]  /*1eb0*/  LOP3.LUT R9, R0, 0x8, R9, 0xf8, !PT ;  /* 0x0000000800097812 */ /* 0x000fe200078ef809 */
[----:B------:R-:W-:Y:S01]  /*1ec0*/  @P2 IMAD.HI.U32 R8, R139, UR4, RZ ;  /* 0x000000048b082c27 */ /* 0x000fe2000f8e00ff */
[----:B------:R-:W-:Y:S01]  /*1ed0*/  SHF.R.U32.HI R0, RZ, 0x3, R0 ;  /* 0x00000003ff007819 */ /* 0x000fe20000011600 */
[----:B------:R-:W-:Y:S01]  /*1ee0*/  @UP1 ULDC UR4, c[0x0][0x450] ;  /* 0x0001140000041ab9 */ /* 0x000fe20000000800 */
[----:B------:R-:W-:Y:S01]  /*1ef0*/  PLOP3.LUT P2, PT, PT, PT, UP0, 0x40, 0x0 ;  /* 0x000000000000781c */ /* 0x000fe20003f4e808 */
[----:B------:R-:W-:Y:S01]  /*1f00*/  IMAD.MOV.U32 R6, RZ, RZ, R139 ;  /* 0x000000ffff067224 */ /* 0x000fe200078e008b */
[----:B------:R-:W-:Y:S01]  /*1f10*/  LOP3.LUT R4, R9, R0, RZ, 0x3c, !PT ;  /* 0x0000000009047212 */ /* 0x000fe200078e3cff */
[----:B------:R-:W-:Y:S01]  /*1f20*/  IMAD.MOV.U32 R9, RZ, RZ, -0x80 ;  /* 0xffffff80ff097424 */ /* 0x000fe200078e00ff */
[----:B------:R-:W-:Y:S01]  /*1f30*/  @P3 SHF.R.U32.HI R6, RZ, UR4, R8 ;  /* 0x00000004ff063c19 */ /* 0x000fe20008011608 */
[----:B------:R-:W-:Y:S01]  /*1f40*/  UIADD3 UR4, UR38, 0x2d840, URZ ;  /* 0x0002d84026047890 */ /* 0x000fe2000fffe03f */
[----:B------:R-:W-:Y:S01]  /*1f50*/  LOP3.LUT R0, R5, 0x7ffffffc, RZ, 0xc0, !PT ;  /* 0x7ffffffc05007812 */ /* 0x000fe200078ec0ff */
[C---:B------:R-:W-:Y:S01]  /*1f60*/  IMAD R20, R18.reuse, R9, 0x80 ;  /* 0x0000008012147424 */ /* 0x040fe200078e0209 */
[----:B------:R-:W-:Y:S01]  /*1f70*/  LEA R14, R18, 0xffffff80, 0x7 ;  /* 0xffffff80120e7811 */ /* 0x000fe200078e38ff */
[----:B------:R-:W1:Y:S01]  /*1f80*/  SHFL.IDX PT, R12, R6, RZ, 0x1c1f ;  /* 0x001c1fff060c7589 */ /* 0x000e6200000e0000 */
[----:B0-----:R-:W-:Y:S01]  /*1f90*/  UPRMT UR4, UR5, 0x654, UR4 ;  /* 0x0000065405047896 */ /* 0x001fe20008000004 */
[----:B------:R-:W-:Y:S01]  /*1fa0*/  IMAD.IADD R9, R3, 0x1, -R0 ;  /* 0x0000000103097824 */ /* 0x000fe200078e0a00 */
[----:B------:R-:W-:Y:S01]  /*1fb0*/  LOP3.LUT R3, R16, 0xfffffc00, RZ, 0xc0, !PT ;  /* 0xfffffc0010037812 */ /* 0x000fe200078ec0ff */
[----:B------:R-:W-:Y:S01]  /*1fc0*/  VIADD R0, R20, 0x1 ;  /* 0x0000000114007836 */ /* 0x000fe20000000000 */
[----:B------:R-:W-:-:S02]  /*1fd0*/  ULDC UR5, c[0x0][0x288] ;  /* 0x0000a20000057ab9 */ /* 0x000fc40000000800 */
[----:B------:R-:W-:Y:S01]  /*1fe0*/  IMAD.U32 R8, RZ, RZ, UR5 ;  /* 0x00000005ff087e24 */ /* 0x000fe2000f8e00ff */
[----:B------:R-:W-:Y:S01]  /*1ff0*/  IADD3 R2, R4, R2, R3 ;  /* 0x0000000204027210 */ /* 0x000fe20007ffe003 */
[----:B------:R-:W-:Y:S01]  /*2000*/  IMAD R0, R9, -0x2, R0 ;  /* 0xfffffffe09007824 */ /* 0x000fe200078e0200 */
[----:B------:R-:W-:Y:S01]  /*2010*/  SYNCS.ARRIVE.TRANS64.RED.A1T0 RZ, [UR4], RZ ;  /* 0x000000ffffff79a7 */ /* 0x000fe20008100404 */
[----:B------:R-:W-:Y:S01]  /*2020*/  ULDC UR4, c[0x0][0x9dc] ;  /* 0x0002770000047ab9 */ /* 0x000fe20000000800 */
[----:B------:R-:W-:Y:S01]  /*2030*/  IMAD.MOV.U32 R3, RZ, RZ, 0x10 ;  /* 0x00000010ff037424 */ /* 0x000fe200078e00ff */
[----:B------:R-:W-:Y:S01]  /*2040*/  ULOP3.LUT UR10, URZ, UR4, URZ, 0x33, !UPT ;  /* 0x000000043f0a7292 */ /* 0x000fe2000f8e333f */
[C---:B------:R-:W-:Y:S02]  /*2050*/  IMAD R5, R17.reuse, UR35, R0 ;  /* 0x0000002311057c24 */ /* 0x040fe4000f8e0200 */
[----:B------:R-:W-:Y:S01]  /*2060*/  IMAD R0, R17, UR35, R20 ;  /* 0x0000002311007c24 */ /* 0x000fe2000f8e0214 */
[----:B------:R-:W-:Y:S01]  /*2070*/  SEL R3, R3, 0xfffffff0, !P1 ;  /* 0xfffffff003037807 */ /* 0x000fe20004800000 */
[----:B------:R-:W-:-:S02]  /*2080*/  IMAD.IADD R5, R5, 0x1, -R8 ;  /* 0x0000000105057824 */ /* 0x000fc400078e0a08 */
[----:B------:R-:W-:Y:S02]  /*2090*/  IMAD R15, R9, -0x2, R0 ;  /* 0xfffffffe090f7824 */ /* 0x000fe400078e0200 */
[C---:B------:R-:W-:Y:S02]  /*20a0*/  VIADD R22, R5.reuse, UR6 ;  /* 0x0000000605167c36 */ /* 0x040fe40008000000 */
[----:B------:R-:W-:Y:S02]  /*20b0*/  VIADD R21, R5, UR10 ;  /* 0x0000000a05157c36 */ /* 0x000fe40008000000 */
[----:B------:R-:W-:Y:S01]  /*20c0*/  IMAD.U32 R145, RZ, RZ, UR10 ;  /* 0x0000000aff917e24 */ /* 0x000fe2000f8e00ff */
[----:B-1----:R-:W-:Y:S01]  /*20d0*/  VIADDMNMX R0, R12, R22, R15, PT ;  /* 0x000000160c007246 */ /* 0x002fe2000380010f */
[----:B------:R-:W-:Y:S01]  /*20e0*/  IMAD.IADD R4, R21, 0x1, R12 ;  /* 0x0000000115047824 */ /* 0x000fe200078e020c */
[----:B------:R-:W-:Y:S06]  /*20f0*/  @P2 BRA `(.L_x_857) ;  /* 0x0000000000642947 */ /* 0x000fec0003800000 */
[----:B------:R-:W-:Y:S01]  /*2100*/  IMAD R5, R17, UR35, R12 ;  /* 0x0000002311057c24 */ /* 0x000fe2000f8e020c */
[----:B------:R-:W-:Y:S03]  /*2110*/  BSSY B0, `(.L_x_858) ;  /* 0x0000013000007945 */ /* 0x000fe60003800000 */
[----:B------:R-:W-:-:S05]  /*2120*/  IMAD.IADD R5, R5, 0x1, -R8 ;  /* 0x0000000105057824 */ /* 0x000fca00078e0a08 */
[----:B------:R-:W-:-:S13]  /*2130*/  ISETP.GT.AND P1, PT, R5, -0x1, PT ;  /* 0xffffffff0500780c */ /* 0x000fda0003f24270 */
[----:B------:R-:W-:Y:S05]  /*2140*/  @P1 BRA `(.L_x_859) ;  /* 0x0000000000241947 */ /* 0x000fea0003800000 */
[----:B------:R-:W-:Y:S01]  /*2150*/  ULDC UR4, c[0x0][0x9e4] ;  /* 0x0002790000047ab9 */ /* 0x000fe20000000800 */
[----:B------:R-:W-:Y:S01]  /*2160*/  LOP3.LUT R5, RZ, R5, RZ, 0x33, !PT ;  /* 0x00000005ff057212 */ /* 0x000fe200078e33ff */
[----:B------:R-:W-:-:S05]  /*2170*/  IMAD.U32 R13, RZ, RZ, UR4 ;  /* 0x00000004ff0d7e24 */ /* 0x000fca000f8e00ff */
[----:B------:R-:W-:-:S13]  /*2180*/  ISETP.NE.AND P1, PT, R13, 0x1, PT ;  /* 0x000000010d00780c */ /* 0x000fda0003f25270 */
[----:B------:R-:W0:Y:S02]  /*2190*/  @P1 LDC.64 R88, c[0x0][0x9e8] ;  /* 0x00027a00ff581b82 */ /* 0x000e240000000a00 */
[----:B0-----:R-:W-:-:S05]  /*21a0*/  @P1 IMAD.HI.U32 R12, R5, R88, RZ ;  /* 0x00000058050c1227 */ /* 0x001fca00078e00ff */
[----:B------:R-:W-:-:S04]  /*21b0*/  @P1 SHF.R.U32.HI R5, RZ, R89, R12 ;  /* 0x00000059ff051219 */ /* 0x000fc8000001160c */
[----:B------:R-:W-:Y:S01]  /*21c0*/  LOP3.LUT R5, RZ, R5, RZ, 0x33, !PT ;  /* 0x00000005ff057212 */ /* 0x000fe200078e33ff */
[----:B------:R-:W-:Y:S06]  /*21d0*/  BRA `(.L_x_860) ;  /* 0x0000000000187947 */ /* 0x000fec0003800000 */
.L_x_859:
[----:B------:R-:W-:Y:S02]  /*21e0*/  ULDC UR4, c[0x0][0x9e4] ;  /* 0x0002790000047ab9 */ /* 0x000fe40000000800 */
[----:B------:R-:W-:-:S05]  /*21f0*/  IMAD.U32 R13, RZ, RZ, UR4 ;  /* 0x00000004ff0d7e24 */ /* 0x000fca000f8e00ff */
[----:B------:R-:W-:-:S13]  /*2200*/  ISETP.NE.AND P1, PT, R13, 0x1, PT ;  /* 0x000000010d00780c */ /* 0x000fda0003f25270 */
[----:B------:R-:W0:Y:S02]  /*2210*/  @P1 LDC.64 R88, c[0x0][0x9e8] ;  /* 0x00027a00ff581b82 */ /* 0x000e240000000a00 */
[----:B0-----:R-:W-:-:S05]  /*2220*/  @P1 IMAD.HI.U32 R12, R5, R88, RZ ;  /* 0x00000058050c1227 */ /* 0x001fca00078e00ff */
[----:B------:R-:W-:-:S07]  /*2230*/  @P1 SHF.R.U32.HI R5, RZ, R89, R12 ;  /* 0x00000059ff051219 */ /* 0x000fce000001160c */
.L_x_860:
[----:B------:R-:W-:Y:S05]  /*2240*/  BSYNC B0 ;  /* 0x0000000000007941 */ /* 0x000fea0003800000 */
.L_x_858:
[----:B------:R-:W-:-:S04]  /*2250*/  IMAD R12, R5, R13, -R14 ;  /* 0x0000000d050c7224 */ /* 0x000fc800078e0a0e */
[----:B------:R-:W-:-:S05]  /*2260*/  IMAD R5, R9, -0x2, R12 ;  /* 0xfffffffe09057824 */ /* 0x000fca00078e020c */
[----:B------:R-:W-:Y:S02]  /*2270*/  VIADDMNMX R0, R5, R13, R0, PT ;  /* 0x0000000d05007246 */ /* 0x000fe40003800100 */
[----:B------:R-:W-:-:S07]  /*2280*/  VIMNMX R4, R4, R5, !PT ;  /* 0x0000000504047248 */ /* 0x000fce0007fe0100 */
.L_x_857:
[C---:B------:R-:W-:Y:S01]  /*2290*/  ISETP.GE.AND P6, PT, R20.reuse, 0xa, PT ;  /* 0x0000000a1400780c */ /* 0x040fe20003fc6270 */
[----:B------:R-:W-:Y:S01]  /*22a0*/  UISETP.NE.AND UP0, UPT, UR39, URZ, UPT ;  /* 0x0000003f2700728c */ /* 0x000fe2000bf05270 */
[C---:B------:R-:W-:Y:S02]  /*22b0*/  ISETP.GE.AND P1, PT, R20.reuse, 0x2, PT ;  /* 0x000000021400780c */ /* 0x040fe40003f26270 */
[C---:B------:R-:W-:Y:S02]  /*22c0*/  ISETP.GE.AND P2, PT, R20.reuse, 0x9, PT ;  /* 0x000000091400780c */ /* 0x040fe40003f46270 */
[----:B------:R-:W-:Y:S02]  /*22d0*/  ISETP.GE.AND P5, PT, R20, 0x11, PT ;  /* 0x000000111400780c */ /* 0x000fe40003fa6270 */
[----:B------:R-:W-:Y:S02]  /*22e0*/  LOP3.LUT R16, R16, 0xfffffffb, RZ, 0xc0, !PT ;  /* 0xfffffffb10107812 */ /* 0x000fe400078ec0ff */
[----:B------:R-:W-:-:S02]  /*22f0*/  ISETP.GT.AND P4, PT, R4, 0x1, !P1 ;  /* 0x000000010400780c */ /* 0x000fc40004f84270 */
[----:B------:R-:W-:Y:S02]  /*2300*/  ISETP.GT.AND P3, PT, R4, 0x8, !P2 ;  /* 0x000000080400780c */ /* 0x000fe40005764270 */
[----:B------:R-:W-:Y:S02]  /*2310*/  @P6 LOP3.LUT R16, R16, 0x4, RZ, 0xfc, !PT ;  /* 0x0000000410106812 */ /* 0x000fe400078efcff */
[C---:B------:R-:W-:Y:S02]  /*2320*/  ISETP.LT.OR P4, PT, R0.reuse, 0x2, P4 ;  /* 0x000000020000780c */ /* 0x040fe40002781670 */
[----:B------:R-:W-:Y:S02]  /*2330*/  ISETP.LT.OR P3, PT, R0, 0x9, P3 ;  /* 0x000000090000780c */ /* 0x000fe40001f61670 */
[----:B------:R-:W-:Y:S02]  /*2340*/  LOP3.LUT R16, R16, 0xfffffff7, RZ, 0xc0, !PT ;  /* 0xfffffff710107812 */ /* 0x000fe400078ec0ff */
[----:B------:R-:W-:-:S02]  /*2350*/  FSEL R25, R25, -INF , !P4 ;  /* 0xff80000019197808 */ /* 0x000fc40006000000 */
[----:B------:R-:W-:Y:S02]  /*2360*/  FSEL R28, R28, -INF , !P3 ;  /* 0xff8000001c1c7808 */ /* 0x000fe40005800000 */
[----:B------:R-:W-:Y:S02]  /*2370*/  ISETP.GT.AND P4, PT, R4, 0x9, !P6 ;  /* 0x000000090400780c */ /* 0x000fe40007784270 */
[----:B------:R-:W-:Y:S02]  /*2380*/  @P5 LOP3.LUT R16, R16, 0x8, RZ, 0xfc, !PT ;  /* 0x0000000810105812 */ /* 0x000fe400078efcff */
[----:B------:R-:W-:Y:S02]  /*2390*/  ISETP.GT.AND P3, PT, R4, 0x10, !P5 ;  /* 0x000000100400780c */ /* 0x000fe40006f64270 */
[----:B------:R-:W-:Y:S02]  /*23a0*/  ISETP.GE.AND P5, PT, R20, 0x12, PT ;  /* 0x000000121400780c */ /* 0x000fe40003fa6270 */
[----:B------:R-:W-:-:S02]  /*23b0*/  ISETP.LT.OR P4, PT, R0, 0xa, P4 ;  /* 0x0000000a0000780c */ /* 0x000fc40002781670 */
[----:B------:R-:W-:Y:S02]  /*23c0*/  ISETP.LT.OR P3, PT, R0, 0x11, P3 ;  /* 0x000000110000780c */ /* 0x000fe40001f61670 */
[----:B------:R-:W-:Y:S02]  /*23d0*/  FSEL R29, R29, -INF , !P4 ;  /* 0xff8000001d1d7808 */ /* 0x000fe40006000000 */
[----:B------:R-:W-:Y:S02]  /*23e0*/  ISETP.GE.AND P4, PT, R20, 0x19, PT ;  /* 0x000000191400780c */ /* 0x000fe40003f86270 */
[----:B------:R-:W-:Y:S02]  /*23f0*/  LOP3.LUT R16, R16, 0xffffffef, RZ, 0xc0, !PT ;  /* 0xffffffef10107812 */ /* 0x000fe400078ec0ff */
[----:B------:R-:W-:Y:S02]  /*2400*/  FSEL R32, R32, -INF , !P3 ;  /* 0xff80000020207808 */ /* 0x000fe40005800000 */
[----:B------:R-:W-:-:S02]  /*2410*/  ISETP.GT.AND P3, PT, R4, 0x11, !P5 ;  /* 0x000000110400780c */ /* 0x000fc40006f64270 */
[----:B------:R-:W-:Y:S02]  /*2420*/  @P5 LOP3.LUT R16, R16, 0x10, RZ, 0xfc, !PT ;  /* 0x0000001010105812 */ /* 0x000fe400078efcff */
[----:B------:R-:W-:Y:S02]  /*2430*/  ISETP.LT.OR P3, PT, R0, 0x12, P3 ;  /* 0x000000120000780c */ /* 0x000fe40001f61670 */
[----:B------:R-:W-:Y:S02]  /*2440*/  LOP3.LUT R16, R16, 0xfdffffff, RZ, 0xc0, !PT ;  /* 0xfdffffff10107812 */ /* 0x000fe400078ec0ff */
[----:B------:R-:W-:Y:S02]  /*2450*/  FSEL R33, R33, -INF , !P3 ;  /* 0xff80000021217808 */ /* 0x000fe40005800000 */
[----:B------:R-:W-:Y:S02]  /*2460*/  @P4 LOP3.LUT R16, R16, 0x2000000, RZ, 0xfc, !PT ;  /* 0x0200000010104812 */ /* 0x000fe400078efcff */
[----:B------:R-:W-:-:S02]  /*2470*/  ISETP.GT.AND P3, PT, R4, 0x18, !P4 ;  /* 0x000000180400780c */ /* 0x000fc40006764270 */
[----:B------:R-:W-:Y:S02]  /*2480*/  ISETP.GE.AND P4, PT, R20, 0x1a, PT ;  /* 0x0000001a1400780c */ /* 0x000fe40003f86270 */
[----:B------:R-:W-:Y:S02]  /*2490*/  ISETP.LT.OR P3, PT, R0, 0x19, P3 ;  /* 0x000000190000780c */ /* 0x000fe40001f61670 */
[----:B------:R-:W-:Y:S02]  /*24a0*/  LOP3.LUT R16, R16, 0xfeffffff, RZ, 0xc0, !PT ;  /* 0xfeffffff10107812 */ /* 0x000fe400078ec0ff */
[----:B------:R-:W-:Y:S02]  /*24b0*/  FSEL R36, R36, -INF , !P3 ;  /* 0xff80000024247808 */ /* 0x000fe40005800000 */
[----:B------:R-:W-:-:S04]  /*24c0*/  ISETP.GT.AND P3, PT, R4, 0x19, !P4 ;  /* 0x000000190400780c */ /* 0x000fc80006764270 */
[----:B------:R-:W-:Y:S02]  /*24d0*/  ISETP.LT.OR P3, PT, R0, 0x1a, P3 ;  /* 0x0000001a0000780c */ /* 0x000fe40001f61670 */
[----:B------:R-:W-:Y:S02]  /*24e0*/  @P4 LOP3.LUT R16, R16, 0x1000000, RZ, 0xfc, !PT ;  /* 0x0100000010104812 */ /* 0x000fe400078efcff */
[----:B------:R-:W-:Y:S02]  /*24f0*/  ISETP.GE.AND P4, PT, R20, 0x21, PT ;  /* 0x000000211400780c */ /* 0x000fe40003f86270 */
[----:B------:R-:W-:Y:S02]  /*2500*/  LOP3.LUT R16, R16, 0xff7fffff, RZ, 0xc0, !PT ;  /* 0xff7fffff10107812 */ /* 0x000fe400078ec0ff */
[----:B------:R-:W-:Y:S02]  /*2510*/  FSEL R37, R37, -INF , !P3 ;  /* 0xff80000025257808 */ /* 0x000fe40005800000 */
[----:B------:R-:W-:-:S04]  /*2520*/  ISETP.GT.AND P3, PT, R4, 0x20, !P4 ;  /* 0x000000200400780c */ /* 0x000fc80006764270 */
[----:B------:R-:W-:-:S03]  /*2530*/  ISETP.LT.OR P3, PT, R0, 0x21, P3 ;  /* 0x000000210000780c */ /* 0x000fc60001f61670 */
        /* <DEDUP_REMOVED lines=104> */
[----:B------:R-:W-:Y:S02]  /*2bc0*/  FSEL R73, R73, -INF , !P3 ;  /* 0xff80000049497808 */ /* 0x000fe40005800000 */
[----:B------:R-:W-:Y:S02]  /*2bd0*/  LOP3.LUT R16, R16, 0xfbffffff, RZ, 0xc0, !PT ;  /* 0xfbffffff10107812 */ /* 0x000fe400078ec0ff */
[----:B------:R-:W-:-:S04]  /*2be0*/  ISETP.GT.AND P3, PT, R4, 0x68, !P4 ;  /* 0x000000680400780c */ /* 0x000fc80006764270 */
[----:B------:R-:W-:-:S03]  /*2bf0*/  ISETP.LT.OR P3, PT, R0, 0x69, P3 ;  /* 0x000000690000780c */ /* 0x000fc60001f61670 */
[----:B------:R-:W-:Y:S02]  /*2c00*/  @P4 LOP3.LUT R16, R16, 0x4000000, RZ, 0xfc, !PT ;  /* 0x0400000010104812 */ /* 0x000fe400078efcff */
[----:B------:R-:W-:Y:S02]  /*2c10*/  ISETP.GE.AND P4, PT, R20, 0x6a, PT ;  /* 0x0000006a1400780c */ /* 0x000fe40003f86270 */
[----:B------:R-:W-:Y:S02]  /*2c20*/  FSEL R76, R76, -INF , !P3 ;  /* 0xff8000004c4c7808 */ /* 0x000fe40005800000 */
[----:B------:R-:W-:Y:S02]  /*2c30*/  ISETP.GT.AND P3, PT, R4, 0x69, !P4 ;  /* 0x000000690400780c */ /* 0x000fe40006764270 */
[----:B------:R-:W-:Y:S02]  /*2c40*/  LOP3.LUT R16, R16, 0xffffffdf, RZ, 0xc0, !PT ;  /* 0xffffffdf10107812 */ /* 0x000fe400078ec0ff */
[----:B------:R-:W-:-:S04]  /*2c50*/  ISETP.LT.OR P3, PT, R0, 0x6a, P3 ;  /* 0x0000006a0000780c */ /* 0x000fc80001f61670 */
[----:B------:R-:W-:Y:S02]  /*2c60*/  FSEL R77, R77, -INF , !P3 ;  /* 0xff8000004d4d7808 */ /* 0x000fe40005800000 */
[----:B------:R-:W-:Y:S02]  /*2c70*/  ISETP.GE.AND P3, PT, R20, 0x71, PT ;  /* 0x000000711400780c */ /* 0x000fe40003f66270 */
[----:B------:R-:W-:Y:S02]  /*2c80*/  @P4 LOP3.LUT R16, R16, 0x20, RZ, 0xfc, !PT ;  /* 0x0000002010104812 */ /* 0x000fe400078efcff */
[----:B------:R-:W-:Y:S02]  /*2c90*/  ISETP.GT.AND P4, PT, R4, 0x70, !P3 ;  /* 0x000000700400780c */ /* 0x000fe40005f84270 */
[----:B------:R-:W-:Y:S02]  /*2ca0*/  LOP3.LUT R16, R16, 0xfffffffd, RZ, 0xc0, !PT ;  /* 0xfffffffd10107812 */ /* 0x000fe400078ec0ff */
[----:B------:R-:W-:-:S04]  /*2cb0*/  ISETP.LT.OR P4, PT, R0, 0x71, P4 ;  /* 0x000000710000780c */ /* 0x000fc80002781670 */
[----:B------:R-:W-:Y:S02]  /*2cc0*/  FSEL R80, R80, -INF , !P4 ;  /* 0xff80000050507808 */ /* 0x000fe40006000000 */
[----:B------:R-:W-:-:S04]  /*2cd0*/  ISETP.GE.AND P4, PT, R20, 0x72, PT ;  /* 0x000000721400780c */ /* 0x000fc80003f86270 */
[----:B------:R-:W-:-:S04]  /*2ce0*/  ISETP.GT.AND P5, PT, R4, 0x71, !P4 ;  /* 0x000000710400780c */ /* 0x000fc800067a4270 */
[----:B------:R-:W-:-:S04]  /*2cf0*/  ISETP.LT.OR P5, PT, R0, 0x72, P5 ;  /* 0x000000720000780c */ /* 0x000fc80002fa1670 */
[----:B------:R-:W-:Y:S02]  /*2d00*/  FSEL R81, R81, -INF , !P5 ;  /* 0xff80000051517808 */ /* 0x000fe40006800000 */
[----:B------:R-:W-:-:S04]  /*2d10*/  ISETP.GE.AND P5, PT, R20, 0x79, PT ;  /* 0x000000791400780c */ /* 0x000fc80003fa6270 */
[----:B------:R-:W-:-:S04]  /*2d20*/  ISETP.GT.AND P6, PT, R4, 0x78, !P5 ;  /* 0x000000780400780c */ /* 0x000fc80006fc4270 */
[----:B------:R-:W-:-:S04]  /*2d30*/  ISETP.LT.OR P6, PT, R0, 0x79, P6 ;  /* 0x000000790000780c */ /* 0x000fc800037c1670 */
[----:B------:R-:W-:Y:S02]  /*2d40*/  FSEL R84, R84, -INF , !P6 ;  /* 0xff80000054547808 */ /* 0x000fe40007000000 */
[----:B------:R-:W-:-:S13]  /*2d50*/  ISETP.GE.AND P6, PT, R20, 0x1, PT ;  /* 0x000000011400780c */ /* 0x000fda0003fc6270 */
[----:B------:R-:W-:Y:S02]  /*2d60*/  @P6 LOP3.LUT R16, R16, 0x2, RZ, 0xfc, !PT ;  /* 0x0000000210106812 */ /* 0x000fe400078efcff */
[----:B------:R-:W-:Y:S02]  /*2d70*/  ISETP.GT.AND P6, PT, R4, RZ, !P6 ;  /* 0x000000ff0400720c */ /* 0x000fe400077c4270 */
[----:B------:R-:W-:Y:S02]  /*2d80*/  LOP3.LUT R16, R16, 0xfffffffe, RZ, 0xc0, !PT ;  /* 0xfffffffe10107812 */ /* 0x000fe400078ec0ff */
[----:B------:R-:W-:-:S04]  /*2d90*/  ISETP.LT.OR P6, PT, R0, 0x1, P6 ;  /* 0x000000010000780c */ /* 0x000fc800037c1670 */
[----:B------:R-:W-:Y:S02]  /*2da0*/  FSEL R13, R24, -INF , !P6 ;  /* 0xff800000180d7808 */ /* 0x000fe40007000000 */
[----:B------:R-:W-:-:S13]  /*2db0*/  ISETP.GE.AND P6, PT, R20, 0x7a, PT ;  /* 0x0000007a1400780c */ /* 0x000fda0003fc6270 */
[----:B------:R-:W-:Y:S02]  /*2dc0*/  @P6 LOP3.LUT R16, R16, 0x1, RZ, 0xfc, !PT ;  /* 0x0000000110106812 */ /* 0x000fe400078efcff */
[----:B------:R-:W-:-:S04]  /*2dd0*/  ISETP.GT.AND P6, PT, R4, 0x79, !P6 ;  /* 0x000000790400780c */ /* 0x000fc800077c4270 */
[----:B------:R-:W-:Y:S02]  /*2de0*/  ISETP.LT.OR P6, PT, R0, 0x7a, P6 ;  /* 0x0000007a0000780c */ /* 0x000fe400037c1670 */
[----:B------:R-:W0:Y:S02]  /*2df0*/  SHFL.IDX PT, R0, R6, 0x1, 0x1c1f ;  /* 0x003c1f0006007f89 */ /* 0x000e2400000e0000 */
[----:B------:R-:W-:Y:S02]  /*2e00*/  FSEL R85, R85, -INF , !P6 ;  /* 0xff80000055557808 */ /* 0x000fe40007000000 */
[----:B------:R-:W-:Y:S02]  /*2e10*/  PLOP3.LUT P6, PT, PT, PT, UP0, 0x40, 0x0 ;  /* 0x000000000000781c */ /* 0x000fe40003fce808 */
[----:B0-----:R-:W-:Y:S01]  /*2e20*/  VIADDMNMX R4, R0, R22, R15, PT ;  /* 0x0000001600047246 */ /* 0x001fe2000380010f */
[----:B------:R-:W-:-:S10]  /*2e30*/  IMAD.IADD R5, R21, 0x1, R0 ;  /* 0x0000000115057824 */ /* 0x000fd400078e0200 */
[----:B------:R-:W-:Y:S05]  /*2e40*/  @P6 BRA `(.L_x_861) ;  /* 0x0000000000646947 */ /* 0x000fea0003800000 */
        /* <DEDUP_REMOVED lines=14> */
.L_x_863:
[----:B------:R-:W-:Y:S02]  /*2f30*/  ULDC UR4, c[0x0][0x9e4] ;  /* 0x0002790000047ab9 */ /* 0x000fe40000000800 */
[----:B------:R-:W-:-:S05]  /*2f40*/  IMAD.U32 R21, RZ, RZ, UR4 ;  /* 0x00000004ff157e24 */ /* 0x000fca000f8e00ff */
[----:B------:R-:W-:-:S13]  /*2f50*/  ISETP.NE.AND P6, PT, R21, 0x1, PT ;  /* 0x000000011500780c */ /* 0x000fda0003fc5270 */
[----:B------:R-:W0:Y:S02]  /*2f60*/  @P6 LDC.64 R22, c[0x0][0x9e8] ;  /* 0x00027a00ff166b82 */ /* 0x000e240000000a00 */
[----:B0-----:R-:W-:-:S05]  /*2f70*/  @P6 IMAD.HI.U32 R0, R15, R22, RZ ;  /* 0x000000160f006227 */ /* 0x001fca00078e00ff */
[----:B------:R-:W-:-:S07]  /*2f80*/  @P6 SHF.R.U32.HI R15, RZ, R23, R0 ;  /* 0x00000017ff0f6219 */ /* 0x000fce0000011600 */
.L_x_864:
[----:B------:R-:W-:Y:S05]  /*2f90*/  BSYNC B0 ;  /* 0x0000000000007941 */ /* 0x000fea0003800000 */
.L_x_862:
[----:B------:R-:W-:-:S04]  /*2fa0*/  IMAD R0, R15, R21, -R14 ;  /* 0x000000150f007224 */ /* 0x000fc800078e0a0e */
[----:B------:R-:W-:-:S05]  /*2fb0*/  IMAD R0, R9, -0x2, R0 ;  /* 0xfffffffe09007824 */ /* 0x000fca00078e0200 */
[----:B------:R-:W-:Y:S02]  /*2fc0*/  VIADDMNMX R4, R0, R21, R4, PT ;  /* 0x0000001500047246 */ /* 0x000fe40003800104 */
[----:B------:R-:W-:-:S07]  /*2fd0*/  VIMNMX R5, R5, R0, !PT ;  /* 0x0000000005057248 */ /* 0x000fce0007fe0100 */
.L_x_861:
[----:B------:R-:W-:Y:S01]  /*2fe0*/  ISETP.GT.AND P1, PT, R5, 0x1, !P1 ;  /* 0x000000010500780c */ /* 0x000fe20004f24270 */
[----:B------:R-:W-:Y:S01]  /*2ff0*/  ULDC UR11, c[0x0][0x988] ;  /* 0x00026200000b7ab9 */ /* 0x000fe20000000800 */
[----:B------:R-:W-:Y:S01]  /*3000*/  LOP3.LUT P6, RZ, R16, 0x4, RZ, 0xc0, !PT ;  /* 0x0000000410ff7812 */ /* 0x000fe200078cc0ff */
[----:B------:R-:W-:Y:S01]  /*3010*/  UISETP.NE.AND UP0, UPT, UR39, URZ, UPT ;  /* 0x0000003f2700728c */ /* 0x000fe2000bf05270 */
[----:B------:R-:W-:Y:S02]  /*3020*/  ISETP.LT.OR P1, PT, R4, 0x2, P1 ;  /* 0x000000020400780c */ /* 0x000fe40000f21670 */
[----:B------:R-:W-:Y:S02]  /*3030*/  FMNMX.FTZ R15, R13, R25, !PT ;  /* 0x000000190d0f7209 */ /* 0x000fe40007810000 */
[----:B------:R-:W-:Y:S02]  /*3040*/  FSEL R27, R27, -INF , !P1 ;  /* 0xff8000001b1b7808 */ /* 0x000fe40004800000 */
[----:B------:R-:W-:-:S02]  /*3050*/  ISETP.GT.AND P1, PT, R5, 0x9, !P6 ;  /* 0x000000090500780c */ /* 0x000fc40007724270 */
[----:B------:R-:W-:Y:S02]  /*3060*/  FMNMX.FTZ R0, R28, R15, !PT ;  /* 0x0000000f1c007209 */ /* 0x000fe40007810000 */
[----:B------:R-:W-:Y:S02]  /*3070*/  ISETP.LT.OR P1, PT, R4, 0xa, P1 ;  /* 0x0000000a0400780c */ /* 0x000fe40000f21670 */
[----:B------:R-:W-:Y:S02]  /*3080*/  FMNMX.FTZ R15, R29, R0, !PT ;  /* 0x000000001d0f7209 */ /* 0x000fe40007810000 */
[----:B------:R-:W-:Y:S02]  /*3090*/  FSEL R31, R31, -INF , !P1 ;  /* 0xff8000001f1f7808 */ /* 0x000fe40004800000 */
[----:B------:R-:W-:Y:S02]  /*30a0*/  LOP3.LUT P1, RZ, R16, 0x8, RZ, 0xc0, !PT ;  /* 0x0000000810ff7812 */ /* 0x000fe4000782c0ff */
[----:B------:R-:W-:-:S02]  /*30b0*/  FMNMX.FTZ R0, R32, R15, !PT ;  /* 0x0000000f20007209 */ /* 0x000fc40007810000 */
[----:B------:R-:W-:Y:S02]  /*30c0*/  ISETP.GT.AND P1, PT, R5, 0x10, !P1 ;  /* 0x000000100500780c */ /* 0x000fe40004f24270 */
[----:B------:R-:W-:Y:S02]  /*30d0*/  FMNMX.FTZ R15, R33, R0, !PT ;  /* 0x00000000210f7209 */ /* 0x000fe40007810000 */
[----:B------:R-:W-:Y:S02]  /*30e0*/  ISETP.LT.OR P1, PT, R4, 0x11, P1 ;  /* 0x000000110400780c */ /* 0x000fe40000f21670 */
[----:B------:R-:W-:Y:S02]  /*30f0*/  ISETP.GT.AND P2, PT, R5, 0x8, !P2 ;  /* 0x000000080500780c */ /* 0x000fe40005744270 */
[----:B------:R-:W-:Y:S02]  /*3100*/  FSEL R34, R34, -INF , !P1 ;  /* 0xff80000022227808 */ /* 0x000fe40004800000 */
[----:B------:R-:W-:-:S02]  /*3110*/  LOP3.LUT P1, RZ, R16, 0x10, RZ, 0xc0, !PT ;  /* 0x0000001010ff7812 */ /* 0x000fc4000782c0ff */
[----:B------:R-:W-:Y:S02]  /*3120*/  FMNMX.FTZ R0, R36, R15, !PT ;  /* 0x0000000f24007209 */ /* 0x000fe40007810000 */
[----:B------:R-:W-:Y:S02]  /*3130*/  ISETP.GT.AND P1, PT, R5, 0x11, !P1 ;  /* 0x000000110500780c */ /* 0x000fe40004f24270 */
[C---:B------:R-:W-:Y:S02]  /*3140*/  ISETP.LT.OR P2, PT, R4.reuse, 0x9, P2 ;  /* 0x000000090400780c */ /* 0x040fe40001741670 */
[----:B------:R-:W-:Y:S02]  /*3150*/  ISETP.LT.OR P1, PT, R4, 0x12, P1 ;  /* 0x000000120400780c */ /* 0x000fe40000f21670 */
[----:B------:R-:W-:Y:S02]  /*3160*/  FMNMX.FTZ R15, R37, R0, !PT ;  /* 0x00000000250f7209 */ /* 0x000fe40007810000 */
[----:B------:R-:W-:-:S02]  /*3170*/  FSEL R35, R35, -INF , !P1 ;  /* 0xff80000023237808 */ /* 0x000fc40004800000 */
[----:B------:R-:W-:Y:S02]  /*3180*/  LOP3.LUT P1, RZ, R16, 0x2000000, RZ, 0xc0, !PT ;  /* 0x0200000010ff7812 */ /* 0x000fe4000782c0ff */
[----:B------:R-:W-:Y:S02]  /*3190*/  FSEL R30, R30, -INF , !P2 ;  /* 0xff8000001e1e7808 */ /* 0x000fe40005000000 */
[----:B------:R-:W-:Y:S02]  /*31a0*/  ISETP.GT.AND P1, PT, R5, 0x18, !P1 ;  /* 0x000000180500780c */ /* 0x000fe40004f24270 */
[----:B------:R-:W-:Y:S02]  /*31b0*/  LOP3.LUT P2, RZ, R16, 0x40000, RZ, 0xc0, !PT ;  /* 0x0004000010ff7812 */ /* 0x000fe4000784c0ff */
[----:B------:R-:W-:Y:S02]  /*31c0*/  ISETP.LT.OR P1, PT, R4, 0x19, P1 ;  /* 0x000000190400780c */ /* 0x000fe40000f21670 */
[----:B------:R-:W-:-:S02]  /*31d0*/  FMNMX.FTZ R0, R40, R15, !PT ;  /* 0x0000000f28007209 */ /* 0x000fc40007810000 */
[----:B------:R-:W-:Y:S02]  /*31e0*/  FSEL R38, R38, -INF , !P1 ;  /* 0xff80000026267808 */ /* 0x000fe40004800000 */
[C---:B------:R-:W-:Y:S02]  /*31f0*/  LOP3.LUT P1, RZ, R16.reuse, 0x1000000, RZ, 0xc0, !PT ;  /* 0x0100000010ff7812 */ /* 0x040fe4000782c0ff */
[----:B------:R-:W-:Y:S02]  /*3200*/  FMNMX.FTZ R15, R41, R0, !PT ;  /* 0x00000000290f7209 */ /* 0x000fe40007810000 */
[----:B------:R-:W-:Y:S02]  /*3210*/  ISETP.GT.AND P1, PT, R5, 0x19, !P1 ;  /* 0x000000190500780c */ /* 0x000fe40004f24270 */
[----:B------:R-:W-:Y:S02]  /*3220*/  LOP3.LUT P6, RZ, R16, 0x20000, RZ, 0xc0, !PT ;  /* 0x0002000010ff7812 */ /* 0x000fe400078cc0ff */
[----:B------:R-:W-:-:S02]  /*3230*/  ISETP.LT.OR P1, PT, R4, 0x1a, P1 ;  /* 0x0000001a0400780c */ /* 0x000fc40000f21670 */
[----:B------:R-:W-:Y:S02]  /*3240*/  FMNMX.FTZ R0, R44, R15, !PT ;  /* 0x0000000f2c007209 */ /* 0x000fe40007810000 */
[----:B------:R-:W-:Y:S02]  /*3250*/  FSEL R39, R39, -INF , !P1 ;  /* 0xff80000027277808 */ /* 0x000fe40004800000 */
[----:B------:R-:W-:Y:S02]  /*3260*/  LOP3.LUT P1, RZ, R16, 0x800000, RZ, 0xc0, !PT ;  /* 0x0080000010ff7812 */ /* 0x000fe4000782c0ff */
[----:B------:R-:W-:Y:S02]  /*3270*/  FMNMX.FTZ R15, R45, R0, !PT ;  /* 0x000000002d0f7209 */ /* 0x000fe40007810000 */
[----:B------:R-:W-:Y:S02]  /*3280*/  ISETP.GT.AND P1, PT, R5, 0x20, !P1 ;  /* 0x000000200500780c */ /* 0x000fe40004f24270 */
[----:B------:R-:W-:-:S02]  /*3290*/  FMNMX.FTZ R0, R48, R15, !PT ;  /* 0x0000000f30007209 */ /* 0x000fc40007810000 */
[----:B------:R-:W-:Y:S02]  /*32a0*/  ISETP.LT.OR P1, PT, R4, 0x21, P1 ;  /* 0x000000210400780c */ /* 0x000fe40000f21670 */
[----:B------:R-:W-:Y:S02]  /*32b0*/  FMNMX.FTZ R15, R49, R0, !PT ;  /* 0x00000000310f7209 */ /* 0x000fe40007810000 */
[----:B------:R-:W-:Y:S02]  /*32c0*/  FSEL R42, R42, -INF , !P1 ;  /* 0xff8000002a2a7808 */ /* 0x000fe40004800000 */
[----:B------:R-:W-:Y:S02]  /*32d0*/  LOP3.LUT P1, RZ, R16, 0x400000, RZ, 0xc0, !PT ;  /* 0x0040000010ff7812 */ /* 0x000fe4000782c0ff */
[----:B------:R-:W-:Y:S02]  /*32e0*/  FMNMX.FTZ R0, R52, R15, !PT ;  /* 0x0000000f34007209 */ /* 0x000fe40007810000 */
        /* <DEDUP_REMOVED lines=10> */
[----:B------:R-:W-:Y:S02]  /*3390*/  FMNMX.FTZ R15, R61, R0, !PT ;  /* 0x000000003d0f7209 */ /* 0x000fe40007810000 */
[----:B------:R-:W-:Y:S02]  /*33a0*/  FSEL R46, R46, -INF , !P1 ;  /* 0xff8000002e2e7808 */ /* 0x000fe40004800000 */
[----:B------:R-:W-:-:S02]  /*33b0*/  LOP3.LUT P1, RZ, R16, 0x100000, RZ, 0xc0, !PT ;  /* 0x0010000010ff7812 */ /* 0x000fc4000782c0ff */
[----:B------:R-:W-:Y:S02]  /*33c0*/  FMNMX.FTZ R0, R64, R15, !PT ;  /* 0x0000000f40007209 */ /* 0x000fe40007810000 */
[----:B------:R-:W-:Y:S02]  /*33d0*/  ISETP.GT.AND P1, PT, R5, 0x29, !P1 ;  /* 0x000000290500780c */ /* 0x000fe40004f24270 */
[----:B------:R-:W-:Y:S02]  /*33e0*/  FMNMX.FTZ R15, R65, R0, !PT ;  /* 0x00000000410f7209 */ /* 0x000fe40007810000 */
[----:B------:R-:W-:Y:S02]  /*33f0*/  ISETP.LT.OR P1, PT, R4, 0x2a, P1 ;  /* 0x0000002a0400780c */ /* 0x000fe40000f21670 */
[----:B------:R-:W-:Y:S02]  /*3400*/  FMNMX.FTZ R0, R68, R15, !PT ;  /* 0x0000000f44007209 */ /* 0x000fe40007810000 */
[----:B------:R-:W-:-:S02]  /*3410*/  FSEL R47, R47, -INF , !P1 ;  /* 0xff8000002f2f7808 */ /* 0x000fc40004800000 */
[----:B------:R-:W-:Y:S02]  /*3420*/  LOP3.LUT P1, RZ, R16, 0x80000, RZ, 0xc0, !PT ;  /* 0x0008000010ff7812 */ /* 0x000fe4000782c0ff */
[----:B------:R-:W-:Y:S02]  /*3430*/  FMNMX.FTZ R15, R69, R0, !PT ;  /* 0x00000000450f7209 */ /* 0x000fe40007810000 */
[----:B------:R-:W-:Y:S02]  /*3440*/  ISETP.GT.AND P1, PT, R5, 0x30, !P1 ;  /* 0x000000300500780c */ /* 0x000fe40004f24270 */
[----:B------:R-:W-:Y:S02]  /*3450*/  FMNMX.FTZ R0, R72, R15, !PT ;  /* 0x0000000f48007209 */ /* 0x000fe40007810000 */
[----:B------:R-:W-:Y:S02]  /*3460*/  ISETP.LT.OR P1, PT, R4, 0x31, P1 ;  /* 0x000000310400780c */ /* 0x000fe40000f21670 */
[----:B------:R-:W-:-:S02]  /*3470*/  FMNMX.FTZ R15, R73, R0, !PT ;  /* 0x00000000490f7209 */ /* 0x000fc40007810000 */
[----:B------:R-:W-:Y:S02]  /*3480*/  FSEL R50, R50, -INF , !P1 ;  /* 0xff80000032327808 */ /* 0x000fe40004800000 */
[----:B------:R-:W-:Y:S02]  /*3490*/  ISETP.GT.AND P1, PT, R5, 0x31, !P2 ;  /* 0x000000310500780c */ /* 0x000fe40005724270 */
[----:B------:R-:W-:Y:S02]  /*34a0*/  FMNMX.FTZ R0, R76, R15, !PT ;  /* 0x0000000f4c007209 */ /* 0x000fe40007810000 */
[----:B------:R-:W-:Y:S02]  /*34b0*/  ISETP.LT.OR P1, PT, R4, 0x32, P1 ;  /* 0x000000320400780c */ /* 0x000fe40000f21670 */
[----:B------:R-:W-:Y:S02]  /*34c0*/  FMNMX.FTZ R15, R77, R0, !PT ;  /* 0x000000004d0f7209 */ /* 0x000fe40007810000 */
[----:B------:R-:W-:-:S02]  /*34d0*/  FSEL R51, R51, -INF , !P1 ;  /* 0xff80000033337808 */ /* 0x000fc40004800000 */
        /* <DEDUP_REMOVED lines=10> */
[----:B------:R-:W-:Y:S01]  /*3580*/  LOP3.LUT P2, RZ, R16, 0x80, RZ, 0xc0, !PT ;  /* 0x0000008010ff7812 */ /* 0x000fe2000784c0ff */
[----:B------:R-:W0:Y:S01]  /*3590*/  SHFL.BFLY PT, R15, R6, 0x2, 0x1f ;  /* 0x0c401f00060f7f89 */ /* 0x000e2200000e0000 */
[----:B------:R-:W-:-:S02]  /*35a0*/  FSEL R55, R55, -INF , !P1 ;  /* 0xff80000037377808 */ /* 0x000fc40004800000 */
[C---:B------:R-:W-:Y:S02]  /*35b0*/  LOP3.LUT P1, RZ, R16.reuse, 0x8000, RZ, 0xc0, !PT ;  /* 0x0000800010ff7812 */ /* 0x040fe4000782c0ff */
[----:B------:R-:W-:Y:S02]  /*35c0*/  LOP3.LUT P6, RZ, R16, 0x40, RZ, 0xc0, !PT ;  /* 0x0000004010ff7812 */ /* 0x000fe400078cc0ff */
[C---:B------:R-:W-:Y:S02]  /*35d0*/  ISETP.GT.AND P1, PT, R5.reuse, 0x40, !P1 ;  /* 0x000000400500780c */ /* 0x040fe40004f24270 */
[C---:B------:R-:W-:Y:S02]  /*35e0*/  ISETP.GT.AND P3, PT, R5.reuse, 0x70, !P3 ;  /* 0x000000700500780c */ /* 0x040fe40005f64270 */
[----:B------:R-:W-:Y:S02]  /*35f0*/  ISETP.LT.OR P1, PT, R4, 0x41, P1 ;  /* 0x000000410400780c */ /* 0x000fe40000f21670 */
[----:B------:R-:W-:-:S02]  /*3600*/  ISETP.GT.AND P4, PT, R5, 0x71, !P4 ;  /* 0x000000710500780c */ /* 0x000fc40006784270 */
[----:B------:R-:W-:Y:S02]  /*3610*/  FSEL R58, R58, -INF , !P1 ;  /* 0xff8000003a3a7808 */ /* 0x000fe40004800000 */
[----:B------:R-:W-:Y:S02]  /*3620*/  LOP3.LUT P1, RZ, R16, 0x4000, RZ, 0xc0, !PT ;  /* 0x0000400010ff7812 */ /* 0x000fe4000782c0ff */
[C---:B------:R-:W-:Y:S02]  /*3630*/  ISETP.LT.OR P3, PT, R4.reuse, 0x71, P3 ;  /* 0x000000710400780c */ /* 0x040fe40001f61670 */
[C---:B------:R-:W-:Y:S02]  /*3640*/  ISETP.GT.AND P1, PT, R5.reuse, 0x41, !P1 ;  /* 0x000000410500780c */ /* 0x040fe40004f24270 */
[----:B------:R-:W-:Y:S02]  /*3650*/  ISETP.GT.AND P5, PT, R5, 0x78, !P5 ;  /* 0x000000780500780c */ /* 0x000fe40006fa4270 */
[----:B------:R-:W-:-:S02]  /*3660*/  ISETP.LT.OR P1, PT, R4, 0x42, P1 ;  /* 0x000000420400780c */ /* 0x000fc40000f21670 */
[----:B0-----:R-:W-:Y:S02]  /*3670*/  FMNMX.FTZ R15, R6, R15, !PT ;  /* 0x0000000f060f7209 */ /* 0x001fe40007810000 */
[----:B------:R-:W-:Y:S02]  /*3680*/  FSEL R59, R59, -INF , !P1 ;  /* 0xff8000003b3b7808 */ /* 0x000fe40004800000 */
[----:B------:R-:W-:Y:S01]  /*3690*/  LOP3.LUT P1, RZ, R16, 0x2000, RZ, 0xc0, !PT ;  /* 0x0000200010ff7812 */ /* 0x000fe2000782c0ff */
[----:B------:R-:W0:Y:S01]  /*36a0*/  SHFL.BFLY PT, R0, R15, 0x1, 0x1f ;  /* 0x0c201f000f007f89 */ /* 0x000e2200000e0000 */
[----:B------:R-:W-:Y:S02]  /*36b0*/  ISETP.LT.OR P4, PT, R4, 0x72, P4 ;  /* 0x000000720400780c */ /* 0x000fe40002781670 */
[----:B------:R-:W-:Y:S02]  /*36c0*/  ISETP.GT.AND P1, PT, R5, 0x48, !P1 ;  /* 0x000000480500780c */ /* 0x000fe40004f24270 */
[----:B------:R-:W-:-:S02]  /*36d0*/  FSEL R82, R82, -INF , !P3 ;  /* 0xff80000052527808 */ /* 0x000fc40005800000 */
[C---:B------:R-:W-:Y:S02]  /*36e0*/  ISETP.LT.OR P1, PT, R4.reuse, 0x49, P1 ;  /* 0x000000490400780c */ /* 0x040fe40000f21670 */
[----:B------:R-:W-:Y:S02]  /*36f0*/  ISETP.LT.OR P5, PT, R4, 0x79, P5 ;  /* 0x000000790400780c */ /* 0x000fe40002fa1670 */
[----:B------:R-:W-:Y:S02]  /*3700*/  FSEL R62, R62, -INF , !P1 ;  /* 0xff8000003e3e7808 */ /* 0x000fe40004800000 */
[----:B------:R-:W-:Y:S02]  /*3710*/  LOP3.LUT P1, RZ, R16, 0x1000, RZ, 0xc0, !PT ;  /* 0x0000100010ff7812 */ /* 0x000fe4000782c0ff */
[----:B------:R-:W-:Y:S02]  /*3720*/  FSEL R83, R83, -INF , !P4 ;  /* 0xff80000053537808 */ /* 0x000fe40006000000 */
[----:B------:R-:W-:-:S02]  /*3730*/  ISETP.GT.AND P1, PT, R5, 0x49, !P1 ;  /* 0x000000490500780c */ /* 0x000fc40004f24270 */
[----:B------:R-:W-:Y:S02]  /*3740*/  FSEL R86, R86, -INF , !P5 ;  /* 0xff80000056567808 */ /* 0x000fe40006800000 */
[----:B------:R-:W-:Y:S02]  /*3750*/  ISETP.LT.OR P1, PT, R4, 0x4a, P1 ;  /* 0x0000004a0400780c */ /* 0x000fe40000f21670 */
[----:B------:R-:W-:Y:S02]  /*3760*/  LEA R2, R2, UR38, 0x1 ;  /* 0x0000002602027c11 */ /* 0x000fe4000f8e08ff */
[----:B------:R-:W-:Y:S02]  /*3770*/  FSEL R63, R63, -INF , !P1 ;  /* 0xff8000003f3f7808 */ /* 0x000fe40004800000 */
[----:B------:R-:W-:Y:S02]  /*3780*/  LOP3.LUT P1, RZ, R16, 0x800, RZ, 0xc0, !PT ;  /* 0x0000080010ff7812 */ /* 0x000fe4000782c0ff */
[----:B0-----:R-:W-:-:S02]  /*3790*/  FMNMX.FTZ R0, R15, R0, !PT ;  /* 0x000000000f007209 */ /* 0x001fc40007810000 */
[----:B------:R-:W-:Y:S02]  /*37a0*/  ISETP.GT.AND P1, PT, R5, 0x50, !P1 ;  /* 0x000000500500780c */ /* 0x000fe40004f24270 */
[----:B------:R-:W-:Y:S01]  /*37b0*/  R2UR UR10, R19 ;  /* 0x00000000130a72ca */ /* 0x000fe200000e0000 */
[----:B------:R-:W-:Y:S01]  /*37c0*/  FMUL.FTZ R14, R0, UR11 ;  /* 0x0000000b000e7c20 */ /* 0x000fe20008410000 */
[----:B------:R-:W-:Y:S02]  /*37d0*/  ISETP.LT.OR P1, PT, R4, 0x51, P1 ;  /* 0x000000510400780c */ /* 0x000fe40000f21670 */
[----:B------:R-:W-:Y:S02]  /*37e0*/  R2UR UR4, R143 ;  /* 0x000000008f0472ca */ /* 0x000fe400000e0000 */
[----:B------:R-:W-:Y:S02]  /*37f0*/  FSEL R66, R66, -INF , !P1 ;  /* 0xff80000042427808 */ /* 0x000fe40004800000 */
[----:B------:R-:W-:-:S04]  /*3800*/  LOP3.LUT P1, RZ, R16, 0x400, RZ, 0xc0, !PT ;  /* 0x0000040010ff7812 */ /* 0x000fc8000782c0ff */
[----:B------:R-:W-:-:S04]  /*3810*/  ISETP.GT.AND P1, PT, R5, 0x51, !P1 ;  /* 0x000000510500780c */ /* 0x000fc80004f24270 */
[----:B------:R-:W-:Y:S01]  /*3820*/  ISETP.LT.OR P1, PT, R4, 0x52, P1 ;  /* 0x000000520400780c */ /* 0x000fe20000f21670 */
[----:B------:R-:W-:-:S03]  /*3830*/  UISETP.NE.AND UP1, UPT, UR4, URZ, UPT ;  /* 0x0000003f0400728c */ /* 0x000fc6000bf25270 */
[----:B------:R-:W-:Y:S02]  /*3840*/  FSEL R67, R67, -INF , !P1 ;  /* 0xff80000043437808 */ /* 0x000fe40004800000 */
[----:B------:R-:W-:-:S04]  /*3850*/  LOP3.LUT P1, RZ, R16, 0x200, RZ, 0xc0, !PT ;  /* 0x0000020010ff7812 */ /* 0x000fc8000782c0ff */
[----:B------:R-:W-:Y:S02]  /*3860*/  ISETP.GT.AND P1, PT, R5, 0x58, !P1 ;  /* 0x000000580500780c */ /* 0x000fe40004f24270 */
[----:B------:R-:W-:Y:S01]  /*3870*/  @UP1 ULDC UR4, c[0x0][0x44c] ;  /* 0x0001130000041ab9 */ /* 0x000fe20000000800 */
[----:B------:R-:W-:Y:S01]  /*3880*/  @UP1 ULDC UR14, c[0x0][0x450] ;  /* 0x00011400000e1ab9 */ /* 0x000fe20000000800 */
[----:B------:R-:W-:Y:S01]  /*3890*/  ISETP.LT.OR P1, PT, R4, 0x59, P1 ;  /* 0x000000590400780c */ /* 0x000fe20000f21670 */
[----:B------:R-:W-:-:S03]  /*38a0*/  UIMAD.WIDE.U32 UR4, UR40, UR4, URZ ;  /* 0x00000004280472a5 */ /* 0x000fc6000f8e003f */
[----:B------:R-:W-:Y:S01]  /*38b0*/  FSEL R70, R70, -INF , !P1 ;  /* 0xff80000046467808 */ /* 0x000fe20004800000 */
[----:B------:R-:W-:Y:S01]  /*38c0*/  @UP1 USHF.R.U32.HI UR40, URZ, UR14, UR5 ;  /* 0x0000000e3f281299 */ /* 0x000fe20008011605 */
[----:B------:R-:W-:-:S03]  /*38d0*/  LOP3.LUT P1, RZ, R16, 0x100, RZ, 0xc0, !PT ;  /* 0x0000010010ff7812 */ /* 0x000fc6000782c0ff */
[----:B------:R-:W-:Y:S01]  /*38e0*/  UIADD3 UR40, UR10, UR40, URZ ;  /* 0x000000280a287290 */ /* 0x000fe2000fffe03f */
[----:B------:R-:W-:-:S03]  /*38f0*/  ISETP.GT.AND P1, PT, R5, 0x59, !P1 ;  /* 0x000000590500780c */ /* 0x000fc60004f24270 */
[----:B------:R-:W-:Y:S01]  /*3900*/  UIADD3 UR6, UR40, UR6, URZ ;  /* 0x0000000628067290 */ /* 0x000fe2000fffe03f */
[----:B------:R-:W-:-:S04]  /*3910*/  ISETP.LT.OR P1, PT, R4, 0x5a, P1 ;  /* 0x0000005a0400780c */ /* 0x000fc80000f21670 */
[----:B------:R-:W-:Y:S02]  /*3920*/  FSEL R71, R71, -INF , !P1 ;  /* 0xff80000047477808 */ /* 0x000fe40004800000 */
[C---:B------:R-:W-:Y:S02]  /*3930*/  ISETP.GT.AND P1, PT, R5.reuse, 0x60, !P2 ;  /* 0x000000600500780c */ /* 0x040fe40005724270 */
[----:B------:R-:W-:Y:S02]  /*3940*/  LOP3.LUT P2, RZ, R16, 0x20, RZ, 0xc0, !PT ;  /* 0x0000002010ff7812 */ /* 0x000fe4000784c0ff */
[----:B------:R-:W-:Y:S02]  /*3950*/  ISETP.LT.OR P1, PT, R4, 0x61, P1 ;  /* 0x000000610400780c */ /* 0x000fe40000f21670 */
[----:B------:R-:W-:Y:S02]  /*3960*/  ISETP.GT.AND P2, PT, R5, 0x69, !P2 ;  /* 0x000000690500780c */ /* 0x000fe40005744270 */
[----:B------:R-:W-:-:S02]  /*3970*/  FSEL R74, R74, -INF , !P1 ;  /* 0xff8000004a4a7808 */ /* 0x000fc40004800000 */
[----:B------:R-:W-:Y:S02]  /*3980*/  ISETP.GT.AND P1, PT, R5, 0x61, !P6 ;  /* 0x000000610500780c */ /* 0x000fe40007724270 */
[----:B------:R-:W-:Y:S02]  /*3990*/  LOP3.LUT P6, RZ, R16, 0x2, RZ, 0xc0, !PT ;  /* 0x0000000210ff7812 */ /* 0x000fe400078cc0ff */
[C---:B------:R-:W-:Y:S02]  /*39a0*/  ISETP.LT.OR P1, PT, R4.reuse, 0x62, P1 ;  /* 0x000000620400780c */ /* 0x040fe40000f21670 */
[----:B------:R-:W-:Y:S02]  /*39b0*/  ISETP.LT.OR P2, PT, R4, 0x6a, P2 ;  /* 0x0000006a0400780c */ /* 0x000fe40001741670 */
[----:B------:R-:W-:Y:S02]  /*39c0*/  FSEL R75, R75, -INF , !P1 ;  /* 0xff8000004b4b7808 */ /* 0x000fe40004800000 */
[----:B------:R-:W-:-:S02]  /*39d0*/  FSETP.NEU.FTZ.AND P1, PT, R0, -INF , PT ;  /* 0xff8000000000780b */ /* 0x000fc40003f3d000 */
[----:B------:R-:W-:Y:S02]  /*39e0*/  FSEL R79, R79, -INF , !P2 ;  /* 0xff8000004f4f7808 */ /* 0x000fe40005000000 */
[----:B------:R-:W-:Y:S02]  /*39f0*/  FSEL R14, R14, RZ, P1 ;  /* 0x000000ff0e0e7208 */ /* 0x000fe40000800000 */
[----:B------:R-:W-:Y:S02]  /*3a00*/  ISETP.GT.AND P1, PT, R5, RZ, !P6 ;  /* 0x000000ff0500720c */ /* 0x000fe40007724270 */
[----:B------:R-:W-:Y:S01]  /*3a10*/  LOP3.LUT P6, RZ, R16, 0x1, RZ, 0xc0, !PT ;  /* 0x0000000110ff7812 */ /* 0x000fe200078cc0ff */
[--C-:B------:R-:W-:Y:S01]  /*3a20*/  FFMA.FTZ R20, R13, UR11, -R14.reuse ;  /* 0x0000000b0d147c23 */ /* 0x100fe2000801080e */
[----:B------:R-:W-:Y:S01]  /*3a30*/  ISETP.LT.OR P1, PT, R4, 0x1, P1 ;  /* 0x000000010400780c */ /* 0x000fe20000f21670 */
[--C-:B------:R-:W-:Y:S01]  /*3a40*/  FFMA.FTZ R24, R32, UR11, -R14.reuse ;  /* 0x0000000b20187c23 */ /* 0x100fe2000801080e */
[--C-:B------:R-:W-:Y:S01]  /*3a50*/  FFMA.FTZ R22, R28, UR11, -R14.reuse ;  /* 0x0000000b1c167c23 */ /* 0x100fe2000801080e */
[--C-:B------:R-:W-:Y:S01]  /*3a60*/  FFMA.FTZ R28, R40, UR11, -R14.reuse ;  /* 0x0000000b281c7c23 */ /* 0x100fe2000801080e */
[----:B------:R-:W-:Y:S01]  /*3a70*/  FSEL R12, R26, -INF , !P1 ;  /* 0xff8000001a0c7808 */ /* 0x000fe20004800000 */
[--C-:B------:R-:W-:Y:S01]  /*3a80*/  FFMA.FTZ R26, R36, UR11, -R14.reuse ;  /* 0x0000000b241a7c23 */ /* 0x100fe2000801080e */
[----:B------:R-:W-:Y:S01]  /*3a90*/  LOP3.LUT P1, RZ, R16, 0x4000000, RZ, 0xc0, !PT ;  /* 0x0400000010ff7812 */ /* 0x000fe2000782c0ff */
[--C-:B------:R-:W-:Y:S01]  /*3aa0*/  FFMA.FTZ R33, R33, UR11, -R14.reuse ;  /* 0x0000000b21217c23 */ /* 0x100fe2000801080e */
[----:B------:R-:W-:Y:S01]  /*3ab0*/  FMNMX.FTZ R13, R12, R27, !PT ;  /* 0x0000001b0c0d7209 */ /* 0x000fe20007810000 */
[--C-:B------:R-:W-:Y:S01]  /*3ac0*/  FFMA.FTZ R21, R25, UR11, -R14.reuse ;  /* 0x0000000b19157c23 */ /* 0x100fe2000801080e */
[----:B------:R-:W-:Y:S01]  /*3ad0*/  ISETP.GT.AND P1, PT, R5, 0x68, !P1 ;  /* 0x000000680500780c */ /* 0x000fe20004f24270 */
[--C-:B------:R-:W-:Y:S01]  /*3ae0*/  FFMA.FTZ R23, R29, UR11, -R14.reuse ;  /* 0x0000000b1d177c23 */ /* 0x100fe2000801080e */
[----:B------:R-:W-:Y:S01]  /*3af0*/  FMNMX.FTZ R6, R30, R13, !PT ;  /* 0x0000000d1e067209 */ /* 0x000fe20007810000 */
[--C-:B------:R-:W-:Y:S01]  /*3b00*/  FFMA.FTZ R25, R37, UR11, -R14.reuse ;  /* 0x0000000b25197c23 */ /* 0x100fe2000801080e */
[----:B------:R-:W-:Y:S01]  /*3b10*/  ISETP.LT.OR P1, PT, R4, 0x69, P1 ;  /* 0x000000690400780c */ /* 0x000fe20000f21670 */
[--C-:B------:R-:W-:Y:S01]  /*3b20*/  FFMA.FTZ R29, R41, UR11, -R14.reuse ;  /* 0x0000000b291d7c23 */ /* 0x100fe2000801080e */
[----:B------:R-:W-:Y:S01]  /*3b30*/  FMNMX.FTZ R13, R31, R6, !PT ;  /* 0x000000061f0d7209 */ /* 0x000fe20007810000 */
[--C-:B------:R-:W-:Y:S01]  /*3b40*/  FFMA.FTZ R37, R49, UR11, -R14.reuse ;  /* 0x0000000b31257c23 */ /* 0x100fe2000801080e */
[----:B------:R-:W-:Y:S01]  /*3b50*/  FSEL R78, R78, -INF , !P1 ;  /* 0xff8000004e4e7808 */ /* 0x000fe20004800000 */
[--C-:B------:R-:W-:Y:S01]  /*3b60*/  FFMA.FTZ R41, R57, UR11, -R14.reuse ;  /* 0x0000000b39297c23 */ /* 0x100fe2000801080e */
[----:B------:R-:W-:Y:S01]  /*3b70*/  FMNMX.FTZ R6, R34, R13, !PT ;  /* 0x0000000d22067209 */ /* 0x000fe20007810000 */
[--C-:B------:R-:W-:Y:S01]  /*3b80*/  FFMA.FTZ R49, R65, UR11, -R14.reuse ;  /* 0x0000000b41317c23 */ /* 0x100fe2000801080e */
[----:B------:R-:W-:Y:S01]  /*3b90*/  ISETP.GT.AND P6, PT, R5, 0x79, !P6 ;  /* 0x000000790500780c */ /* 0x000fe200077c4270 */
[----:B------:R0:W-:Y:S01]  /*3ba0*/  MUFU.EX2 R13, R33 ;  /* 0x00000021000d7308 */ /* 0x0001e20000000800 */
        /* <DEDUP_REMOVED lines=9> */
[--C-:B0-----:R-:W-:Y:S01]  /*3c40*/  FFMA.FTZ R33, R45, UR11, -R14.reuse ;  /* 0x0000000b2d217c23 */ /* 0x101fe2000801080e */
[--C-:B------:R-:W-:Y:S01]  /*3c50*/  FFMA.FTZ R45, R61, UR11, -R14.reuse ;  /* 0x0000000b3d2d7c23 */ /* 0x100fe2000801080e */
[--C-:B------:R-:W-:Y:S01]  /*3c60*/  FFMA.FTZ R57, R77, UR11, -R14.reuse ;  /* 0x0000000b4d397c23 */ /* 0x100fe2000801080e */
[----:B------:R-:W-:Y:S01]  /*3c70*/  FMNMX.FTZ R6, R42, R15, !PT ;  /* 0x0000000f2a067209 */ /* 0x000fe20007810000 */
[--C-:B------:R-:W-:Y:S01]  /*3c80*/  FFMA.FTZ R61, R81, UR11, -R14.reuse ;  /* 0x0000000b513d7c23 */ /* 0x100fe2000801080e */
[----:B------:R-:W-:Y:S01]  /*3c90*/  FFMA.FTZ R69, R85, UR11, -R14 ;  /* 0x0000000b55457c23 */ /* 0x000fe2000801080e */
[----:B------:R-:W-:Y:S01]  /*3ca0*/  MUFU.EX2 R20, R20 ;  /* 0x0000001400147308 */ /* 0x000fe20000000800 */
[----:B------:R-:W-:-:S04]  /*3cb0*/  FMNMX.FTZ R15, R43, R6, !PT ;  /* 0x000000062b0f7209 */ /* 0x000fc80007810000 */
[----:B------:R-:W-:-:S03]  /*3cc0*/  FMNMX.FTZ R6, R46, R15, !PT ;  /* 0x0000000f2e067209 */ /* 0x000fc60007810000 */
[----:B------:R-:W0:Y:S01]  /*3cd0*/  MUFU.EX2 R21, R21 ;  /* 0x0000001500157308 */ /* 0x000e220000000800 */
[----:B------:R-:W-:-:S04]  /*3ce0*/  FMNMX.FTZ R15, R47, R6, !PT ;  /* 0x000000062f0f7209 */ /* 0x000fc80007810000 */
[----:B------:R-:W-:-:S03]  /*3cf0*/  FMNMX.FTZ R6, R50, R15, !PT ;  /* 0x0000000f32067209 */ /* 0x000fc60007810000 */
[----:B------:R-:W1:Y:S01]  /*3d00*/  MUFU.EX2 R22, R22 ;  /* 0x0000001600167308 */ /* 0x000e620000000800 */
[----:B------:R-:W-:Y:S01]  /*3d10*/  FMNMX.FTZ R15, R51, R6, !PT ;  /* 0x00000006330f7209 */ /* 0x000fe20007810000 */
[--C-:B------:R-:W-:Y:S01]  /*3d20*/  FFMA.FTZ R6, R44, UR11, -R14.reuse ;  /* 0x0000000b2c067c23 */ /* 0x100fe2000801080e */
[----:B------:R-:W-:Y:S02]  /*3d30*/  FFMA.FTZ R44, R68, UR11, -R14 ;  /* 0x0000000b442c7c23 */ /* 0x000fe4000801080e */
[----:B------:R-:W-:-:S03]  /*3d40*/  FMNMX.FTZ R16, R54, R15, !PT ;  /* 0x0000000f36107209 */ /* 0x000fc60007810000 */
[----:B------:R-:W2:Y:S01]  /*3d50*/  MUFU.EX2 R23, R23 ;  /* 0x0000001700177308 */ /* 0x000ea20000000800 */
[----:B------:R-:W-:-:S04]  /*3d60*/  FMNMX.FTZ R15, R55, R16, !PT ;  /* 0x00000010370f7209 */ /* 0x000fc80007810000 */
[----:B------:R-:W-:-:S03]  /*3d70*/  FMNMX.FTZ R16, R58, R15, !PT ;  /* 0x0000000f3a107209 */ /* 0x000fc60007810000 */
[----:B------:R-:W-:Y:S01]  /*3d80*/  MUFU.EX2 R24, R24 ;  /* 0x0000001800187308 */ /* 0x000fe20000000800 */
[----:B------:R-:W-:Y:S01]  /*3d90*/  FMNMX.FTZ R15, R59, R16, !PT ;  /* 0x000000103b0f7209 */ /* 0x000fe20007810000 */
[----:B------:R-:W-:-:S03]  /*3da0*/  FFMA.FTZ R16, R48, UR11, -R14 ;  /* 0x0000000b30107c23 */ /* 0x000fc6000801080e */
[----:B------:R-:W-:-:S03]  /*3db0*/  FMNMX.FTZ R32, R62, R15, !PT ;  /* 0x0000000f3e207209 */ /* 0x000fc60007810000 */
[----:B------:R-:W-:Y:S01]  /*3dc0*/  MUFU.EX2 R26, R26 ;  /* 0x0000001a001a7308 */ /* 0x000fe20000000800 */
[----:B------:R-:W-:-:S04]  /*3dd0*/  FMNMX.FTZ R15, R63, R32, !PT ;  /* 0x000000203f0f7209 */ /* 0x000fc80007810000 */
[----:B------:R-:W-:-:S03]  /*3de0*/  FMNMX.FTZ R32, R66, R15, !PT ;  /* 0x0000000f42207209 */ /* 0x000fc60007810000 */
[----:B------:R-:W-:Y:S01]  /*3df0*/  MUFU.EX2 R25, R25 ;  /* 0x0000001900197308 */ /* 0x000fe20000000800 */
[----:B------:R-:W-:Y:S01]  /*3e00*/  FMNMX.FTZ R15, R67, R32, !PT ;  /* 0x00000020430f7209 */ /* 0x000fe20007810000 */
[--C-:B------:R-:W-:Y:S01]  /*3e10*/  FFMA.FTZ R32, R52, UR11, -R14.reuse ;  /* 0x0000000b34207c23 */ /* 0x100fe2000801080e */
[----:B------:R-:W-:Y:S02]  /*3e20*/  FFMA.FTZ R52, R80, UR11, -R14 ;  /* 0x0000000b50347c23 */ /* 0x000fe4000801080e */
        /* <DEDUP_REMOVED lines=13> */
[----:B------:R-:W-:-:S04]  /*3f00*/  FMNMX.FTZ R15, R83, R40, !PT ;  /* 0x00000028530f7209 */ /* 0x000fc80007810000 */
[----:B------:R-:W-:-:S03]  /*3f10*/  FMNMX.FTZ R40, R86, R15, !PT ;  /* 0x0000000f56287209 */ /* 0x000fc60007810000 */
[----:B------:R-:W-:Y:S01]  /*3f20*/  MUFU.EX2 R16, R16 ;  /* 0x0000001000107308 */ /* 0x000fe20000000800 */
[----:B------:R-:W-:Y:S01]  /*3f30*/  FMNMX.FTZ R15, R87, R40, !PT ;  /* 0x00000028570f7209 */ /* 0x000fe20007810000 */
[----:B------:R-:W-:-:S04]  /*3f40*/  FFMA.FTZ R40, R64, UR11, -R14 ;  /* 0x0000000b40287c23 */ /* 0x000fc8000801080e */
[----:B------:R-:W3:Y:S02]  /*3f50*/  SHFL.BFLY PT, R48, R15, 0x2, 0x1f ;  /* 0x0c401f000f307f89 */ /* 0x000ee400000e0000 */
[----:B------:R-:W-:Y:S08]  /*3f60*/  MUFU.EX2 R37, R37 ;  /* 0x0000002500257308 */ /* 0x000ff00000000800 */
[----:B------:R-:W-:Y:S08]  /*3f70*/  MUFU.EX2 R32, R32 ;  /* 0x0000002000207308 */ /* 0x000ff00000000800 */
[----:B------:R-:W-:Y:S01]  /*3f80*/  MUFU.EX2 R5, R5 ;  /* 0x0000000500057308 */ /* 0x000fe20000000800 */
[----:B---3--:R-:W-:Y:S01]  /*3f90*/  FMNMX.FTZ R60, R15, R48, !PT ;  /* 0x000000300f3c7209 */ /* 0x008fe20007810000 */
[----:B------:R-:W-:-:S06]  /*3fa0*/  FFMA.FTZ R48, R76, UR11, -R14 ;  /* 0x0000000b4c307c23 */ /* 0x000fcc000801080e */
[----:B------:R-:W-:Y:S01]  /*3fb0*/  MUFU.EX2 R36, R36 ;  /* 0x0000002400247308 */ /* 0x000fe20000000800 */
[----:B------:R-:W3:Y:S07]  /*3fc0*/  SHFL.BFLY PT, R15, R60, 0x1, 0x1f ;  /* 0x0c201f003c0f7f89 */ /* 0x000eee00000e0000 */
[----:B------:R-:W-:Y:S08]  /*3fd0*/  MUFU.EX2 R41, R41 ;  /* 0x0000002900297308 */ /* 0x000ff00000000800 */
[----:B------:R-:W-:Y:S08]  /*3fe0*/  MUFU.EX2 R4, R4 ;  /* 0x0000000400047308 */ /* 0x000ff00000000800 */
[----:B------:R-:W-:Y:S01]  /*3ff0*/  MUFU.EX2 R45, R45 ;  /* 0x0000002d002d7308 */ /* 0x000fe20000000800 */
[----:B---3--:R-:W-:Y:S01]  /*4000*/  FMNMX.FTZ R15, R60, R15, !PT ;  /* 0x0000000f3c0f7209 */ /* 0x008fe20007810000 */
[----:B------:R-:W-:-:S03]  /*4010*/  FFMA.FTZ R60, R84, UR11, -R14 ;  /* 0x0000000b543c7c23 */ /* 0x000fc6000801080e */
[C---:B------:R-:W-:Y:S01]  /*4020*/  FSETP.NEU.FTZ.AND P1, PT, R15.reuse, -INF , PT ;  /* 0xff8000000f00780b */ /* 0x040fe20003f3d000 */
[----:B------:R-:W-:Y:S02]  /*4030*/  FMUL.FTZ R64, R15, UR11 ;  /* 0x0000000b0f407c20 */ /* 0x000fe40008410000 */
[----:B------:R-:W-:Y:S03]  /*4040*/  MUFU.EX2 R40, R40 ;  /* 0x0000002800287308 */ /* 0x000fe60000000800 */
[----:B------:R-:W-:Y:S02]  /*4050*/  FSEL R14, R64, RZ, P1 ;  /* 0x000000ff400e7208 */ /* 0x000fe40000800000 */
[----:B------:R-:W-:-:S03]  /*4060*/  PLOP3.LUT P1, PT, PT, PT, UP0, 0x40, 0x0 ;  /* 0x000000000000781c */ /* 0x000fc60003f2e808 */
        /* <DEDUP_REMOVED lines=15> */
[----:B0-----:R-:W-:Y:S01]  /*4160*/  FADD.FTZ R55, R20, R21 ;  /* 0x0000001514377221 */ /* 0x001fe20000010000 */
[----:B------:R1:W0:Y:S01]  /*4170*/  MUFU.EX2 R73, R68 ;  /* 0x0000004400497308 */ /* 0x0002220000000800 */
[----:B------:R-:W-:Y:S01]  /*4180*/  F2FP.BF16.F32.PACK_AB R20, R21, R20 ;  /* 0x000000141514723e */ /* 0x000fe200000010ff */
[--C-:B------:R-:W-:Y:S01]  /*4190*/  FFMA.FTZ R27, R35, UR11, -R14.reuse ;  /* 0x0000000b231b7c23 */ /* 0x100fe2000801080e */
[--C-:B------:R-:W-:Y:S01]  /*41a0*/  FFMA.FTZ R31, R38, UR11, -R14.reuse ;  /* 0x0000000b261f7c23 */ /* 0x100fe2000801080e */
[--C-:B------:R-:W-:Y:S01]  /*41b0*/  FFMA.FTZ R35, R58, UR11, -R14.reuse ;  /* 0x0000000b3a237c23 */ /* 0x100fe2000801080e */
[--C-:B------:R-:W-:Y:S01]  /*41c0*/  FFMA.FTZ R58, R63, UR11, -R14.reuse ;  /* 0x0000000b3f3a7c23 */ /* 0x100fe2000801080e */
[--C-:B------:R-:W-:Y:S01]  /*41d0*/  FFMA.FTZ R38, R42, UR11, -R14.reuse ;  /* 0x0000000b2a267c23 */ /* 0x100fe2000801080e */
[--C-:B------:R-:W-:Y:S01]  /*41e0*/  FFMA.FTZ R42, R59, UR11, -R14.reuse ;  /* 0x0000000b3b2a7c23 */ /* 0x100fe2000801080e */
[----:B------:R-:W3:Y:S01]  /*41f0*/  MUFU.EX2 R30, R30 ;  /* 0x0000001e001e7308 */ /* 0x000ee20000000800 */
[----:B-1----:R-:W-:Y:S01]  /*4200*/  FADD.FTZ R68, R22, R55 ;  /* 0x0000003716447221 */ /* 0x002fe20000010000 */
[C---:B--2---:R-:W-:Y:S01]  /*4210*/  F2FP.BF16.F32.PACK_AB R22, R23.reuse, R22 ;  /* 0x000000161716723e */ /* 0x044fe200000010ff */
[--C-:B------:R-:W-:Y:S01]  /*4220*/  FFMA.FTZ R62, R62, UR11, -R14.reuse ;  /* 0x0000000b3e3e7c23 */ /* 0x100fe2000801080e */
[----:B------:R-:W-:Y:S01]  /*4230*/  FFMA.FTZ R70, R70, UR11, -R14 ;  /* 0x0000000b46467c23 */ /* 0x000fe2000801080e */
[----:B------:R-:W-:Y:S01]  /*4240*/  FADD.FTZ R55, R23, R68 ;  /* 0x0000004417377221 */ /* 0x000fe20000010000 */
[--C-:B------:R-:W-:Y:S01]  /*4250*/  FFMA.FTZ R71, R71, UR11, -R14.reuse ;  /* 0x0000000b47477c23 */ /* 0x100fe2000801080e */
[--C-:B------:R-:W-:Y:S01]  /*4260*/  FFMA.FTZ R74, R74, UR11, -R14.reuse ;  /* 0x0000000b4a4a7c23 */ /* 0x100fe2000801080e */
[----:B------:R-:W1:Y:S01]  /*4270*/  MUFU.EX2 R77, R72 ;  /* 0x00000048004d7308 */ /* 0x000e620000000800 */
[----:B0-----:R-:W-:Y:S01]  /*4280*/  FADD.FTZ R21, R64, R73 ;  /* 0x0000004940157221 */ /* 0x001fe20000010000 */
[--C-:B------:R-:W-:Y:S01]  /*4290*/  FFMA.FTZ R75, R75, UR11, -R14.reuse ;  /* 0x0000000b4b4b7c23 */ /* 0x100fe2000801080e */
[--C-:B------:R-:W-:Y:S01]  /*42a0*/  FFMA.FTZ R78, R78, UR11, -R14.reuse ;  /* 0x0000000b4e4e7c23 */ /* 0x100fe2000801080e */
[--C-:B------:R-:W-:Y:S01]  /*42b0*/  FFMA.FTZ R79, R79, UR11, -R14.reuse ;  /* 0x0000000b4f4f7c23 */ /* 0x100fe2000801080e */
[--C-:B------:R-:W-:Y:S01]  /*42c0*/  FFMA.FTZ R82, R82, UR11, -R14.reuse ;  /* 0x0000000b52527c23 */ /* 0x100fe2000801080e */
[--C-:B------:R-:W-:Y:S01]  /*42d0*/  FFMA.FTZ R83, R83, UR11, -R14.reuse ;  /* 0x0000000b53537c23 */ /* 0x100fe2000801080e */
[--C-:B------:R-:W-:Y:S01]  /*42e0*/  FFMA.FTZ R86, R86, UR11, -R14.reuse ;  /* 0x0000000b56567c23 */ /* 0x100fe2000801080e */
[----:B------:R-:W0:Y:S01]  /*42f0*/  MUFU.EX2 R12, R12 ;  /* 0x0000000c000c7308 */ /* 0x000e220000000800 */
[----:B---3--:R-:W-:Y:S01]  /*4300*/  FADD.FTZ R68, R30, R21 ;  /* 0x000000151e447221 */ /* 0x008fe20000010000 */
[----:B------:R-:W-:Y:S01]  /*4310*/  F2FP.BF16.F32.PACK_AB R21, R73, R64 ;  /* 0x000000404915723e */ /* 0x000fe200000010ff */
[----:B------:R-:W-:Y:S01]  /*4320*/  FADD.FTZ R64, R24, R55 ;  /* 0x0000003718407221 */ /* 0x000fe20000010000 */
[----:B------:R-:W-:Y:S01]  /*4330*/  F2FP.BF16.F32.PACK_AB R24, R13, R24 ;  /* 0x000000180d18723e */ /* 0x000fe200000010ff */
[----:B------:R-:W-:-:S02]  /*4340*/  FFMA.FTZ R55, R66, UR11, -R14 ;  /* 0x0000000b42377c23 */ /* 0x000fc4000801080e */
[----:B------:R-:W-:Y:S01]  /*4350*/  FADD.FTZ R63, R13, R64 ;  /* 0x000000400d3f7221 */ /* 0x000fe20000010000 */
[----:B------:R-:W2:Y:S01]  /*4360*/  MUFU.EX2 R27, R27 ;  /* 0x0000001b001b7308 */ /* 0x000ea20000000800 */
[C---:B-1----:R-:W-:Y:S01]  /*4370*/  F2FP.BF16.F32.PACK_AB R23, R77.reuse, R30 ;  /* 0x0000001e4d17723e */ /* 0x042fe200000010ff */
[----:B------:R-:W-:Y:S01]  /*4380*/  FADD.FTZ R59, R77, R68 ;  /* 0x000000444d3b7221 */ /* 0x000fe20000010000 */
[----:B------:R-:W-:Y:S01]  /*4390*/  FADD.FTZ R30, R26, R63 ;  /* 0x0000003f1a1e7221 */ /* 0x000fe20000010000 */
[C---:B------:R-:W-:Y:S02]  /*43a0*/  F2FP.BF16.F32.PACK_AB R26, R25.reuse, R26 ;  /* 0x0000001a191a723e */ /* 0x040fe400000010ff */
[----:B------:R1:W-:Y:S01]  /*43b0*/  STSM.16.M88.4 [R2+0x21800], R20 ;  /* 0x0218001402007844 */ /* 0x0003e20000000200 */
[----:B------:R-:W-:Y:S01]  /*43c0*/  FADD.FTZ R63, R25, R30 ;  /* 0x0000001e193f7221 */ /* 0x000fe20000010000 */
[----:B------:R-:W3:Y:S01]  /*43d0*/  MUFU.EX2 R31, R31 ;  /* 0x0000001f001f7308 */ /* 0x000ee20000000800 */
[----:B0-----:R-:W-:-:S02]  /*43e0*/  FADD.FTZ R30, R12, R59 ;  /* 0x0000003b0c1e7221 */ /* 0x001fc40000010000 */
[----:B------:R-:W-:Y:S01]  /*43f0*/  FADD.FTZ R64, R28, R63 ;  /* 0x0000003f1c407221 */ /* 0x000fe20000010000 */
[----:B------:R-:W-:-:S03]  /*4400*/  F2FP.BF16.F32.PACK_AB R28, R29, R28 ;  /* 0x0000001c1d1c723e */ /* 0x000fc600000010ff */
[----:B------:R-:W-:Y:S01]  /*4410*/  FADD.FTZ R63, R29, R64 ;  /* 0x000000401d3f7221 */ /* 0x000fe20000010000 */
[----:B------:R-:W0:Y:S01]  /*4420*/  MUFU.EX2 R34, R34 ;  /* 0x0000002200227308 */ /* 0x000e220000000800 */
[----:B--2---:R-:W-:Y:S01]  /*4430*/  FADD.FTZ R30, R27, R30 ;  /* 0x0000001e1b1e7221 */ /* 0x004fe20000010000 */
[----:B-1----:R-:W-:-:S06]  /*4440*/  F2FP.BF16.F32.PACK_AB R20, R37, R16 ;  /* 0x000000102514723e */ /* 0x002fcc00000010ff */
[----:B------:R-:W1:Y:S01]  /*4450*/  MUFU.EX2 R38, R38 ;  /* 0x0000002600267308 */ /* 0x000e620000000800 */
[----:B---3--:R-:W-:Y:S01]  /*4460*/  FADD.FTZ R59, R31, R30 ;  /* 0x0000001e1f3b7221 */ /* 0x008fe20000010000 */
[----:B------:R-:W-:-:S04]  /*4470*/  FADD.FTZ R30, R6, R63 ;  /* 0x0000003f061e7221 */ /* 0x000fc80000010000 */
[----:B------:R-:W-:Y:S02]  /*4480*/  FADD.FTZ R63, R33, R30 ;  /* 0x0000001e213f7221 */ /* 0x000fe40000010000 */
[----:B------:R-:W2:Y:S01]  /*4490*/  MUFU.EX2 R39, R39 ;  /* 0x0000002700277308 */ /* 0x000ea20000000800 */
[----:B0-----:R-:W-:Y:S01]  /*44a0*/  FADD.FTZ R59, R34, R59 ;  /* 0x0000003b223b7221 */ /* 0x001fe20000010000 */
[----:B------:R-:W-:-:S04]  /*44b0*/  FADD.FTZ R64, R16, R63 ;  /* 0x0000003f10407221 */ /* 0x000fc80000010000 */
[----:B------:R-:W-:Y:S01]  /*44c0*/  FADD.FTZ R25, R37, R64 ;  /* 0x0000004025197221 */ /* 0x000fe20000010000 */
[----:B------:R-:W-:Y:S01]  /*44d0*/  IMAD R37, R3, 0x2, R2 ;  /* 0x0000000203257824 */ /* 0x000fe200078e0202 */
[----:B------:R-:W0:Y:S01]  /*44e0*/  MUFU.EX2 R43, R43 ;  /* 0x0000002b002b7308 */ /* 0x000e220000000800 */
[----:B-1----:R-:W-:Y:S01]  /*44f0*/  FADD.FTZ R30, R38, R59 ;  /* 0x0000003b261e7221 */ /* 0x002fe20000010000 */
[----:B------:R-:W-:Y:S01]  /*4500*/  FADD.FTZ R22, R32, R25 ;  /* 0x0000001920167221 */ /* 0x000fe20000010000 */
[----:B------:R-:W-:Y:S02]  /*4510*/  F2FP.BF16.F32.PACK_AB R25, R27, R12 ;  /* 0x0000000c1b19723e */ /* 0x000fe400000010ff */
[----:B------:R-:W-:Y:S02]  /*4520*/  F2FP.BF16.F32.PACK_AB R27, R34, R31 ;  /* 0x0000001f221b723e */ /* 0x000fe400000010ff */
[----:B------:R-:W-:Y:S01]  /*4530*/  F2FP.BF16.F32.PACK_AB R34, R45, R4 ;  /* 0x000000042d22723e */ /* 0x000fe200000010ff */
[----:B------:R-:W1:Y:S01]  /*4540*/  MUFU.EX2 R46, R46 ;  /* 0x0000002e002e7308 */ /* 0x000e620000000800 */
[C---:B--2---:R-:W-:Y:S01]  /*4550*/  FADD.FTZ R30, R39.reuse, R30 ;  /* 0x0000001e271e7221 */ /* 0x044fe20000010000 */
[----:B------:R-:W-:Y:S01]  /*4560*/  F2FP.BF16.F32.PACK_AB R29, R39, R38 ;  /* 0x00000026271d723e */ /* 0x000fe200000010ff */
[----:B------:R-:W-:Y:S01]  /*4570*/  VIADD R38, R2, 0x21800 ;  /* 0x0002180002267836 */ /* 0x000fe20000000000 */
[----:B------:R2:W-:Y:S01]  /*4580*/  STSM.16.M88.4 [R37+0x21800], R24 ;  /* 0x0218001825007844 */ /* 0x0005e20000000200 */
[----:B------:R-:W-:-:S03]  /*4590*/  IMAD R39, R7, 0x2, R2 ;  /* 0x0000000207277824 */ /* 0x000fc600078e0202 */
[----:B------:R-:W3:Y:S01]  /*45a0*/  MUFU.EX2 R47, R47 ;  /* 0x0000002f002f7308 */ /* 0x000ee20000000800 */
[----:B0-----:R-:W-:Y:S01]  /*45b0*/  FADD.FTZ R13, R43, R30 ;  /* 0x0000001e2b0d7221 */ /* 0x001fe20000010000 */
[----:B------:R-:W-:-:S06]  /*45c0*/  F2FP.BF16.F32.PACK_AB R30, R33, R6 ;  /* 0x00000006211e723e */ /* 0x000fcc00000010ff */
[----:B------:R-:W0:Y:S01]  /*45d0*/  MUFU.EX2 R50, R50 ;  /* 0x0000003200327308 */ /* 0x000e220000000800 */
[C---:B-1----:R-:W-:Y:S01]  /*45e0*/  FADD.FTZ R6, R46.reuse, R13 ;  /* 0x0000000d2e067221 */ /* 0x042fe20000010000 */
[C---:B------:R-:W-:Y:S01]  /*45f0*/  FADD.FTZ R13, R5.reuse, R22 ;  /* 0x00000016050d7221 */ /* 0x040fe20000010000 */
[----:B------:R-:W-:Y:S02]  /*4600*/  F2FP.BF16.F32.PACK_AB R22, R5, R32 ;  /* 0x000000200516723e */ /* 0x000fe400000010ff */
[----:B------:R-:W-:Y:S01]  /*4610*/  F2FP.BF16.F32.PACK_AB R31, R46, R43 ;  /* 0x0000002b2e1f723e */ /* 0x000fe200000010ff */
[----:B------:R-:W-:Y:S01]  /*4620*/  FADD.FTZ R12, R36, R13 ;  /* 0x0000000d240c7221 */ /* 0x000fe20000010000 */
[----:B------:R-:W-:Y:S01]  /*4630*/  F2FP.BF16.F32.PACK_AB R32, R41, R36 ;  /* 0x000000242920723e */ /* 0x000fe200000010ff */
[----:B------:R-:W1:Y:S01]  /*4640*/  MUFU.EX2 R51, R51 ;  /* 0x0000003300337308 */ /* 0x000e620000000800 */
[----:B---3--:R-:W-:Y:S01]  /*4650*/  FADD.FTZ R5, R47, R6 ;  /* 0x000000062f057221 */ /* 0x008fe20000010000 */
[----:B------:R-:W-:Y:S01]  /*4660*/  FADD.FTZ R13, R41, R12 ;  /* 0x0000000c290d7221 */ /* 0x000fe20000010000 */
[----:B------:R-:W-:Y:S01]  /*4670*/  STSM.16.M88.4 [R39+0x21800], R28 ;  /* 0x0218001c27007844 */ /* 0x000fe20000000200 */
[----:B--2---:R-:W-:-:S02]  /*4680*/  F2FP.BF16.F32.PACK_AB R24, R49, R40 ;  /* 0x000000283118723e */ /* 0x004fc400000010ff */
[----:B------:R-:W-:Y:S02]  /*4690*/  FADD.FTZ R12, R4, R13 ;  /* 0x0000000d040c7221 */ /* 0x000fe40000010000 */
[----:B------:R-:W2:Y:S01]  /*46a0*/  MUFU.EX2 R54, R54 ;  /* 0x0000003600367308 */ /* 0x000ea20000000800 */
[C---:B0-----:R-:W-:Y:S01]  /*46b0*/  FADD.FTZ R6, R50.reuse, R5 ;  /* 0x0000000532067221 */ /* 0x041fe20000010000 */
[----:B------:R-:W-:-:S06]  /*46c0*/  F2FP.BF16.F32.PACK_AB R21, R50, R47 ;  /* 0x0000002f3215723e */ /* 0x000fcc00000010ff */
[----:B------:R-:W0:Y:S01]  /*46d0*/  MUFU.EX2 R35, R35 ;  /* 0x0000002300237308 */ /* 0x000e220000000800 */
[----:B-1----:R-:W-:-:S07]  /*46e0*/  FADD.FTZ R5, R51, R6 ;  /* 0x0000000633057221 */ /* 0x002fce0000010000 */
[----:B------:R-:W1:Y:S01]  /*46f0*/  MUFU.EX2 R42, R42 ;  /* 0x0000002a002a7308 */ /* 0x000e620000000800 */
[C---:B--2---:R-:W-:Y:S01]  /*4700*/  FADD.FTZ R6, R54.reuse, R5 ;  /* 0x0000000536067221 */ /* 0x044fe20000010000 */
[----:B------:R-:W-:-:S06]  /*4710*/  F2FP.BF16.F32.PACK_AB R23, R54, R51 ;  /* 0x000000333617723e */ /* 0x000fcc00000010ff */
[----:B------:R2:W3:Y:S01]  /*4720*/  MUFU.EX2 R19, R62 ;  /* 0x0000003e00137308 */ /* 0x0004e20000000800 */
[----:B0-----:R-:W-:Y:S01]  /*4730*/  FADD.FTZ R5, R35, R6 ;  /* 0x0000000623057221 */ /* 0x001fe20000010000 */
[----:B------:R-:W-:Y:S02]  /*4740*/  IMAD R6, R3, 0x2, R38 ;  /* 0x0000000203067824 */ /* 0x000fe400078e0226 */
[----:B------:R-:W-:-:S04]  /*4750*/  FADD.FTZ R3, R45, R12 ;  /* 0x0000000c2d037221 */ /* 0x000fc80000010000 */
[----:B------:R-:W-:Y:S01]  /*4760*/  FADD.FTZ R16, R40, R3 ;  /* 0x0000000328107221 */ /* 0x000fe20000010000 */
[----:B------:R-:W0:Y:S01]  /*4770*/  MUFU.EX2 R58, R58 ;  /* 0x0000003a003a7308 */ /* 0x000e220000000800 */
[--C-:B--2---:R-:W-:Y:S01]  /*4780*/  FFMA.FTZ R62, R67, UR11, -R14.reuse ;  /* 0x0000000b433e7c23 */ /* 0x104fe2000801080e */
[C---:B-1----:R-:W-:Y:S01]  /*4790*/  FADD.FTZ R12, R42.reuse, R5 ;  /* 0x000000052a0c7221 */ /* 0x042fe20000010000 */
[----:B------:R-:W-:Y:S01]  /*47a0*/  FFMA.FTZ R14, R87, UR11, -R14 ;  /* 0x0000000b570e7c23 */ /* 0x000fe2000801080e */
[----:B------:R-:W-:Y:S02]  /*47b0*/  IMAD R5, R7, 0x2, R6 ;  /* 0x0000000207057824 */ /* 0x000fe400078e0206 */
[----:B------:R-:W-:Y:S01]  /*47c0*/  FADD.FTZ R13, R49, R16 ;  /* 0x00000010310d7221 */ /* 0x000fe20000010000 */
[----:B------:R-:W-:Y:S01]  /*47d0*/  F2FP.BF16.F32.PACK_AB R33, R42, R35 ;  /* 0x000000232a21723e */ /* 0x000fe200000010ff */
[----:B------:R-:W-:Y:S01]  /*47e0*/  IMAD R7, R7, 0x2, R38 ;  /* 0x0000000207077824 */ /* 0x000fe200078e0226 */
[----:B------:R-:W1:Y:S01]  /*47f0*/  MUFU.EX2 R55, R55 ;  /* 0x0000003700377308 */ /* 0x000e620000000800 */
[----:B---3--:R-:W-:Y:S01]  /*4800*/  FADD.FTZ R3, R19, R12 ;  /* 0x0000000c13037221 */ /* 0x008fe20000010000 */
[----:B------:R2:W-:Y:S06]  /*4810*/  STSM.16.M88.4 [R5], R20 ;  /* 0x0000001405007844 */ /* 0x0005ec0000000200 */
[----:B------:R-:W3:Y:S01]  /*4820*/  MUFU.EX2 R62, R62 ;  /* 0x0000003e003e7308 */ /* 0x000ee20000000800 */
[C---:B0-----:R-:W-:Y:S01]  /*4830*/  FADD.FTZ R12, R58.reuse, R3 ;  /* 0x000000033a0c7221 */ /* 0x041fe20000010000 */
[----:B------:R-:W-:-:S05]  /*4840*/  F2FP.BF16.F32.PACK_AB R35, R58, R19 ;  /* 0x000000133a23723e */ /* 0x000fca00000010ff */
[----:B------:R0:W-:Y:S01]  /*4850*/  STSM.16.M88.4 [R2+0x27800], R32 ;  /* 0x0278002002007844 */ /* 0x0001e20000000200 */
[----:B------:R-:W4:Y:S01]  /*4860*/  MUFU.EX2 R70, R70 ;  /* 0x0000004600467308 */ /* 0x000f220000000800 */
[----:B-1----:R-:W-:-:S07]  /*4870*/  FADD.FTZ R3, R55, R12 ;  /* 0x0000000c37037221 */ /* 0x002fce0000010000 */
[----:B------:R-:W1:Y:S01]  /*4880*/  MUFU.EX2 R71, R71 ;  /* 0x0000004700477308 */ /* 0x000e620000000800 */
[C---:B---3--:R-:W-:Y:S01]  /*4890*/  FADD.FTZ R3, R62.reuse, R3 ;  /* 0x000000033e037221 */ /* 0x048fe20000010000 */
[----:B------:R-:W-:-:S06]  /*48a0*/  F2FP.BF16.F32.PACK_AB R25, R62, R55 ;  /* 0x000000373e19723e */ /* 0x000fcc00000010ff */
[----:B------:R-:W3:Y:S01]  /*48b0*/  MUFU.EX2 R74, R74 ;  /* 0x0000004a004a7308 */ /* 0x000ee20000000800 */
[----:B----4-:R-:W-:-:S07]  /*48c0*/  FADD.FTZ R4, R70, R3 ;  /* 0x0000000346047221 */ /* 0x010fce0000010000 */
[----:B------:R-:W4:Y:S01]  /*48d0*/  MUFU.EX2 R44, R44 ;  /* 0x0000002c002c7308 */ /* 0x000f220000000800 */
[C---:B-1----:R-:W-:Y:S01]  /*48e0*/  FADD.FTZ R3, R71.reuse, R4 ;  /* 0x0000000447037221 */ /* 0x042fe20000010000 */
[----:B------:R-:W-:-:S06]  /*48f0*/  F2FP.BF16.F32.PACK_AB R27, R71, R70 ;  /* 0x00000046471b723e */ /* 0x000fcc00000010ff */
[----:B------:R-:W1:Y:S01]  /*4900*/  MUFU.EX2 R53, R53 ;  /* 0x0000003500357308 */ /* 0x000e620000000800 */
[----:B---3--:R-:W-:-:S07]  /*4910*/  FADD.FTZ R4, R74, R3 ;  /* 0x000000034a047221 */ /* 0x008fce0000010000 */
[----:B------:R-:W3:Y:S01]  /*4920*/  MUFU.EX2 R56, R56 ;  /* 0x0000003800387308 */ /* 0x000ee20000000800 */
[----:B----4-:R-:W-:-:S07]  /*4930*/  FADD.FTZ R16, R44, R13 ;  /* 0x0000000d2c107221 */ /* 0x010fce0000010000 */
[----:B------:R-:W2:Y:S01]  /*4940*/  MUFU.EX2 R65, R65 ;  /* 0x0000004100417308 */ /* 0x000ea20000000800 */
[C---:B-1----:R-:W-:Y:S01]  /*4950*/  F2FP.BF16.F32.PACK_AB R26, R53.reuse, R44 ;  /* 0x0000002c351a723e */ /* 0x042fe200000010ff */
[----:B------:R-:W-:-:S04]  /*4960*/  FADD.FTZ R13, R53, R16 ;  /* 0x00000010350d7221 */ /* 0x000fc80000010000 */
[----:B------:R0:W-:Y:S02]  /*4970*/  STSM.16.M88.4 [R37+0x27800], R24 ;  /* 0x0278001825007844 */ /* 0x0001e40000000200 */
[----:B------:R-:W-:Y:S01]  /*4980*/  MUFU.EX2 R48, R48 ;  /* 0x0000003000307308 */ /* 0x000fe20000000800 */
[----:B---3--:R-:W-:-:S07]  /*4990*/  FADD.FTZ R12, R56, R13 ;  /* 0x0000000d380c7221 */ /* 0x008fce0000010000 */
[----:B------:R-:W1:Y:S01]  /*49a0*/  MUFU.EX2 R57, R57 ;  /* 0x0000003900397308 */ /* 0x000e620000000800 */
[C---:B--2---:R-:W-:Y:S01]  /*49b0*/  F2FP.BF16.F32.PACK_AB R20, R65.reuse, R56 ;  /* 0x000000384114723e */ /* 0x044fe200000010ff */
[----:B------:R-:W-:-:S06]  /*49c0*/  FADD.FTZ R13, R65, R12 ;  /* 0x0000000c410d7221 */ /* 0x000fcc0000010000 */
[----:B------:R-:W2:Y:S08]  /*49d0*/  MUFU.EX2 R75, R75 ;  /* 0x0000004b004b7308 */ /* 0x000eb00000000800 */
[----:B------:R-:W-:Y:S01]  /*49e0*/  MUFU.EX2 R78, R78 ;  /* 0x0000004e004e7308 */ /* 0x000fe20000000800 */
[----:B-1----:R-:W-:Y:S01]  /*49f0*/  F2FP.BF16.F32.PACK_AB R22, R57, R48 ;  /* 0x000000303916723e */ /* 0x002fe200000010ff */
[----:B------:R-:W-:-:S04]  /*4a00*/  FADD.FTZ R48, R48, R13 ;  /* 0x0000000d30307221 */ /* 0x000fc80000010000 */
[----:B------:R-:W-:Y:S02]  /*4a10*/  FADD.FTZ R57, R57, R48 ;  /* 0x0000003039397221 */ /* 0x000fe40000010000 */
[----:B------:R-:W1:Y:S01]  /*4a20*/  MUFU.EX2 R79, R79 ;  /* 0x0000004f004f7308 */ /* 0x000e620000000800 */
[C---:B--2---:R-:W-:Y:S01]  /*4a30*/  F2FP.BF16.F32.PACK_AB R21, R75.reuse, R74 ;  /* 0x0000004a4b15723e */ /* 0x044fe200000010ff */
[----:B------:R-:W-:-:S06]  /*4a40*/  FADD.FTZ R19, R75, R4 ;  /* 0x000000044b137221 */ /* 0x000fcc0000010000 */
[----:B------:R-:W-:Y:S08]  /*4a50*/  MUFU.EX2 R52, R52 ;  /* 0x0000003400347308 */ /* 0x000ff00000000800 */
[----:B------:R-:W2:Y:S01]  /*4a60*/  MUFU.EX2 R61, R61 ;  /* 0x0000003d003d7308 */ /* 0x000ea20000000800 */
[----:B-1----:R-:W-:Y:S01]  /*4a70*/  F2FP.BF16.F32.PACK_AB R23, R79, R78 ;  /* 0x0000004e4f17723e */ /* 0x002fe200000010ff */
[----:B------:R-:W-:-:S04]  /*4a80*/  FADD.FTZ R78, R78, R19 ;  /* 0x000000134e4e7221 */ /* 0x000fc80000010000 */
[----:B------:R0:W-:Y:S01]  /*4a90*/  STSM.16.M88.4 [R39+0x27800], R20 ;  /* 0x0278001427007844 */ /* 0x0001e20000000200 */
[----:B------:R-:W-:Y:S01]  /*4aa0*/  FADD.FTZ R79, R79, R78 ;  /* 0x0000004e4f4f7221 */ /* 0x000fe20000010000 */
[----:B------:R-:W1:Y:S08]  /*4ab0*/  MUFU.EX2 R60, R60 ;  /* 0x0000003c003c7308 */ /* 0x000e700000000800 */
[----:B------:R-:W3:Y:S01]  /*4ac0*/  MUFU.EX2 R69, R69 ;  /* 0x0000004500457308 */ /* 0x000ee20000000800 */
[----:B--2---:R-:W-:Y:S01]  /*4ad0*/  F2FP.BF16.F32.PACK_AB R28, R61, R52 ;  /* 0x000000343d1c723e */ /* 0x004fe200000010ff */
[----:B------:R-:W-:-:S04]  /*4ae0*/  FADD.FTZ R52, R52, R57 ;  /* 0x0000003934347221 */ /* 0x000fc80000010000 */
[----:B------:R-:W-:Y:S02]  /*4af0*/  FADD.FTZ R61, R61, R52 ;  /* 0x000000343d3d7221 */ /* 0x000fe40000010000 */
[----:B------:R-:W-:Y:S02]  /*4b00*/  MUFU.EX2 R82, R82 ;  /* 0x0000005200527308 */ /* 0x000fe40000000800 */
[----:B-1----:R-:W-:-:S06]  /*4b10*/  FADD.FTZ R4, R60, R61 ;  /* 0x0000003d3c047221 */ /* 0x002fcc0000010000 */
[----:B------:R-:W1:Y:S01]  /*4b20*/  MUFU.EX2 R83, R83 ;  /* 0x0000005300537308 */ /* 0x000e620000000800 */
[C---:B---3--:R-:W-:Y:S01]  /*4b30*/  F2FP.BF16.F32.PACK_AB R30, R69.reuse, R60 ;  /* 0x0000003c451e723e */ /* 0x048fe200000010ff */
[----:B------:R-:W-:-:S06]  /*4b40*/  FADD.FTZ R4, R69, R4 ;  /* 0x0000000445047221 */ /* 0x000fcc0000010000 */
[----:B------:R-:W-:Y:S08]  /*4b50*/  MUFU.EX2 R86, R86 ;  /* 0x0000005600567308 */ /* 0x000ff00000000800 */
[----:B------:R2:W3:Y:S01]  /*4b60*/  MUFU.EX2 R3, R14 ;  /* 0x0000000e00037308 */ /* 0x0004e20000000800 */
[----:B-1----:R-:W-:Y:S01]  /*4b70*/  F2FP.BF16.F32.PACK_AB R29, R83, R82 ;  /* 0x00000052531d723e */ /* 0x002fe200000010ff */
[----:B------:R-:W-:-:S04]  /*4b80*/  FADD.FTZ R82, R82, R79 ;  /* 0x0000004f52527221 */ /* 0x000fc80000010000 */
[----:B------:R-:W-:Y:S01]  /*4b90*/  FADD.FTZ R83, R83, R82 ;  /* 0x0000005253537221 */ /* 0x000fe20000010000 */
[----:B--2---:R-:W-:Y:S01]  /*4ba0*/  VIADD R14, R18, 0xfffffffe ;  /* 0xfffffffe120e7836 */ /* 0x004fe20000000000 */
[----:B---3--:R-:W-:Y:S02]  /*4bb0*/  F2FP.BF16.F32.PACK_AB R31, R3, R86 ;  /* 0x00000056031f723e */ /* 0x008fe400000010ff */
[----:B------:R-:W-:-:S03]  /*4bc0*/  FADD.FTZ R86, R86, R83 ;  /* 0x0000005356567221 */ /* 0x000fc60000010000 */
[----:B------:R0:W-:Y:S01]  /*4bd0*/  STSM.16.M88.4 [R5+0x6000], R28 ;  /* 0x0060001c05007844 */ /* 0x0001e20000000200 */
[----:B------:R-:W-:Y:S01]  /*4be0*/  FADD.FTZ R3, R3, R86 ;  /* 0x0000005603037221 */ /* 0x000fe20000010000 */
[----:B------:R1:W-:Y:S06]  /*4bf0*/  MEMBAR.ALL.CTA ;  /* 0x0000000000007992 */ /* 0x0003ec0000008000 */
[----:B-1----:R-:W1:Y:S02]  /*4c00*/  FENCE.VIEW.ASYNC.S ;  /* 0x00000000000073c6 */ /* 0x002e640000000000 */
[----:B-1----:R-:W-:Y:S01]  /*4c10*/  NOP ;  /* 0x0000000000007918 */ /* 0x002fe20000000000 */
[----:B------:R-:W-:Y:S05]  /*4c20*/  @P1 BRA `(.L_x_865) ;  /* 0x00000000004c1947 */ /* 0x000fea0003800000 */
[----:B------:R-:W-:Y:S01]  /*4c30*/  ISETP.LT.AND P1, PT, RZ, UR40, PT ;  /* 0x00000028ff007c0c */ /* 0x000fe2000bf21270 */
[----:B------:R-:W-:-:S12]  /*4c40*/  UIADD3 UR10, UR40, -0x1, URZ ;  /* 0xffffffff280a7890 */ /* 0x000fd8000fffe03f */
[----:B------:R-:W-:Y:S05]  /*4c50*/  @P1 BRA `(.L_x_866) ;  /* 0x0000000000201947 */ /* 0x000fea0003800000 */
[----:B------:R-:W-:Y:S01]  /*4c60*/  ULDC UR14, c[0x0][0x9e4] ;  /* 0x00027900000e7ab9 */ /* 0x000fe20000000800 */
[----:B------:R-:W-:Y:S02]  /*4c70*/  UIADD3 UR10, -UR40, URZ, URZ ;  /* 0x0000003f280a7290 */ /* 0x000fe4000fffe13f */
[----:B------:R-:W-:-:S11]  /*4c80*/  UISETP.NE.AND UP0, UPT, UR14, 0x1, UPT ;  /* 0x000000010e00788c */ /* 0x000fd6000bf05270 */
[----:B------:R-:W-:Y:S02]  /*4c90*/  @UP0 ULDC.64 UR18, c[0x0][0x9e8] ;  /* 0x00027a0000120ab9 */ /* 0x000fe40000000a00 */
[----:B------:R-:W-:-:S04]  /*4ca0*/  UIMAD.WIDE.U32 UR4, UR10, UR18, URZ ;  /* 0x000000120a0472a5 */ /* 0x000fc8000f8e003f */
[----:B------:R-:W-:-:S04]  /*4cb0*/  @UP0 USHF.R.U32.HI UR10, URZ, UR19, UR5 ;  /* 0x000000133f0a0299 */ /* 0x000fc80008011605 */
[----:B------:R-:W-:Y:S01]  /*4cc0*/  ULOP3.LUT UR10, URZ, UR10, URZ, 0x33, !UPT ;  /* 0x0000000a3f0a7292 */ /* 0x000fe2000f8e333f */
[----:B------:R-:W-:Y:S11]  /*4cd0*/  BRA `(.L_x_867) ;  /* 0x0000000000147947 */ /* 0x000ff60003800000 */
.L_x_866:
[----:B------:R-:W-:Y:S02]  /*4ce0*/  ULDC UR14, c[0x0][0x9e4] ;  /* 0x00027900000e7ab9 */ /* 0x000fe40000000800 */
[----:B------:R-:W-:-:S11]  /*4cf0*/  UISETP.NE.AND UP0, UPT, UR14, 0x1, UPT ;  /* 0x000000010e00788c */ /* 0x000fd6000bf05270 */
[----:B------:R-:W-:Y:S02]  /*4d00*/  @UP0 ULDC.64 UR18, c[0x0][0x9e8] ;  /* 0x00027a0000120ab9 */ /* 0x000fe40000000a00 */
[----:B------:R-:W-:-:S04]  /*4d10*/  UIMAD.WIDE.U32 UR4, UR10, UR18, URZ ;  /* 0x000000120a0472a5 */ /* 0x000fc8000f8e003f */
[----:B------:R-:W-:-:S12]  /*4d20*/  @UP0 USHF.R.U32.HI UR10, URZ, UR19, UR5 ;  /* 0x000000133f0a0299 */ /* 0x000fd80008011605 */
.L_x_867:
[----:B------:R-:W-:-:S04]  /*4d30*/  UIMAD UR10, UR10, UR14, UR14 ;  /* 0x0000000e0a0a72a4 */ /* 0x000fc8000f8e020e */
[----:B------:R-:W-:-:S04]  /*4d40*/  UISETP.LT.AND UP0, UPT, UR6, UR10, UPT ;  /* 0x0000000a0600728c */ /* 0x000fc8000bf01270 */
[----:B------:R-:W-:-:S12]  /*4d50*/  USEL UR6, UR6, UR10, UP0 ;  /* 0x0000000a06067287 */ /* 0x000fd80008000000 */
.L_x_865:
[----:B------:R-:W-:Y:S01]  /*4d60*/  R2UR UR5, R146 ;  /* 0x00000000920572ca */ /* 0x000fe200000e0000 */
[----:B------:R-:W-:Y:S01]  /*4d70*/  USHF.R.S32.HI UR4, URZ, 0x1f, UR6 ;  /* 0x0000001f3f047899 */ /* 0x000fe20008011406 */
[----:B------:R-:W-:Y:S02]  /*4d80*/  CS2R R134, SRZ ;  /* 0x0000000000867805 */ /* 0x000fe4000001ff00 */
[----:B------:R-:W-:Y:S02]  /*4d90*/  CS2R R132, SRZ ;  /* 0x0000000000847805 */ /* 0x000fe4000001ff00 */
[----:B------:R-:W-:Y:S01]  /*4da0*/  CS2R R130, SRZ ;  /* 0x0000000000827805 */ /* 0x000fe2000001ff00 */
[----:B------:R-:W-:Y:S01]  /*4db0*/  ULEA.HI UR4, UR4, UR6, URZ, 0x7 ;  /* 0x0000000604047291 */ /* 0x000fe2000f8f383f */
[----:B------:R-:W-:Y:S02]  /*4dc0*/  CS2R R128, SRZ ;  /* 0x0000000000807805 */ /* 0x000fe4000001ff00 */
[----:B------:R-:W-:-:S02]  /*4dd0*/  CS2R R126, SRZ ;  /* 0x00000000007e7805 */ /* 0x000fc4000001ff00 */
[----:B------:R-:W-:Y:S01]  /*4de0*/  CS2R R124, SRZ ;  /* 0x00000000007c7805 */ /* 0x000fe2000001ff00 */
[----:B------:R-:W-:Y:S01]  /*4df0*/  USHF.R.S32.HI UR4, URZ, 0x7, UR4 ;  /* 0x000000073f047899 */ /* 0x000fe20008011404 */
[----:B------:R-:W-:Y:S02]  /*4e00*/  CS2R R122, SRZ ;  /* 0x00000000007a7805 */ /* 0x000fe4000001ff00 */
[----:B------:R-:W-:Y:S02]  /*4e10*/  CS2R R120, SRZ ;  /* 0x0000000000787805 */ /* 0x000fe4000001ff00 */
[----:B------:R-:W-:Y:S01]  /*4e20*/  CS2R R118, SRZ ;  /* 0x0000000000767805 */ /* 0x000fe2000001ff00 */
[----:B------:R-:W-:Y:S01]  /*4e30*/  UISETP.LT.AND UP0, UPT, UR5, UR4, UPT ;  /* 0x000000040500728c */ /* 0x000fe2000bf01270 */
[----:B------:R-:W-:Y:S02]  /*4e40*/  CS2R R116, SRZ ;  /* 0x0000000000747805 */ /* 0x000fe4000001ff00 */
[----:B------:R-:W-:-:S02]  /*4e50*/  CS2R R114, SRZ ;  /* 0x0000000000727805 */ /* 0x000fc4000001ff00 */
[----:B------:R-:W-:Y:S01]  /*4e60*/  CS2R R112, SRZ ;  /* 0x0000000000707805 */ /* 0x000fe2000001ff00 */
[----:B------:R-:W-:Y:S01]  /*4e70*/  USEL UR32, UR5, UR4, !UP0 ;  /* 0x0000000405207287 */ /* 0x000fe2000c000000 */
[----:B------:R-:W-:Y:S02]  /*4e80*/  CS2R R110, SRZ ;  /* 0x00000000006e7805 */ /* 0x000fe4000001ff00 */
[----:B------:R-:W-:Y:S01]  /*4e90*/  CS2R R108, SRZ ;  /* 0x00000000006c7805 */ /* 0x000fe2000001ff00 */
[----:B------:R-:W-:Y:S01]  /*4ea0*/  UMOV UR4, URZ ;  /* 0x0000003f00047c82 */ /* 0x000fe20008000000 */
[----:B------:R-:W-:Y:S01]  /*4eb0*/  UMOV UR5, URZ ;  /* 0x0000003f00057c82 */ /* 0x000fe20008000000 */
[----:B------:R-:W-:Y:S02]  /*4ec0*/  CS2R R106, SRZ ;  /* 0x00000000006a7805 */ /* 0x000fe4000001ff00 */
[----:B------:R-:W-:Y:S02]  /*4ed0*/  ISETP.GE.AND P1, PT, R14, UR32, PT ;  /* 0x000000200e007c0c */ /* 0x000fe4000bf26270 */
        /* <DEDUP_REMOVED lines=9> */
[----:B------:R-:W-:Y:S06]  /*4f70*/  @!P1 BRA `(.L_x_868) ;  /* 0x0000003000b09947 */ /* 0x000fec0003800000 */
[----:B------:R-:W-:Y:S01]  /*4f80*/  IMAD.MOV.U32 R12, RZ, RZ, R15 ;  /* 0x000000ffff0c7224 */ /* 0x000fe200078e000f */
[----:B------:R-:W-:Y:S01]  /*4f90*/  UMOV UR41, URZ ;  /* 0x0000003f00297c82 */ /* 0x000fe20008000000 */
[----:B------:R-:W-:Y:S01]  /*4fa0*/  IMAD.MOV.U32 R13, RZ, RZ, R0 ;  /* 0x000000ffff0d7224 */ /* 0x000fe200078e0000 */
[----:B------:R-:W-:Y:S01]  /*4fb0*/  UMOV UR6, URZ ;  /* 0x0000003f00067c82 */ /* 0x000fe20008000000 */
[----:B------:R-:W-:Y:S01]  /*4fc0*/  IMAD.MOV.U32 R135, RZ, RZ, RZ ;  /* 0x000000ffff877224 */ /* 0x000fe200078e00ff */
[----:B------:R-:W-:Y:S01]  /*4fd0*/  ULDC UR33, c[0x0][0x9e4] ;  /* 0x0002790000217ab9 */ /* 0x000fe20000000800 */
[----:B------:R-:W-:Y:S01]  /*4fe0*/  ULDC UR35, c[0x0][0x2f0] ;  /* 0x0000bc0000237ab9 */ /* 0x000fe20000000800 */
[----:B------:R-:W-:Y:S01]  /*4ff0*/  ULDC UR34, c[0x0][0x988] ;  /* 0x0002620000227ab9 */ /* 0x000fe20000000800 */
[----:B------:R-:W-:-:S05]  /*5000*/  ULDC UR40, c[0x0][0x9e0] ;  /* 0x0002780000287ab9 */ /* 0x000fca0000000800 */
.L_x_887:
[----:B------:R-:W-:Y:S01]  /*5010*/  ISETP.NE.AND P2, PT, RZ, UR60, PT ;  /* 0x0000003cff007c0c */ /* 0x000fe2000bf45270 */
[----:B------:R-:W-:-:S04]  /*5020*/  UISETP.NE.AND UP0, UPT, UR6, 0x1, UPT ;  /* 0x000000010600788c */ /* 0x000fc8000bf05270 */
[----:B------:R-:W-:-:S04]  /*5030*/  USEL UR5, URZ, 0x1, UP0 ;  /* 0x000000013f057887 */ /* 0x000fc80008000000 */
[----:B------:R-:W-:-:S04]  /*5040*/  ULOP3.LUT UR5, UR41, UR5, URZ, 0x3c, !UPT ;  /* 0x0000000529057292 */ /* 0x000fc8000f8e3c3f */
[----:B------:R-:W-:Y:S08]  /*5050*/  @P2 BRA `(.L_x_869) ;  /* 0x0000000000382947 */ /* 0x000ff00003800000 */
[----:B------:R-:W-:Y:S05]  /*5060*/  @!P0 BRA `(.L_x_870) ;  /* 0x0000000000048947 */ /* 0x000fea0003800000 */
[----:B------:R-:W-:Y:S01]  /*5070*/  BPT.TRAP 0x1 ;  /* 0x000000040000795c */ /* 0x000fe20000300000 */
.L_x_870:
[----:B------:R-:W-:Y:S01]  /*5080*/  UIADD3 UR4, UR6, 0x1, URZ ;  /* 0x0000000106047890 */ /* 0x000fe2000fffe03f */
[----:B------:R-:W-:-:S03]  /*5090*/  IMAD.U32 R0, RZ, RZ, UR5 ;  /* 0x00000005ff007e24 */ /* 0x000fc6000f8e00ff */
[----:B------:R-:W-:Y:S02]  /*50a0*/  UISETP.NE.AND UP0, UPT, UR4, 0x2, UPT ;  /* 0x000000020400788c */ /* 0x000fe4000bf05270 */
[----:B------:R-:W-:Y:S02]  /*50b0*/  SHF.L.U32 R0, R0, 0x1f, RZ ;  /* 0x0000001f00007819 */ /* 0x000fe400000006ff */
[----:B------:R-:W-:-:S04]  /*50c0*/  USEL UR4, UR4, URZ, UP0 ;  /* 0x0000003f04047287 */ /* 0x000fc80008000000 */
[----:B------:R-:W-:-:S09]  /*50d0*/  ULEA UR4, UR4, UR38, 0x3 ;  /* 0x0000002604047291 */ /* 0x000fd2000f8e183f */
[----:B------:R1:W2:Y:S01]  /*50e0*/  SYNCS.PHASECHK.TRANS64.TRYWAIT P1, [UR4+0x2d830], R0 ;  /* 0x02d83000ff0075a7 */ /* 0x0002a20008020144 */
[----:B------:R-:W-:Y:S05]  /*50f0*/  @!P0 BRA `(.L_x_871) ;  /* 0x0000000000048947 */ /* 0x000fea0003800000 */
[----:B------:R-:W-:Y:S01]  /*5100*/  BPT.TRAP 0x1 ;  /* 0x000000040000795c */ /* 0x000fe20000300000 */
.L_x_871:
[----:B--2---:R-:W-:Y:S05]  /*5110*/  @P1 BRA `(.L_x_869) ;  /* 0x0000000000081947 */ /* 0x004fea0003800000 */
[----:B------:R-:W2:Y:S02]  /*5120*/  SYNCS.PHASECHK.TRANS64.TRYWAIT P1, [UR4+0x2d830], R0 ;  /* 0x02d83000ff0075a7 */ /* 0x000ea40008020144 */
[----:B--2---:R-:W-:Y:S05]  /*5130*/  @!P1 BRA `(.L_x_872) ;  /* 0x000000e800009947 */ /* 0x004fea0003800000 */
.L_x_869:
[----:B------:R-:W3:Y:S01]  /*5140*/  S2R R8, SR_TID.X ;  /* 0x0000000000087919 */ /* 0x000ee20000002100 */
[----:B------:R-:W-:Y:S01]  /*5150*/  UIADD3 UR4, UR6, 0x1, URZ ;  /* 0x0000000106047890 */ /* 0x000fe2000fffe03f */
[----:B------:R-:W-:Y:S01]  /*5160*/  R2UR UR28, R10 ;  /* 0x000000000a1c72ca */ /* 0x000fe200000e0000 */
[----:B------:R-:W-:Y:S01]  /*5170*/  UMOV UR31, 0x80000020 ;  /* 0x80000020001f7882 */ /* 0x000fe20000000000 */
[----:B------:R-:W-:Y:S01]  /*5180*/  R2UR UR29, R11 ;  /* 0x000000000b1d72ca */ /* 0x000fe200000e0000 */
[----:B------:R-:W-:Y:S01]  /*5190*/  UISETP.NE.AND UP0, UPT, UR4, 0x2, UPT ;  /* 0x000000020400788c */ /* 0x000fe2000bf05270 */
[----:B------:R-:W-:Y:S01]  /*51a0*/  UMOV UR11, 0x80000020 ;  /* 0x80000020000b7882 */ /* 0x000fe20000000000 */
[----:B------:R-:W-:Y:S02]  /*51b0*/  UMOV UR15, 0x80000020 ;  /* 0x80000020000f7882 */ /* 0x000fe40000000000 */
[----:B------:R-:W-:Y:S01]  /*51c0*/  USEL UR4, UR4, URZ, UP0 ;  /* 0x0000003f04047287 */ /* 0x000fe20008000000 */
[----:B------:R-:W-:Y:S01]  /*51d0*/  UMOV UR19, 0x80000020 ;  /* 0x8000002000137882 */ /* 0x000fe20000000000 */
[----:B------:R-:W-:-:S02]  /*51e0*/  UMOV UR23, 0x80000020 ;  /* 0x8000002000177882 */ /* 0x000fc40000000000 */
[----:B------:R-:W-:Y:S01]  /*51f0*/  UIMAD UR30, UR4, 0x600, UR7 ;  /* 0x00000600041e78a4 */ /* 0x000fe2000f8e0207 */
[----:B------:R-:W-:-:S03]  /*5200*/  UMOV UR27, 0x80000020 ;  /* 0x80000020001b7882 */ /* 0x000fc60000000000 */
[----:B------:R-:W-:Y:S02]  /*5210*/  UIADD3 UR10, UR30, 0x2, URZ ;  /* 0x000000021e0a7890 */ /* 0x000fe4000fffe03f */
[----:B------:R-:W-:Y:S02]  /*5220*/  UIADD3 UR14, UR30, 0x200, URZ ;  /* 0x000002001e0e7890 */ /* 0x000fe4000fffe03f */
[----:B------:R-:W-:Y:S02]  /*5230*/  UIADD3 UR18, UR30, 0x202, URZ ;  /* 0x000002021e127890 */ /* 0x000fe4000fffe03f */
[----:B------:R-:W-:Y:S02]  /*5240*/  UIADD3 UR22, UR30, 0x400, URZ ;  /* 0x000004001e167890 */ /* 0x000fe4000fffe03f */
[----:B------:R-:W-:Y:S01]  /*5250*/  UIADD3 UR26, UR30, 0x402, URZ ;  /* 0x000004021e1a7890 */ /* 0x000fe2000fffe03f */
[----:B---3--:R-:W-:-:S05]  /*5260*/  SHF.R.U32.HI R8, RZ, 0x7, R8 ;  /* 0x00000007ff087819 */ /* 0x008fca0000011608 */
[----:B-12---:R-:W-:-:S05]  /*5270*/  VIADD R0, R8, 0x8 ;  /* 0x0000000808007836 */ /* 0x006fca0000000000 */
[----:B------:R1:W-:Y:S06]  /*5280*/  BAR.SYNC.DEFER_BLOCKING R0, 0x100 ;  /* 0x000400000000751d */ /* 0x0003ec0000010000 */
[----:B0-----:R-:W-:-:S06]  /*5290*/  WARPGROUP.ARRIVE ;  /* 0x00000000000079c5 */ /* 0x001fcc0000000000 */
        /* <DEDUP_REMOVED lines=17> */
[----:B-1----:R-:W-:Y:S05]  /*53b0*/  @P2 BRA `(.L_x_873) ;  /* 0x00000000002c2947 */ /* 0x002fea0003800000 */
[----:B------:R-:W-:Y:S05]  /*53c0*/  @!P0 BRA `(.L_x_874) ;  /* 0x0000000000048947 */ /* 0x000fea0003800000 */
[----:B------:R-:W-:Y:S01]  /*53d0*/  BPT.TRAP 0x1 ;  /* 0x000000040000795c */ /* 0x000fe20000300000 */
.L_x_874:
[----:B------:R-:W-:Y:S01]  /*53e0*/  ULEA UR10, UR6, UR38, 0x3 ;  /* 0x00000026060a7291 */ /* 0x000fe2000f8e183f */
[----:B------:R-:W-:-:S05]  /*53f0*/  IMAD.U32 R0, RZ, RZ, UR41 ;  /* 0x00000029ff007e24 */ /* 0x000fca000f8e00ff */
[----:B------:R-:W-:-:S04]  /*5400*/  SHF.L.U32 R0, R0, 0x1f, RZ ;  /* 0x0000001f00007819 */ /* 0x000fc800000006ff */
[----:B------:R0:W1:Y:S01]  /*5410*/  SYNCS.PHASECHK.TRANS64.TRYWAIT P1, [UR10+0x2d850], R0 ;  /* 0x02d85000ff0075a7 */ /* 0x000062000802014a */
[----:B------:R-:W-:Y:S05]  /*5420*/  @!P0 BRA `(.L_x_875) ;  /* 0x0000000000048947 */ /* 0x000fea0003800000 */
[----:B------:R-:W-:Y:S01]  /*5430*/  BPT.TRAP 0x1 ;  /* 0x000000040000795c */ /* 0x000fe20000300000 */
.L_x_875:
[----:B-1----:R-:W-:Y:S05]  /*5440*/  @P1 BRA `(.L_x_873) ;  /* 0x0000000000081947 */ /* 0x002fea0003800000 */
[----:B------:R-:W1:Y:S02]  /*5450*/  SYNCS.PHASECHK.TRANS64.TRYWAIT P1, [UR10+0x2d850], R0 ;  /* 0x02d85000ff0075a7 */ /* 0x000e64000802014a */
[----:B-1----:R-:W-:Y:S05]  /*5460*/  @!P1 BRA `(.L_x_876) ;  /* 0x000000e4004c9947 */ /* 0x002fea0003800000 */
.L_x_873:
[----:B------:R-:W-:Y:S01]  /*5470*/  UIADD3 UR10, UR38, 0x400, URZ ;  /* 0x00000400260a7890 */ /* 0x000fe2000fffe03f */
[----:B------:R-:W-:Y:S01]  /*5480*/  R2UR UR14, R144 ;  /* 0x00000000900e72ca */ /* 0x000fe200000e0000 */
[----:B------:R-:W-:Y:S01]  /*5490*/  WARPGROUP.ARRIVE ;  /* 0x00000000000079c5 */ /* 0x000fe20000000000 */
[----:B------:R-:W-:Y:S01]  /*54a0*/  UMOV UR29, 0x40000040 ;  /* 0x40000040001d7882 */ /* 0x000fe20000000000 */
[----:B------:R-:W-:-:S04]  /*54b0*/  USHF.R.U32.HI UR10, URZ, 0x4, UR10 ;  /* 0x000000043f0a7899 */ /* 0x000fc8000801160a */
[----:B-1----:R-:W1:Y:S01]  /*54c0*/  S2R R15, SR_TID.X ;  /* 0x00000000000f7919 */ /* 0x002e620000002100 */
[----:B------:R-:W-:Y:S01]  /*54d0*/  UMOV UR31, 0x80000020 ;  /* 0x80000020001f7882 */ /* 0x000fe20000000000 */
[----:B------:R-:W-:-:S04]  /*54e0*/  ULOP3.LUT UR10, UR10, 0x3fff, URZ, 0xc0, !UPT ;  /* 0x00003fff0a0a7892 */ /* 0x000fc8000f8ec03f */
[----:B------:R-:W-:Y:S02]  /*54f0*/  ULOP3.LUT UR11, UR10, 0x2000000, URZ, 0xfc, !UPT ;  /* 0x020000000a0b7892 */ /* 0x000fe4000f8efc3f */
[----:B------:R-:W-:Y:S02]  /*5500*/  ULOP3.LUT UR10, UR14, 0x10000, URZ, 0xfc, !UPT ;  /* 0x000100000e0a7892 */ /* 0x000fe4000f8efc3f */
[----:B------:R-:W-:-:S05]  /*5510*/  UIMAD UR11, UR6, 0x600, UR11 ;  /* 0x00000600060b78a4 */ /* 0x000fca000f8e020b */
[----:B------:R-:W-:Y:S02]  /*5520*/  UMOV UR28, UR10 ;  /* 0x0000000a001c7c82 */ /* 0x000fe40008000000 */
[----:B------:R-:W-:Y:S02]  /*5530*/  UMOV UR30, UR11 ;  /* 0x0000000b001e7c82 */ /* 0x000fe40008000000 */
[----:B------:R-:W-:Y:S01]  /*5540*/  HGMMA.64x96x16.F32.BF16 R88, gdesc[UR28].tnspB, R88, gsb0 ;  /* 0x416000001c5879f0 */ /* 0x000fe20008001858 */
[----:B------:R-:W-:Y:S02]  /*5550*/  UIADD3 UR28, UR10, 0x2, URZ ;  /* 0x000000020a1c7890 */ /* 0x000fe4000fffe03f */
[----:B------:R-:W-:Y:S01]  /*5560*/  UIADD3 UR30, UR11, 0x40, URZ ;  /* 0x000000400b1e7890 */ /* 0x000fe2000fffe03f */
[----:B------:R-:W-:Y:S01]  /*5570*/  UMOV UR29, 0x40000040 ;  /* 0x40000040001d7882 */ /* 0x000fe20000000000 */
[----:B------:R-:W-:Y:S01]  /*5580*/  UMOV UR31, 0x80000020 ;  /* 0x80000020001f7882 */ /* 0x000fe20000000000 */
[----:B-1----:R-:W-:-:S02]  /*5590*/  SHF.R.U32.HI R8, RZ, 0x7, R15 ;  /* 0x00000007ff087819 */ /* 0x002fc4000001160f */
        /* <DEDUP_REMOVED lines=52> */
.L_x_877:
[----:B------:R-:W-:Y:S01]  /*58e0*/  R2UR UR10, R143 ;  /* 0x000000008f0a72ca */ /* 0x000fe200000e0000 */
[----:B------:R-:W1:Y:S01]  /*58f0*/  S2UR UR18, SR_CgaCtaId ;  /* 0x00000000001279c3 */ /* 0x000e620000008800 */
[----:B------:R-:W-:Y:S01]  /*5900*/  IMAD.MOV.U32 R15, RZ, RZ, R139 ;  /* 0x000000ffff0f7224 */ /* 0x000fe200078e008b */
[----:B------:R-:W-:Y:S01]  /*5910*/  UISETP.NE.AND UP0, UPT, UR39, URZ, UPT ;  /* 0x0000003f2700728c */ /* 0x000fe2000bf05270 */
[----:B------:R-:W-:-:S05]  /*5920*/  R2UR UR15, R145 ;  /* 0x00000000910f72ca */ /* 0x000fca00000e0000 */
[----:B------:R-:W2:Y:S04]  /*5930*/  LDC R8, c[0x0][0x288] ;  /* 0x0000a200ff087b82 */ /* 0x000ea80000000800 */
[----:B------:R-:W-:Y:S02]  /*5940*/  UISETP.NE.AND UP1, UPT, UR10, URZ, UPT ;  /* 0x0000003f0a00728c */ /* 0x000fe4000bf25270 */
[----:B------:R-:W-:-:S04]  /*5950*/  ULEA UR10, UR4, UR38, 0x3 ;  /* 0x00000026040a7291 */ /* 0x000fc8000f8e183f */
[----:B------:R-:W-:Y:S01]  /*5960*/  PLOP3.LUT P1, PT, PT, PT, UP1, 0x80, 0x0 ;  /* 0x000000000000781c */ /* 0x000fe20003f2f018 */
[----:B------:R-:W-:Y:S01]  /*5970*/  UIADD3 UR10, UR10, 0x2d840, URZ ;  /* 0x0002d8400a0a7890 */ /* 0x000fe2000fffe03f */
[----:B------:R-:W-:-:S03]  /*5980*/  PLOP3.LUT P2, PT, PT, PT, UP1, 0x80, 0x0 ;  /* 0x000000000000781c */ /* 0x000fc60003f4f018 */
[----:B------:R-:W-:Y:S01]  /*5990*/  @UP1 ULDC UR11, c[0x0][0x44c] ;  /* 0x00011300000b1ab9 */ /* 0x000fe20000000800 */
[----:B------:R-:W-:Y:S01]  /*59a0*/  @UP1 ULDC UR14, c[0x0][0x450] ;  /* 0x00011400000e1ab9 */ /* 0x000fe20000000800 */
[----:B-1----:R-:W-:-:S06]  /*59b0*/  UPRMT UR10, UR18, 0x654, UR10 ;  /* 0x00000654120a7896 */ /* 0x002fcc000800000a */
[----:B0-----:R-:W-:Y:S01]  /*59c0*/  @P1 IMAD.HI.U32 R0, R139, UR11, RZ ;  /* 0x0000000b8b001c27 */ /* 0x001fe2000f8e00ff */
[----:B------:R-:W-:Y:S02]  /*59d0*/  PLOP3.LUT P1, PT, PT, PT, UP0, 0x40, 0x0 ;  /* 0x000000000000781c */ /* 0x000fe40003f2e808 */
[----:B------:R-:W-:Y:S02]  /*59e0*/  SYNCS.ARRIVE.TRANS64.RED.A1T0 RZ, [UR10], RZ ;  /* 0x000000ffffff79a7 */ /* 0x000fe4000810040a */
[----:B------:R-:W-:Y:S01]  /*59f0*/  @P2 SHF.R.U32.HI R15, RZ, UR14, R0 ;  /* 0x0000000eff0f2c19 */ /* 0x000fe20008011600 */
[----:B------:R-:W-:-:S04]  /*5a00*/  IMAD.SHL.U32 R0, R14, 0x80, RZ ;  /* 0x000000800e007824 */ /* 0x000fc800078e00ff */
[----:B------:R-:W0:Y:S01]  /*5a10*/  SHFL.IDX PT, R22, R15, RZ, 0x1c1f ;  /* 0x001c1fff0f167589 */ /* 0x000e2200000e0000 */
[----:B------:R-:W-:-:S05]  /*5a20*/  IADD3 R16, -R0, 0x1, RZ ;  /* 0x0000000100107810 */ /* 0x000fca0007ffe1ff */
[----:B------:R-:W-:-:S04]  /*5a30*/  IMAD R16, R9, -0x2, R16 ;  /* 0xfffffffe09107824 */ /* 0x000fc800078e0210 */
[----:B------:R-:W-:-:S04]  /*5a40*/  IMAD R19, R17, UR35, R16 ;  /* 0x0000002311137c24 */ /* 0x000fc8000f8e0210 */
[----:B--2---:R-:W-:-:S04]  /*5a50*/  IMAD.IADD R19, R19, 0x1, -R8 ;  /* 0x0000000113137824 */ /* 0x004fc800078e0a08 */
[C---:B------:R-:W-:Y:S02]  /*5a60*/  VIADD R20, R19.reuse, UR40 ;  /* 0x0000002813147c36 */ /* 0x040fe40008000000 */
[----:B------:R-:W-:Y:S02]  /*5a70*/  VIADD R19, R19, UR15 ;  /* 0x0000000f13137c36 */ /* 0x000fe40008000000 */
[----:B0-----:R-:W-:Y:S02]  /*5a80*/  IMAD.IADD R18, R20, 0x1, R22 ;  /* 0x0000000114127824 */ /* 0x001fe400078e0216 */
[----:B------:R-:W-:Y:S01]  /*5a90*/  IMAD.IADD R16, R22, 0x1, R19 ;  /* 0x0000000116107824 */ /* 0x000fe200078e0213 */
[----:B------:R-:W-:Y:S06]  /*5aa0*/  @P1 BRA `(.L_x_878) ;  /* 0x00000000005c1947 */ /* 0x000fec0003800000 */
[----:B------:R-:W-:Y:S01]  /*5ab0*/  IMAD R21, R17, UR35, R22 ;  /* 0x0000002311157c24 */ /* 0x000fe2000f8e0216 */
[----:B------:R-:W-:Y:S03]  /*5ac0*/  BSSY B0, `(.L_x_879) ;  /* 0x0000011000007945 */ /* 0x000fe60003800000 */
[----:B------:R-:W-:-:S05]  /*5ad0*/  IMAD.IADD R21, R21, 0x1, -R8 ;  /* 0x0000000115157824 */ /* 0x000fca00078e0a08 */
[----:B------:R-:W-:-:S13]  /*5ae0*/  ISETP.GT.AND P1, PT, R21, -0x1, PT ;  /* 0xffffffff1500780c */ /* 0x000fda0003f24270 */
[----:B------:R-:W-:Y:S05]  /*5af0*/  @P1 BRA `(.L_x_880) ;  /* 0x0000000000201947 */ /* 0x000fea0003800000 */
[----:B------:R-:W-:Y:S01]  /*5b00*/  IMAD.U32 R136, RZ, RZ, UR33 ;  /* 0x00000021ff887e24 */ /* 0x000fe2000f8e00ff */
[----:B------:R-:W-:-:S04]  /*5b10*/  LOP3.LUT R21, RZ, R21, RZ, 0x33, !PT ;  /* 0x00000015ff157212 */ /* 0x000fc800078e33ff */
[----:B------:R-:W-:-:S13]  /*5b20*/  ISETP.NE.AND P1, PT, R136, 0x1, PT ;  /* 0x000000018800780c */ /* 0x000fda0003f25270 */
[----:B------:R-:W0:Y:S02]  /*5b30*/  @P1 LDC.64 R22, c[0x0][0x9e8] ;  /* 0x00027a00ff161b82 */ /* 0x000e240000000a00 */
[----:B0-----:R-:W-:-:S05]  /*5b40*/  @P1 IMAD.HI.U32 R22, R21, R22, RZ ;  /* 0x0000001615161227 */ /* 0x001fca00078e00ff */
[----:B------:R-:W-:-:S04]  /*5b50*/  @P1 SHF.R.U32.HI R21, RZ, R23, R22 ;  /* 0x00000017ff151219 */ /* 0x000fc80000011616 */
[----:B------:R-:W-:Y:S01]  /*5b60*/  LOP3.LUT R21, RZ, R21, RZ, 0x33, !PT ;  /* 0x00000015ff157212 */ /* 0x000fe200078e33ff */
[----:B------:R-:W-:Y:S06]  /*5b70*/  BRA `(.L_x_881) ;  /* 0x0000000000147947 */ /* 0x000fec0003800000 */
.L_x_880:
[----:B------:R-:W-:-:S05]  /*5b80*/  IMAD.U32 R136, RZ, RZ, UR33 ;  /* 0x00000021ff887e24 */ /* 0x000fca000f8e00ff */
[----:B------:R-:W-:-:S13]  /*5b90*/  ISETP.NE.AND P1, PT, R136, 0x1, PT ;  /* 0x000000018800780c */ /* 0x000fda0003f25270 */
[----:B------:R-:W0:Y:S02]  /*5ba0*/  @P1 LDC.64 R22, c[0x0][0x9e8] ;  /* 0x00027a00ff161b82 */ /* 0x000e240000000a00 */
[----:B0-----:R-:W-:-:S05]  /*5bb0*/  @P1 IMAD.HI.U32 R22, R21, R22, RZ ;  /* 0x0000001615161227 */ /* 0x001fca00078e00ff */
[----:B------:R-:W-:-:S07]  /*5bc0*/  @P1 SHF.R.U32.HI R21, RZ, R23, R22 ;  /* 0x00000017ff151219 */ /* 0x000fce0000011616 */
.L_x_881:
[----:B------:R-:W-:Y:S05]  /*5bd0*/  BSYNC B0 ;  /* 0x0000000000007941 */ /* 0x000fea0003800000 */
.L_x_879:
[----:B------:R-:W-:-:S04]  /*5be0*/  IMAD R22, R21, R136, -R0 ;  /* 0x0000008815167224 */ /* 0x000fc800078e0a00 */
[----:B------:R-:W-:-:S05]  /*5bf0*/  IMAD R21, R9, -0x2, R22 ;  /* 0xfffffffe09157824 */ /* 0x000fca00078e0216 */
[----:B------:R-:W-:Y:S02]  /*5c00*/  VIADDMNMX R18, R21, R136, R18, PT ;  /* 0x0000008815127246 */ /* 0x000fe40003800112 */
[----:B------:R-:W-:-:S07]  /*5c10*/  VIMNMX R16, R16, R21, !PT ;  /* 0x0000001510107248 */ /* 0x000fce0007fe0100 */
.L_x_878:
[----:B------:R-:W-:Y:S01]  /*5c20*/  ISETP.GT.AND P1, PT, R14, -0x1, PT ;  /* 0xffffffff0e00780c */ /* 0x000fe20003f24270 */
[----:B------:R-:W0:Y:S01]  /*5c30*/  SHFL.IDX PT, R15, R15, 0x1, 0x1c1f ;  /* 0x003c1f000f0f7f89 */ /* 0x000e2200000e0000 */
[----:B------:R-:W-:Y:S02]  /*5c40*/  UISETP.NE.AND UP0, UPT, UR39, URZ, UPT ;  /* 0x0000003f2700728c */ /* 0x000fe4000bf05270 */
[C---:B------:R-:W-:Y:S02]  /*5c50*/  ISETP.GT.AND P3, PT, R16.reuse, 0x8, P1 ;  /* 0x000000081000780c */ /* 0x040fe40000f64270 */
[----:B------:R-:W-:Y:S02]  /*5c60*/  ISETP.GT.AND P6, PT, R16, RZ, P1 ;  /* 0x000000ff1000720c */ /* 0x000fe40000fc4270 */
[----:B------:R-:W-:Y:S02]  /*5c70*/  ISETP.LT.OR P3, PT, R18, 0x9, P3 ;  /* 0x000000091200780c */ /* 0x000fe40001f61670 */
[----:B------:R-:W-:-:S02]  /*5c80*/  ISETP.GT.AND P2, PT, R16, 0x1, P1 ;  /* 0x000000011000780c */ /* 0x000fc40000f44270 */
[----:B------:R-:W-:Y:S02]  /*5c90*/  FSEL R28, R28, -INF , !P3 ;  /* 0xff8000001c1c7808 */ /* 0x000fe40005800000 */
[----:B------:R-:W-:Y:S02]  /*5ca0*/  ISETP.GT.AND P3, PT, R16, 0x19, P1 ;  /* 0x000000191000780c */ /* 0x000fe40000f64270 */
[C---:B------:R-:W-:Y:S02]  /*5cb0*/  ISETP.LT.OR P6, PT, R18.reuse, 0x1, P6 ;  /* 0x000000011200780c */ /* 0x040fe400037c1670 */
[C---:B------:R-:W-:Y:S02]  /*5cc0*/  ISETP.LT.OR P2, PT, R18.reuse, 0x2, P2 ;  /* 0x000000021200780c */ /* 0x040fe40001741670 */
[----:B------:R-:W-:Y:S02]  /*5cd0*/  ISETP.LT.OR P3, PT, R18, 0x1a, P3 ;  /* 0x0000001a1200780c */ /* 0x000fe40001f61670 */
[----:B------:R-:W-:-:S02]  /*5ce0*/  FSEL R24, R24, -INF , !P6 ;  /* 0xff80000018187808 */ /* 0x000fc40007000000 */
[----:B------:R-:W-:Y:S01]  /*5cf0*/  FSEL R25, R25, -INF , !P2 ;  /* 0xff80000019197808 */ /* 0x000fe20005000000 */
[----:B0-----:R-:W-:Y:S01]  /*5d00*/  IMAD.IADD R20, R20, 0x1, R15 ;  /* 0x0000000114147824 */ /* 0x001fe200078e020f */
[C---:B------:R-:W-:Y:S02]  /*5d10*/  ISETP.GT.AND P5, PT, R16.reuse, 0x9, P1 ;  /* 0x000000091000780c */ /* 0x040fe40000fa4270 */
[C---:B------:R-:W-:Y:S02]  /*5d20*/  ISETP.GT.AND P4, PT, R16.reuse, 0x10, P1 ;  /* 0x000000101000780c */ /* 0x040fe40000f84270 */
[C---:B------:R-:W-:Y:S02]  /*5d30*/  ISETP.GT.AND P6, PT, R16.reuse, 0x11, P1 ;  /* 0x000000111000780c */ /* 0x040fe40000fc4270 */
[----:B------:R-:W-:Y:S02]  /*5d40*/  ISETP.GT.AND P2, PT, R16, 0x18, P1 ;  /* 0x000000181000780c */ /* 0x000fe40000f44270 */
[----:B------:R-:W-:-:S02]  /*5d50*/  FSEL R37, R37, -INF , !P3 ;  /* 0xff80000025257808 */ /* 0x000fc40005800000 */
[----:B------:R-:W-:Y:S02]  /*5d60*/  ISETP.GT.AND P3, PT, R16, 0x30, P1 ;  /* 0x000000301000780c */ /* 0x000fe40000f64270 */
[C---:B------:R-:W-:Y:S02]  /*5d70*/  ISETP.LT.OR P5, PT, R18.reuse, 0xa, P5 ;  /* 0x0000000a1200780c */ /* 0x040fe40002fa1670 */
[C---:B------:R-:W-:Y:S02]  /*5d80*/  ISETP.LT.OR P4, PT, R18.reuse, 0x11, P4 ;  /* 0x000000111200780c */ /* 0x040fe40002781670 */
[C---:B------:R-:W-:Y:S02]  /*5d90*/  ISETP.LT.OR P6, PT, R18.reuse, 0x12, P6 ;  /* 0x000000121200780c */ /* 0x040fe400037c1670 */
[C---:B------:R-:W-:Y:S02]  /*5da0*/  ISETP.LT.OR P2, PT, R18.reuse, 0x19, P2 ;  /* 0x000000191200780c */ /* 0x040fe40001741670 */
[----:B------:R-:W-:-:S02]  /*5db0*/  ISETP.LT.OR P3, PT, R18, 0x31, P3 ;  /* 0x000000311200780c */ /* 0x000fc40001f61670 */
[----:B------:R-:W-:Y:S02]  /*5dc0*/  FSEL R29, R29, -INF , !P5 ;  /* 0xff8000001d1d7808 */ /* 0x000fe40006800000 */
[----:B------:R-:W-:Y:S02]  /*5dd0*/  FSEL R32, R32, -INF , !P4 ;  /* 0xff80000020207808 */ /* 0x000fe40006000000 */
[----:B------:R-:W-:Y:S02]  /*5de0*/  FSEL R33, R33, -INF , !P6 ;  /* 0xff80000021217808 */ /* 0x000fe40007000000 */
[----:B------:R-:W-:Y:S02]  /*5df0*/  FSEL R36, R36, -INF , !P2 ;  /* 0xff80000024247808 */ /* 0x000fe40005000000 */
[C---:B------:R-:W-:Y:S02]  /*5e00*/  ISETP.GT.AND P5, PT, R16.reuse, 0x20, P1 ;  /* 0x000000201000780c */ /* 0x040fe40000fa4270 */
[----:B------:R-:W-:-:S02]  /*5e10*/  ISETP.GT.AND P4, PT, R16, 0x21, P1 ;  /* 0x000000211000780c */ /* 0x000fc40000f84270 */
[C---:B------:R-:W-:Y:S02]  /*5e20*/  ISETP.GT.AND P6, PT, R16.reuse, 0x28, P1 ;  /* 0x000000281000780c */ /* 0x040fe40000fc4270 */
[----:B------:R-:W-:Y:S02]  /*5e30*/  ISETP.GT.AND P2, PT, R16, 0x29, P1 ;  /* 0x000000291000780c */ /* 0x000fe40000f44270 */
[----:B------:R-:W-:Y:S02]  /*5e40*/  FSEL R48, R48, -INF , !P3 ;  /* 0xff80000030307808 */ /* 0x000fe40005800000 */
[----:B------:R-:W-:Y:S02]  /*5e50*/  ISETP.GT.AND P3, PT, R16, 0x41, P1 ;  /* 0x000000411000780c */ /* 0x000fe40000f64270 */
[C---:B------:R-:W-:Y:S02]  /*5e60*/  ISETP.LT.OR P5, PT, R18.reuse, 0x21, P5 ;  /* 0x000000211200780c */ /* 0x040fe40002fa1670 */
[----:B------:R-:W-:-:S02]  /*5e70*/  ISETP.LT.OR P4, PT, R18, 0x22, P4 ;  /* 0x000000221200780c */ /* 0x000fc40002781670 */
[C---:B------:R-:W-:Y:S02]  /*5e80*/  ISETP.LT.OR P6, PT, R18.reuse, 0x29, P6 ;  /* 0x000000291200780c */ /* 0x040fe400037c1670 */
[C---:B------:R-:W-:Y:S02]  /*5e90*/  ISETP.LT.OR P2, PT, R18.reuse, 0x2a, P2 ;  /* 0x0000002a1200780c */ /* 0x040fe40001741670 */
[----:B------:R-:W-:Y:S02]  /*5ea0*/  ISETP.LT.OR P3, PT, R18, 0x42, P3 ;  /* 0x000000421200780c */ /* 0x000fe40001f61670 */
[----:B------:R-:W-:Y:S02]  /*5eb0*/  FSEL R40, R40, -INF , !P5 ;  /* 0xff80000028287808 */ /* 0x000fe40006800000 */
[----:B------:R-:W-:Y:S02]  /*5ec0*/  FSEL R41, R41, -INF , !P4 ;  /* 0xff80000029297808 */ /* 0x000fe40006000000 */
[----:B------:R-:W-:-:S02]  /*5ed0*/  FSEL R44, R44, -INF , !P6 ;  /* 0xff8000002c2c7808 */ /* 0x000fc40007000000 */
[----:B------:R-:W-:Y:S02]  /*5ee0*/  FSEL R45, R45, -INF , !P2 ;  /* 0xff8000002d2d7808 */ /* 0x000fe40005000000 */
        /* <DEDUP_REMOVED lines=35> */
[----:B------:R-:W-:Y:S02]  /*6120*/  PLOP3.LUT P3, PT, PT, PT, UP0, 0x40, 0x0 ;  /* 0x000000000000781c */ /* 0x000fe40003f6e808 */
[C---:B------:R-:W-:Y:S02]  /*6130*/  ISETP.LT.OR P5, PT, R18.reuse, 0x5a, P5 ;  /* 0x0000005a1200780c */ /* 0x040fe40002fa1670 */
[C---:B------:R-:W-:Y:S02]  /*6140*/  ISETP.LT.OR P4, PT, R18.reuse, 0x61, P4 ;  /* 0x000000611200780c */ /* 0x040fe40002781670 */
[C---:B------:R-:W-:Y:S02]  /*6150*/  ISETP.LT.OR P6, PT, R18.reuse, 0x62, P6 ;  /* 0x000000621200780c */ /* 0x040fe400037c1670 */
[----:B------:R-:W-:Y:S02]  /*6160*/  ISETP.LT.OR P2, PT, R18, 0x69, P2 ;  /* 0x000000691200780c */ /* 0x000fe40001741670 */
[----:B------:R-:W-:-:S02]  /*6170*/  FSEL R69, R69, -INF , !P5 ;  /* 0xff80000045457808 */ /* 0x000fc40006800000 */
[----:B------:R-:W-:Y:S02]  /*6180*/  FSEL R72, R72, -INF , !P4 ;  /* 0xff80000048487808 */ /* 0x000fe40006000000 */
[----:B------:R-:W-:Y:S02]  /*6190*/  FSEL R73, R73, -INF , !P6 ;  /* 0xff80000049497808 */ /* 0x000fe40007000000 */
[----:B------:R-:W-:Y:S02]  /*61a0*/  FSEL R76, R76, -INF , !P2 ;  /* 0xff8000004c4c7808 */ /* 0x000fe40005000000 */
[C---:B------:R-:W-:Y:S02]  /*61b0*/  ISETP.GT.AND P5, PT, R16.reuse, 0x70, P1 ;  /* 0x000000701000780c */ /* 0x040fe40000fa4270 */
[C---:B------:R-:W-:Y:S02]  /*61c0*/  ISETP.GT.AND P4, PT, R16.reuse, 0x71, P1 ;  /* 0x000000711000780c */ /* 0x040fe40000f84270 */
[----:B------:R-:W-:-:S02]  /*61d0*/  ISETP.GT.AND P6, PT, R16, 0x78, P1 ;  /* 0x000000781000780c */ /* 0x000fc40000fc4270 */
[----:B------:R-:W-:Y:S01]  /*61e0*/  ISETP.GT.AND P2, PT, R16, 0x79, P1 ;  /* 0x000000791000780c */ /* 0x000fe20000f44270 */
[----:B------:R-:W-:Y:S01]  /*61f0*/  IMAD.IADD R16, R19, 0x1, R15 ;  /* 0x0000000113107824 */ /* 0x000fe200078e020f */
[C---:B------:R-:W-:Y:S02]  /*6200*/  ISETP.LT.OR P5, PT, R18.reuse, 0x71, P5 ;  /* 0x000000711200780c */ /* 0x040fe40002fa1670 */
[C---:B------:R-:W-:Y:S02]  /*6210*/  ISETP.LT.OR P4, PT, R18.reuse, 0x72, P4 ;  /* 0x000000721200780c */ /* 0x040fe40002781670 */
[C---:B------:R-:W-:Y:S02]  /*6220*/  ISETP.LT.OR P6, PT, R18.reuse, 0x79, P6 ;  /* 0x000000791200780c */ /* 0x040fe400037c1670 */
[----:B------:R-:W-:Y:S02]  /*6230*/  ISETP.LT.OR P2, PT, R18, 0x7a, P2 ;  /* 0x0000007a1200780c */ /* 0x000fe40001741670 */
[----:B------:R-:W-:-:S02]  /*6240*/  FSEL R80, R80, -INF , !P5 ;  /* 0xff80000050507808 */ /* 0x000fc40006800000 */
[----:B------:R-:W-:Y:S02]  /*6250*/  FSEL R81, R81, -INF , !P4 ;  /* 0xff80000051517808 */ /* 0x000fe40006000000 */
[----:B------:R-:W-:Y:S02]  /*6260*/  FSEL R84, R84, -INF , !P6 ;  /* 0xff80000054547808 */ /* 0x000fe40007000000 */
[----:B------:R-:W-:Y:S01]  /*6270*/  FSEL R85, R85, -INF , !P2 ;  /* 0xff80000055557808 */ /* 0x000fe20005000000 */
        /* <DEDUP_REMOVED lines=14> */
.L_x_884:
[----:B------:R-:W-:-:S05]  /*6360*/  IMAD.U32 R21, RZ, RZ, UR33 ;  /* 0x00000021ff157e24 */ /* 0x000fca000f8e00ff */
[----:B------:R-:W-:-:S13]  /*6370*/  ISETP.NE.AND P2, PT, R21, 0x1, PT ;  /* 0x000000011500780c */ /* 0x000fda0003f45270 */
[----:B------:R-:W0:Y:S02]  /*6380*/  @P2 LDC.64 R18, c[0x0][0x9e8] ;  /* 0x00027a00ff122b82 */ /* 0x000e240000000a00 */
[----:B0-----:R-:W-:-:S05]  /*6390*/  @P2 IMAD.HI.U32 R18, R15, R18, RZ ;  /* 0x000000120f122227 */ /* 0x001fca00078e00ff */
[----:B------:R-:W-:-:S07]  /*63a0*/  @P2 SHF.R.U32.HI R15, RZ, R19, R18 ;  /* 0x00000013ff0f2219 */ /* 0x000fce0000011612 */
.L_x_885:
[----:B------:R-:W-:Y:S05]  /*63b0*/  BSYNC B0 ;  /* 0x0000000000007941 */ /* 0x000fea0003800000 */
.L_x_883:
[----:B------:R-:W-:-:S04]  /*63c0*/  IMAD R0, R15, R21, -R0 ;  /* 0x000000150f007224 */ /* 0x000fc800078e0a00 */
[----:B------:R-:W-:-:S05]  /*63d0*/  IMAD R15, R9, -0x2, R0 ;  /* 0xfffffffe090f7824 */ /* 0x000fca00078e0200 */
[----:B------:R-:W-:Y:S02]  /*63e0*/  VIADDMNMX R20, R15, R21, R20, PT ;  /* 0x000000150f147246 */ /* 0x000fe40003800114 */
[----:B------:R-:W-:-:S07]  /*63f0*/  VIMNMX R16, R16, R15, !PT ;  /* 0x0000000f10107248 */ /* 0x000fce0007fe0100 */
.L_x_882:
[----:B------:R-:W-:Y:S01]  /*6400*/  FMNMX.FTZ R0, R24, R13, !PT ;  /* 0x0000000d18007209 */ /* 0x000fe20007810000 */
[----:B------:R-:W-:Y:S01]  /*6410*/  UMOV UR11, UR34 ;  /* 0x00000022000b7c82 */ /* 0x000fe20008000000 */
[----:B------:R-:W-:Y:S02]  /*6420*/  ISETP.GT.AND P5, PT, R16, 0x10, P1 ;  /* 0x000000101000780c */ /* 0x000fe40000fa4270 */
[----:B------:R-:W-:Y:S02]  /*6430*/  FMNMX.FTZ R15, R25, R0, !PT ;  /* 0x00000000190f7209 */ /* 0x000fe40007810000 */
[----:B------:R-:W-:Y:S02]  /*6440*/  ISETP.LT.OR P5, PT, R20, 0x11, P5 ;  /* 0x000000111400780c */ /* 0x000fe40002fa1670 */
[----:B------:R-:W-:Y:S02]  /*6450*/  FMNMX.FTZ R0, R28, R15, !PT ;  /* 0x0000000f1c007209 */ /* 0x000fe40007810000 */
[----:B------:R-:W-:-:S02]  /*6460*/  FSEL R34, R34, -INF , !P5 ;  /* 0xff80000022227808 */ /* 0x000fc40006800000 */
[----:B------:R-:W-:Y:S02]  /*6470*/  FMNMX.FTZ R15, R29, R0, !PT ;  /* 0x000000001d0f7209 */ /* 0x000fe40007810000 */
[----:B------:R-:W-:Y:S02]  /*6480*/  ISETP.GT.AND P5, PT, R16, 0x20, P1 ;  /* 0x000000201000780c */ /* 0x000fe40000fa4270 */
[----:B------:R-:W-:Y:S02]  /*6490*/  FMNMX.FTZ R0, R32, R15, !PT ;  /* 0x0000000f20007209 */ /* 0x000fe40007810000 */
[----:B------:R-:W-:Y:S02]  /*64a0*/  ISETP.LT.OR P5, PT, R20, 0x21, P5 ;  /* 0x000000211400780c */ /* 0x000fe40002fa1670 */
[----:B------:R-:W-:Y:S02]  /*64b0*/  FMNMX.FTZ R15, R33, R0, !PT ;  /* 0x00000000210f7209 */ /* 0x000fe40007810000 */
[----:B------:R-:W-:-:S02]  /*64c0*/  FSEL R42, R42, -INF , !P5 ;  /* 0xff8000002a2a7808 */ /* 0x000fc40006800000 */
[----:B------:R-:W-:Y:S02]  /*64d0*/  FMNMX.FTZ R0, R36, R15, !PT ;  /* 0x0000000f24007209 */ /* 0x000fe40007810000 */
[C---:B------:R-:W-:Y:S02]  /*64e0*/  ISETP.GT.AND P5, PT, R16.reuse, RZ, P1 ;  /* 0x000000ff1000720c */ /* 0x040fe40000fa4270 */
[----:B------:R-:W-:Y:S02]  /*64f0*/  FMNMX.FTZ R15, R37, R0, !PT ;  /* 0x00000000250f7209 */ /* 0x000fe40007810000 */
[----:B------:R-:W-:Y:S02]  /*6500*/  ISETP.GT.AND P2, PT, R16, 0x1, P1 ;  /* 0x000000011000780c */ /* 0x000fe40000f44270 */
[----:B------:R-:W-:Y:S02]  /*6510*/  FMNMX.FTZ R0, R40, R15, !PT ;  /* 0x0000000f28007209 */ /* 0x000fe40007810000 */
[----:B------:R-:W-:-:S02]  /*6520*/  ISETP.LT.OR P5, PT, R20, 0x1, P5 ;  /* 0x000000011400780c */ /* 0x000fc40002fa1670 */
[----:B------:R-:W-:Y:S02]  /*6530*/  FMNMX.FTZ R15, R41, R0, !PT ;  /* 0x00000000290f7209 */ /* 0x000fe40007810000 */
        /* <DEDUP_REMOVED lines=12> */
[----:B------:R-:W-:Y:S02]  /*6600*/  ISETP.LT.OR P4, PT, R20, 0xa, P4 ;  /* 0x0000000a1400780c */ /* 0x000fe40002781670 */
[----:B------:R-:W-:Y:S02]  /*6610*/  FMNMX.FTZ R0, R56, R15, !PT ;  /* 0x0000000f38007209 */ /* 0x000fe40007810000 */
[----:B------:R-:W-:Y:S02]  /*6620*/  FSEL R30, R30, -INF , !P3 ;  /* 0xff8000001e1e7808 */ /* 0x000fe40005800000 */
[----:B------:R-:W-:Y:S02]  /*6630*/  FMNMX.FTZ R15, R57, R0, !PT ;  /* 0x00000000390f7209 */ /* 0x000fe40007810000 */
[----:B------:R-:W-:-:S02]  /*6640*/  ISETP.GT.AND P2, PT, R16, 0x11, P1 ;  /* 0x000000111000780c */ /* 0x000fc40000f44270 */
[----:B------:R-:W-:Y:S02]  /*6650*/  FMNMX.FTZ R0, R60, R15, !PT ;  /* 0x0000000f3c007209 */ /* 0x000fe40007810000 */
[----:B------:R-:W-:Y:S02]  /*6660*/  FSEL R31, R31, -INF , !P4 ;  /* 0xff8000001f1f7808 */ /* 0x000fe40006000000 */
        /* <DEDUP_REMOVED lines=26> */
[----:B------:R-:W-:Y:S01]  /*6810*/  FSEL R43, R43, -INF , !P2 ;  /* 0xff8000002b2b7808 */ /* 0x000fe20005000000 */
[----:B------:R-:W0:Y:S01]  /*6820*/  SHFL.BFLY PT, R0, R15, 0x2, 0x1f ;  /* 0x0c401f000f007f89 */ /* 0x000e2200000e0000 */
[----:B------:R-:W-:-:S02]  /*6830*/  ISETP.GT.AND P2, PT, R16, 0x30, P1 ;  /* 0x000000301000780c */ /* 0x000fc40000f44270 */
[----:B------:R-:W-:Y:S02]  /*6840*/  FSEL R46, R46, -INF , !P3 ;  /* 0xff8000002e2e7808 */ /* 0x000fe40005800000 */
[----:B------:R-:W-:Y:S02]  /*6850*/  ISETP.LT.OR P4, PT, R20, 0x2a, P4 ;  /* 0x0000002a1400780c */ /* 0x000fe40002781670 */
[----:B------:R-:W-:Y:S02]  /*6860*/  ISETP.GT.AND P3, PT, R16, 0x31, P1 ;  /* 0x000000311000780c */ /* 0x000fe40000f64270 */
[----:B------:R-:W-:Y:S02]  /*6870*/  ISETP.LT.OR P2, PT, R20, 0x31, P2 ;  /* 0x000000311400780c */ /* 0x000fe40001741670 */
[----:B------:R-:W-:Y:S02]  /*6880*/  FSEL R47, R47, -INF , !P4 ;  /* 0xff8000002f2f7808 */ /* 0x000fe40006000000 */
[----:B------:R-:W-:-:S02]  /*6890*/  ISETP.GT.AND P5, PT, R16, 0x38, P1 ;  /* 0x000000381000780c */ /* 0x000fc40000fa4270 */
[----:B------:R-:W-:Y:S02]  /*68a0*/  FSEL R50, R50, -INF , !P2 ;  /* 0xff80000032327808 */ /* 0x000fe40005000000 */
[----:B------:R-:W-:Y:S02]  /*68b0*/  ISETP.LT.OR P3, PT, R20, 0x32, P3 ;  /* 0x000000321400780c */ /* 0x000fe40001f61670 */
[----:B------:R-:W-:Y:S02]  /*68c0*/  ISETP.GT.AND P4, PT, R16, 0x39, P1 ;  /* 0x000000391000780c */ /* 0x000fe40000f84270 */
[----:B------:R-:W-:Y:S02]  /*68d0*/  ISETP.LT.OR P5, PT, R20, 0x39, P5 ;  /* 0x000000391400780c */ /* 0x000fe40002fa1670 */
[----:B------:R-:W-:Y:S02]  /*68e0*/  FSEL R51, R51, -INF , !P3 ;  /* 0xff80000033337808 */ /* 0x000fe40005800000 */
[----:B0-----:R-:W-:-:S02]  /*68f0*/  FMNMX.FTZ R18, R15, R0, !PT ;  /* 0x000000000f127209 */ /* 0x001fc40007810000 */
[----:B------:R-:W-:Y:S02]  /*6900*/  ISETP.GT.AND P2, PT, R16, 0x40, P1 ;  /* 0x000000401000780c */ /* 0x000fe40000f44270 */
[----:B------:R-:W-:Y:S01]  /*6910*/  FSEL R54, R54, -INF , !P5 ;  /* 0xff80000036367808 */ /* 0x000fe20006800000 */
[----:B------:R-:W0:Y:S01]  /*6920*/  SHFL.BFLY PT, R19, R18, 0x1, 0x1f ;  /* 0x0c201f0012137f89 */ /* 0x000e2200000e0000 */
[----:B------:R-:W-:Y:S02]  /*6930*/  ISETP.LT.OR P4, PT, R20, 0x3a, P4 ;  /* 0x0000003a1400780c */ /* 0x000fe40002781670 */
[----:B------:R-:W-:Y:S02]  /*6940*/  ISETP.GT.AND P3, PT, R16, 0x41, P1 ;  /* 0x000000411000780c */ /* 0x000fe40000f64270 */
[----:B------:R-:W-:Y:S02]  /*6950*/  ISETP.LT.OR P2, PT, R20, 0x41, P2 ;  /* 0x000000411400780c */ /* 0x000fe40001741670 */
[----:B------:R-:W-:-:S02]  /*6960*/  FSEL R55, R55, -INF , !P4 ;  /* 0xff80000037377808 */ /* 0x000fc40006000000 */
[----:B------:R-:W-:Y:S02]  /*6970*/  ISETP.GT.AND P5, PT, R16, 0x48, P1 ;  /* 0x000000481000780c */ /* 0x000fe40000fa4270 */
[----:B------:R-:W-:Y:S02]  /*6980*/  FSEL R58, R58, -INF , !P2 ;  /* 0xff8000003a3a7808 */ /* 0x000fe40005000000 */
[----:B------:R-:W-:Y:S02]  /*6990*/  ISETP.LT.OR P3, PT, R20, 0x42, P3 ;  /* 0x000000421400780c */ /* 0x000fe40001f61670 */
[----:B------:R-:W-:Y:S02]  /*69a0*/  ISETP.GT.AND P4, PT, R16, 0x49, P1 ;  /* 0x000000491000780c */ /* 0x000fe40000f84270 */
[----:B------:R-:W-:Y:S02]  /*69b0*/  ISETP.LT.OR P5, PT, R20, 0x49, P5 ;  /* 0x000000491400780c */ /* 0x000fe40002fa1670 */
[----:B------:R-:W-:-:S02]  /*69c0*/  FSEL R59, R59, -INF , !P3 ;  /* 0xff8000003b3b7808 */ /* 0x000fc40005800000 */
[----:B------:R-:W-:Y:S02]  /*69d0*/  ISETP.GT.AND P2, PT, R16, 0x50, P1 ;  /* 0x000000501000780c */ /* 0x000fe40000f44270 */
[----:B------:R-:W-:Y:S02]  /*69e0*/  FSEL R62, R62, -INF , !P5 ;  /* 0xff8000003e3e7808 */ /* 0x000fe40006800000 */
[----:B0-----:R-:W-:Y:S02]  /*69f0*/  FMNMX.FTZ R0, R18, R19, !PT ;  /* 0x0000001312007209 */ /* 0x001fe40007810000 */
[----:B------:R-:W-:Y:S02]  /*6a00*/  ISETP.LT.OR P4, PT, R20, 0x4a, P4 ;  /* 0x0000004a1400780c */ /* 0x000fe40002781670 */
[C---:B------:R-:W-:Y:S01]  /*6a10*/  FSETP.NEU.FTZ.AND P6, PT, R0.reuse, -INF , PT ;  /* 0xff8000000000780b */ /* 0x040fe20003fdd000 */
[----:B------:R-:W-:Y:S01]  /*6a20*/  FMUL.FTZ R19, R0, UR11 ;  /* 0x0000000b00137c20 */ /* 0x000fe20008410000 */
[----:B------:R-:W-:-:S02]  /*6a30*/  ISETP.GT.AND P3, PT, R16, 0x51, P1 ;  /* 0x000000511000780c */ /* 0x000fc40000f64270 */
[----:B------:R-:W-:Y:S02]  /*6a40*/  ISETP.LT.OR P2, PT, R20, 0x51, P2 ;  /* 0x000000511400780c */ /* 0x000fe40001741670 */
[----:B------:R-:W-:Y:S02]  /*6a50*/  FSEL R15, R19, RZ, P6 ;  /* 0x000000ff130f7208 */ /* 0x000fe40003000000 */
[----:B------:R-:W-:Y:S02]  /*6a60*/  FSEL R63, R63, -INF , !P4 ;  /* 0xff8000003f3f7808 */ /* 0x000fe40006000000 */
[----:B------:R-:W-:Y:S01]  /*6a70*/  ISETP.GT.AND P5, PT, R16, 0x58, P1 ;  /* 0x000000581000780c */ /* 0x000fe20000fa4270 */
        /* <DEDUP_REMOVED lines=15> */
[----:B------:R-:W-:Y:S01]  /*6b70*/  FSEL R66, R66, -INF , !P2 ;  /* 0xff80000042427808 */ /* 0x000fe20005000000 */
[----:B------:R-:W-:Y:S01]  /*6b80*/  FFMA.FTZ R49, R49, UR11, -R15 ;  /* 0x0000000b31317c23 */ /* 0x000fe2000801080f */
[----:B------:R-:W-:-:S02]  /*6b90*/  FMNMX.FTZ R28, R34, R29, !PT ;  /* 0x0000001d221c7209 */ /* 0x000fc40007810000 */
[----:B------:R-:W-:Y:S01]  /*6ba0*/  ISETP.LT.OR P3, PT, R20, 0x52, P3 ;  /* 0x000000521400780c */ /* 0x000fe20001f61670 */
[----:B------:R-:W-:Y:S01]  /*6bb0*/  MUFU.EX2 R18, R18 ;  /* 0x0000001200127308 */ /* 0x000fe20000000800 */
[----:B------:R-:W-:Y:S02]  /*6bc0*/  FMNMX.FTZ R29, R35, R28, !PT ;  /* 0x0000001c231d7209 */ /* 0x000fe40007810000 */
[----:B------:R-:W-:Y:S02]  /*6bd0*/  ISETP.GT.AND P4, PT, R16, 0x59, P1 ;  /* 0x000000591000780c */ /* 0x000fe40000f84270 */
[----:B------:R-:W-:Y:S01]  /*6be0*/  FMNMX.FTZ R32, R38, R29, !PT ;  /* 0x0000001d26207209 */ /* 0x000fe20007810000 */
[----:B------:R-:W-:Y:S01]  /*6bf0*/  FFMA.FTZ R29, R40, UR11, -R15 ;  /* 0x0000000b281d7c23 */ /* 0x000fe2000801080f */
[----:B------:R-:W-:Y:S01]  /*6c00*/  ISETP.LT.OR P5, PT, R20, 0x59, P5 ;  /* 0x000000591400780c */ /* 0x000fe20002fa1670 */
[----:B------:R1:W-:Y:S01]  /*6c10*/  MUFU.EX2 R28, R37 ;  /* 0x00000025001c7308 */ /* 0x0003e20000000800 */
[----:B0-----:R-:W-:-:S02]  /*6c20*/  FMNMX.FTZ R33, R39, R32, !PT ;  /* 0x0000002027217209 */ /* 0x001fc40007810000 */
[----:B------:R-:W-:Y:S02]  /*6c30*/  FSEL R67, R67, -INF , !P3 ;  /* 0xff80000043437808 */ /* 0x000fe40005800000 */
[----:B------:R-:W-:Y:S02]  /*6c40*/  FMNMX.FTZ R32, R42, R33, !PT ;  /* 0x000000212a207209 */ /* 0x000fe40007810000 */
[----:B------:R-:W-:Y:S01]  /*6c50*/  ISETP.GT.AND P2, PT, R16, 0x60, P1 ;  /* 0x000000601000780c */ /* 0x000fe20000f44270 */
[----:B------:R-:W-:Y:S01]  /*6c60*/  MUFU.EX2 R19, R19 ;  /* 0x0000001300137308 */ /* 0x000fe20000000800 */
[----:B------:R-:W-:Y:S02]  /*6c70*/  FMNMX.FTZ R33, R43, R32, !PT ;  /* 0x000000202b217209 */ /* 0x000fe40007810000 */
[----:B------:R-:W-:Y:S02]  /*6c80*/  FSEL R70, R70, -INF , !P5 ;  /* 0xff80000046467808 */ /* 0x000fe40006800000 */
[----:B------:R-:W-:Y:S01]  /*6c90*/  FMNMX.FTZ R36, R46, R33, !PT ;  /* 0x000000212e247209 */ /* 0x000fe20007810000 */
[----:B------:R-:W-:Y:S01]  /*6ca0*/  FFMA.FTZ R33, R44, UR11, -R15 ;  /* 0x0000000b2c217c23 */ /* 0x000fe2000801080f */
[----:B------:R-:W-:Y:S01]  /*6cb0*/  ISETP.LT.OR P4, PT, R20, 0x5a, P4 ;  /* 0x0000005a1400780c */ /* 0x000fe20002781670 */
[----:B------:R0:W-:Y:S01]  /*6cc0*/  MUFU.EX2 R32, R41 ;  /* 0x0000002900207308 */ /* 0x0001e20000000800 */
[----:B-1----:R-:W-:-:S02]  /*6cd0*/  FMNMX.FTZ R37, R47, R36, !PT ;  /* 0x000000242f257209 */ /* 0x002fc40007810000 */
[----:B------:R-:W-:Y:S02]  /*6ce0*/  ISETP.GT.AND P3, PT, R16, 0x61, P1 ;  /* 0x000000611000780c */ /* 0x000fe40000f64270 */
[----:B------:R-:W-:Y:S02]  /*6cf0*/  FMNMX.FTZ R36, R50, R37, !PT ;  /* 0x0000002532247209 */ /* 0x000fe40007810000 */
[----:B------:R-:W-:Y:S01]  /*6d00*/  ISETP.LT.OR P2, PT, R20, 0x61, P2 ;  /* 0x000000611400780c */ /* 0x000fe20001741670 */
[----:B------:R-:W-:Y:S01]  /*6d10*/  MUFU.EX2 R21, R21 ;  /* 0x0000001500157308 */ /* 0x000fe20000000800 */
[----:B------:R-:W-:Y:S02]  /*6d20*/  FMNMX.FTZ R37, R51, R36, !PT ;  /* 0x0000002433257209 */ /* 0x000fe40007810000 */
[----:B------:R-:W-:Y:S02]  /*6d30*/  FSEL R71, R71, -INF , !P4 ;  /* 0xff80000047477808 */ /* 0x000fe40006000000 */
[----:B------:R-:W-:Y:S01]  /*6d40*/  FMNMX.FTZ R40, R54, R37, !PT ;  /* 0x0000002536287209 */ /* 0x000fe20007810000 */
[--C-:B------:R-:W-:Y:S01]  /*6d50*/  FFMA.FTZ R37, R48, UR11, -R15.reuse ;  /* 0x0000000b30257c23 */ /* 0x100fe2000801080f */
[----:B------:R-:W-:Y:S01]  /*6d60*/  ISETP.GT.AND P5, PT, R16, 0x68, P1 ;  /* 0x000000681000780c */ /* 0x000fe20000fa4270 */
[----:B------:R1:W-:Y:S01]  /*6d70*/  MUFU.EX2 R36, R45 ;  /* 0x0000002d00247308 */ /* 0x0003e20000000800 */
[----:B0-----:R-:W-:Y:S01]  /*6d80*/  FMNMX.FTZ R41, R55, R40, !PT ;  /* 0x0000002837297209 */ /* 0x001fe20007810000 */
[--C-:B------:R-:W-:Y:S01]  /*6d90*/  FFMA.FTZ R48, R53, UR11, -R15.reuse ;  /* 0x0000000b35307c23 */ /* 0x100fe2000801080f */
[----:B------:R-:W-:Y:S01]  /*6da0*/  FSEL R74, R74, -INF , !P2 ;  /* 0xff8000004a4a7808 */ /* 0x000fe20005000000 */
[--C-:B------:R-:W-:Y:S01]  /*6db0*/  FFMA.FTZ R53, R61, UR11, -R15.reuse ;  /* 0x0000000b3d357c23 */ /* 0x100fe2000801080f */
[----:B------:R-:W-:Y:S01]  /*6dc0*/  FMNMX.FTZ R40, R58, R41, !PT ;  /* 0x000000293a287209 */ /* 0x000fe20007810000 */
[--C-:B------:R-:W-:Y:S01]  /*6dd0*/  FFMA.FTZ R61, R69, UR11, -R15.reuse ;  /* 0x0000000b453d7c23 */ /* 0x100fe2000801080f */
[----:B------:R-:W-:Y:S01]  /*6de0*/  ISETP.LT.OR P3, PT, R20, 0x62, P3 ;  /* 0x000000621400780c */ /* 0x000fe20001f61670 */
[--C-:B------:R-:W-:Y:S01]  /*6df0*/  FFMA.FTZ R69, R77, UR11, -R15.reuse ;  /* 0x0000000b4d457c23 */ /* 0x100fe2000801080f */
[----:B------:R-:W-:Y:S01]  /*6e00*/  FMNMX.FTZ R41, R59, R40, !PT ;  /* 0x000000283b297209 */ /* 0x000fe20007810000 */
[--C-:B------:R-:W-:Y:S01]  /*6e10*/  FFMA.FTZ R77, R85, UR11, -R15.reuse ;  /* 0x0000000b554d7c23 */ /* 0x100fe2000801080f */
[----:B------:R-:W-:Y:S01]  /*6e20*/  ISETP.GT.AND P4, PT, R16, 0x69, P1 ;  /* 0x000000691000780c */ /* 0x000fe20000f84270 */
[----:B------:R0:W-:Y:S01]  /*6e30*/  MUFU.EX2 R40, R49 ;  /* 0x0000003100287308 */ /* 0x0001e20000000800 */
[----:B------:R-:W-:Y:S01]  /*6e40*/  FMNMX.FTZ R44, R62, R41, !PT ;  /* 0x000000293e2c7209 */ /* 0x000fe20007810000 */
[--C-:B------:R-:W-:Y:S01]  /*6e50*/  FFMA.FTZ R41, R52, UR11, -R15.reuse ;  /* 0x0000000b34297c23 */ /* 0x100fe2000801080f */
[----:B------:R-:W-:Y:S01]  /*6e60*/  ISETP.LT.OR P5, PT, R20, 0x69, P5 ;  /* 0x000000691400780c */ /* 0x000fe20002fa1670 */
[--C-:B------:R-:W-:Y:S01]  /*6e70*/  FFMA.FTZ R52, R60, UR11, -R15.reuse ;  /* 0x0000000b3c347c23 */ /* 0x100fe2000801080f */
[----:B-1----:R-:W-:Y:S01]  /*6e80*/  FMNMX.FTZ R45, R63, R44, !PT ;  /* 0x0000002c3f2d7209 */ /* 0x002fe20007810000 */
[--C-:B------:R-:W-:Y:S01]  /*6e90*/  FFMA.FTZ R60, R68, UR11, -R15.reuse ;  /* 0x0000000b443c7c23 */ /* 0x100fe2000801080f */
[----:B------:R-:W-:Y:S01]  /*6ea0*/  FSEL R75, R75, -INF , !P3 ;  /* 0xff8000004b4b7808 */ /* 0x000fe20005800000 */
[--C-:B------:R-:W-:Y:S01]  /*6eb0*/  FFMA.FTZ R68, R76, UR11, -R15.reuse ;  /* 0x0000000b4c447c23 */ /* 0x100fe2000801080f */
[----:B------:R-:W-:Y:S01]  /*6ec0*/  FMNMX.FTZ R44, R66, R45, !PT ;  /* 0x0000002d422c7209 */ /* 0x000fe20007810000 */
[--C-:B0-----:R-:W-:Y:S01]  /*6ed0*/  FFMA.FTZ R49, R56, UR11, -R15.reuse ;  /* 0x0000000b38317c23 */ /* 0x101fe2000801080f */
[----:B------:R-:W-:Y:S01]  /*6ee0*/  ISETP.GT.AND P2, PT, R16, 0x70, P1 ;  /* 0x000000701000780c */ /* 0x000fe20000f44270 */
[--C-:B------:R-:W-:Y:S01]  /*6ef0*/  FFMA.FTZ R56, R64, UR11, -R15.reuse ;  /* 0x0000000b40387c23 */ /* 0x100fe2000801080f */
[----:B------:R-:W-:Y:S01]  /*6f00*/  FMNMX.FTZ R45, R67, R44, !PT ;  /* 0x0000002c432d7209 */ /* 0x000fe20007810000 */
[--C-:B------:R-:W-:Y:S01]  /*6f10*/  FFMA.FTZ R64, R72, UR11, -R15.reuse ;  /* 0x0000000b48407c23 */ /* 0x100fe2000801080f */
[----:B------:R-:W-:Y:S01]  /*6f20*/  FSEL R78, R78, -INF , !P5 ;  /* 0xff8000004e4e7808 */ /* 0x000fe20006800000 */
[--C-:B------:R-:W-:Y:S01]  /*6f30*/  FFMA.FTZ R72, R80, UR11, -R15.reuse ;  /* 0x0000000b50487c23 */ /* 0x100fe2000801080f */
[----:B------:R-:W-:Y:S01]  /*6f40*/  FMNMX.FTZ R44, R70, R45, !PT ;  /* 0x0000002d462c7209 */ /* 0x000fe20007810000 */
[----:B------:R-:W-:Y:S01]  /*6f50*/  FFMA.FTZ R76, R84, UR11, -R15 ;  /* 0x0000000b544c7c23 */ /* 0x000fe2000801080f */
[----:B------:R-:W-:Y:S01]  /*6f60*/  ISETP.LT.OR P4, PT, R20, 0x6a, P4 ;  /* 0x0000006a1400780c */ /* 0x000fe20002781670 */
[----:B------:R-:W-:Y:S01]  /*6f70*/  MUFU.EX2 R22, R22 ;  /* 0x0000001600167308 */ /* 0x000fe20000000800 */
[----:B------:R-:W-:-:S02]  /*6f80*/  FMNMX.FTZ R45, R71, R44, !PT ;  /* 0x0000002c472d7209 */ /* 0x000fc40007810000 */
[----:B------:R-:W-:Y:S02]  /*6f90*/  ISETP.GT.AND P3, PT, R16, 0x71, P1 ;  /* 0x000000711000780c */ /* 0x000fe40000f64270 */
[----:B------:R-:W-:Y:S02]  /*6fa0*/  FMNMX.FTZ R44, R74, R45, !PT ;  /* 0x0000002d4a2c7209 */ /* 0x000fe40007810000 */
[----:B------:R-:W-:Y:S01]  /*6fb0*/  ISETP.LT.OR P2, PT, R20, 0x71, P2 ;  /* 0x000000711400780c */ /* 0x000fe20001741670 */
[----:B------:R-:W-:Y:S01]  /*6fc0*/  MUFU.EX2 R23, R23 ;  /* 0x0000001700177308 */ /* 0x000fe20000000800 */
[----:B------:R-:W-:Y:S02]  /*6fd0*/  FMNMX.FTZ R45, R75, R44, !PT ;  /* 0x0000002c4b2d7209 */ /* 0x000fe40007810000 */
[----:B------:R-:W-:Y:S02]  /*6fe0*/  FSEL R79, R79, -INF , !P4 ;  /* 0xff8000004f4f7808 */ /* 0x000fe40006000000 */
[----:B------:R-:W-:-:S02]  /*6ff0*/  FMNMX.FTZ R44, R78, R45, !PT ;  /* 0x0000002d4e2c7209 */ /* 0x000fc40007810000 */
[----:B------:R-:W-:Y:S01]  /*7000*/  ISETP.GT.AND P5, PT, R16, 0x78, P1 ;  /* 0x000000781000780c */ /* 0x000fe20000fa4270 */
[----:B------:R-:W-:Y:S01]  /*7010*/  MUFU.EX2 R25, R25 ;  /* 0x0000001900197308 */ /* 0x000fe20000000800 */
[----:B------:R-:W-:Y:S02]  /*7020*/  ISETP.LT.OR P3, PT, R20, 0x72, P3 ;  /* 0x000000721400780c */ /* 0x000fe40001f61670 */
[----:B------:R-:W-:Y:S02]  /*7030*/  FSEL R82, R82, -INF , !P2 ;  /* 0xff80000052527808 */ /* 0x000fe40005000000 */
[----:B------:R-:W-:Y:S02]  /*7040*/  FMNMX.FTZ R45, R79, R44, !PT ;  /* 0x0000002c4f2d7209 */ /* 0x000fe40007810000 */
[----:B------:R-:W-:Y:S01]  /*7050*/  ISETP.GT.AND P1, PT, R16, 0x79, P1 ;  /* 0x000000791000780c */ /* 0x000fe20000f24270 */
[--C-:B------:R-:W-:Y:S01]  /*7060*/  FFMA.FTZ R16, R57, UR11, -R15.reuse ;  /* 0x0000000b39107c23 */ /* 0x100fe2000801080f */
[----:B------:R-:W-:Y:S01]  /*7070*/  ISETP.LT.OR P5, PT, R20, 0x79, P5 ;  /* 0x000000791400780c */ /* 0x000fe20002fa1670 */
[--C-:B------:R-:W-:Y:S01]  /*7080*/  FFMA.FTZ R57, R65, UR11, -R15.reuse ;  /* 0x0000000b41397c23 */ /* 0x100fe2000801080f */
[----:B------:R-:W-:Y:S01]  /*7090*/  FSEL R83, R83, -INF , !P3 ;  /* 0xff80000053537808 */ /* 0x000fe20005800000 */
[--C-:B------:R-:W-:Y:S01]  /*70a0*/  FFMA.FTZ R65, R73, UR11, -R15.reuse ;  /* 0x0000000b49417c23 */ /* 0x100fe2000801080f */
[----:B------:R-:W-:Y:S01]  /*70b0*/  FMNMX.FTZ R44, R82, R45, !PT ;  /* 0x0000002d522c7209 */ /* 0x000fe20007810000 */
[----:B------:R-:W-:Y:S01]  /*70c0*/  FFMA.FTZ R73, R81, UR11, -R15 ;  /* 0x0000000b51497c23 */ /* 0x000fe2000801080f */
[----:B------:R-:W-:Y:S01]  /*70d0*/  ISETP.LT.OR P1, PT, R20, 0x7a, P1 ;  /* 0x0000007a1400780c */ /* 0x000fe20000f21670 */
[----:B------:R-:W-:Y:S01]  /*70e0*/  MUFU.EX2 R29, R29 ;  /* 0x0000001d001d7308 */ /* 0x000fe20000000800 */
[----:B------:R-:W-:-:S02]  /*70f0*/  FSEL R86, R86, -INF , !P5 ;  /* 0xff80000056567808 */ /* 0x000fc40006800000 */
[----:B------:R-:W-:Y:S02]  /*7100*/  FMNMX.FTZ R45, R83, R44, !PT ;  /* 0x0000002c532d7209 */ /* 0x000fe40007810000 */
[----:B------:R-:W-:Y:S02]  /*7110*/  FSEL R87, R87, -INF , !P1 ;  /* 0xff80000057577808 */ /* 0x000fe40004800000 */
[----:B------:R-:W-:Y:S01]  /*7120*/  FMNMX.FTZ R20, R86, R45, !PT ;  /* 0x0000002d56147209 */ /* 0x000fe20007810000 */
[----:B------:R-:W-:Y:S01]  /*7130*/  MUFU.EX2 R33, R33 ;  /* 0x0000002100217308 */ /* 0x000fe20000000800 */
[----:B------:R-:W-:Y:S02]  /*7140*/  FSEL R44, R0, RZ, P6 ;  /* 0x000000ff002c7208 */ /* 0x000fe40003000000 */
[----:B------:R-:W-:-:S03]  /*7150*/  FMNMX.FTZ R20, R87, R20, !PT ;  /* 0x0000001457147209 */ /* 0x000fc60007810000 */
[----:B------:R-:W-:Y:S02]  /*7160*/  FADD.FTZ R44, -R44, R13 ;  /* 0x0000000d2c2c7221 */ /* 0x000fe40000010100 */
[----:B------:R-:W0:Y:S01]  /*7170*/  SHFL.BFLY PT, R45, R20, 0x2, 0x1f ;  /* 0x0c401f00142d7f89 */ /* 0x000e2200000e0000 */
[----:B------:R-:W-:Y:S01]  /*7180*/  MUFU.EX2 R37, R37 ;  /* 0x0000002500257308 */ /* 0x000fe20000000800 */
[----:B------:R-:W-:-:S07]  /*7190*/  FMUL.FTZ R13, R44, UR11 ;  /* 0x0000000b2c0d7c20 */ /* 0x000fce0008410000 */
[----:B------:R-:W1:Y:S08]  /*71a0*/  MUFU.EX2 R13, R13 ;  /* 0x0000000d000d7308 */ /* 0x000e700000000800 */
[----:B------:R-:W-:Y:S01]  /*71b0*/  MUFU.EX2 R41, R41 ;  /* 0x0000002900297308 */ /* 0x000fe20000000800 */
[----:B0-----:R-:W-:-:S07]  /*71c0*/  FMNMX.FTZ R45, R20, R45, !PT ;  /* 0x0000002d142d7209 */ /* 0x001fce0007810000 */
[----:B------:R-:W-:Y:S01]  /*71d0*/  MUFU.EX2 R48, R48 ;  /* 0x0000003000307308 */ /* 0x000fe20000000800 */
[----:B-1----:R-:W-:Y:S01]  /*71e0*/  FFMA.FTZ R4, R13, R4, R18 ;  /* 0x000000040d047223 */ /* 0x002fe20000010012 */
[----:B------:R-:W0:Y:S03]  /*71f0*/  SHFL.BFLY PT, R20, R45, 0x1, 0x1f ;  /* 0x0c201f002d147f89 */ /* 0x000e2600000e0000 */
[----:B------:R-:W-:-:S03]  /*7200*/  FADD.FTZ R4, R19, R4 ;  /* 0x0000000413047221 */ /* 0x000fc60000010000 */
[----:B------:R-:W-:Y:S08]  /*7210*/  MUFU.EX2 R49, R49 ;  /* 0x0000003100317308 */ /* 0x000ff00000000800 */
[----:B------:R-:W-:Y:S08]  /*7220*/  MUFU.EX2 R16, R16 ;  /* 0x0000001000107308 */ /* 0x000ff00000000800 */
[----:B------:R-:W-:Y:S01]  /*7230*/  MUFU.EX2 R52, R52 ;  /* 0x0000003400347308 */ /* 0x000fe20000000800 */
[----:B0-----:R-:W-:-:S04]  /*7240*/  FMNMX.FTZ R15, R45, R20, !PT ;  /* 0x000000142d0f7209 */ /* 0x001fc80007810000 */
[C---:B------:R-:W-:Y:S01]  /*7250*/  FSETP.NEU.FTZ.AND P1, PT, R15.reuse, -INF , PT ;  /* 0xff8000000f00780b */ /* 0x040fe20003f3d000 */
[----:B------:R-:W-:Y:S02]  /*7260*/  FMUL.FTZ R20, R15, UR11 ;  /* 0x0000000b0f147c20 */ /* 0x000fe40008410000 */
[----:B------:R-:W-:Y:S03]  /*7270*/  MUFU.EX2 R53, R53 ;  /* 0x0000003500357308 */ /* 0x000fe60000000800 */
[----:B------:R-:W-:-:S05]  /*7280*/  FSEL R44, R20, RZ, P1 ;  /* 0x000000ff142c7208 */ /* 0x000fca0000800000 */
[----:B------:R-:W-:Y:S01]  /*7290*/  MUFU.EX2 R56, R56 ;  /* 0x0000003800387308 */ /* 0x000fe20000000800 */
[--C-:B------:R-:W-:Y:S01]  /*72a0*/  FFMA.FTZ R81, R35, UR11, -R44.reuse ;  /* 0x0000000b23517c23 */ /* 0x100fe2000801082c */
[----:B------:R-:W-:Y:S01]  /*72b0*/  FSEL R35, R15, RZ, P1 ;  /* 0x000000ff0f237208 */ /* 0x000fe20000800000 */
[--C-:B------:R-:W-:Y:S01]  /*72c0*/  FFMA.FTZ R45, R26, UR11, -R44.reuse ;  /* 0x0000000b1a2d7c23 */ /* 0x100fe2000801082c */
[--C-:B------:R-:W-:Y:S01]  /*72d0*/  FFMA.FTZ R85, R27, UR11, -R44.reuse ;  /* 0x0000000b1b557c23 */ /* 0x100fe2000801082c */
[--C-:B------:R-:W-:Y:S01]  /*72e0*/  FFMA.FTZ R20, R30, UR11, -R44.reuse ;  /* 0x0000000b1e147c23 */ /* 0x100fe2000801082c */
[----:B------:R-:W-:Y:S01]  /*72f0*/  FFMA.FTZ R84, R31, UR11, -R44 ;  /* 0x0000000b1f547c23 */ /* 0x000fe2000801082c */
[----:B------:R-:W-:Y:S01]  /*7300*/  FADD.FTZ R12, -R35, R12 ;  /* 0x0000000c230c7221 */ /* 0x000fe20000010100 */
[--C-:B------:R-:W-:Y:S01]  /*7310*/  FFMA.FTZ R34, R34, UR11, -R44.reuse ;  /* 0x0000000b22227c23 */ /* 0x100fe2000801082c */
[----:B------:R-:W-:Y:S01]  /*7320*/  MUFU.EX2 R45, R45 ;  /* 0x0000002d002d7308 */ /* 0x000fe20000000800 */
[--C-:B------:R-:W-:Y:S01]  /*7330*/  FFMA.FTZ R27, R46, UR11, -R44.reuse ;  /* 0x0000000b2e1b7c23 */ /* 0x100fe2000801082c */
[----:B------:R-:W-:Y:S01]  /*7340*/  FMUL.FTZ R12, R12, UR11 ;  /* 0x0000000b0c0c7c20 */ /* 0x000fe20008410000 */
[--C-:B------:R-:W-:Y:S01]  /*7350*/  FFMA.FTZ R31, R38, UR11, -R44.reuse ;  /* 0x0000000b261f7c23 */ /* 0x100fe2000801082c */
[--C-:B------:R-:W-:Y:S01]  /*7360*/  FFMA.FTZ R80, R39, UR11, -R44.reuse ;  /* 0x0000000b27507c23 */ /* 0x100fe2000801082c */
[----:B------:R-:W-:Y:S01]  /*7370*/  FFMA.FTZ R39, R47, UR11, -R44 ;  /* 0x0000000b2f277c23 */ /* 0x000fe2000801082c */
[----:B------:R-:W-:Y:S01]  /*7380*/  FADD.FTZ R47, R21, R4 ;  /* 0x00000004152f7221 */ /* 0x000fe20000010000 */
[--C-:B------:R-:W-:Y:S01]  /*7390*/  FFMA.FTZ R26, R42, UR11, -R44.reuse ;  /* 0x0000000b2a1a7c23 */ /* 0x100fe2000801082c */
[----:B------:R-:W0:Y:S01]  /*73a0*/  MUFU.EX2 R12, R12 ;  /* 0x0000000c000c7308 */ /* 0x000e220000000800 */
[--C-:B------:R-:W-:Y:S01]  /*73b0*/  FFMA.FTZ R42, R43, UR11, -R44.reuse ;  /* 0x0000000b2b2a7c23 */ /* 0x100fe2000801082c */
[----:B------:R-:W-:Y:S01]  /*73c0*/  FADD.FTZ R4, R22, R47 ;  /* 0x0000002f16047221 */ /* 0x000fe20000010000 */
[--C-:B------:R-:W-:Y:S01]  /*73d0*/  FFMA.FTZ R30, R50, UR11, -R44.reuse ;  /* 0x0000000b321e7c23 */ /* 0x100fe2000801082c */
[--C-:B------:R-:W-:Y:S01]  /*73e0*/  FFMA.FTZ R38, R51, UR11, -R44.reuse ;  /* 0x0000000b33267c23 */ /* 0x100fe2000801082c */
[----:B------:R-:W-:Y:S01]  /*73f0*/  FFMA.FTZ R54, R54, UR11, -R44 ;  /* 0x0000000b36367c23 */ /* 0x000fe2000801082c */
[----:B------:R-:W-:Y:S01]  /*7400*/  FADD.FTZ R47, R23, R4 ;  /* 0x00000004172f7221 */ /* 0x000fe20000010000 */
[--C-:B------:R-:W-:Y:S01]  /*7410*/  FFMA.FTZ R138, R55, UR11, -R44.reuse ;  /* 0x0000000b378a7c23 */ /* 0x100fe2000801082c */
[----:B------:R-:W1:Y:S01]  /*7420*/  MUFU.EX2 R85, R85 ;  /* 0x0000005500557308 */ /* 0x000e620000000800 */
        /* <DEDUP_REMOVED lines=8> */
[----:B0-----:R-:W-:Y:S01]  /*74b0*/  FFMA.FTZ R46, R12, R3, R45 ;  /* 0x000000030c2e7223 */ /* 0x001fe2000001002d */
[--C-:B------:R-:W-:Y:S01]  /*74c0*/  FFMA.FTZ R67, R71, UR11, -R44.reuse ;  /* 0x0000000b47437c23 */ /* 0x100fe2000801082c */
[--C-:B------:R-:W-:Y:S01]  /*74d0*/  FFMA.FTZ R66, R75, UR11, -R44.reuse ;  /* 0x0000000b4b427c23 */ /* 0x100fe2000801082c */
[--C-:B------:R-:W-:Y:S01]  /*74e0*/  FFMA.FTZ R55, R78, UR11, -R44.reuse ;  /* 0x0000000b4e377c23 */ /* 0x100fe2000801082c */
[--C-:B------:R-:W-:Y:S01]  /*74f0*/  FFMA.FTZ R63, R79, UR11, -R44.reuse ;  /* 0x0000000b4f3f7c23 */ /* 0x100fe2000801082c */
[--C-:B------:R-:W-:Y:S01]  /*7500*/  FFMA.FTZ R62, R82, UR11, -R44.reuse ;  /* 0x0000000b523e7c23 */ /* 0x100fe2000801082c */
[----:B------:R-:W-:Y:S01]  /*7510*/  FFMA.FTZ R70, R83, UR11, -R44 ;  /* 0x0000000b53467c23 */ /* 0x000fe2000801082c */
[----:B------:R-:W0:Y:S01]  /*7520*/  MUFU.EX2 R84, R84 ;  /* 0x0000005400547308 */ /* 0x000e220000000800 */
[----:B-1----:R-:W-:Y:S01]  /*7530*/  FADD.FTZ R3, R85, R46 ;  /* 0x0000002e55037221 */ /* 0x002fe20000010000 */
[----:B------:R-:W-:Y:S01]  /*7540*/  FADD.FTZ R46, R24, R47 ;  /* 0x0000002f182e7221 */ /* 0x000fe20000010000 */
[----:B------:R-:W-:-:S05]  /*7550*/  FFMA.FTZ R71, R86, UR11, -R44 ;  /* 0x0000000b56477c23 */ /* 0x000fca000801082c */
[----:B------:R-:W1:Y:S01]  /*7560*/  MUFU.EX2 R34, R34 ;  /* 0x0000002200227308 */ /* 0x000e620000000800 */
[----:B--2---:R-:W-:-:S07]  /*7570*/  FADD.FTZ R3, R20, R3 ;  /* 0x0000000314037221 */ /* 0x004fce0000010000 */
[----:B------:R-:W2:Y:S01]  /*7580*/  MUFU.EX2 R81, R81 ;  /* 0x0000005100517308 */ /* 0x000ea20000000800 */
[----:B0-----:R-:W-:-:S07]  /*7590*/  FADD.FTZ R3, R84, R3 ;  /* 0x0000000354037221 */ /* 0x001fce0000010000 */
[----:B------:R-:W0:Y:S01]  /*75a0*/  MUFU.EX2 R31, R31 ;  /* 0x0000001f001f7308 */ /* 0x000e220000000800 */
[----:B-1----:R-:W-:Y:S01]  /*75b0*/  FADD.FTZ R4, R34, R3 ;  /* 0x0000000322047221 */ /* 0x002fe20000010000 */
[----:B------:R-:W-:-:S06]  /*75c0*/  FADD.FTZ R3, R25, R46 ;  /* 0x0000002e19037221 */ /* 0x000fcc0000010000 */
[----:B------:R-:W1:Y:S01]  /*75d0*/  MUFU.EX2 R80, R80 ;  /* 0x0000005000507308 */ /* 0x000e620000000800 */
[----:B--2---:R-:W-:-:S07]  /*75e0*/  FADD.FTZ R4, R81, R4 ;  /* 0x0000000451047221 */ /* 0x004fce0000010000 */
[----:B------:R-:W2:Y:S01]  /*75f0*/  MUFU.EX2 R26, R26 ;  /* 0x0000001a001a7308 */ /* 0x000ea20000000800 */
[----:B0-----:R-:W-:Y:S01]  /*7600*/  FADD.FTZ R47, R31, R4 ;  /* 0x000000041f2f7221 */ /* 0x001fe20000010000 */
[----:B------:R-:W-:-:S04]  /*7610*/  FADD.FTZ R4, R28, R3 ;  /* 0x000000031c047221 */ /* 0x000fc80000010000 */
[----:B------:R-:W-:Y:S02]  /*7620*/  FADD.FTZ R3, R29, R4 ;  /* 0x000000041d037221 */ /* 0x000fe40000010000 */
[----:B------:R-:W0:Y:S01]  /*7630*/  MUFU.EX2 R42, R42 ;  /* 0x0000002a002a7308 */ /* 0x000e220000000800 */
[----:B-1----:R-:W-:Y:S01]  /*7640*/  FADD.FTZ R47, R80, R47 ;  /* 0x0000002f502f7221 */ /* 0x002fe20000010000 */
[----:B------:R-:W-:-:S04]  /*7650*/  FADD.FTZ R4, R32, R3 ;  /* 0x0000000320047221 */ /* 0x000fc80000010000 */
[----:B------:R-:W-:Y:S02]  /*7660*/  FADD.FTZ R3, R33, R4 ;  /* 0x0000000421037221 */ /* 0x000fe40000010000 */
[----:B------:R-:W1:Y:S01]  /*7670*/  MUFU.EX2 R27, R27 ;  /* 0x0000001b001b7308 */ /* 0x000e620000000800 */
[----:B--2---:R-:W-:Y:S01]  /*7680*/  FADD.FTZ R47, R26, R47 ;  /* 0x0000002f1a2f7221 */ /* 0x004fe20000010000 */
[----:B------:R-:W-:-:S06]  /*7690*/  FADD.FTZ R4, R36, R3 ;  /* 0x0000000324047221 */ /* 0x000fcc0000010000 */
[----:B------:R-:W2:Y:S01]  /*76a0*/  MUFU.EX2 R39, R39 ;  /* 0x0000002700277308 */ /* 0x000ea20000000800 */
[----:B0-----:R-:W-:Y:S01]  /*76b0*/  FADD.FTZ R46, R42, R47 ;  /* 0x0000002f2a2e7221 */ /* 0x001fe20000010000 */
[----:B------:R-:W-:-:S04]  /*76c0*/  FADD.FTZ R47, R37, R4 ;  /* 0x00000004252f7221 */ /* 0x000fc80000010000 */
[----:B------:R-:W-:Y:S02]  /*76d0*/  FADD.FTZ R4, R40, R47 ;  /* 0x0000002f28047221 */ /* 0x000fe40000010000 */
[----:B------:R-:W0:Y:S01]  /*76e0*/  MUFU.EX2 R30, R30 ;  /* 0x0000001e001e7308 */ /* 0x000e220000000800 */
[----:B-1----:R-:W-:-:S07]  /*76f0*/  FADD.FTZ R46, R27, R46 ;  /* 0x0000002e1b2e7221 */ /* 0x002fce0000010000 */
[----:B------:R-:W1:Y:S01]  /*7700*/  MUFU.EX2 R38, R38 ;  /* 0x0000002600267308 */ /* 0x000e620000000800 */
[----:B--2---:R-:W-:-:S07]  /*7710*/  FADD.FTZ R3, R39, R46 ;  /* 0x0000002e27037221 */ /* 0x004fce0000010000 */
[----:B------:R2:W3:Y:S01]  /*7720*/  MUFU.EX2 R35, R54 ;  /* 0x0000003600237308 */ /* 0x0004e20000000800 */
[----:B0-----:R-:W-:-:S07]  /*7730*/  FADD.FTZ R3, R30, R3 ;  /* 0x000000031e037221 */ /* 0x001fce0000010000 */
[----:B------:R-:W0:Y:S01]  /*7740*/  MUFU.EX2 R138, R138 ;  /* 0x0000008a008a7308 */ /* 0x000e220000000800 */
[----:B-1----:R-:W-:Y:S01]  /*7750*/  FADD.FTZ R46, R38, R3 ;  /* 0x00000003262e7221 */ /* 0x002fe20000010000 */
[----:B------:R-:W-:Y:S01]  /*7760*/  FADD.FTZ R3, R41, R4 ;  /* 0x0000000429037221 */ /* 0x000fe20000010000 */
[--C-:B--2---:R-:W-:Y:S01]  /*7770*/  FFMA.FTZ R54, R74, UR11, -R44.reuse ;  /* 0x0000000b4a367c23 */ /* 0x104fe2000801082c */
[----:B------:R-:W-:Y:S02]  /*7780*/  FFMA.FTZ R74, R87, UR11, -R44 ;  /* 0x0000000b574a7c23 */ /* 0x000fe4000801082c */
[----:B------:R-:W-:Y:S02]  /*7790*/  FADD.FTZ R4, R48, R3 ;  /* 0x0000000330047221 */ /* 0x000fe40000010000 */
[----:B------:R-:W1:Y:S01]  /*77a0*/  MUFU.EX2 R43, R43 ;  /* 0x0000002b002b7308 */ /* 0x000e620000000800 */
[----:B---3--:R-:W-:Y:S01]  /*77b0*/  FADD.FTZ R47, R35, R46 ;  /* 0x0000002e232f7221 */ /* 0x008fe20000010000 */
[----:B------:R-:W-:-:S04]  /*77c0*/  FADD.FTZ R3, R49, R4 ;  /* 0x0000000431037221 */ /* 0x000fc80000010000 */
[----:B------:R-:W-:Y:S02]  /*77d0*/  FADD.FTZ R3, R16, R3 ;  /* 0x0000000310037221 */ /* 0x000fe40000010000 */
        /* <DEDUP_REMOVED lines=8> */
[----:B------:R-:W-:-:S06]  /*7860*/  FADD.FTZ R46, R56, R3 ;  /* 0x00000003382e7221 */ /* 0x000fcc0000010000 */
        /* <DEDUP_REMOVED lines=50> */
.L_x_886:
[----:B------:R-:W0:Y:S01]  /*7b90*/  S2UR UR10, SR_CgaCtaId ;  /* 0x00000000000a79c3 */ /* 0x000e220000008800 */
[----:B------:R-:W-:Y:S01]  /*7ba0*/  ULEA UR6, UR6, UR38, 0x3 ;  /* 0x0000002606067291 */ /* 0x000fe2000f8e183f */
[----:B------:R-:W-:Y:S01]  /*7bb0*/  F2FP.BF16.F32.PACK_AB R46, R22, R21 ;  /* 0x00000015162e723e */ /* 0x000fe200000010ff */
[----:B------:R-:W-:Y:S01]  /*7bc0*/  UMOV UR41, UR5 ;  /* 0x0000000500297c82 */ /* 0x000fe20008000000 */
[----:B------:R-:W-:Y:S01]  /*7bd0*/  F2FP.BF16.F32.PACK_AB R47, R84, R20 ;  /* 0x00000014542f723e */ /* 0x000fe200000010ff */
[----:B------:R-:W-:Y:S01]  /*7be0*/  UIADD3 UR6, UR6, 0x2d860, URZ ;  /* 0x0002d86006067890 */ /* 0x000fe2000fffe03f */
[----:B------:R-:W-:Y:S01]  /*7bf0*/  F2FP.BF16.F32.PACK_AB R44, R19, R18 ;  /* 0x00000012132c723e */ /* 0x000fe200000010ff */
[----:B------:R-:W-:Y:S01]  /*7c00*/  FMUL.FTZ R88, R88, R13 ;  /* 0x0000000d58587220 */ /* 0x000fe20000410000 */
        /* <DEDUP_REMOVED lines=16> */
[----:B0-----:R-:W-:Y:S01]  /*7d10*/  UPRMT UR6, UR10, 0x654, UR6 ;  /* 0x000006540a067896 */ /* 0x001fe20008000006 */
[----:B------:R-:W-:Y:S01]  /*7d20*/  F2FP.BF16.F32.PACK_AB R27, R39, R27 ;  /* 0x0000001b271b723e */ /* 0x000fe200000010ff */
[-C--:B------:R-:W-:Y:S01]  /*7d30*/  FMUL.FTZ R105, R105, R13.reuse ;  /* 0x0000000d69697220 */ /* 0x080fe20000410000 */
[----:B------:R-:W-:Y:S01]  /*7d40*/  F2FP.BF16.F32.PACK_AB R29, R38, R30 ;  /* 0x0000001e261d723e */ /* 0x000fe200000010ff */
[----:B------:R-:W-:Y:S01]  /*7d50*/  FMUL.FTZ R108, R108, R13 ;  /* 0x0000000d6c6c7220 */ /* 0x000fe20000410000 */
[----:B------:R-:W-:Y:S01]  /*7d60*/  F2FP.BF16.F32.PACK_AB R28, R40, R37 ;  /* 0x00000025281c723e */ /* 0x000fe200000010ff */
[----:B------:R-:W-:Y:S01]  /*7d70*/  FMUL.FTZ R109, R109, R13 ;  /* 0x0000000d6d6d7220 */ /* 0x000fe20000410000 */
        /* <DEDUP_REMOVED lines=17> */
[----:B------:R1:W-:Y:S01]  /*7e90*/  STSM.16.M88.4 [R5], R28 ;  /* 0x0000001c05007844 */ /* 0x0003e20000000200 */
[----:B------:R-:W-:Y:S01]  /*7ea0*/  F2FP.BF16.F32.PACK_AB R58, R61, R60 ;  /* 0x0000003c3d3a723e */ /* 0x000fe200000010ff */
[----:B------:R-:W-:Y:S01]  /*7eb0*/  FMUL.FTZ R117, R117, R13 ;  /* 0x0000000d75757220 */ /* 0x000fe20000410000 */
[----:B------:R-:W-:Y:S01]  /*7ec0*/  F2FP.BF16.F32.PACK_AB R59, R67, R59 ;  /* 0x0000003b433b723e */ /* 0x000fe200000010ff */
[----:B------:R1:W-:Y:S01]  /*7ed0*/  STSM.16.M88.4 [R2+0x27800], R32 ;  /* 0x0278002002007844 */ /* 0x0003e20000000200 */
[----:B------:R-:W-:Y:S01]  /*7ee0*/  F2FP.BF16.F32.PACK_AB R54, R69, R68 ;  /* 0x000000444536723e */ /* 0x000fe200000010ff */
[----:B------:R-:W-:Y:S01]  /*7ef0*/  FMUL.FTZ R120, R120, R13 ;  /* 0x0000000d78787220 */ /* 0x000fe20000410000 */
[----:B------:R-:W-:Y:S01]  /*7f00*/  F2FP.BF16.F32.PACK_AB R52, R65, R64 ;  /* 0x000000404134723e */ /* 0x000fe200000010ff */
[----:B------:R1:W-:Y:S01]  /*7f10*/  STSM.16.M88.4 [R6+0x6000], R56 ;  /* 0x0060003806007844 */ /* 0x0003e20000000200 */
        /* <DEDUP_REMOVED lines=10> */
[----:B------:R-:W-:Y:S01]  /*7fc0*/  ISETP.GT.AND P1, PT, R14, UR32, PT ;  /* 0x000000200e007c0c */ /* 0x000fe2000bf24270 */
        /* <DEDUP_REMOVED lines=36> */
[----:B------:R-:W-:Y:S01]  /*8210*/  IMAD.MOV.U32 R13, RZ, RZ, R0 ;  /* 0x000000ffff0d7224 */ /* 0x000fe200078e0000 */
[----:B0-----:R-:W-:Y:S01]  /*8220*/  NOP ;  /* 0x0000000000007918 */ /* 0x001fe20000000000 */
[----:B-1----:R-:W-:Y:S05]  /*8230*/  @P1 BRA `(.L_x_887) ;  /* 0xffffffcc00741947 */ /* 0x002fea000383ffff */
.L_x_868:
[----:B------:R-:W1:Y:S01]  /*8240*/  S2UR UR10, SR_CTAID.X ;  /* 0x00000000000a79c3 */ /* 0x000e620000002500 */
[----:B------:R-:W-:Y:S01]  /*8250*/  R2UR UR6, R143 ;  /* 0x000000008f0672ca */ /* 0x000fe200000e0000 */
[----:B------:R-:W-:Y:S01]  /*8260*/  UISETP.NE.AND UP0, UPT, UR39, URZ, UPT ;  /* 0x0000003f2700728c */ /* 0x000fe2000bf05270 */
[----:B------:R-:W-:-:S05]  /*8270*/  IADD3 R8, -R8, 0x1, RZ ;  /* 0x0000000108087810 */ /* 0x000fca0007ffe1ff */
[----:B------:R-:W-:Y:S01]  /*8280*/  IMAD R8, R17, UR35, R8 ;  /* 0x0000002311087c24 */ /* 0x000fe2000f8e0208 */
[----:B------:R-:W-:-:S05]  /*8290*/  PLOP3.LUT P1, PT, PT, PT, UP0, 0x40, 0x0 ;  /* 0x000000000000781c */ /* 0x000fca0003f2e808 */
[----:B------:R-:W-:-:S03]  /*82a0*/  UISETP.NE.AND UP1, UPT, UR6, URZ, UPT ;  /* 0x0000003f0600728c */ /* 0x000fc6000bf25270 */
[----:B------:R-:W-:Y:S02]  /*82b0*/  UMOV UR6, 0xc0 ;  /* 0x000000c000067882 */ /* 0x000fe40000000000 */
[----:B-1----:R-:W-:Y:S01]  /*82c0*/  UIMAD UR6, UR10, UR6, 0xbf ;  /* 0x000000bf0a0674a4 */ /* 0x002fe2000f8e0206 */
[----:B------:R-:W-:-:S05]  /*82d0*/  R2UR UR10, R8 ;  /* 0x00000000080a72ca */ /* 0x000fca00000e0000 */
[----:B------:R-:W-:Y:S01]  /*82e0*/  @UP1 ULDC UR14, c[0x0][0x44c] ;  /* 0x00011300000e1ab9 */ /* 0x000fe20000000800 */
[----:B------:R-:W-:Y:S01]  /*82f0*/  @UP1 ULDC UR18, c[0x0][0x450] ;  /* 0x0001140000121ab9 */ /* 0x000fe20000000800 */
[----:B------:R-:W-:-:S04]  /*8300*/  UIMAD.WIDE.U32 UR14, UR6, UR14, URZ ;  /* 0x0000000e060e72a5 */ /* 0x000fc8000f8e003f */
[----:B------:R-:W-:-:S04]  /*8310*/  @UP1 USHF.R.U32.HI UR6, URZ, UR18, UR15 ;  /* 0x000000123f061299 */ /* 0x000fc8000801160f */
[----:B------:R-:W-:-:S03]  /*8320*/  UIADD3 UR6, UR10, UR6, URZ ;  /* 0x000000060a067290 */ /* 0x000fc6000fffe03f */
[----:B------:R-:W-:Y:S02]  /*8330*/  ULDC UR10, c[0x0][0x9dc] ;  /* 0x00027700000a7ab9 */ /* 0x000fe40000000800 */
[----:B------:R-:W-:Y:S01]  /*8340*/  UIADD3 UR10, UR6, -UR10, URZ ;  /* 0x8000000a060a7290 */ /* 0x000fe2000fffe03f */
[----:B------:R-:W-:Y:S11]  /*8350*/  @P1 BRA `(.L_x_888) ;  /* 0x00000000004c1947 */ /* 0x000ff60003800000 */
[----:B------:R-:W-:-:S06]  /*8360*/  UISETP.GT.AND UP0, UPT, UR6, -0x1, UPT ;  /* 0xffffffff0600788c */ /* 0x000fcc000bf04270 */
[----:B------:R-:W-:-:S13]  /*8370*/  PLOP3.LUT P1, PT, PT, PT, UP0, 0x80, 0x0 ;  /* 0x000000000000781c */ /* 0x000fda0003f2f008 */
[----:B------:R-:W-:Y:S05]  /*8380*/  @P1 BRA `(.L_x_889) ;  /* 0x0000000000201947 */ /* 0x000fea0003800000 */
[----:B------:R-:W-:Y:S01]  /*8390*/  ULDC UR18, c[0x0][0x9e4] ;  /* 0x0002790000127ab9 */ /* 0x000fe20000000800 */
[----:B------:R-:W-:Y:S02]  /*83a0*/  ULOP3.LUT UR6, URZ, UR6, URZ, 0x33, !UPT ;  /* 0x000000063f067292 */ /* 0x000fe4000f8e333f */
[----:B------:R-:W-:-:S11]  /*83b0*/  UISETP.NE.AND UP0, UPT, UR18, 0x1, UPT ;  /* 0x000000011200788c */ /* 0x000fd6000bf05270 */
[----:B------:R-:W-:Y:S02]  /*83c0*/  @UP0 ULDC.64 UR22, c[0x0][0x9e8] ;  /* 0x00027a0000160ab9 */ /* 0x000fe40000000a00 */
[----:B------:R-:W-:-:S04]  /*83d0*/  UIMAD.WIDE.U32 UR14, UR6, UR22, URZ ;  /* 0x00000016060e72a5 */ /* 0x000fc8000f8e003f */
[----:B------:R-:W-:-:S04]  /*83e0*/  @UP0 USHF.R.U32.HI UR6, URZ, UR23, UR15 ;  /* 0x000000173f060299 */ /* 0x000fc8000801160f */
[----:B------:R-:W-:Y:S01]  /*83f0*/  ULOP3.LUT UR6, URZ, UR6, URZ, 0x33, !UPT ;  /* 0x000000063f067292 */ /* 0x000fe2000f8e333f */
[----:B------:R-:W-:Y:S11]  /*8400*/  BRA `(.L_x_890) ;  /* 0x0000000000147947 */ /* 0x000ff60003800000 */
.L_x_889:
[----:B------:R-:W-:Y:S02]  /*8410*/  ULDC UR18, c[0x0][0x9e4] ;  /* 0x0002790000127ab9 */ /* 0x000fe40000000800 */
[----:B------:R-:W-:-:S11]  /*8420*/  UISETP.NE.AND UP0, UPT, UR18, 0x1, UPT ;  /* 0x000000011200788c */ /* 0x000fd6000bf05270 */
[----:B------:R-:W-:Y:S02]  /*8430*/  @UP0 ULDC.64 UR22, c[0x0][0x9e8] ;  /* 0x00027a0000160ab9 */ /* 0x000fe40000000a00 */
[----:B------:R-:W-:-:S04]  /*8440*/  UIMAD.WIDE.U32 UR14, UR6, UR22, URZ ;  /* 0x00000016060e72a5 */ /* 0x000fc8000f8e003f */
[----:B------:R-:W-:-:S12]  /*8450*/  @UP0 USHF.R.U32.HI UR6, URZ, UR23, UR15 ;  /* 0x000000173f060299 */ /* 0x000fd8000801160f */
.L_x_890:
[----:B------:R-:W-:-:S04]  /*8460*/  UIMAD UR6, UR6, UR18, URZ ;  /* 0x00000012060672a4 */ /* 0x000fc8000f8e023f */
[----:B------:R-:W-:-:S04]  /*8470*/  UISETP.LT.AND UP0, UPT, UR10, UR6, UPT ;  /* 0x000000060a00728c */ /* 0x000fc8000bf01270 */
[----:B------:R-:W-:-:S12]  /*8480*/  USEL UR10, UR10, UR6, !UP0 ;  /* 0x000000060a0a7287 */ /* 0x000fd8000c000000 */
.L_x_888:
[----:B------:R-:W-:Y:S01]  /*8490*/  UIADD3 UR10, UR10, 0x7f, URZ ;  /* 0x0000007f0a0a7890 */ /* 0x000fe2000fffe03f */
[----:B------:R-:W-:-:S03]  /*84a0*/  R2UR UR14, R146 ;  /* 0x00000000920e72ca */ /* 0x000fc600000e0000 */
[----:B------:R-:W-:-:S04]  /*84b0*/  USHF.R.S32.HI UR6, URZ, 0x1f, UR10 ;  /* 0x0000001f3f067899 */ /* 0x000fc8000801140a */
[----:B------:R-:W-:-:S04]  /*84c0*/  ULEA.HI UR6, UR6, UR10, URZ, 0x7 ;  /* 0x0000000a06067291 */ /* 0x000fc8000f8f383f */
[----:B------:R-:W-:-:S04]  /*84d0*/  USHF.R.S32.HI UR6, URZ, 0x7, UR6 ;  /* 0x000000073f067899 */ /* 0x000fc80008011406 */
[----:B------:R-:W-:-:S04]  /*84e0*/  UISETP.LT.AND UP0, UPT, UR14, UR6, UPT ;  /* 0x000000060e00728c */ /* 0x000fc8000bf01270 */
[----:B------:R-:W-:-:S06]  /*84f0*/  USEL UR6, UR14, UR6, !UP0 ;  /* 0x000000060e067287 */ /* 0x000fcc000c000000 */
[----:B------:R-:W-:-:S13]  /*8500*/  ISETP.GE.AND P1, PT, R14, UR6, PT ;  /* 0x000000060e007c0c */ /* 0x000fda000bf26270 */
[----:B------:R-:W-:Y:S05]  /*8510*/  @!P1 BRA `(.L_x_891) ;  /* 0x00000020005c9947 */ /* 0x000fea0003800000 */
[----:B------:R-:W-:Y:S01]  /*8520*/  IMAD.MOV.U32 R8, RZ, RZ, R15 ;  /* 0x000000ffff087224 */ /* 0x000fe200078e000f */
[----:B------:R-:W-:Y:S01]  /*8530*/  UMOV UR32, UR5 ;  /* 0x0000000500207c82 */ /* 0x000fe20008000000 */
[----:B------:R-:W-:Y:S01]  /*8540*/  IMAD.MOV.U32 R13, RZ, RZ, R0 ;  /* 0x000000ffff0d7224 */ /* 0x000fe200078e0000 */
[----:B------:R-:W-:Y:S01]  /*8550*/  UMOV UR10, UR4 ;  /* 0x00000004000a7c82 */ /* 0x000fe20008000000 */
[----:B------:R-:W-:-:S05]  /*8560*/  ULDC UR11, c[0x0][0x988] ;  /* 0x00026200000b7ab9 */ /* 0x000fca0000000800 */
.L_x_902:
[----:B------:R-:W-:Y:S01]  /*8570*/  ISETP.NE.AND P2, PT, RZ, UR60, PT ;  /* 0x0000003cff007c0c */ /* 0x000fe2000bf45270 */
[----:B------:R-:W-:-:S04]  /*8580*/  UISETP.NE.AND UP0, UPT, UR10, 0x1, UPT ;  /* 0x000000010a00788c */ /* 0x000fc8000bf05270 */
[----:B------:R-:W-:-:S04]  /*8590*/  USEL UR5, URZ, 0x1, UP0 ;  /* 0x000000013f057887 */ /* 0x000fc80008000000 */
[----:B------:R-:W-:-:S04]  /*85a0*/  ULOP3.LUT UR5, UR32, UR5, URZ, 0x3c, !UPT ;  /* 0x0000000520057292 */ /* 0x000fc8000f8e3c3f */
[----:B------:R-:W-:Y:S08]  /*85b0*/  @P2 BRA `(.L_x_892) ;  /* 0x0000000000382947 */ /* 0x000ff00003800000 */
[----:B------:R-:W-:Y:S05]  /*85c0*/  @!P0 BRA `(.L_x_893) ;  /* 0x0000000000048947 */ /* 0x000fea0003800000 */
[----:B------:R-:W-:Y:S01]  /*85d0*/  BPT.TRAP 0x1 ;  /* 0x000000040000795c */ /* 0x000fe20000300000 */
.L_x_893:
        /* <DEDUP_REMOVED lines=9> */
.L_x_894:
[----:B--2---:R-:W-:Y:S05]  /*8670*/  @P1 BRA `(.L_x_892) ;  /* 0x0000000000081947 */ /* 0x004fea0003800000 */
[----:B------:R-:W2:Y:S02]  /*8680*/  SYNCS.PHASECHK.TRANS64.TRYWAIT P1, [UR4+0x2d830], R0 ;  /* 0x02d83000ff0075a7 */ /* 0x000ea40008020144 */
[----:B--2---:R-:W-:Y:S05]  /*8690*/  @!P1 BRA `(.L_x_895) ;  /* 0x000000b000d89947 */ /* 0x004fea0003800000 */
.L_x_892:
        /* <DEDUP_REMOVED lines=11> */
[----:B------:R-:W-:-:S04]  /*8750*/  UIMAD UR26, UR4, 0x600, UR7 ;  /* 0x00000600041a78a4 */ /* 0x000fc8000f8e0207 */
[----:B------:R-:W-:Y:S02]  /*8760*/  UIADD3 UR14, UR26, 0x200, URZ ;  /* 0x000002001a0e7890 */ /* 0x000fe4000fffe03f */
[----:B------:R-:W-:Y:S02]  /*8770*/  UIADD3 UR18, UR26, 0x202, URZ ;  /* 0x000002021a127890 */ /* 0x000fe4000fffe03f */
[----:B------:R-:W-:Y:S01]  /*8780*/  UMOV UR30, UR26 ;  /* 0x0000001a001e7c82 */ /* 0x000fe20008000000 */
[----:B------:R-:W-:Y:S01]  /*8790*/  UIADD3 UR22, UR26, 0x400, URZ ;  /* 0x000004001a167890 */ /* 0x000fe2000fffe03f */
[----:B---3--:R-:W-:-:S05]  /*87a0*/  SHF.R.U32.HI R12, RZ, 0x7, R12 ;  /* 0x00000007ff0c7819 */ /* 0x008fca000001160c */
[----:B-12---:R-:W-:-:S05]  /*87b0*/  VIADD R0, R12, 0x8 ;  /* 0x000000080c007836 */ /* 0x006fca0000000000 */
[----:B------:R1:W-:Y:S06]  /*87c0*/  BAR.SYNC.DEFER_BLOCKING R0, 0x100 ;  /* 0x000400000000751d */ /* 0x0003ec0000010000 */
[----:B0-----:R-:W-:-:S06]  /*87d0*/  WARPGROUP.ARRIVE ;  /* 0x00000000000079c5 */ /* 0x001fcc0000000000 */
[----:B------:R-:W-:Y:S01]  /*87e0*/  HGMMA.64x128x16.F32.BF16 R24, gdesc[UR28], RZ, !UPT, gsb0 ;  /* 0x01e000001c1879f0 */ /* 0x000fe2000c0018ff */
[----:B------:R-:W-:Y:S01]  /*87f0*/  UIADD3 UR30, UR26, 0x2, URZ ;  /* 0x000000021a1e7890 */ /* 0x000fe2000fffe03f */
[----:B------:R-:W-:Y:S01]  /*8800*/  UMOV UR28, UR8 ;  /* 0x00000008001c7c82 */ /* 0x000fe20008000000 */
[----:B------:R-:W-:Y:S01]  /*8810*/  UMOV UR29, UR9 ;  /* 0x00000009001d7c82 */ /* 0x000fe20008000000 */
[----:B------:R-:W-:Y:S01]  /*8820*/  UMOV UR31, 0x80000020 ;  /* 0x80000020001f7882 */ /* 0x000fe20000000000 */
[----:B------:R-:W-:Y:S01]  /*8830*/  UIADD3 UR26, UR26, 0x402, URZ ;  /* 0x000004021a1a7890 */ /* 0x000fe2000fffe03f */
        /* <DEDUP_REMOVED lines=19> */
.L_x_897:
[----:B------:R-:W-:Y:S01]  /*8970*/  ULEA UR14, UR10, UR38, 0x3 ;  /* 0x000000260a0e7291 */ /* 0x000fe2000f8e183f */
[----:B------:R-:W-:-:S05]  /*8980*/  IMAD.U32 R0, RZ, RZ, UR32 ;  /* 0x00000020ff007e24 */ /* 0x000fca000f8e00ff */
[----:B------:R-:W-:-:S04]  /*8990*/  SHF.L.U32 R0, R0, 0x1f, RZ ;  /* 0x0000001f00007819 */ /* 0x000fc800000006ff */
[----:B------:R0:W1:Y:S01]  /*89a0*/  SYNCS.PHASECHK.TRANS64.TRYWAIT P1, [UR14+0x2d850], R0 ;  /* 0x02d85000ff0075a7 */ /* 0x000062000802014e */
[----:B------:R-:W-:Y:S05]  /*89b0*/  @!P0 BRA `(.L_x_898) ;  /* 0x0000000000048947 */ /* 0x000fea0003800000 */
[----:B------:R-:W-:Y:S01]  /*89c0*/  BPT.TRAP 0x1 ;  /* 0x000000040000795c */ /* 0x000fe20000300000 */
.L_x_898:
[----:B-1----:R-:W-:Y:S05]  /*89d0*/  @P1 BRA `(.L_x_896) ;  /* 0x0000000000081947 */ /* 0x002fea0003800000 */
[----:B------:R-:W1:Y:S02]  /*89e0*/  SYNCS.PHASECHK.TRANS64.TRYWAIT P1, [UR14+0x2d850], R0 ;  /* 0x02d85000ff0075a7 */ /* 0x000e64000802014e */
[----:B-1----:R-:W-:Y:S05]  /*89f0*/  @!P1 BRA `(.L_x_899) ;  /* 0x000000b000189947 */ /* 0x002fea0003800000 */
.L_x_896:
        /* <DEDUP_REMOVED lines=71> */
.L_x_900:
[----:B0-----:R-:W-:Y:S01]  /*8e70*/  FMNMX.FTZ R0, R24, R13, !PT ;  /* 0x0000000d18007209 */ /* 0x001fe20007810000 */
[----:B------:R-:W0:Y:S01]  /*8e80*/  S2UR UR15, SR_CgaCtaId ;  /* 0x00000000000f79c3 */ /* 0x000e220000008800 */
[----:B------:R-:W-:Y:S01]  /*8e90*/  FMNMX.FTZ R12, R26, R8, !PT ;  /* 0x000000081a0c7209 */ /* 0x000fe20007810000 */
[----:B------:R-:W-:Y:S01]  /*8ea0*/  ULEA UR14, UR4, UR38, 0x3 ;  /* 0x00000026040e7291 */ /* 0x000fe2000f8e183f */
[----:B------:R-:W-:Y:S02]  /*8eb0*/  FMNMX.FTZ R15, R25, R0, !PT ;  /* 0x00000000190f7209 */ /* 0x000fe40007810000 */
[----:B------:R-:W-:Y:S01]  /*8ec0*/  FMNMX.FTZ R19, R27, R12, !PT ;  /* 0x0000000c1b137209 */ /* 0x000fe20007810000 */
[----:B------:R-:W-:Y:S01]  /*8ed0*/  UIADD3 UR14, UR14, 0x2d840, URZ ;  /* 0x0002d8400e0e7890 */ /* 0x000fe2000fffe03f */
        /* <DEDUP_REMOVED lines=8> */
[----:B------:R-:W-:Y:S01]  /*8f60*/  FMNMX.FTZ R0, R36, R15, !PT ;  /* 0x0000000f24007209 */ /* 0x000fe20007810000 */
[----:B0-----:R-:W-:Y:S01]  /*8f70*/  UPRMT UR14, UR15, 0x654, UR14 ;  /* 0x000006540f0e7896 */ /* 0x001fe2000800000e */
[----:B------:R-:W-:Y:S02]  /*8f80*/  FMNMX.FTZ R12, R38, R19, !PT ;  /* 0x00000013260c7209 */ /* 0x000fe40007810000 */
[----:B------:R-:W-:Y:S02]  /*8f90*/  FMNMX.FTZ R15, R37, R0, !PT ;  /* 0x00000000250f7209 */ /* 0x000fe40007810000 */
[----:B------:R-:W-:Y:S02]  /*8fa0*/  FMNMX.FTZ R19, R39, R12, !PT ;  /* 0x0000000c27137209 */ /* 0x000fe40007810000 */
[----:B------:R-:W-:Y:S02]  /*8fb0*/  FMNMX.FTZ R0, R40, R15, !PT ;  /* 0x0000000f28007209 */ /* 0x000fe40007810000 */
[----:B------:R-:W-:Y:S01]  /*8fc0*/  FMNMX.FTZ R12, R42, R19, !PT ;  /* 0x000000132a0c7209 */ /* 0x000fe20007810000 */
[----:B------:R-:W-:Y:S01]  /*8fd0*/  SYNCS.ARRIVE.TRANS64.RED.A1T0 RZ, [UR14], RZ ;  /* 0x000000ffffff79a7 */ /* 0x000fe2000810040e */
        /* <DEDUP_REMOVED lines=45> */
[----:B------:R-:W-:-:S03]  /*92b0*/  FMNMX.FTZ R12, R87, R12, !PT ;  /* 0x0000000c570c7209 */ /* 0x000fc60007810000 */
[----:B------:R-:W0:Y:S04]  /*92c0*/  SHFL.BFLY PT, R15, R16, 0x2, 0x1f ;  /* 0x0c401f00100f7f89 */ /* 0x000e2800000e0000 */
[----:B------:R-:W1:Y:S01]  /*92d0*/  SHFL.BFLY PT, R19, R12, 0x2, 0x1f ;  /* 0x0c401f000c137f89 */ /* 0x000e6200000e0000 */
[----:B0-----:R-:W-:Y:S02]  /*92e0*/  FMNMX.FTZ R18, R16, R15, !PT ;  /* 0x0000000f10127209 */ /* 0x001fe40007810000 */
[----:B-1----:R-:W-:-:S03]  /*92f0*/  FMNMX.FTZ R19, R12, R19, !PT ;  /* 0x000000130c137209 */ /* 0x002fc60007810000 */
[----:B------:R-:W0:Y:S04]  /*9300*/  SHFL.BFLY PT, R15, R18, 0x1, 0x1f ;  /* 0x0c201f00120f7f89 */ /* 0x000e2800000e0000 */
[----:B------:R-:W1:Y:S01]  /*9310*/  SHFL.BFLY PT, R20, R19, 0x1, 0x1f ;  /* 0x0c201f0013147f89 */ /* 0x000e6200000e0000 */
[----:B0-----:R-:W-:Y:S02]  /*9320*/  FMNMX.FTZ R0, R18, R15, !PT ;  /* 0x0000000f12007209 */ /* 0x001fe40007810000 */
[----:B-1----:R-:W-:-:S03]  /*9330*/  FMNMX.FTZ R15, R19, R20, !PT ;  /* 0x00000014130f7209 */ /* 0x002fc60007810000 */
[----:B------:R-:W-:-:S04]  /*9340*/  FADD.FTZ R13, -R0, R13 ;  /* 0x0000000d000d7221 */ /* 0x000fc80000010100 */
[----:B------:R-:W-:Y:S01]  /*9350*/  FMUL.FTZ R20, R13, UR11 ;  /* 0x0000000b0d147c20 */ /* 0x000fe20008410000 */
[----:B------:R-:W-:Y:S01]  /*9360*/  FMUL.FTZ R13, R0, UR11 ;  /* 0x0000000b000d7c20 */ /* 0x000fe20008410000 */
[C---:B------:R-:W-:Y:S02]  /*9370*/  FADD.FTZ R8, -R15.reuse, R8 ;  /* 0x000000080f087221 */ /* 0x040fe40000010100 */
[----:B------:R-:W-:Y:S01]  /*9380*/  MUFU.EX2 R12, R20 ;  /* 0x00000014000c7308 */ /* 0x000fe20000000800 */
[--C-:B------:R-:W-:Y:S01]  /*9390*/  FFMA.FTZ R23, R36, UR11, -R13.reuse ;  /* 0x0000000b24177c23 */ /* 0x100fe2000801080d */
[----:B------:R-:W-:Y:S01]  /*93a0*/  FMUL.FTZ R36, R15, UR11 ;  /* 0x0000000b0f247c20 */ /* 0x000fe20008410000 */
[--C-:B------:R-:W-:Y:S01]  /*93b0*/  FFMA.FTZ R16, R24, UR11, -R13.reuse ;  /* 0x0000000b18107c23 */ /* 0x100fe2000801080d */
[--C-:B------:R-:W-:Y:S01]  /*93c0*/  FFMA.FTZ R24, R37, UR11, -R13.reuse ;  /* 0x0000000b25187c23 */ /* 0x100fe2000801080d */
[----:B------:R-:W-:Y:S01]  /*93d0*/  FMUL.FTZ R8, R8, UR11 ;  /* 0x0000000b08087c20 */ /* 0x000fe20008410000 */
        /* <DEDUP_REMOVED lines=14> */
[----:B------:R-:W-:Y:S01]  /*94c0*/  FFMA.FTZ R30, R38, UR11, -R36 ;  /* 0x0000000b261e7c23 */ /* 0x000fe20008010824 */
        /* <DEDUP_REMOVED lines=19> */
[----:B------:R-:W-:Y:S01]  /*9600*/  FFMA.FTZ R68, R77, UR11, -R13 ;  /* 0x0000000b4d447c23 */ /* 0x000fe2000801080d */
[----:B------:R-:W2:Y:S01]  /*9610*/  MUFU.EX2 R140, R140 ;  /* 0x0000008c008c7308 */ /* 0x000ea20000000800 */
[----:B-1----:R-:W-:Y:S01]  /*9620*/  FFMA.FTZ R3, R8, R3, R37 ;  /* 0x0000000308037223 */ /* 0x002fe20000010025 */
[--C-:B------:R-:W-:Y:S01]  /*9630*/  FFMA.FTZ R69, R80, UR11, -R13.reuse ;  /* 0x0000000b50457c23 */ /* 0x100fe2000801080d */
[----:B------:R-:W-:Y:S01]  /*9640*/  FFMA.FTZ R72, R81, UR11, -R13 ;  /* 0x0000000b51487c23 */ /* 0x000fe2000801080d */
[--C-:B------:R-:W-:Y:S01]  /*9650*/  FFMA.FTZ R34, R46, UR11, -R36.reuse ;  /* 0x0000000b2e227c23 */ /* 0x100fe20008010824 */
[--C-:B------:R-:W-:Y:S01]  /*9660*/  FFMA.FTZ R35, R50, UR11, -R36.reuse ;  /* 0x0000000b32237c23 */ /* 0x100fe20008010824 */
        /* <DEDUP_REMOVED lines=11> */
[----:B--2---:R-:W-:Y:S01]  /*9720*/  FADD.FTZ R3, R140, R3 ;  /* 0x000000038c037221 */ /* 0x004fe20000010000 */
[--C-:B------:R-:W-:Y:S01]  /*9730*/  FFMA.FTZ R62, R71, UR11, -R36.reuse ;  /* 0x0000000b473e7c23 */ /* 0x100fe20008010824 */
[--C-:B------:R-:W-:Y:S01]  /*9740*/  FFMA.FTZ R51, R74, UR11, -R36.reuse ;  /* 0x0000000b4a337c23 */ /* 0x100fe20008010824 */
[--C-:B------:R-:W-:Y:S01]  /*9750*/  FFMA.FTZ R59, R75, UR11, -R36.reuse ;  /* 0x0000000b4b3b7c23 */ /* 0x100fe20008010824 */
[--C-:B------:R-:W-:Y:S01]  /*9760*/  FFMA.FTZ R54, R78, UR11, -R36.reuse ;  /* 0x0000000b4e367c23 */ /* 0x100fe20008010824 */
[--C-:B------:R-:W-:Y:S01]  /*9770*/  FFMA.FTZ R55, R82, UR11, -R36.reuse ;  /* 0x0000000b52377c23 */ /* 0x100fe20008010824 */
[----:B------:R-:W-:Y:S01]  /*9780*/  FFMA.FTZ R67, R86, UR11, -R36 ;  /* 0x0000000b56437c23 */ /* 0x000fe20008010824 */
[----:B------:R2:W3:Y:S01]  /*9790*/  MUFU.EX2 R20, R29 ;  /* 0x0000001d00147308 */ /* 0x0004e20000000800 */
[----:B-1----:R-:W-:Y:S01]  /*97a0*/  FADD.FTZ R39, R19, R4 ;  /* 0x0000000413277221 */ /* 0x002fe20000010000 */
[----:B------:R-:W-:-:S06]  /*97b0*/  FFMA.FTZ R70, R87, UR11, -R36 ;  /* 0x0000000b57467c23 */ /* 0x000fcc0008010824 */
[----:B------:R-:W1:Y:S01]  /*97c0*/  MUFU.EX2 R138, R138 ;  /* 0x0000008a008a7308 */ /* 0x000e620000000800 */
[--C-:B--2---:R-:W-:Y:S01]  /*97d0*/  FFMA.FTZ R29, R44, UR11, -R13.reuse ;  /* 0x0000000b2c1d7c23 */ /* 0x104fe2000801080d */
[----:B------:R-:W-:Y:S01]  /*97e0*/  FFMA.FTZ R44, R53, UR11, -R13 ;  /* 0x0000000b352c7c23 */ /* 0x000fe2000801080d */
[----:B0-----:R-:W-:Y:S01]  /*97f0*/  FADD.FTZ R3, R26, R3 ;  /* 0x000000031a037221 */ /* 0x001fe20000010000 */
[--C-:B------:R-:W-:Y:S01]  /*9800*/  FFMA.FTZ R53, R64, UR11, -R13.reuse ;  /* 0x0000000b40357c23 */ /* 0x100fe2000801080d */
[--C-:B------:R-:W-:Y:S01]  /*9810*/  FFMA.FTZ R64, R73, UR11, -R13.reuse ;  /* 0x0000000b49407c23 */ /* 0x100fe2000801080d */
[--C-:B------:R-:W-:Y:S01]  /*9820*/  FFMA.FTZ R73, R84, UR11, -R13.reuse ;  /* 0x0000000b54497c23 */ /* 0x100fe2000801080d */
[----:B------:R-:W-:Y:S01]  /*9830*/  FFMA.FTZ R13, R85, UR11, -R13 ;  /* 0x0000000b550d7c23 */ /* 0x000fe2000801080d */
[----:B------:R-:W0:Y:S01]  /*9840*/  MUFU.EX2 R21, R21 ;  /* 0x0000001500157308 */ /* 0x000e220000000800 */
[----:B---3--:R-:W-:Y:S01]  /*9850*/  FADD.FTZ R4, R20, R39 ;  /* 0x0000002714047221 */ /* 0x008fe20000010000 */
[--C-:B------:R-:W-:Y:S01]  /*9860*/  FFMA.FTZ R85, R43, UR11, -R36.reuse ;  /* 0x0000000b2b557c23 */ /* 0x100fe20008010824 */
[--C-:B------:R-:W-:Y:S01]  /*9870*/  FFMA.FTZ R84, R47, UR11, -R36.reuse ;  /* 0x0000000b2f547c23 */ /* 0x100fe20008010824 */
[--C-:B------:R-:W-:Y:S01]  /*9880*/  FFMA.FTZ R43, R58, UR11, -R36.reuse ;  /* 0x0000000b3a2b7c23 */ /* 0x100fe20008010824 */
[--C-:B------:R-:W-:Y:S01]  /*9890*/  FFMA.FTZ R47, R66, UR11, -R36.reuse ;  /* 0x0000000b422f7c23 */ /* 0x100fe20008010824 */
[--C-:B------:R-:W-:Y:S01]  /*98a0*/  FFMA.FTZ R58, R79, UR11, -R36.reuse ;  /* 0x0000000b4f3a7c23 */ /* 0x100fe20008010824 */
[----:B------:R-:W-:Y:S01]  /*98b0*/  FFMA.FTZ R66, R83, UR11, -R36 ;  /* 0x0000000b53427c23 */ /* 0x000fe20008010824 */
        /* <DEDUP_REMOVED lines=114> */
.L_x_901:
[----:B------:R-:W0:Y:S01]  /*9fe0*/  S2UR UR14, SR_CgaCtaId ;  /* 0x00000000000e79c3 */ /* 0x000e220000008800 */
[----:B------:R-:W-:Y:S01]  /*9ff0*/  ULEA UR10, UR10, UR38, 0x3 ;  /* 0x000000260a0a7291 */ /* 0x000fe2000f8e183f */
[----:B------:R-:W-:Y:S01]  /*a000*/  F2FP.BF16.F32.PACK_AB R38, R20, R19 ;  /* 0x000000131426723e */ /* 0x000fe200000010ff */
[----:B------:R-:W-:Y:S01]  /*a010*/  UMOV UR32, UR5 ;  /* 0x0000000500207c82 */ /* 0x000fe20008000000 */
[----:B------:R-:W-:Y:S01]  /*a020*/  F2FP.BF16.F32.PACK_AB R20, R22, R21 ;  /* 0x000000151614723e */ /* 0x000fe200000010ff */
[----:B------:R-:W-:Y:S01]  /*a030*/  UIADD3 UR10, UR10, 0x2d860, URZ ;  /* 0x0002d8600a0a7890 */ /* 0x000fe2000fffe03f */
[----:B------:R-:W-:Y:S01]  /*a040*/  F2FP.BF16.F32.PACK_AB R36, R18, R16 ;  /* 0x000000101224723e */ /* 0x000fe200000010ff */
[-C--:B------:R-:W-:Y:S01]  /*a050*/  FMUL.FTZ R90, R90, R8.reuse ;  /* 0x000000085a5a7220 */ /* 0x080fe20000410000 */
[----:B------:R-:W-:Y:S01]  /*a060*/  F2FP.BF16.F32.PACK_AB R37, R140, R37 ;  /* 0x000000258c25723e */ /* 0x000fe200000010ff */
[----:B------:R-:W-:Y:S01]  /*a070*/  FMUL.FTZ R91, R91, R8 ;  /* 0x000000085b5b7220 */ /* 0x000fe20000410000 */
[----:B------:R-:W-:Y:S01]  /*a080*/  F2FP.BF16.F32.PACK_AB R39, R138, R26 ;  /* 0x0000001a8a27723e */ /* 0x000fe200000010ff */
[-C--:B------:R-:W-:Y:S01]  /*a090*/  FMUL.FTZ R94, R94, R8.reuse ;  /* 0x000000085e5e7220 */ /* 0x080fe20000410000 */
        /* <DEDUP_REMOVED lines=12> */
[----:B0-----:R-:W-:Y:S01]  /*a160*/  UPRMT UR10, UR14, 0x654, UR10 ;  /* 0x000006540e0a7896 */ /* 0x001fe2000800000a */
        /* <DEDUP_REMOVED lines=8> */
[----:B------:R-:W-:Y:S01]  /*a1f0*/  SYNCS.ARRIVE.TRANS64.RED.A1T0 RZ, [UR10], RZ ;  /* 0x000000ffffff79a7 */ /* 0x000fe2000810040a */
        /* <DEDUP_REMOVED lines=13> */
[----:B------:R-:W-:Y:S01]  /*a2d0*/  ISETP.GT.AND P1, PT, R14, UR6, PT ;  /* 0x000000060e007c0c */ /* 0x000fe2000bf24270 */
[-C--:B------:R-:W-:Y:S01]  /*a2e0*/  FMUL.FTZ R119, R119, R8.reuse ;  /* 0x0000000877777220 */ /* 0x080fe20000410000 */
[-C--:B------:R-:W-:Y:S01]  /*a2f0*/  FMUL.FTZ R122, R122, R8.reuse ;  /* 0x000000087a7a7220 */ /* 0x080fe20000410000 */
[----:B0-----:R-:W-:Y:S01]  /*a300*/  F2FP.BF16.F32.PACK_AB R38, R68, R65 ;  /* 0x000000414426723e */ /* 0x001fe200000010ff */
[----:B------:R2:W-:Y:S01]  /*a310*/  STSM.16.M88.4 [R2+0x27800], R32 ;  /* 0x0278002002007844 */ /* 0x0005e20000000200 */
[----:B------:R-:W-:Y:S01]  /*a320*/  F2FP.BF16.F32.PACK_AB R36, R64, R61 ;  /* 0x0000003d4024723e */ /* 0x000fe200000010ff */
[-C--:B------:R-:W-:Y:S01]  /*a330*/  FMUL.FTZ R123, R123, R8.reuse ;  /* 0x000000087b7b7220 */ /* 0x080fe20000410000 */
[----:B-1----:R-:W-:Y:S01]  /*a340*/  F2FP.BF16.F32.PACK_AB R20, R56, R53 ;  /* 0x000000353814723e */ /* 0x002fe200000010ff */
        /* <DEDUP_REMOVED lines=17> */
[-C--:B------:R-:W-:Y:S01]  /*a460*/  FMUL.FTZ R89, R89, R12.reuse ;  /* 0x0000000c59597220 */ /* 0x080fe20000410000 */
[-C--:B------:R-:W-:Y:S01]  /*a470*/  FMUL.FTZ R92, R92, R12.reuse ;  /* 0x0000000c5c5c7220 */ /* 0x080fe20000410000 */
[-C--:B------:R-:W-:Y:S01]  /*a480*/  FMUL.FTZ R93, R93, R12.reuse ;  /* 0x0000000c5d5d7220 */ /* 0x080fe20000410000 */
        /* <DEDUP_REMOVED lines=31> */
[----:B--2---:R-:W-:Y:S05]  /*a680*/  @P1 BRA `(.L_x_902) ;  /* 0xffffffdc00b81947 */ /* 0x004fea000383ffff */
.L_x_891:
[----:B------:R-:W-:-:S13]  /*a690*/  R2UR UR6, R146 ;  /* 0x00000000920672ca */ /* 0x000fda00000e0000 */
[----:B------:R-:W-:-:S13]  /*a6a0*/  ISETP.GE.AND P1, PT, R14, UR6, PT ;  /* 0x000000060e007c0c */ /* 0x000fda000bf26270 */
[----:B------:R-:W-:Y:S05]  /*a6b0*/  @!P1 BRA `(.L_x_903) ;  /* 0x0000003000cc9947 */ /* 0x000fea0003800000 */
[----:B------:R-:W1:Y:S01]  /*a6c0*/  S2R R12, SR_TID.X ;  /* 0x00000000000c7919 */ /* 0x000e620000002100 */
[----:B------:R-:W-:Y:S01]  /*a6d0*/  R2UR UR6, R144 ;  /* 0x00000000900672ca */ /* 0x000fe200000e0000 */
[----:B------:R-:W-:Y:S01]  /*a6e0*/  UMOV UR30, UR5 ;  /* 0x00000005001e7c82 */ /* 0x000fe20008000000 */
[----:B------:R-:W-:Y:S01]  /*a6f0*/  UMOV UR5, 0x40000040 ;  /* 0x4000004000057882 */ /* 0x000fe20000000000 */
[----:B------:R-:W-:Y:S01]  /*a700*/  IMAD.MOV.U32 R8, RZ, RZ, R15 ;  /* 0x000000ffff087224 */ /* 0x000fe200078e000f */
[----:B------:R-:W-:Y:S01]  /*a710*/  UMOV UR57, 0x40000040 ;  /* 0x4000004000397882 */ /* 0x000fe20000000000 */
[----:B------:R-:W-:Y:S01]  /*a720*/  IMAD.U32 R141, RZ, RZ, UR5 ;  /* 0x00000005ff8d7e24 */ /* 0x000fe2000f8e00ff */
[----:B------:R-:W-:Y:S01]  /*a730*/  UMOV UR29, 0x40000040 ;  /* 0x40000040001d7882 */ /* 0x000fe20000000000 */
[----:B------:R-:W-:Y:S01]  /*a740*/  UMOV UR33, 0x40000040 ;  /* 0x4000004000217882 */ /* 0x000fe20000000000 */
[----:B------:R-:W-:Y:S01]  /*a750*/  UMOV UR41, 0x40000040 ;  /* 0x4000004000297882 */ /* 0x000fe20000000000 */
[----:B------:R-:W-:Y:S01]  /*a760*/  UMOV UR45, 0x40000040 ;  /* 0x40000040002d7882 */ /* 0x000fe20000000000 */
[----:B------:R-:W-:-:S03]  /*a770*/  UMOV UR49, 0x40000040 ;  /* 0x4000004000317882 */ /* 0x000fc60000000000 */
[----:B------:R-:W-:-:S03]  /*a780*/  ULOP3.LUT UR61, UR6, 0x10000, URZ, 0xfc, !UPT ;  /* 0x00010000063d7892 */ /* 0x000fc6000f8efc3f */
[----:B------:R-:W-:Y:S01]  /*a790*/  UMOV UR6, UR4 ;  /* 0x0000000400067c82 */ /* 0x000fe20008000000 */
[----:B------:R-:W-:Y:S02]  /*a7a0*/  UIADD3 UR4, UR61, 0x2, URZ ;  /* 0x000000023d047890 */ /* 0x000fe4000fffe03f */
[----:B------:R-:W-:Y:S02]  /*a7b0*/  UIADD3 UR56, UR61, 0x4, URZ ;  /* 0x000000043d387890 */ /* 0x000fe4000fffe03f */
[----:B------:R-:W-:Y:S02]  /*a7c0*/  UIADD3 UR28, UR61, 0x6, URZ ;  /* 0x000000063d1c7890 */ /* 0x000fe4000fffe03f */
[----:B------:R-:W-:Y:S01]  /*a7d0*/  IMAD.U32 R140, RZ, RZ, UR4 ;  /* 0x00000004ff8c7e24 */ /* 0x000fe2000f8e00ff */
[----:B------:R-:W-:Y:S02]  /*a7e0*/  UIADD3 UR32, UR61, 0x600, URZ ;  /* 0x000006003d207890 */ /* 0x000fe4000fffe03f */
[----:B------:R-:W-:-:S02]  /*a7f0*/  UIADD3 UR40, UR61, 0x602, URZ ;  /* 0x000006023d287890 */ /* 0x000fc4000fffe03f */
[----:B------:R-:W-:Y:S02]  /*a800*/  UIADD3 UR44, UR61, 0x604, URZ ;  /* 0x000006043d2c7890 */ /* 0x000fe4000fffe03f */
[----:B------:R-:W-:Y:S01]  /*a810*/  UIADD3 UR48, UR61, 0x606, URZ ;  /* 0x000006063d307890 */ /* 0x000fe2000fffe03f */
[----:B-1----:R-:W-:Y:S02]  /*a820*/  SHF.R.U32.HI R13, RZ, 0x7, R12 ;  /* 0x00000007ff0d7819 */ /* 0x002fe4000001160c */
[----:B------:R-:W-:Y:S01]  /*a830*/  ISETP.GE.U32.AND P1, PT, R12, 0x180, PT ;  /* 0x000001800c00780c */ /* 0x000fe20003f26070 */
[----:B------:R-:W-:Y:S02]  /*a840*/  IMAD.MOV.U32 R12, RZ, RZ, R0 ;  /* 0x000000ffff0c7224 */ /* 0x000fe400078e0000 */
[C---:B------:R-:W-:Y:S02]  /*a850*/  VIADD R142, R13.reuse, 0x9 ;  /* 0x000000090d8e7836 */ /* 0x040fe40000000000 */
[----:B------:R-:W-:-:S03]  /*a860*/  VIADD R147, R13, 0x8 ;  /* 0x000000080d937836 */ /* 0x000fc60000000000 */
[----:B------:R-:W-:-:S07]  /*a870*/  SEL R142, R142, 0x9, !P1 ;  /* 0x000000098e8e7807 */ /* 0x000fce0004800000 */
.L_x_922:
[----:B------:R-:W-:Y:S01]  /*a880*/  UIADD3 UR4, UR6, 0x1, URZ ;  /* 0x0000000106047890 */ /* 0x000fe2000fffe03f */
[----:B------:R-:W-:-:S03]  /*a890*/  ISETP.NE.AND P2, PT, RZ, UR60, PT ;  /* 0x0000003cff007c0c */ /* 0x000fc6000bf45270 */
[----:B------:R-:W-:-:S04]  /*a8a0*/  UISETP.NE.AND UP0, UPT, UR4, 0x2, UPT ;  /* 0x000000020400788c */ /* 0x000fc8000bf05270 */
[----:B------:R-:W-:Y:S02]  /*a8b0*/  USEL UR5, URZ, 0x1, UP0 ;  /* 0x000000013f057887 */ /* 0x000fe40008000000 */
[----:B------:R-:W-:Y:S02]  /*a8c0*/  USEL UR4, UR4, URZ, UP0 ;  /* 0x0000003f04047287 */ /* 0x000fe40008000000 */
[----:B------:R-:W-:Y:S02]  /*a8d0*/  ULOP3.LUT UR5, UR30, UR5, URZ, 0x3c, !UPT ;  /* 0x000000051e057292 */ /* 0x000fe4000f8e3c3f */
[----:B---3--:R-:W-:Y:S10]  /*a8e0*/  @P2 BRA `(.L_x_904) ;  /* 0x00000000002c2947 */ /* 0x008ff40003800000 */
[----:B------:R-:W-:Y:S05]  /*a8f0*/  @!P0 BRA `(.L_x_905) ;  /* 0x0000000000048947 */ /* 0x000fea0003800000 */
[----:B------:R-:W-:Y:S01]  /*a900*/  BPT.TRAP 0x1 ;  /* 0x000000040000795c */ /* 0x000fe20000300000 */
.L_x_905:
[----:B------:R-:W-:Y:S01]  /*a910*/  ULEA UR10, UR4, UR38, 0x3 ;  /* 0x00000026040a7291 */ /* 0x000fe2000f8e183f */
[----:B------:R-:W-:-:S05]  /*a920*/  IMAD.U32 R0, RZ, RZ, UR5 ;  /* 0x00000005ff007e24 */ /* 0x000fca000f8e00ff */
[----:B------:R-:W-:-:S04]  /*a930*/  SHF.L.U32 R0, R0, 0x1f, RZ ;  /* 0x0000001f00007819 */ /* 0x000fc800000006ff */
[----:B------:R1:W2:Y:S01]  /*a940*/  SYNCS.PHASECHK.TRANS64.TRYWAIT P1, [UR10+0x2d830], R0 ;  /* 0x02d83000ff0075a7 */ /* 0x0002a2000802014a */
[----:B------:R-:W-:Y:S05]  /*a950*/  @!P0 BRA `(.L_x_906) ;  /* 0x0000000000048947 */ /* 0x000fea0003800000 */
[----:B------:R-:W-:Y:S01]  /*a960*/  BPT.TRAP 0x1 ;  /* 0x000000040000795c */ /* 0x000fe20000300000 */
.L_x_906:
[----:B--2---:R-:W-:Y:S05]  /*a970*/  @P1 BRA `(.L_x_904) ;  /* 0x0000000000081947 */ /* 0x004fea0003800000 */
[----:B------:R-:W2:Y:S02]  /*a980*/  SYNCS.PHASECHK.TRANS64.TRYWAIT P1, [UR10+0x2d830], R0 ;  /* 0x02d83000ff0075a7 */ /* 0x000ea4000802014a */
[----:B--2---:R-:W-:Y:S05]  /*a990*/  @!P1 BRA `(.L_x_907) ;  /* 0x0000009000489947 */ /* 0x004fea0003800000 */
.L_x_904:
[----:B------:R3:W-:Y:S01]  /*a9a0*/  BAR.SYNC.DEFER_BLOCKING R147, 0x100 ;  /* 0x000400930000751d */ /* 0x0007e20000010000 */
[----:B------:R-:W-:Y:S01]  /*a9b0*/  R2UR UR52, R10 ;  /* 0x000000000a3472ca */ /* 0x000fe200000e0000 */
[----:B------:R-:W-:Y:S01]  /*a9c0*/  UIMAD UR26, UR4, 0x600, UR7 ;  /* 0x00000600041a78a4 */ /* 0x000fe2000f8e0207 */
[----:B------:R-:W-:-:S03]  /*a9d0*/  R2UR UR53, R11 ;  /* 0x000000000b3572ca */ /* 0x000fc600000e0000 */
[----:B------:R-:W-:Y:S01]  /*a9e0*/  UMOV UR55, 0x80000020 ;  /* 0x8000002000377882 */ /* 0x000fe20000000000 */
[----:B------:R-:W-:Y:S02]  /*a9f0*/  UIADD3 UR10, UR26, 0x2, URZ ;  /* 0x000000021a0a7890 */ /* 0x000fe4000fffe03f */
[----:B------:R-:W-:Y:S01]  /*aa00*/  UMOV UR54, UR26 ;  /* 0x0000001a00367c82 */ /* 0x000fe20008000000 */
[----:B------:R-:W-:Y:S01]  /*aa10*/  UMOV UR11, 0x80000020 ;  /* 0x80000020000b7882 */ /* 0x000fe20000000000 */
[----:B------:R-:W-:Y:S01]  /*aa20*/  UIADD3 UR14, UR26, 0x200, URZ ;  /* 0x000002001a0e7890 */ /* 0x000fe2000fffe03f */
[----:B------:R-:W-:Y:S01]  /*aa30*/  UMOV UR15, 0x80000020 ;  /* 0x80000020000f7882 */ /* 0x000fe20000000000 */
[----:B------:R-:W-:Y:S01]  /*aa40*/  UIADD3 UR18, UR26, 0x202, URZ ;  /* 0x000002021a127890 */ /* 0x000fe2000fffe03f */
[----:B------:R-:W-:Y:S01]  /*aa50*/  UMOV UR19, 0x80000020 ;  /* 0x8000002000137882 */ /* 0x000fe20000000000 */
[----:B------:R-:W-:Y:S01]  /*aa60*/  UIADD3 UR22, UR26, 0x400, URZ ;  /* 0x000004001a167890 */ /* 0x000fe2000fffe03f */
[----:B------:R-:W-:Y:S01]  /*aa70*/  UMOV UR23, 0x80000020 ;  /* 0x8000002000177882 */ /* 0x000fe20000000000 */
[----:B------:R-:W-:Y:S01]  /*aa80*/  UIADD3 UR26, UR26, 0x402, URZ ;  /* 0x000004021a1a7890 */ /* 0x000fe2000fffe03f */
[----:B------:R-:W-:Y:S01]  /*aa90*/  UMOV UR27, 0x80000020 ;  /* 0x80000020001b7882 */ /* 0x000fe20000000000 */
        /* <DEDUP_REMOVED lines=18> */
[----:B---3--:R-:W-:Y:S05]  /*abc0*/  @P2 BRA `(.L_x_908) ;  /* 0x00000000002c2947 */ /* 0x008fea0003800000 */
[----:B------:R-:W-:Y:S05]  /*abd0*/  @!P0 BRA `(.L_x_909) ;  /* 0x0000000000048947 */ /* 0x000fea0003800000 */
[----:B------:R-:W-:Y:S01]  /*abe0*/  BPT.TRAP 0x1 ;  /* 0x000000040000795c */ /* 0x000fe20000300000 */
.L_x_909:
[----:B------:R-:W-:Y:S01]  /*abf0*/  ULEA UR10, UR6, UR38, 0x3 ;  /* 0x00000026060a7291 */ /* 0x000fe2000f8e183f */
[----:B-12---:R-:W-:-:S05]  /*ac00*/  IMAD.U32 R0, RZ, RZ, UR30 ;  /* 0x0000001eff007e24 */ /* 0x006fca000f8e00ff */
[----:B------:R-:W-:-:S04]  /*ac10*/  SHF.L.U32 R0, R0, 0x1f, RZ ;  /* 0x0000001f00007819 */ /* 0x000fc800000006ff */
[----:B------:R0:W1:Y:S01]  /*ac20*/  SYNCS.PHASECHK.TRANS64.TRYWAIT P1, [UR10+0x2d850], R0 ;  /* 0x02d85000ff0075a7 */ /* 0x000062000802014a */
[----:B------:R-:W-:Y:S05]  /*ac30*/  @!P0 BRA `(.L_x_910) ;  /* 0x0000000000048947 */ /* 0x000fea0003800000 */
[----:B------:R-:W-:Y:S01]  /*ac40*/  BPT.TRAP 0x1 ;  /* 0x000000040000795c */ /* 0x000fe20000300000 */
.L_x_910:
[----:B-1----:R-:W-:Y:S05]  /*ac50*/  @P1 BRA `(.L_x_908) ;  /* 0x0000000000081947 */ /* 0x002fea0003800000 */
[----:B------:R-:W1:Y:S02]  /*ac60*/  SYNCS.PHASECHK.TRANS64.TRYWAIT P1, [UR10+0x2d850], R0 ;  /* 0x02d85000ff0075a7 */ /* 0x000e64000802014a */
[----:B-1----:R-:W-:Y:S05]  /*ac70*/  @!P1 BRA `(.L_x_911) ;  /* 0x0000008c00a89947 */ /* 0x002fea0003800000 */
.L_x_908:
[----:B------:R-:W-:Y:S01]  /*ac80*/  UIADD3 UR10, UR38, 0x400, URZ ;  /* 0x00000400260a7890 */ /* 0x000fe2000fffe03f */
[----:B------:R-:W-:Y:S01]  /*ac90*/  WARPGROUP.ARRIVE ;  /* 0x00000000000079c5 */ /* 0x000fe20000000000 */
[----:B------:R-:W-:Y:S01]  /*aca0*/  UMOV UR52, UR61 ;  /* 0x0000003d00347c82 */ /* 0x000fe20008000000 */
[----:B------:R-:W-:Y:S01]  /*acb0*/  UMOV UR53, 0x40000040 ;  /* 0x4000004000357882 */ /* 0x000fe20000000000 */
[----:B------:R-:W-:Y:S01]  /*acc0*/  USHF.R.U32.HI UR10, URZ, 0x4, UR10 ;  /* 0x000000043f0a7899 */ /* 0x000fe2000801160a */
[----:B------:R-:W-:Y:S01]  /*acd0*/  UMOV UR55, 0x80000020 ;  /* 0x8000002000377882 */ /* 0x000fe20000000000 */
[----:B------:R-:W-:Y:S02]  /*ace0*/  UMOV UR59, 0x80000020 ;  /* 0x80000020003b7882 */ /* 0x000fe40000000000 */
[----:B------:R-:W-:Y:S01]  /*acf0*/  ULOP3.LUT UR10, UR10, 0x3fff, URZ, 0xc0, !UPT ;  /* 0x00003fff0a0a7892 */ /* 0x000fe2000f8ec03f */
[----:B------:R-:W-:Y:S01]  /*ad00*/  UMOV UR31, 0x80000020 ;  /* 0x80000020001f7882 */ /* 0x000fe20000000000 */
[----:B------:R-:W-:-:S02]  /*ad10*/  UMOV UR35, 0x80000020 ;  /* 0x8000002000237882 */ /* 0x000fc40000000000 */
[----:B------:R-:W-:Y:S01]  /*ad20*/  ULOP3.LUT UR10, UR10, 0x2000000, URZ, 0xfc, !UPT ;  /* 0x020000000a0a7892 */ /* 0x000fe2000f8efc3f */
[----:B------:R-:W-:Y:S01]  /*ad30*/  UMOV UR43, 0x80000020 ;  /* 0x80000020002b7882 */ /* 0x000fe20000000000 */
[----:B------:R-:W-:Y:S02]  /*ad40*/  UMOV UR47, 0x80000020 ;  /* 0x80000020002f7882 */ /* 0x000fe40000000000 */
[----:B------:R-:W-:Y:S01]  /*ad50*/  UIMAD UR10, UR6, 0x600, UR10 ;  /* 0x00000600060a78a4 */ /* 0x000fe2000f8e020a */
[----:B------:R-:W-:-:S03]  /*ad60*/  UMOV UR51, 0x80000020 ;  /* 0x8000002000337882 */ /* 0x000fc60000000000 */
[----:B------:R-:W-:Y:S02]  /*ad70*/  UIADD3 UR11, UR10, 0x40, URZ ;  /* 0x000000400a0b7890 */ /* 0x000fe4000fffe03f */
[----:B------:R-:W-:Y:S02]  /*ad80*/  UIADD3 UR58, UR10, 0x80, URZ ;  /* 0x000000800a3a7890 */ /* 0x000fe4000fffe03f */
[----:B------:R-:W-:Y:S01]  /*ad90*/  UMOV UR54, UR10 ;  /* 0x0000000a00367c82 */ /* 0x000fe20008000000 */
[----:B------:R-:W-:Y:S01]  /*ada0*/  UIADD3 UR30, UR10, 0xc0, URZ ;  /* 0x000000c00a1e7890 */ /* 0x000fe2000fffe03f */
[----:B------:R-:W-:Y:S01]  /*adb0*/  HGMMA.64x96x16.F32.BF16 R88, gdesc[UR52].tnspB, R88, gsb0 ;  /* 0x41600000345879f0 */ /* 0x000fe20008001858 */
[----:B------:R-:W-:Y:S01]  /*adc0*/  R2UR UR52, R140 ;  /* 0x000000008c3472ca */ /* 0x000fe200000e0000 */
[----:B------:R-:W-:Y:S01]  /*add0*/  UMOV UR54, UR11 ;  /* 0x0000000b00367c82 */ /* 0x000fe20008000000 */
[----:B------:R-:W-:Y:S01]  /*ade0*/  R2UR UR53, R141 ;  /* 0x000000008d3572ca */ /* 0x000fe200000e0000 */
[----:B------:R-:W-:Y:S01]  /*adf0*/  UMOV UR55, 0x80000020 ;  /* 0x8000002000377882 */ /* 0x000fe20000000000 */
[----:B------:R-:W-:-:S02]  /*ae00*/  UIADD3 UR34, UR10, 0x100, URZ ;  /* 0x000001000a227890 */ /* 0x000fc4000fffe03f */
[----:B------:R-:W-:Y:S02]  /*ae10*/  UIADD3 UR42, UR10, 0x140, URZ ;  /* 0x000001400a2a7890 */ /* 0x000fe4000fffe03f */
[----:B------:R-:W-:Y:S02]  /*ae20*/  UIADD3 UR46, UR10, 0x180, URZ ;  /* 0x000001800a2e7890 */ /* 0x000fe4000fffe03f */
[----:B------:R-:W-:Y:S01]  /*ae30*/  UIADD3 UR50, UR10, 0x1c0, URZ ;  /* 0x000001c00a327890 */ /* 0x000fe2000fffe03f */
        /* <DEDUP_REMOVED lines=25> */
.L_x_912:
[----:B------:R-:W-:Y:S01]  /*afd0*/  R2UR UR10, R143 ;  /* 0x000000008f0a72ca */ /* 0x000fe200000e0000 */
[----:B------:R-:W4:Y:S01]  /*afe0*/  S2UR UR15, SR_CgaCtaId ;  /* 0x00000000000f79c3 */ /* 0x000f220000008800 */
[----:B-12---:R-:W-:Y:S01]  /*aff0*/  IMAD.MOV.U32 R13, RZ, RZ, R139 ;  /* 0x000000ffff0d7224 */ /* 0x006fe200078e008b */
[----:B------:R-:W-:Y:S01]  /*b000*/  UISETP.NE.AND UP0, UPT, UR39, URZ, UPT ;  /* 0x0000003f2700728c */ /* 0x000fe2000bf05270 */
[----:B------:R-:W-:Y:S01]  /*b010*/  R2UR UR14, R145 ;  /* 0x00000000910e72ca */ /* 0x000fe200000e0000 */
[----:B------:R-:W-:Y:S01]  /*b020*/  ULDC UR19, c[0x0][0x2f0] ;  /* 0x0000bc0000137ab9 */ /* 0x000fe20000000800 */
[----:B------:R-:W-:-:S07]  /*b030*/  ULDC UR18, c[0x0][0x288] ;  /* 0x0000a20000127ab9 */ /* 0x000fce0000000800 */
[----:B------:R-:W-:Y:S02]  /*b040*/  UISETP.NE.AND UP1, UPT, UR10, URZ, UPT ;  /* 0x0000003f0a00728c */ /* 0x000fe4000bf25270 */
[----:B------:R-:W-:-:S04]  /*b050*/  ULEA UR10, UR4, UR38, 0x3 ;  /* 0x00000026040a7291 */ /* 0x000fc8000f8e183f */
[----:B------:R-:W-:Y:S01]  /*b060*/  PLOP3.LUT P1, PT, PT, PT, UP1, 0x80, 0x0 ;  /* 0x000000000000781c */ /* 0x000fe20003f2f018 */
[----:B------:R-:W-:Y:S01]  /*b070*/  UIADD3 UR10, UR10, 0x2d840, URZ ;  /* 0x0002d8400a0a7890 */ /* 0x000fe2000fffe03f */
[----:B------:R-:W-:-:S03]  /*b080*/  PLOP3.LUT P2, PT, PT, PT, UP1, 0x80, 0x0 ;  /* 0x000000000000781c */ /* 0x000fc60003f4f018 */
[----:B------:R-:W-:Y:S01]  /*b090*/  @UP1 ULDC UR11, c[0x0][0x44c] ;  /* 0x00011300000b1ab9 */ /* 0x000fe20000000800 */
[----:B----4-:R-:W-:-:S03]  /*b0a0*/  UPRMT UR10, UR15, 0x654, UR10 ;  /* 0x000006540f0a7896 */ /* 0x010fc6000800000a */
[----:B------:R-:W-:-:S04]  /*b0b0*/  ULDC UR15, c[0x0][0x9e0] ;  /* 0x00027800000f7ab9 */ /* 0x000fc80000000800 */
[----:B0-----:R-:W-:Y:S01]  /*b0c0*/  @P1 IMAD.HI.U32 R0, R139, UR11, RZ ;  /* 0x0000000b8b001c27 */ /* 0x001fe2000f8e00ff */
[----:B------:R-:W-:Y:S01]  /*b0d0*/  @UP1 ULDC UR11, c[0x0][0x450] ;  /* 0x00011400000b1ab9 */ /* 0x000fe20000000800 */
[----:B------:R-:W-:Y:S01]  /*b0e0*/  PLOP3.LUT P1, PT, PT, PT, UP0, 0x40, 0x0 ;  /* 0x000000000000781c */ /* 0x000fe20003f2e808 */
[----:B------:R-:W-:Y:S02]  /*b0f0*/  SYNCS.ARRIVE.TRANS64.RED.A1T0 RZ, [UR10], RZ ;  /* 0x000000ffffff79a7 */ /* 0x000fe4000810040a */
[----:B------:R-:W-:Y:S01]  /*b100*/  @P2 SHF.R.U32.HI R13, RZ, UR11, R0 ;  /* 0x0000000bff0d2c19 */ /* 0x000fe20008011600 */
[----:B------:R-:W-:-:S04]  /*b110*/  IMAD.SHL.U32 R0, R14, 0x80, RZ ;  /* 0x000000800e007824 */ /* 0x000fc800078e00ff */
[----:B------:R-:W0:Y:S01]  /*b120*/  SHFL.IDX PT, R20, R13, RZ, 0x1c1f ;  /* 0x001c1fff0d147589 */ /* 0x000e2200000e0000 */
[----:B------:R-:W-:-:S05]  /*b130*/  IADD3 R16, -R0, 0x1, RZ ;  /* 0x0000000100107810 */ /* 0x000fca0007ffe1ff */
[----:B------:R-:W-:-:S04]  /*b140*/  IMAD R16, R9, -0x2, R16 ;  /* 0xfffffffe09107824 */ /* 0x000fc800078e0210 */
[----:B------:R-:W-:-:S04]  /*b150*/  IMAD R16, R17, UR19, R16 ;  /* 0x0000001311107c24 */ /* 0x000fc8000f8e0210 */
[----:B------:R-:W-:-:S04]  /*b160*/  VIADD R16, R16, -UR18 ;  /* 0x8000001210107c36 */ /* 0x000fc80008000000 */
[C---:B------:R-:W-:Y:S02]  /*b170*/  VIADD R19, R16.reuse, UR15 ;  /* 0x0000000f10137c36 */ /* 0x040fe40008000000 */
[----:B------:R-:W-:Y:S02]  /*b180*/  VIADD R18, R16, UR14 ;  /* 0x0000000e10127c36 */ /* 0x000fe40008000000 */
[--C-:B0-----:R-:W-:Y:S02]  /*b190*/  IMAD.IADD R16, R19, 0x1, R20.reuse ;  /* 0x0000000113107824 */ /* 0x101fe400078e0214 */
[----:B------:R-:W-:Y:S01]  /*b1a0*/  IMAD.IADD R15, R18, 0x1, R20 ;  /* 0x00000001120f7824 */ /* 0x000fe200078e0214 */
[----:B------:R-:W-:Y:S06]  /*b1b0*/  @P1 BRA `(.L_x_913) ;  /* 0x00000000006c1947 */ /* 0x000fec0003800000 */
[----:B------:R-:W-:Y:S01]  /*b1c0*/  ULDC UR11, c[0x0][0x2f0] ;  /* 0x0000bc00000b7ab9 */ /* 0x000fe20000000800 */
[----:B------:R-:W-:Y:S01]  /*b1d0*/  ULDC UR10, c[0x0][0x288] ;  /* 0x0000a200000a7ab9 */ /* 0x000fe20000000800 */
[----:B------:R-:W-:Y:S01]  /*b1e0*/  IMAD R20, R17, UR11, R20 ;  /* 0x0000000b11147c24 */ /* 0x000fe2000f8e0214 */
[----:B------:R-:W-:Y:S03]  /*b1f0*/  BSSY B0, `(.L_x_914) ;  /* 0x0000013000007945 */ /* 0x000fe60003800000 */
[----:B------:R-:W-:-:S05]  /*b200*/  VIADD R23, R20, -UR10 ;  /* 0x8000000a14177c36 */ /* 0x000fca0008000000 */
        /* <DEDUP_REMOVED lines=11> */
.L_x_915:
[----:B------:R-:W-:Y:S02]  /*b2c0*/  ULDC UR10, c[0x0][0x9e4] ;  /* 0x00027900000a7ab9 */ /* 0x000fe40000000800 */
[----:B------:R-:W-:-:S05]  /*b2d0*/  IMAD.U32 R137, RZ, RZ, UR10 ;  /* 0x0000000aff897e24 */ /* 0x000fca000f8e00ff */
[----:B------:R-:W-:-:S13]  /*b2e0*/  ISETP.NE.AND P1, PT, R137, 0x1, PT ;  /* 0x000000018900780c */ /* 0x000fda0003f25270 */
[----:B------:R-:W0:Y:S02]  /*b2f0*/  @P1 LDC.64 R20, c[0x0][0x9e8] ;  /* 0x00027a00ff141b82 */ /* 0x000e240000000a00 */
[----:B0-----:R-:W-:-:S05]  /*b300*/  @P1 IMAD.HI.U32 R20, R23, R20, RZ ;  /* 0x0000001417141227 */ /* 0x001fca00078e00ff */
[----:B------:R-:W-:-:S07]  /*b310*/  @P1 SHF.R.U32.HI R23, RZ, R21, R20 ;  /* 0x00000015ff171219 */ /* 0x000fce0000011614 */
.L_x_916:
[----:B------:R-:W-:Y:S05]  /*b320*/  BSYNC B0 ;  /* 0x0000000000007941 */ /* 0x000fea0003800000 */
.L_x_914:
[----:B------:R-:W-:-:S04]  /*b330*/  IMAD R20, R23, R137, -R0 ;  /* 0x0000008917147224 */ /* 0x000fc800078e0a00 */
[----:B------:R-:W-:-:S05]  /*b340*/  IMAD R20, R9, -0x2, R20 ;  /* 0xfffffffe09147824 */ /* 0x000fca00078e0214 */
[----:B------:R-:W-:Y:S02]  /*b350*/  VIADDMNMX R16, R20, R137, R16, PT ;  /* 0x0000008914107246 */ /* 0x000fe40003800110 */
[----:B------:R-:W-:-:S07]  /*b360*/  VIMNMX R15, R15, R20, !PT ;  /* 0x000000140f0f7248 */ /* 0x000fce0007fe0100 */
.L_x_913:
[----:B------:R-:W-:Y:S01]  /*b370*/  ISETP.GT.AND P1, PT, R14, -0x1, PT ;  /* 0xffffffff0e00780c */ /* 0x000fe20003f24270 */
[----:B------:R-:W0:Y:S01]  /*b380*/  SHFL.IDX PT, R13, R13, 0x1, 0x1c1f ;  /* 0x003c1f000d0d7f89 */ /* 0x000e2200000e0000 */
[----:B------:R-:W-:Y:S02]  /*b390*/  UISETP.NE.AND UP0, UPT, UR39, URZ, UPT ;  /* 0x0000003f2700728c */ /* 0x000fe4000bf05270 */
[C---:B------:R-:W-:Y:S02]  /*b3a0*/  ISETP.GT.AND P3, PT, R15.reuse, 0x8, P1 ;  /* 0x000000080f00780c */ /* 0x040fe40000f64270 */
[C---:B------:R-:W-:Y:S02]  /*b3b0*/  ISETP.GT.AND P6, PT, R15.reuse, RZ, P1 ;  /* 0x000000ff0f00720c */ /* 0x040fe40000fc4270 */
        /* <DEDUP_REMOVED lines=27> */
[C---:B------:R-:W-:Y:S02]  /*b570*/  ISETP.GT.AND P2, PT, R15.reuse, 0x29, P1 ;  /* 0x000000290f00780c */ /* 0x040fe40000f44270 */
        /* <DEDUP_REMOVED lines=59> */
[--C-:B0-----:R-:W-:Y:S01]  /*b930*/  IMAD.IADD R15, R19, 0x1, R13.reuse ;  /* 0x00000001130f7824 */ /* 0x101fe200078e020d */
[C---:B------:R-:W-:Y:S02]  /*b940*/  ISETP.LT.OR P5, PT, R16.reuse, 0x71, P5 ;  /* 0x000000711000780c */ /* 0x040fe40002fa1670 */
[C---:B------:R-:W-:Y:S02]  /*b950*/  ISETP.LT.OR P4, PT, R16.reuse, 0x72, P4 ;  /* 0x000000721000780c */ /* 0x040fe40002781670 */
[C---:B------:R-:W-:Y:S02]  /*b960*/  ISETP.LT.OR P6, PT, R16.reuse, 0x79, P6 ;  /* 0x000000791000780c */ /* 0x040fe400037c1670 */
[----:B------:R-:W-:Y:S01]  /*b970*/  ISETP.LT.OR P2, PT, R16, 0x7a, P2 ;  /* 0x0000007a1000780c */ /* 0x000fe20001741670 */
[----:B------:R-:W-:Y:S01]  /*b980*/  IMAD.IADD R16, R18, 0x1, R13 ;  /* 0x0000000112107824 */ /* 0x000fe200078e020d */
[----:B------:R-:W-:-:S02]  /*b990*/  FSEL R80, R80, -INF , !P5 ;  /* 0xff80000050507808 */ /* 0x000fc40006800000 */
[----:B------:R-:W-:Y:S02]  /*b9a0*/  FSEL R81, R81, -INF , !P4 ;  /* 0xff80000051517808 */ /* 0x000fe40006000000 */
[----:B------:R-:W-:Y:S02]  /*b9b0*/  FSEL R84, R84, -INF , !P6 ;  /* 0xff80000054547808 */ /* 0x000fe40007000000 */
[----:B------:R-:W-:Y:S01]  /*b9c0*/  FSEL R85, R85, -INF , !P2 ;  /* 0xff80000055557808 */ /* 0x000fe20005000000 */
        /* <DEDUP_REMOVED lines=17> */
.L_x_919:
[----:B------:R-:W-:Y:S02]  /*bae0*/  ULDC UR10, c[0x0][0x9e4] ;  /* 0x00027900000a7ab9 */ /* 0x000fe40000000800 */
[----:B------:R-:W-:-:S05]  /*baf0*/  IMAD.U32 R20, RZ, RZ, UR10 ;  /* 0x0000000aff147e24 */ /* 0x000fca000f8e00ff */
[----:B------:R-:W-:-:S13]  /*bb00*/  ISETP.NE.AND P2, PT, R20, 0x1, PT ;  /* 0x000000011400780c */ /* 0x000fda0003f45270 */
[----:B------:R-:W0:Y:S02]  /*bb10*/  @P2 LDC.64 R18, c[0x0][0x9e8] ;  /* 0x00027a00ff122b82 */ /* 0x000e240000000a00 */
[----:B0-----:R-:W-:-:S05]  /*bb20*/  @P2 IMAD.HI.U32 R18, R13, R18, RZ ;  /* 0x000000120d122227 */ /* 0x001fca00078e00ff */
[----:B------:R-:W-:-:S07]  /*bb30*/  @P2 SHF.R.U32.HI R13, RZ, R19, R18 ;  /* 0x00000013ff0d2219 */ /* 0x000fce0000011612 */
.L_x_920:
[----:B------:R-:W-:Y:S05]  /*bb40*/  BSYNC B0 ;  /* 0x0000000000007941 */ /* 0x000fea0003800000 */
.L_x_918:
[----:B------:R-:W-:-:S04]  /*bb50*/  IMAD R0, R13, R20, -R0 ;  /* 0x000000140d007224 */ /* 0x000fc800078e0a00 */
[----:B------:R-:W-:-:S05]  /*bb60*/  IMAD R0, R9, -0x2, R0 ;  /* 0xfffffffe09007824 */ /* 0x000fca00078e0200 */
[----:B------:R-:W-:Y:S02]  /*bb70*/  VIADDMNMX R15, R0, R20, R15, PT ;  /* 0x00000014000f7246 */ /* 0x000fe4000380010f */
[----:B------:R-:W-:-:S07]  /*bb80*/  VIMNMX R16, R16, R0, !PT ;  /* 0x0000000010107248 */ /* 0x000fce0007fe0100 */
.L_x_917:
[----:B------:R-:W-:Y:S01]  /*bb90*/  FMNMX.FTZ R0, R24, R12, !PT ;  /* 0x0000000c18007209 */ /* 0x000fe20007810000 */
[----:B------:R-:W-:Y:S01]  /*bba0*/  ULDC UR10, c[0x0][0x988] ;  /* 0x00026200000a7ab9 */ /* 0x000fe20000000800 */
[----:B------:R-:W-:Y:S01]  /*bbb0*/  ISETP.GT.AND P5, PT, R16, 0x10, P1 ;  /* 0x000000101000780c */ /* 0x000fe20000fa4270 */
[----:B------:R-:W-:Y:S01]  /*bbc0*/  UMOV UR11, UR10 ;  /* 0x0000000a000b7c82 */ /* 0x000fe20008000000 */
        /* <DEDUP_REMOVED lines=59> */
[C---:B------:R-:W-:Y:S02]  /*bf80*/  ISETP.GT.AND P4, PT, R16.reuse, 0x29, P1 ;  /* 0x000000291000780c */ /* 0x040fe40000f84270 */
[----:B------:R-:W-:Y:S02]  /*bf90*/  FMNMX.FTZ R13, R85, R0, !PT ;  /* 0x00000000550d7209 */ /* 0x000fe40007810000 */
[----:B------:R-:W-:Y:S02]  /*bfa0*/  ISETP.LT.OR P3, PT, R15, 0x29, P3 ;  /* 0x000000290f00780c */ /* 0x000fe40001f61670 */
[----:B------:R-:W-:Y:S01]  /*bfb0*/  FSEL R43, R43, -INF , !P2 ;  /* 0xff8000002b2b7808 */ /* 0x000fe20005000000 */
[----:B------:R-:W0:Y:S01]  /*bfc0*/  SHFL.BFLY PT, R0, R13, 0x2, 0x1f ;  /* 0x0c401f000d007f89 */ /* 0x000e2200000e0000 */
[----:B------:R-:W-:-:S02]  /*bfd0*/  ISETP.GT.AND P2, PT, R16, 0x30, P1 ;  /* 0x000000301000780c */ /* 0x000fc40000f44270 */
[----:B------:R-:W-:Y:S02]  /*bfe0*/  FSEL R46, R46, -INF , !P3 ;  /* 0xff8000002e2e7808 */ /* 0x000fe40005800000 */
[C---:B------:R-:W-:Y:S02]  /*bff0*/  ISETP.LT.OR P4, PT, R15.reuse, 0x2a, P4 ;  /* 0x0000002a0f00780c */ /* 0x040fe40002781670 */
[C---:B------:R-:W-:Y:S02]  /*c000*/  ISETP.GT.AND P3, PT, R16.reuse, 0x31, P1 ;  /* 0x000000311000780c */ /* 0x040fe40000f64270 */
[----:B------:R-:W-:Y:S02]  /*c010*/  ISETP.LT.OR P2, PT, R15, 0x31, P2 ;  /* 0x000000310f00780c */ /* 0x000fe40001741670 */
[----:B------:R-:W-:Y:S02]  /*c020*/  FSEL R47, R47, -INF , !P4 ;  /* 0xff8000002f2f7808 */ /* 0x000fe40006000000 */
[----:B------:R-:W-:-:S02]  /*c030*/  ISETP.GT.AND P5, PT, R16, 0x38, P1 ;  /* 0x000000381000780c */ /* 0x000fc40000fa4270 */
[----:B------:R-:W-:Y:S02]  /*c040*/  FSEL R50, R50, -INF , !P2 ;  /* 0xff80000032327808 */ /* 0x000fe40005000000 */
[C---:B------:R-:W-:Y:S02]  /*c050*/  ISETP.LT.OR P3, PT, R15.reuse, 0x32, P3 ;  /* 0x000000320f00780c */ /* 0x040fe40001f61670 */
[----:B------:R-:W-:Y:S02]  /*c060*/  ISETP.GT.AND P4, PT, R16, 0x39, P1 ;  /* 0x000000391000780c */ /* 0x000fe40000f84270 */
[----:B------:R-:W-:Y:S02]  /*c070*/  ISETP.LT.OR P5, PT, R15, 0x39, P5 ;  /* 0x000000390f00780c */ /* 0x000fe40002fa1670 */
[----:B------:R-:W-:Y:S02]  /*c080*/  FSEL R51, R51, -INF , !P3 ;  /* 0xff80000033337808 */ /* 0x000fe40005800000 */
[----:B0-----:R-:W-:-:S02]  /*c090*/  FMNMX.FTZ R18, R13, R0, !PT ;  /* 0x000000000d127209 */ /* 0x001fc40007810000 */
[----:B------:R-:W-:Y:S02]  /*c0a0*/  ISETP.GT.AND P2, PT, R16, 0x40, P1 ;  /* 0x000000401000780c */ /* 0x000fe40000f44270 */
[----:B------:R-:W-:Y:S01]  /*c0b0*/  FSEL R54, R54, -INF , !P5 ;  /* 0xff80000036367808 */ /* 0x000fe20006800000 */
[----:B------:R-:W0:Y:S01]  /*c0c0*/  SHFL.BFLY PT, R19, R18, 0x1, 0x1f ;  /* 0x0c201f0012137f89 */ /* 0x000e2200000e0000 */
[C---:B------:R-:W-:Y:S02]  /*c0d0*/  ISETP.LT.OR P4, PT, R15.reuse, 0x3a, P4 ;  /* 0x0000003a0f00780c */ /* 0x040fe40002781670 */
[----:B------:R-:W-:Y:S02]  /*c0e0*/  ISETP.GT.AND P3, PT, R16, 0x41, P1 ;  /* 0x000000411000780c */ /* 0x000fe40000f64270 */
[----:B------:R-:W-:Y:S02]  /*c0f0*/  ISETP.LT.OR P2, PT, R15, 0x41, P2 ;  /* 0x000000410f00780c */ /* 0x000fe40001741670 */
[----:B------:R-:W-:-:S02]  /*c100*/  FSEL R55, R55, -INF , !P4 ;  /* 0xff80000037377808 */ /* 0x000fc40006000000 */
[----:B------:R-:W-:Y:S02]  /*c110*/  ISETP.GT.AND P5, PT, R16, 0x48, P1 ;  /* 0x000000481000780c */ /* 0x000fe40000fa4270 */
[----:B------:R-:W-:Y:S02]  /*c120*/  FSEL R58, R58, -INF , !P2 ;  /* 0xff8000003a3a7808 */ /* 0x000fe40005000000 */
[C---:B------:R-:W-:Y:S02]  /*c130*/  ISETP.LT.OR P3, PT, R15.reuse, 0x42, P3 ;  /* 0x000000420f00780c */ /* 0x040fe40001f61670 */
        /* <DEDUP_REMOVED lines=25> */
[----:B------:R-:W-:Y:S01]  /*c2d0*/  FSEL R66, R66, -INF , !P2 ;  /* 0xff80000042427808 */ /* 0x000fe20005000000 */
[--C-:B------:R-:W-:Y:S01]  /*c2e0*/  FFMA.FTZ R44, R44, UR11, -R13.reuse ;  /* 0x0000000b2c2c7c23 */ /* 0x100fe2000801080d */
[----:B------:R-:W-:Y:S01]  /*c2f0*/  FMNMX.FTZ R25, R31, R24, !PT ;  /* 0x000000181f197209 */ /* 0x000fe20007810000 */
[----:B------:R-:W-:Y:S01]  /*c300*/  FFMA.FTZ R48, R48, UR11, -R13 ;  /* 0x0000000b30307c23 */ /* 0x000fe2000801080d */
[----:B------:R0:W-:Y:S01]  /*c310*/  MUFU.EX2 R24, R36 ;  /* 0x0000002400187308 */ /* 0x0001e20000000800 */
[----:B------:R-:W-:-:S02]  /*c320*/  ISETP.LT.OR P3, PT, R15, 0x52, P3 ;  /* 0x000000520f00780c */ /* 0x000fc40001f61670 */
[----:B------:R-:W-:Y:S01]  /*c330*/  FMNMX.FTZ R28, R34, R25, !PT ;  /* 0x00000019221c7209 */ /* 0x000fe20007810000 */
[----:B------:R-:W-:Y:S01]  /*c340*/  FFMA.FTZ R25, R37, UR11, -R13 ;  /* 0x0000000b25197c23 */ /* 0x000fe2000801080d */
[----:B------:R-:W-:Y:S02]  /*c350*/  ISETP.GT.AND P4, PT, R16, 0x59, P1 ;  /* 0x000000591000780c */ /* 0x000fe40000f84270 */
[----:B------:R-:W-:Y:S01]  /*c360*/  FMNMX.FTZ R29, R35, R28, !PT ;  /* 0x0000001c231d7209 */ /* 0x000fe20007810000 */
[----:B------:R-:W-:Y:S01]  /*c370*/  MUFU.EX2 R18, R18 ;  /* 0x0000001200127308 */ /* 0x000fe20000000800 */
[----:B------:R-:W-:Y:S02]  /*c380*/  ISETP.LT.OR P5, PT, R15, 0x59, P5 ;  /* 0x000000590f00780c */ /* 0x000fe40002fa1670 */
[----:B------:R-:W-:Y:S02]  /*c390*/  FMNMX.FTZ R28, R38, R29, !PT ;  /* 0x0000001d261c7209 */ /* 0x000fe40007810000 */
[----:B------:R-:W-:-:S02]  /*c3a0*/  FSEL R67, R67, -INF , !P3 ;  /* 0xff80000043437808 */ /* 0x000fc40005800000 */
[----:B------:R-:W-:Y:S01]  /*c3b0*/  FMNMX.FTZ R29, R39, R28, !PT ;  /* 0x0000001c271d7209 */ /* 0x000fe20007810000 */
[----:B------:R-:W-:Y:S01]  /*c3c0*/  MUFU.EX2 R19, R19 ;  /* 0x0000001300137308 */ /* 0x000fe20000000800 */
[----:B------:R-:W-:Y:S02]  /*c3d0*/  ISETP.GT.AND P2, PT, R16, 0x60, P1 ;  /* 0x000000601000780c */ /* 0x000fe40000f44270 */
[----:B------:R-:W-:Y:S01]  /*c3e0*/  FMNMX.FTZ R32, R42, R29, !PT ;  /* 0x0000001d2a207209 */ /* 0x000fe20007810000 */
[----:B------:R-:W-:Y:S01]  /*c3f0*/  FFMA.FTZ R29, R41, UR11, -R13 ;  /* 0x0000000b291d7c23 */ /* 0x000fe2000801080d */
[----:B------:R-:W-:Y:S02]  /*c400*/  FSEL R70, R70, -INF , !P5 ;  /* 0xff80000046467808 */ /* 0x000fe40006800000 */
[----:B------:R-:W-:Y:S01]  /*c410*/  FMNMX.FTZ R33, R43, R32, !PT ;  /* 0x000000202b217209 */ /* 0x000fe20007810000 */
[----:B------:R-:W-:Y:S01]  /*c420*/  MUFU.EX2 R28, R40 ;  /* 0x00000028001c7308 */ /* 0x000fe20000000800 */
[----:B------:R-:W-:-:S02]  /*c430*/  ISETP.LT.OR P4, PT, R15, 0x5a, P4 ;  /* 0x0000005a0f00780c */ /* 0x000fc40002781670 */
[----:B------:R-:W-:Y:S02]  /*c440*/  FMNMX.FTZ R32, R46, R33, !PT ;  /* 0x000000212e207209 */ /* 0x000fe40007810000 */
[----:B------:R-:W-:Y:S02]  /*c450*/  ISETP.GT.AND P3, PT, R16, 0x61, P1 ;  /* 0x000000611000780c */ /* 0x000fe40000f64270 */
[----:B------:R-:W-:Y:S01]  /*c460*/  FMNMX.FTZ R33, R47, R32, !PT ;  /* 0x000000202f217209 */ /* 0x000fe20007810000 */
[----:B------:R-:W-:Y:S01]  /*c470*/  MUFU.EX2 R20, R20 ;  /* 0x0000001400147308 */ /* 0x000fe20000000800 */
[----:B------:R-:W-:Y:S02]  /*c480*/  ISETP.LT.OR P2, PT, R15, 0x61, P2 ;  /* 0x000000610f00780c */ /* 0x000fe40001741670 */
[----:B0-----:R-:W-:Y:S01]  /*c490*/  FMNMX.FTZ R36, R50, R33, !PT ;  /* 0x0000002132247209 */ /* 0x001fe20007810000 */
[--C-:B------:R-:W-:Y:S01]  /*c4a0*/  FFMA.FTZ R33, R45, UR11, -R13.reuse ;  /* 0x0000000b2d217c23 */ /* 0x100fe2000801080d */
[----:B------:R-:W-:Y:S01]  /*c4b0*/  FSEL R71, R71, -INF , !P4 ;  /* 0xff80000047477808 */ /* 0x000fe20006000000 */
[--C-:B------:R-:W-:Y:S01]  /*c4c0*/  FFMA.FTZ R45, R53, UR11, -R13.reuse ;  /* 0x0000000b352d7c23 */ /* 0x100fe2000801080d */
[----:B------:R-:W-:Y:S01]  /*c4d0*/  FMNMX.FTZ R37, R51, R36, !PT ;  /* 0x0000002433257209 */ /* 0x000fe20007810000 */
[----:B------:R0:W-:Y:S01]  /*c4e0*/  MUFU.EX2 R32, R44 ;  /* 0x0000002c00207308 */ /* 0x0001e20000000800 */
[----:B------:R-:W-:Y:S01]  /*c4f0*/  ISETP.GT.AND P5, PT, R16, 0x68, P1 ;  /* 0x000000681000780c */ /* 0x000fe20000fa4270 */
[--C-:B------:R-:W-:Y:S01]  /*c500*/  FFMA.FTZ R53, R64, UR11, -R13.reuse ;  /* 0x0000000b40357c23 */ /* 0x100fe2000801080d */
[----:B------:R-:W-:Y:S01]  /*c510*/  FMNMX.FTZ R36, R54, R37, !PT ;  /* 0x0000002536247209 */ /* 0x000fe20007810000 */
[--C-:B------:R-:W-:Y:S01]  /*c520*/  FFMA.FTZ R64, R73, UR11, -R13.reuse ;  /* 0x0000000b49407c23 */ /* 0x100fe2000801080d */
[----:B------:R-:W-:Y:S01]  /*c530*/  FSEL R74, R74, -INF , !P2 ;  /* 0xff8000004a4a7808 */ /* 0x000fe20005000000 */
[--C-:B------:R-:W-:Y:S01]  /*c540*/  FFMA.FTZ R73, R84, UR11, -R13.reuse ;  /* 0x0000000b54497c23 */ /* 0x100fe2000801080d */
[----:B------:R-:W-:Y:S01]  /*c550*/  FMNMX.FTZ R37, R55, R36, !PT ;  /* 0x0000002437257209 */ /* 0x000fe20007810000 */
[----:B------:R-:W-:Y:S01]  /*c560*/  MUFU.EX2 R21, R21 ;  /* 0x0000001500157308 */ /* 0x000fe20000000800 */
[----:B------:R-:W-:Y:S01]  /*c570*/  ISETP.LT.OR P3, PT, R15, 0x62, P3 ;  /* 0x000000620f00780c */ /* 0x000fe20001f61670 */
[--C-:B0-----:R-:W-:Y:S01]  /*c580*/  FFMA.FTZ R44, R52, UR11, -R13.reuse ;  /* 0x0000000b342c7c23 */ /* 0x101fe2000801080d */
[----:B------:R-:W-:Y:S01]  /*c590*/  FMNMX.FTZ R40, R58, R37, !PT ;  /* 0x000000253a287209 */ /* 0x000fe20007810000 */
[--C-:B------:R-:W-:Y:S01]  /*c5a0*/  FFMA.FTZ R37, R49, UR11, -R13.reuse ;  /* 0x0000000b31257c23 */ /* 0x100fe2000801080d */
[----:B------:R-:W-:Y:S01]  /*c5b0*/  ISETP.GT.AND P4, PT, R16, 0x69, P1 ;  /* 0x000000691000780c */ /* 0x000fe20000f84270 */
[--C-:B------:R-:W-:Y:S01]  /*c5c0*/  FFMA.FTZ R49, R60, UR11, -R13.reuse ;  /* 0x0000000b3c317c23 */ /* 0x100fe2000801080d */
[----:B------:R-:W-:Y:S01]  /*c5d0*/  FMNMX.FTZ R41, R59, R40, !PT ;  /* 0x000000283b297209 */ /* 0x000fe20007810000 */
[--C-:B------:R-:W-:Y:S01]  /*c5e0*/  FFMA.FTZ R60, R69, UR11, -R13.reuse ;  /* 0x0000000b453c7c23 */ /* 0x100fe2000801080d */
[----:B------:R-:W-:Y:S01]  /*c5f0*/  ISETP.LT.OR P5, PT, R15, 0x69, P5 ;  /* 0x000000690f00780c */ /* 0x000fe20002fa1670 */
[--C-:B------:R-:W-:Y:S01]  /*c600*/  FFMA.FTZ R69, R80, UR11, -R13.reuse ;  /* 0x0000000b50457c23 */ /* 0x100fe2000801080d */
[----:B------:R-:W-:Y:S01]  /*c610*/  FMNMX.FTZ R40, R62, R41, !PT ;  /* 0x000000293e287209 */ /* 0x000fe20007810000 */
[----:B------:R0:W-:Y:S01]  /*c620*/  MUFU.EX2 R36, R48 ;  /* 0x0000003000247308 */ /* 0x0001e20000000800 */
[----:B------:R-:W-:Y:S01]  /*c630*/  FSEL R75, R75, -INF , !P3 ;  /* 0xff8000004b4b7808 */ /* 0x000fe20005800000 */
[--C-:B------:R-:W-:Y:S01]  /*c640*/  FFMA.FTZ R52, R61, UR11, -R13.reuse ;  /* 0x0000000b3d347c23 */ /* 0x100fe2000801080d */
[----:B------:R-:W-:Y:S01]  /*c650*/  FMNMX.FTZ R41, R63, R40, !PT ;  /* 0x000000283f297209 */ /* 0x000fe20007810000 */
[--C-:B------:R-:W-:Y:S01]  /*c660*/  FFMA.FTZ R61, R72, UR11, -R13.reuse ;  /* 0x0000000b483d7c23 */ /* 0x100fe2000801080d */
[----:B------:R-:W-:Y:S01]  /*c670*/  ISETP.GT.AND P2, PT, R16, 0x70, P1 ;  /* 0x000000701000780c */ /* 0x000fe20000f44270 */
[--C-:B------:R-:W-:Y:S01]  /*c680*/  FFMA.FTZ R72, R81, UR11, -R13.reuse ;  /* 0x0000000b51487c23 */ /* 0x100fe2000801080d */
[----:B------:R-:W-:Y:S01]  /*c690*/  FMNMX.FTZ R40, R66, R41, !PT ;  /* 0x0000002942287209 */ /* 0x000fe20007810000 */
[----:B------:R-:W-:Y:S01]  /*c6a0*/  MUFU.EX2 R22, R22 ;  /* 0x0000001600167308 */ /* 0x000fe20000000800 */
[----:B------:R-:W-:Y:S01]  /*c6b0*/  FSEL R78, R78, -INF , !P5 ;  /* 0xff8000004e4e7808 */ /* 0x000fe20006800000 */
[--C-:B0-----:R-:W-:Y:S01]  /*c6c0*/  FFMA.FTZ R48, R56, UR11, -R13.reuse ;  /* 0x0000000b38307c23 */ /* 0x101fe2000801080d */
[----:B------:R-:W-:Y:S01]  /*c6d0*/  FMNMX.FTZ R41, R67, R40, !PT ;  /* 0x0000002843297209 */ /* 0x000fe20007810000 */
[--C-:B------:R-:W-:Y:S01]  /*c6e0*/  FFMA.FTZ R56, R65, UR11, -R13.reuse ;  /* 0x0000000b41387c23 */ /* 0x100fe2000801080d */
[----:B------:R-:W-:Y:S01]  /*c6f0*/  ISETP.LT.OR P4, PT, R15, 0x6a, P4 ;  /* 0x0000006a0f00780c */ /* 0x000fe20002781670 */
[----:B------:R-:W-:Y:S01]  /*c700*/  FFMA.FTZ R65, R76, UR11, -R13 ;  /* 0x0000000b4c417c23 */ /* 0x000fe2000801080d */
[----:B------:R-:W-:Y:S01]  /*c710*/  FMNMX.FTZ R40, R70, R41, !PT ;  /* 0x0000002946287209 */ /* 0x000fe20007810000 */
[----:B------:R-:W-:Y:S01]  /*c720*/  MUFU.EX2 R23, R23 ;  /* 0x0000001700177308 */ /* 0x000fe20000000800 */
[----:B------:R-:W-:-:S02]  /*c730*/  ISETP.GT.AND P3, PT, R16, 0x71, P1 ;  /* 0x000000711000780c */ /* 0x000fc40000f64270 */
[----:B------:R-:W-:Y:S02]  /*c740*/  FMNMX.FTZ R41, R71, R40, !PT ;  /* 0x0000002847297209 */ /* 0x000fe40007810000 */
[----:B------:R-:W-:Y:S02]  /*c750*/  ISETP.LT.OR P2, PT, R15, 0x71, P2 ;  /* 0x000000710f00780c */ /* 0x000fe40001741670 */
[----:B------:R-:W-:Y:S01]  /*c760*/  FMNMX.FTZ R40, R74, R41, !PT ;  /* 0x000000294a287209 */ /* 0x000fe20007810000 */
[----:B------:R-:W-:Y:S01]  /*c770*/  MUFU.EX2 R25, R25 ;  /* 0x0000001900197308 */ /* 0x000fe20000000800 */
[----:B------:R-:W-:Y:S02]  /*c780*/  FSEL R79, R79, -INF , !P4 ;  /* 0xff8000004f4f7808 */ /* 0x000fe40006000000 */
[----:B------:R-:W-:Y:S02]  /*c790*/  FMNMX.FTZ R41, R75, R40, !PT ;  /* 0x000000284b297209 */ /* 0x000fe40007810000 */
[----:B------:R-:W-:-:S02]  /*c7a0*/  ISETP.GT.AND P5, PT, R16, 0x78, P1 ;  /* 0x000000781000780c */ /* 0x000fc40000fa4270 */
[----:B------:R-:W-:Y:S01]  /*c7b0*/  FMNMX.FTZ R40, R78, R41, !PT ;  /* 0x000000294e287209 */ /* 0x000fe20007810000 */
        /* <DEDUP_REMOVED lines=30> */
[----:B------:R-:W0:Y:S06]  /*c9a0*/  SHFL.BFLY PT, R40, R15, 0x1, 0x1f ;  /* 0x0c201f000f287f89 */ /* 0x000e2c00000e0000 */
        /* <DEDUP_REMOVED lines=42> */
[----:B0-----:R-:W-:Y:S01]  /*cc50*/  FFMA.FTZ R42, R8, R3, R41 ;  /* 0x00000003082a7223 */ /* 0x001fe20000010029 */
[----:B------:R-:W-:Y:S01]  /*cc60*/  FADD.FTZ R3, R19, R4 ;  /* 0x0000000413037221 */ /* 0x000fe20000010000 */
[--C-:B------:R-:W-:Y:S01]  /*cc70*/  FFMA.FTZ R59, R79, UR11, -R40.reuse ;  /* 0x0000000b4f3b7c23 */ /* 0x100fe20008010828 */
[--C-:B------:R-:W-:Y:S01]  /*cc80*/  FFMA.FTZ R58, R82, UR11, -R40.reuse ;  /* 0x0000000b523a7c23 */ /* 0x100fe20008010828 */
[--C-:B------:R-:W-:Y:S01]  /*cc90*/  FFMA.FTZ R67, R83, UR11, -R40.reuse ;  /* 0x0000000b53437c23 */ /* 0x100fe20008010828 */
[----:B------:R-:W-:Y:S01]  /*cca0*/  FADD.FTZ R4, R20, R3 ;  /* 0x0000000314047221 */ /* 0x000fe20000010000 */
[----:B------:R-:W-:Y:S01]  /*ccb0*/  FFMA.FTZ R70, R86, UR11, -R40 ;  /* 0x0000000b56467c23 */ /* 0x000fe20008010828 */
[----:B------:R-:W0:Y:S01]  /*ccc0*/  MUFU.EX2 R84, R84 ;  /* 0x0000005400547308 */ /* 0x000e220000000800 */
[----:B-1----:R-:W-:Y:S01]  /*ccd0*/  FADD.FTZ R43, R85, R42 ;  /* 0x0000002a552b7221 */ /* 0x002fe20000010000 */
[----:B------:R-:W-:Y:S01]  /*cce0*/  FADD.FTZ R3, R21, R4 ;  /* 0x0000000415037221 */ /* 0x000fe20000010000 */
[----:B------:R-:W-:-:S03]  /*ccf0*/  FFMA.FTZ R71, R87, UR11, -R40 ;  /* 0x0000000b57477c23 */ /* 0x000fc60008010828 */
[----:B------:R-:W-:Y:S02]  /*cd00*/  FADD.FTZ R4, R22, R3 ;  /* 0x0000000316047221 */ /* 0x000fe40000010000 */
[----:B------:R-:W1:Y:S01]  /*cd10*/  MUFU.EX2 R34, R34 ;  /* 0x0000002200227308 */ /* 0x000e620000000800 */
[----:B--2---:R-:W-:Y:S01]  /*cd20*/  FADD.FTZ R43, R76, R43 ;  /* 0x0000002b4c2b7221 */ /* 0x004fe20000010000 */
[----:B------:R-:W-:-:S04]  /*cd30*/  FADD.FTZ R3, R23, R4 ;  /* 0x0000000417037221 */ /* 0x000fc80000010000 */
[----:B------:R-:W-:Y:S02]  /*cd40*/  FADD.FTZ R4, R24, R3 ;  /* 0x0000000318047221 */ /* 0x000fe40000010000 */
[----:B------:R-:W2:Y:S01]  /*cd50*/  MUFU.EX2 R81, R81 ;  /* 0x0000005100517308 */ /* 0x000ea20000000800 */
[----:B0-----:R-:W-:Y:S01]  /*cd60*/  FADD.FTZ R43, R84, R43 ;  /* 0x0000002b542b7221 */ /* 0x001fe20000010000 */
[----:B------:R-:W-:-:S06]  /*cd70*/  FADD.FTZ R3, R25, R4 ;  /* 0x0000000419037221 */ /* 0x000fcc0000010000 */
[----:B------:R-:W0:Y:S01]  /*cd80*/  MUFU.EX2 R30, R30 ;  /* 0x0000001e001e7308 */ /* 0x000e220000000800 */
[----:B-1----:R-:W-:-:S07]  /*cd90*/  FADD.FTZ R42, R34, R43 ;  /* 0x0000002b222a7221 */ /* 0x002fce0000010000 */
        /* <DEDUP_REMOVED lines=8> */
[----:B-1----:R-:W-:Y:S01]  /*ce20*/  FADD.FTZ R4, R80, R43 ;  /* 0x0000002b50047221 */ /* 0x002fe20000010000 */
[----:B------:R-:W-:-:S06]  /*ce30*/  FADD.FTZ R43, R33, R42 ;  /* 0x0000002a212b7221 */ /* 0x000fcc0000010000 */
        /* <DEDUP_REMOVED lines=9> */
[----:B------:R2:W4:Y:S01]  /*ced0*/  MUFU.EX2 R39, R54 ;  /* 0x0000003600277308 */ /* 0x0005220000000800 */
[----:B0-----:R-:W-:Y:S01]  /*cee0*/  FADD.FTZ R42, R26, R3 ;  /* 0x000000031a2a7221 */ /* 0x001fe20000010000 */
[----:B------:R-:W-:-:S04]  /*cef0*/  FADD.FTZ R3, R37, R4 ;  /* 0x0000000425037221 */ /* 0x000fc80000010000 */
[----:B------:R-:W-:Y:S02]  /*cf00*/  FADD.FTZ R4, R44, R3 ;  /* 0x000000032c047221 */ /* 0x000fe40000010000 */
[----:B------:R-:W0:Y:S01]  /*cf10*/  MUFU.EX2 R138, R138 ;  /* 0x0000008a008a7308 */ /* 0x000e220000000800 */
[----:B-1----:R-:W-:Y:S01]  /*cf20*/  FADD.FTZ R42, R35, R42 ;  /* 0x0000002a232a7221 */ /* 0x002fe20000010000 */
[----:B------:R-:W-:Y:S01]  /*cf30*/  FADD.FTZ R43, R45, R4 ;  /* 0x000000042d2b7221 */ /* 0x000fe20000010000 */
[----:B--2---:R-:W-:-:S03]  /*cf40*/  FFMA.FTZ R54, R74, UR11, -R40 ;  /* 0x0000000b4a367c23 */ /* 0x004fc60008010828 */
[----:B------:R-:W-:Y:S02]  /*cf50*/  FADD.FTZ R43, R48, R43 ;  /* 0x0000002b302b7221 */ /* 0x000fe40000010000 */
[----:B------:R-:W1:Y:S01]  /*cf60*/  MUFU.EX2 R46, R46 ;  /* 0x0000002e002e7308 */ /* 0x000e620000000800 */
[----:B----4-:R-:W-:Y:S01]  /*cf70*/  FADD.FTZ R3, R39, R42 ;  /* 0x0000002a27037221 */ /* 0x010fe20000010000 */
[----:B------:R-:W-:-:S06]  /*cf80*/  FADD.FTZ R42, R16, R43 ;  /* 0x0000002b102a7221 */ /* 0x000fcc0000010000 */
        /* <DEDUP_REMOVED lines=53> */
[----:B0-----:R-:W-:Y:S01]  /*d2e0*/  FADD.FTZ R42, R70, R3 ;  /* 0x00000003462a7221 */ /* 0x001fe20000010000 */
[----:B-1----:R-:W-:-:S03]  /*d2f0*/  FADD.FTZ R4, R13, R40 ;  /* 0x000000280d047221 */ /* 0x002fc60000010000 */
[----:B--2---:R-:W-:Y:S01]  /*d300*/  FADD.FTZ R3, R71, R42 ;  /* 0x0000002a47037221 */ /* 0x004fe20000010000 */
[----:B------:R-:W-:Y:S06]  /*d310*/  @!P0 BRA `(.L_x_921) ;  /* 0x0000000000048947 */ /* 0x000fec0003800000 */
[----:B------:R-:W-:Y:S01]  /*d320*/  BPT.TRAP 0x1 ;  /* 0x000000040000795c */ /* 0x000fe20000300000 */
.L_x_921:
        /* <DEDUP_REMOVED lines=23> */
[-C--:B------:R-:W-:Y:S01]  /*d4a0*/  FMUL.FTZ R104, R104, R12.reuse ;  /* 0x0000000c68687220 */ /* 0x080fe20000410000 */
[----:B0-----:R-:W-:Y:S01]  /*d4b0*/  UPRMT UR6, UR10, 0x654, UR6 ;  /* 0x000006540a067896 */ /* 0x001fe20008000006 */
        /* <DEDUP_REMOVED lines=8> */
[----:B------:R-:W-:Y:S01]  /*d540*/  SYNCS.ARRIVE.TRANS64.RED.A1T0 RZ, [UR6], RZ ;  /* 0x000000ffffff79a7 */ /* 0x000fe20008100406 */
[----:B------:R-:W-:Y:S01]  /*d550*/  STSM.16.M88.4 [R2+0x21800], R40 ;  /* 0x0218002802007844 */ /* 0x000fe20000000200 */
[----:B------:R-:W-:Y:S01]  /*d560*/  F2FP.BF16.F32.PACK_AB R39, R138, R39 ;  /* 0x000000278a27723e */ /* 0x000fe200000010ff */
[----:B------:R-:W-:Y:S01]  /*d570*/  UMOV UR6, UR4 ;  /* 0x0000000400067c82 */ /* 0x000fe20008000000 */
[----:B------:R-:W-:Y:S01]  /*d580*/  F2FP.BF16.F32.PACK_AB R24, R16, R48 ;  /* 0x000000301018723e */ /* 0x000fe200000010ff */
[----:B------:R0:W-:Y:S01]  /*d590*/  STSM.16.M88.4 [R6], R20 ;  /* 0x0000001406007844 */ /* 0x0001e20000000200 */
[----:B------:R-:W-:Y:S01]  /*d5a0*/  F2FP.BF16.F32.PACK_AB R25, R137, R46 ;  /* 0x0000002e8919723e */ /* 0x000fe200000010ff */
[-C--:B------:R-:W-:Y:S01]  /*d5b0*/  FMUL.FTZ R113, R113, R12.reuse ;  /* 0x0000000c71717220 */ /* 0x080fe20000410000 */
        /* <DEDUP_REMOVED lines=8> */
[----:B------:R-:W-:Y:S01]  /*d640*/  R2UR UR10, R146 ;  /* 0x00000000920a72ca */ /* 0x000fe200000e0000 */
[----:B------:R2:W-:Y:S01]  /*d650*/  STSM.16.M88.4 [R2+0x27800], R24 ;  /* 0x0278001802007844 */ /* 0x0005e20000000200 */
[-C--:B------:R-:W-:Y:S01]  /*d660*/  FMUL.FTZ R120, R120, R12.reuse ;  /* 0x0000000c78787220 */ /* 0x080fe20000410000 */
[-C--:B------:R-:W-:Y:S01]  /*d670*/  FMUL.FTZ R121, R121, R12.reuse ;  /* 0x0000000c79797220 */ /* 0x080fe20000410000 */
[-C--:B------:R-:W-:Y:S01]  /*d680*/  FMUL.FTZ R124, R124, R12.reuse ;  /* 0x0000000c7c7c7220 */ /* 0x080fe20000410000 */
[----:B0-----:R-:W-:Y:S01]  /*d690*/  F2FP.BF16.F32.PACK_AB R20, R56, R53 ;  /* 0x000000353814723e */ /* 0x001fe200000010ff */
        /* <DEDUP_REMOVED lines=11> */
[----:B-1----:R-:W-:Y:S01]  /*d750*/  F2FP.BF16.F32.PACK_AB R28, R72, R69 ;  /* 0x00000045481c723e */ /* 0x002fe200000010ff */
[----:B------:R-:W-:Y:S01]  /*d760*/  FMUL.FTZ R90, R90, R8 ;  /* 0x000000085a5a7220 */ /* 0x000fe20000410000 */
        /* <DEDUP_REMOVED lines=40> */
.L_x_903:
[----:B------:R-:W-:Y:S06]  /*d9f0*/  BAR.ARV 0x8, 0x200 ;  /* 0x0208000000007b1d */ /* 0x000fec0000002000 */
[----:B------:R-:W-:Y:S05]  /*da00*/  @!P0 BRA `(.L_x_923) ;  /* 0x0000000000048947 */ /* 0x000fea0003800000 */
[----:B------:R-:W-:Y:S01]  /*da10*/  BPT.TRAP 0x1 ;  /* 0x000000040000795c */ /* 0x000fe20000300000 */
.L_x_923:
[----:B------:R-:W-:Y:S01]  /*da20*/  ULEA UR6, UR4, UR38, 0x3 ;  /* 0x0000002604067291 */ /* 0x000fe2000f8e183f */
[----:B0-----:R-:W-:-:S05]  /*da30*/  IMAD.U32 R2, RZ, RZ, UR5 ;  /* 0x00000005ff027e24 */ /* 0x001fca000f8e00ff */
[----:B------:R-:W-:-:S04]  /*da40*/  SHF.L.U32 R2, R2, 0x1f, RZ ;  /* 0x0000001f02027819 */ /* 0x000fc800000006ff */
[----:B------:R0:W1:Y:S01]  /*da50*/  SYNCS.PHASECHK.TRANS64.TRYWAIT P1, [UR6+0x2d850], R2 ;  /* 0x02d85002ff0075a7 */ /* 0x0000620008020146 */
[----:B------:R-:W-:Y:S05]  /*da60*/  @!P0 BRA `(.L_x_924) ;  /* 0x0000000000048947 */ /* 0x000fea0003800000 */
[----:B------:R-:W-:Y:S01]  /*da70*/  BPT.TRAP 0x1 ;  /* 0x000000040000795c */ /* 0x000fe20000300000 */
.L_x_924:
[----:B-1----:R-:W-:Y:S05]  /*da80*/  @P1 BRA `(.L_x_925) ;  /* 0x0000000000081947 */ /* 0x002fea0003800000 */
[----:B------:R-:W1:Y:S02]  /*da90*/  SYNCS.PHASECHK.TRANS64.TRYWAIT P1, [UR6+0x2d850], R2 ;  /* 0x02d85002ff0075a7 */ /* 0x000e640008020146 */
[----:B-1----:R-:W-:Y:S05]  /*daa0*/  @!P1 BRA `(.L_x_926) ;  /* 0x0000006000349947 */ /* 0x002fea0003800000 */
.L_x_925:
[----:B------:R-:W-:Y:S01]  /*dab0*/  UIADD3 UR38, UR38, 0x400, URZ ;  /* 0x0000040026267890 */ /* 0x000fe2000fffe03f */
[----:B------:R-:W-:Y:S01]  /*dac0*/  R2UR UR5, R144 ;  /* 0x00000000900572ca */ /* 0x000fe200000e0000 */
[----:B------:R-:W-:Y:S01]  /*dad0*/  WARPGROUP.ARRIVE ;  /* 0x00000000000079c5 */ /* 0x000fe20000000000 */
[----:B------:R-:W-:Y:S01]  /*dae0*/  UMOV UR13, 0x40000040 ;  /* 0x40000040000d7882 */ /* 0x000fe20000000000 */
[----:B------:R-:W-:Y:S01]  /*daf0*/  USHF.R.U32.HI UR38, URZ, 0x4, UR38 ;  /* 0x000000043f267899 */ /* 0x000fe20008011626 */
[----:B-1----:R-:W1:Y:S01]  /*db00*/  SHFL.BFLY PT, R5, R4, 0x2, 0x1f ;  /* 0x0c401f0004057f89 */ /* 0x002e6200000e0000 */
[----:B------:R-:W-:Y:S01]  /*db10*/  UMOV UR15, 0x80000020 ;  /* 0x80000020000f7882 */ /* 0x000fe20000000000 */
[----:B------:R-:W-:Y:S01]  /*db20*/  IMAD.MOV.U32 R8, RZ, RZ, RZ ;  /* 0x000000ffff087224 */ /* 0x000fe200078e00ff */
[----:B------:R-:W-:Y:S01]  /*db30*/  ULOP3.LUT UR38, UR38, 0x3fff, URZ, 0xc0, !UPT ;  /* 0x00003fff26267892 */ /* 0x000fe2000f8ec03f */
[----:B0-----:R-:W0:Y:S01]  /*db40*/  SHFL.BFLY PT, R2, R3, 0x2, 0x1f ;  /* 0x0c401f0003027f89 */ /* 0x001e2200000e0000 */
[----:B------:R-:W-:-:S02]  /*db50*/  IMAD.U32 R13, RZ, RZ, UR11 ;  /* 0x0000000bff0d7e24 */ /* 0x000fc4000f8e00ff */
        /* <DEDUP_REMOVED lines=8> */
[----:B-1----:R-:W-:Y:S01]  /*dbe0*/  FADD.FTZ R5, R5, R4 ;  /* 0x0000000405057221 */ /* 0x002fe20000010000 */
[----:B------:R-:W-:Y:S01]  /*dbf0*/  UMOV UR13, 0x40000040 ;  /* 0x40000040000d7882 */ /* 0x000fe20000000000 */
[----:B------:R-:W-:Y:S01]  /*dc00*/  UMOV UR15, 0x80000020 ;  /* 0x80000020000f7882 */ /* 0x000fe20000000000 */
[----:B------:R-:W-:-:S02]  /*dc10*/  IMAD.MOV.U32 R4, RZ, RZ, RZ ;  /* 0x000000ffff047224 */ /* 0x000fc400078e00ff */
[----:B0-----:R-:W-:Y:S01]  /*dc20*/  FADD.FTZ R6, R2, R3 ;  /* 0x0000000302067221 */ /* 0x001fe20000010000 */
[----:B------:R-:W-:Y:S01]  /*dc30*/  IMAD.MOV.U32 R3, RZ, RZ, -0x800000 ;  /* 0xff800000ff037424 */ /* 0x000fe200078e00ff */
[----:B------:R-:W0:Y:S04]  /*dc40*/  SHFL.BFLY PT, R2, R5, 0x1, 0x1f ;  /* 0x0c201f0005027f89 */ /* 0x000e2800000e0000 */
[----:B------:R-:W1:Y:S01]  /*dc50*/  SHFL.BFLY PT, R7, R6, 0x1, 0x1f ;  /* 0x0c201f0006077f89 */ /* 0x000e6200000e0000 */
[----:B0-----:R-:W-:Y:S01]  /*dc60*/  FADD.FTZ R11, R5, R2 ;  /* 0x00000002050b7221 */ /* 0x001fe20000010000 */
[----:B------:R-:W-:Y:S02]  /*dc70*/  IMAD.U32 R5, RZ, RZ, UR11 ;  /* 0x0000000bff057e24 */ /* 0x000fe4000f8e00ff */
[----:B------:R-:W-:-:S02]  /*dc80*/  IMAD.MOV.U32 R2, RZ, RZ, -0x800000 ;  /* 0xff800000ff027424 */ /* 0x000fc400078e00ff */
[----:B-1----:R-:W-:Y:S01]  /*dc90*/  FADD.FTZ R12, R6, R7 ;  /* 0x00000007060c7221 */ /* 0x002fe20000010000 */
[----:B------:R-:W-:-:S04]  /*dca0*/  FSETP.NE.FTZ.AND P1, PT, R11, RZ, PT ;  /* 0x000000ff0b00720b */ /* 0x000fc80003f35000 */
[----:B------:R-:W-:-:S09]  /*dcb0*/  FSETP.NE.FTZ.AND P2, PT, R12, RZ, PT ;  /* 0x000000ff0c00720b */ /* 0x000fd20003f55000 */
[----:B------:R-:W0:Y:S01]  /*dcc0*/  @P1 MUFU.LG2 R7, R11 ;  /* 0x0000000b00071308 */ /* 0x000e220000000c00 */
[----:B------:R-:W-:-:S03]  /*dcd0*/  @P1 FMUL.FTZ R5, R5, 0.69314718246459960938 ;  /* 0x3f31721805051820 */ /* 0x000fc60000410000 */
[----:B------:R-:W-:-:S04]  /*dce0*/  @P2 FMUL.FTZ R13, R13, 0.69314718246459960938 ;  /* 0x3f3172180d0d2820 */ /* 0x000fc80000410000 */
[----:B------:R-:W1:Y:S08]  /*dcf0*/  @P2 MUFU.LG2 R9, R12 ;  /* 0x0000000c00092308 */ /* 0x000e700000000c00 */
[----:B------:R2:W4:Y:S01]  /*dd00*/  @P1 MUFU.RCP R4, R11 ;  /* 0x0000000b00041308 */ /* 0x0005220000001000 */
        /* <DEDUP_REMOVED lines=51> */
[----:B0-2-4-:R-:W-:Y:S05]  /*e040*/  @!P0 BRA `(.L_x_927) ;  /* 0x0000000000048947 */ /* 0x015fea0003800000 */
[----:B------:R-:W-:Y:S01]  /*e050*/  BPT.TRAP 0x1 ;  /* 0x000000040000795c */ /* 0x000fe20000300000 */
.L_x_927:
[----:B------:R-:W0:Y:S01]  /*e060*/  S2UR UR4, SR_CgaCtaId ;  /* 0x00000000000479c3 */ /* 0x000e220000008800 */
[----:B------:R-:W-:Y:S01]  /*e070*/  UIADD3 UR6, UR6, 0x2d860, URZ ;  /* 0x0002d86006067890 */ /* 0x000fe2000fffe03f */
        /* <DEDUP_REMOVED lines=22> */
[----:B0-----:R-:W-:Y:S01]  /*e1e0*/  UPRMT UR6, UR4, 0x654, UR6 ;  /* 0x0000065404067896 */ /* 0x001fe20008000006 */
        /* <DEDUP_REMOVED lines=28> */
.L_x_849:
[----:B------:R-:W-:Y:S05]  /*e3b0*/  @P0 BRA `(.L_x_928) ;  /* 0x0000001000940947 */ /* 0x000fea0003800000 */
[----:B------:R-:W2:Y:S01]  /*e3c0*/  LDL R4, [R1+0x4] ;  /* 0x0000040001047983 */ /* 0x000ea20000100800 */
[----:B------:R-:W0:Y:S01]  /*e3d0*/  S2UR UR12, SR_CTAID.Z ;  /* 0x00000000000c79c3 */ /* 0x000e220000002700 */
[----:B------:R-:W-:Y:S01]  /*e3e0*/  ULDC.64 UR8, c[0x0][0xbd0] ;  /* 0x0002f40000087ab9 */ /* 0x000fe20000000a00 */
[----:B------:R-:W-:Y:S01]  /*e3f0*/  BSSY B0, `(.L_x_929) ;  /* 0x00000d5000007945 */ /* 0x000fe20003800000 */
[----:B------:R-:W1:Y:S01]  /*e400*/  S2R R0, SR_TID.X ;  /* 0x0000000000007919 */ /* 0x000e620000002100 */
[----:B------:R-:W4:Y:S04]  /*e410*/  S2R R21, SR_CTAID.X ;  /* 0x0000000000157919 */ /* 0x000f280000002500 */
[----:B------:R-:W5:Y:S08]  /*e420*/  S2UR UR11, SR_CTAID.Y ;  /* 0x00000000000b79c3 */ /* 0x000f700000002600 */
[----:B------:R-:W5:Y:S08]  /*e430*/  LDC R20, c[0x0][0xc50] ;  /* 0x00031400ff147b82 */ /* 0x000f700000000800 */
[----:B------:R-:W3:Y:S01]  /*e440*/  LDC.64 R18, c[0x0][0xb40] ;  /* 0x0002d000ff127b82 */ /* 0x000ee20000000a00 */
[----:B0-----:R-:W-:-:S07]  /*e450*/  USHF.R.S32.HI UR10, URZ, 0x1f, UR12 ;  /* 0x0000001f3f0a7899 */ /* 0x001fce000801140c */
[----:B------:R-:W-:Y:S01]  /*e460*/  BAR.SYNC.DEFER_BLOCKING 0x1, 0x180 ;  /* 0x0046000000007b1d */ /* 0x000fe20000010000 */
[----:B--2---:R-:W-:Y:S01]  /*e470*/  R2UR UR13, R4 ;  /* 0x00000000040d72ca */ /* 0x004fe200000e0000 */
[----:B-1----:R-:W-:-:S05]  /*e480*/  VIADD R4, R0, 0xffffff80 ;  /* 0xffffff8000047836 */ /* 0x002fca0000000000 */
[----:B------:R-:W-:-:S04]  /*e490*/  SHF.R.S32.HI R5, RZ, 0x1f, R4 ;  /* 0x0000001fff057819 */ /* 0x000fc80000011404 */
[CC--:B------:R-:W-:Y:S02]  /*e4a0*/  LEA.HI R8, R5.reuse, R4.reuse, RZ, 0x7 ;  /* 0x0000000405087211 */ /* 0x0c0fe400078f38ff */
[----:B------:R-:W-:Y:S01]  /*e4b0*/  LEA.HI R12, R5, R4, RZ, 0x2 ;  /* 0x00000004050c7211 */ /* 0x000fe200078f10ff */
[----:B------:R-:W-:Y:S01]  /*e4c0*/  USHF.R.S32.HI UR7, URZ, 0x1f, UR13 ;  /* 0x0000001f3f077899 */ /* 0x000fe2000801140d */
[----:B------:R-:W-:Y:S01]  /*e4d0*/  LOP3.LUT R7, R8, 0xffffff80, RZ, 0xc0, !PT ;  /* 0xffffff8008077812 */ /* 0x000fe200078ec0ff */
[----:B------:R-:W-:Y:S01]  /*e4e0*/  UIMAD.WIDE.U32 UR4, UR13, UR8, URZ ;  /* 0x000000080d0472a5 */ /* 0x000fe2000f8e003f */
[----:B------:R-:W-:Y:S01]  /*e4f0*/  LOP3.LUT R15, R12, 0xfffffffc, RZ, 0xc0, !PT ;  /* 0xfffffffc0c0f7812 */ /* 0x000fe200078ec0ff */
[----:B------:R-:W-:Y:S01]  /*e500*/  UIMAD UR6, UR7, UR8, URZ ;  /* 0x00000008070672a4 */ /* 0x000fe2000f8e023f */
[----:B------:R-:W-:Y:S01]  /*e510*/  SHF.R.S32.HI R8, RZ, 0x7, R8 ;  /* 0x00000007ff087819 */ /* 0x000fe20000011408 */
[C---:B------:R-:W-:Y:S02]  /*e520*/  IMAD.IADD R0, R4.reuse, 0x1, -R7 ;  /* 0x0000000104007824 */ /* 0x040fe400078e0a07 */
[----:B------:R-:W0:Y:S01]  /*e530*/  LDC R7, c[0x0][0xbe8] ;  /* 0x0002fa00ff077b82 */ /* 0x000e220000000800 */
[----:B------:R-:W-:Y:S01]  /*e540*/  IMAD.IADD R12, R4, 0x1, -R15 ;  /* 0x00000001040c7824 */ /* 0x000fe200078e0a0f */
[----:B------:R-:W-:Y:S01]  /*e550*/  UIMAD UR6, UR13, UR9, UR6 ;  /* 0x000000090d0672a4 */ /* 0x000fe2000f8e0206 */
[----:B------:R-:W-:Y:S01]  /*e560*/  SHF.R.S32.HI R11, RZ, 0x1f, R0 ;  /* 0x0000001fff0b7819 */ /* 0x000fe20000011400 */
[----:B------:R-:W-:Y:S01]  /*e570*/  IMAD.HI R5, R8, 0x55555556, RZ ;  /* 0x5555555608057827 */ /* 0x000fe200078e02ff */
[----:B------:R-:W-:Y:S01]  /*e580*/  ULDC.64 UR8, c[0x0][0xb38] ;  /* 0x0002ce0000087ab9 */ /* 0x000fe20000000a00 */
[----:B------:R-:W-:Y:S01]  /*e590*/  UIADD3 UR6, UR5, UR6, URZ ;  /* 0x0000000605067290 */ /* 0x000fe2000fffe03f */
[----:B------:R-:W-:Y:S01]  /*e5a0*/  LEA.HI R6, R11, R0, RZ, 0x2 ;  /* 0x000000000b067211 */ /* 0x000fe200078f10ff */
[----:B------:R-:W1:Y:S01]  /*e5b0*/  LDC.64 R14, c[0x0][0xbd8] ;  /* 0x0002f600ff0e7b82 */ /* 0x000e620000000a00 */
[----:B------:R-:W-:Y:S01]  /*e5c0*/  LEA.HI R5, R5, R5, RZ, 0x1 ;  /* 0x0000000505057211 */ /* 0x000fe200078f08ff */
[----:B------:R-:W-:Y:S01]  /*e5d0*/  UIMAD UR7, UR7, UR8, URZ ;  /* 0x00000008070772a4 */ /* 0x000fe2000f8e023f */
[----:B------:R-:W-:-:S02]  /*e5e0*/  SHF.R.S32.HI R10, RZ, 0x2, R6 ;  /* 0x00000002ff0a7819 */ /* 0x000fc40000011406 */
[----:B------:R-:W-:Y:S02]  /*e5f0*/  SHF.R.S32.HI R9, RZ, 0x1f, R6 ;  /* 0x0000001fff097819 */ /* 0x000fe40000011406 */
[----:B------:R-:W-:Y:S02]  /*e600*/  LEA.HI R11, R11, R0, RZ, 0x5 ;  /* 0x000000000b0b7211 */ /* 0x000fe400078f28ff */
[----:B------:R-:W-:Y:S02]  /*e610*/  LEA.HI R9, R9, R10, RZ, 0x3 ;  /* 0x0000000a09097211 */ /* 0x000fe400078f18ff */
[----:B------:R-:W-:Y:S02]  /*e620*/  SHF.R.S32.HI R11, RZ, 0x5, R11 ;  /* 0x00000005ff0b7819 */ /* 0x000fe4000001140b */
[----:B------:R-:W-:Y:S01]  /*e630*/  LOP3.LUT R13, R9, 0xfffffff8, RZ, 0xc0, !PT ;  /* 0xfffffff8090d7812 */ /* 0x000fe200078ec0ff */
[----:B------:R-:W-:Y:S01]  /*e640*/  IMAD R9, R5, -0x3, R8 ;  /* 0xfffffffd05097824 */ /* 0x000fe200078e0208 */
[----:B------:R-:W-:-:S02]  /*e650*/  LEA.HI R5, R12, R12, RZ, 0x1 ;  /* 0x0000000c0c057211 */ /* 0x000fc400078f08ff */
[----:B0-----:R-:W-:Y:S01]  /*e660*/  ISETP.NE.AND P0, PT, R7, 0x1, PT ;  /* 0x000000010700780c */ /* 0x001fe20003f05270 */
[----:B------:R-:W-:Y:S01]  /*e670*/  IMAD.IADD R4, R10, 0x1, -R13 ;  /* 0x000000010a047824 */ /* 0x000fe200078e0a0d */
[----:B------:R-:W-:-:S03]  /*e680*/  LOP3.LUT R5, R5, 0x1ffffffe, RZ, 0xc0, !PT ;  /* 0x1ffffffe05057812 */ /* 0x000fc600078ec0ff */
[----:B------:R-:W-:Y:S02]  /*e690*/  IMAD R8, R11, 0x10, R4 ;  /* 0x000000100b087824 */ /* 0x000fe400078e0204 */
[----:B------:R-:W-:Y:S02]  /*e6a0*/  IMAD.IADD R17, R12, 0x1, -R5 ;  /* 0x000000010c117824 */ /* 0x000fe400078e0a05 */
[----:B------:R-:W-:Y:S02]  /*e6b0*/  IMAD R10, R9, 0x40, R8 ;  /* 0x00000040090a7824 */ /* 0x000fe400078e0208 */
[----:B------:R-:W-:Y:S02]  /*e6c0*/  IMAD.U32 R5, RZ, RZ, UR5 ;  /* 0x00000005ff057e24 */ /* 0x000fe4000f8e00ff */
[----:B------:R-:W0:Y:S01]  /*e6d0*/  @P0 LDC R13, c[0x0][0xbec] ;  /* 0x0002fb00ff0d0b82 */ /* 0x000e220000000800 */
[----:B------:R-:W-:Y:S01]  /*e6e0*/  IMAD.U32 R4, RZ, RZ, UR4 ;  /* 0x00000004ff047e24 */ /* 0x000fe2000f8e00ff */
[----:B------:R-:W-:Y:S01]  /*e6f0*/  UIMAD.WIDE.U32 UR4, UR13, UR8, URZ ;  /* 0x000000080d0472a5 */ /* 0x000fe2000f8e003f */
[----:B------:R-:W-:Y:S01]  /*e700*/  IMAD.U32 R5, RZ, RZ, UR6 ;  /* 0x00000006ff057e24 */ /* 0x000fe2000f8e00ff */
[----:B------:R-:W-:Y:S01]  /*e710*/  UIMAD UR6, UR13, UR9, UR7 ;  /* 0x000000090d0672a4 */ /* 0x000fe2000f8e0207 */
[----:B-1----:R-:W-:-:S02]  /*e720*/  IMAD R12, R14, UR10, RZ ;  /* 0x0000000a0e0c7c24 */ /* 0x002fc4000f8e02ff */
[----:B------:R-:W-:Y:S01]  /*e730*/  IMAD R8, R17, 0x8, R10 ;  /* 0x0000000811087824 */ /* 0x000fe200078e020a */
[----:B------:R-:W1:Y:S01]  /*e740*/  @P0 LDC R16, c[0x0][0xbf0] ;  /* 0x0002fc00ff100b82 */ /* 0x000e620000000800 */
[----:B------:R-:W-:Y:S01]  /*e750*/  IMAD R15, R15, UR12, R12 ;  /* 0x0000000c0f0f7c24 */ /* 0x000fe2000f8e020c */
[----:B------:R-:W-:Y:S01]  /*e760*/  UIADD3 UR6, UR5, UR6, URZ ;  /* 0x0000000605067290 */ /* 0x000fe2000fffe03f */
[----:B----4-:R-:W-:Y:S01]  /*e770*/  IMAD R12, R21, 0xc0, R8 ;  /* 0x000000c0150c7824 */ /* 0x010fe200078e0208 */
[----:B------:R-:W-:Y:S01]  /*e780*/  ULDC.64 UR8, c[0x0][0xb28] ;  /* 0x0002ca0000087ab9 */ /* 0x000fe20000000a00 */
[----:B------:R-:W-:Y:S02]  /*e790*/  IMAD R17, RZ, RZ, -UR13 ;  /* 0x8000000dff117e24 */ /* 0x000fe4000f8e02ff */
[----:B------:R-:W-:Y:S01]  /*e7a0*/  IMAD.WIDE.U32 R4, R14, UR12, R4 ;  /* 0x0000000c0e047c25 */ /* 0x000fe2000f8e0004 */
[----:B------:R-:W2:Y:S03]  /*e7b0*/  @P0 LDC R25, c[0x0][0xbec] ;  /* 0x0002fb00ff190b82 */ /* 0x000ea60000000800 */
[----:B------:R-:W-:-:S02]  /*e7c0*/  IMAD.U32 R9, RZ, RZ, UR5 ;  /* 0x00000005ff097e24 */ /* 0x000fc4000f8e00ff */
[----:B-----5:R-:W-:Y:S02]  /*e7d0*/  IMAD R23, R20, R17, UR11 ;  /* 0x0000000b14177e24 */ /* 0x020fe4000f8e0211 */
[----:B------:R-:W-:Y:S01]  /*e7e0*/  IMAD.U32 R8, RZ, RZ, UR4 ;  /* 0x00000004ff087e24 */ /* 0x000fe2000f8e00ff */
[----:B------:R-:W4:Y:S01]  /*e7f0*/  @P0 LDC R22, c[0x0][0xbf0] ;  /* 0x0002fc00ff160b82 */ /* 0x000f220000000800 */
[----:B0-----:R-:W-:Y:S01]  /*e800*/  @P0 IMAD.HI.U32 R13, R12, R13, RZ ;  /* 0x0000000d0c0d0227 */ /* 0x001fe200078e00ff */
[----:B------:R-:W-:-:S03]  /*e810*/  ULDC.64 UR4, c[0x0][0xbe0] ;  /* 0x0002f80000047ab9 */ /* 0x000fc60000000a00 */
[----:B------:R-:W-:Y:S01]  /*e820*/  IMAD.U32 R9, RZ, RZ, UR6 ;  /* 0x00000006ff097e24 */ /* 0x000fe2000f8e00ff */
[----:B------:R-:W-:Y:S01]  /*e830*/  ULDC.64 UR6, c[0x0][0xb48] ;  /* 0x0002d20000067ab9 */ /* 0x000fe20000000a00 */
[C---:B---3--:R-:W-:Y:S02]  /*e840*/  IMAD R14, R18.reuse, UR10, RZ ;  /* 0x0000000a120e7c24 */ /* 0x048fe4000f8e02ff */
[----:B------:R-:W-:Y:S01]  /*e850*/  IMAD.MOV.U32 R11, RZ, RZ, R12 ;  /* 0x000000ffff0b7224 */ /* 0x000fe200078e000c */
[----:B-1----:R-:W-:Y:S01]  /*e860*/  @P0 SHF.R.U32.HI R11, RZ, R16, R13 ;  /* 0x00000010ff0b0219 */ /* 0x002fe2000001160d */
[----:B------:R-:W-:Y:S01]  /*e870*/  IMAD.IADD R5, R5, 0x1, R15 ;  /* 0x0000000105057824 */ /* 0x000fe200078e020f */
[----:B------:R-:W-:Y:S01]  /*e880*/  SHF.R.S32.HI R16, RZ, 0x1f, R23 ;  /* 0x0000001fff107819 */ /* 0x000fe20000011417 */
[----:B------:R-:W-:Y:S02]  /*e890*/  IMAD R15, R19, UR12, R14 ;  /* 0x0000000c130f7c24 */ /* 0x000fe4000f8e020e */
[----:B------:R-:W-:-:S04]  /*e8a0*/  IMAD.WIDE.U32 R8, R18, UR12, R8 ;  /* 0x0000000c12087c25 */ /* 0x000fc8000f8e0008 */
[----:B--2---:R-:W-:-:S04]  /*e8b0*/  @P0 IMAD.HI.U32 R25, R12, R25, RZ ;  /* 0x000000190c190227 */ /* 0x004fc800078e00ff */
[----:B------:R-:W-:Y:S02]  /*e8c0*/  IMAD.IADD R9, R9, 0x1, R15 ;  /* 0x0000000109097824 */ /* 0x000fe400078e020f */
[----:B------:R-:W-:Y:S02]  /*e8d0*/  IMAD R15, R16, UR6, RZ ;  /* 0x00000006100f7c24 */ /* 0x000fe4000f8e02ff */
[----:B------:R-:W-:-:S04]  /*e8e0*/  IMAD.WIDE.U32 R4, R23, UR4, R4 ;  /* 0x0000000417047c25 */ /* 0x000fc8000f8e0004 */
[----:B------:R-:W-:Y:S01]  /*e8f0*/  IMAD.MOV.U32 R13, RZ, RZ, R12 ;  /* 0x000000ffff0d7224 */ /* 0x000fe200078e000c */
[----:B----4-:R-:W-:Y:S01]  /*e900*/  @P0 SHF.R.U32.HI R13, RZ, R22, R25 ;  /* 0x00000016ff0d0219 */ /* 0x010fe20000011619 */
[----:B------:R-:W-:Y:S01]  /*e910*/  IMAD R14, R16, UR4, RZ ;  /* 0x00000004100e7c24 */ /* 0x000fe2000f8e02ff */
[----:B------:R-:W-:Y:S01]  /*e920*/  IADD3 R4, P0, R11, R4, RZ ;  /* 0x000000040b047210 */ /* 0x000fe20007f1e0ff */
[C---:B------:R-:W-:Y:S01]  /*e930*/  IMAD R17, R23.reuse, UR7, R15 ;  /* 0x0000000717117c24 */ /* 0x040fe2000f8e020f */
[--C-:B------:R-:W-:Y:S01]  /*e940*/  SHF.R.S32.HI R15, RZ, 0x1f, R11.reuse ;  /* 0x0000001fff0f7819 */ /* 0x100fe2000001140b */
[----:B------:R-:W-:Y:S02]  /*e950*/  IMAD.MOV R11, RZ, RZ, -R11 ;  /* 0x000000ffff0b7224 */ /* 0x000fe400078e0a0b */
[C---:B------:R-:W-:Y:S01]  /*e960*/  IMAD R16, R23.reuse, UR5, R14 ;  /* 0x0000000517107c24 */ /* 0x040fe2000f8e020e */
[----:B------:R-:W-:Y:S01]  /*e970*/  SHF.R.S32.HI R14, RZ, 0x1f, R13 ;  /* 0x0000001fff0e7819 */ /* 0x000fe2000001140d */
[----:B------:R-:W-:Y:S01]  /*e980*/  IMAD.WIDE.U32 R8, R23, UR6, R8 ;  /* 0x0000000617087c25 */ /* 0x000fe2000f8e0008 */
[----:B------:R-:W-:Y:S01]  /*e990*/  ULDC.64 UR4, c[0x0][0xb30] ;  /* 0x0002cc0000047ab9 */ /* 0x000fe20000000a00 */
[----:B------:R-:W-:Y:S01]  /*e9a0*/  ULDC.64 UR6, c[0x0][0xbc8] ;  /* 0x0002f20000067ab9 */ /* 0x000fe20000000a00 */
[----:B------:R-:W-:Y:S01]  /*e9b0*/  IADD3.X R5, R15, R5, R16, P0, !PT ;  /* 0x000000050f057210 */ /* 0x000fe200007fe410 */
[----:B------:R-:W-:-:S02]  /*e9c0*/  IMAD.MOV R18, RZ, RZ, -R13 ;  /* 0x000000ffff127224 */ /* 0x000fc400078e0a0d */
[--C-:B------:R-:W-:Y:S02]  /*e9d0*/  IMAD R11, R7, R11, R12.reuse ;  /* 0x0000000b070b7224 */ /* 0x100fe400078e020c */
[----:B------:R-:W-:Y:S02]  /*e9e0*/  IMAD.IADD R9, R9, 0x1, R17 ;  /* 0x0000000109097824 */ /* 0x000fe400078e0211 */
[----:B------:R-:W-:Y:S02]  /*e9f0*/  IMAD R14, R14, UR4, RZ ;  /* 0x000000040e0e7c24 */ /* 0x000fe4000f8e02ff */
[----:B------:R-:W-:Y:S01]  /*ea00*/  IMAD R15, R7, R18, R12 ;  /* 0x00000012070f7224 */ /* 0x000fe200078e020c */
[----:B------:R-:W-:Y:S01]  /*ea10*/  SHF.R.S32.HI R12, RZ, 0x1f, R11 ;  /* 0x0000001fff0c7819 */ /* 0x000fe2000001140b */
[C---:B------:R-:W-:Y:S01]  /*ea20*/  IMAD R17, R13.reuse, UR5, R14 ;  /* 0x000000050d117c24 */ /* 0x040fe2000f8e020e */
[----:B------:R-:W0:Y:S01]  /*ea30*/  S2UR UR5, SR_CgaCtaId ;  /* 0x00000000000579c3 */ /* 0x000e220000008800 */
[----:B------:R-:W-:Y:S01]  /*ea40*/  IMAD.WIDE.U32 R8, R13, UR4, R8 ;  /* 0x000000040d087c25 */ /* 0x000fe2000f8e0008 */
[----:B------:R-:W-:Y:S01]  /*ea50*/  SHF.R.S32.HI R13, RZ, 0x1f, R15 ;  /* 0x0000001fff0d7819 */ /* 0x000fe2000001140f */
[----:B------:R-:W-:-:S02]  /*ea60*/  UMOV UR4, 0x400 ;  /* 0x0000040000047882 */ /* 0x000fc40000000000 */
[----:B------:R-:W-:Y:S02]  /*ea70*/  IMAD R12, R12, UR6, RZ ;  /* 0x000000060c0c7c24 */ /* 0x000fe4000f8e02ff */
[----:B------:R-:W-:Y:S02]  /*ea80*/  IMAD R14, R13, UR8, RZ ;  /* 0x000000080d0e7c24 */ /* 0x000fe4000f8e02ff */
[----:B------:R-:W-:Y:S02]  /*ea90*/  IMAD.IADD R9, R9, 0x1, R17 ;  /* 0x0000000109097824 */ /* 0x000fe400078e0211 */
        /* <DEDUP_REMOVED lines=9> */
[----:B------:R-:W-:Y:S01]  /*eb30*/  LEA R20, P1, R8, UR8, 0x2 ;  /* 0x0000000808147c11 */ /* 0x000fe2000f8210ff */
[----:B------:R-:W-:Y:S01]  /*eb40*/  IMAD.IADD R5, R9, 0x1, R17 ;  /* 0x0000000109057824 */ /* 0x000fe200078e0211 */
[----:B0-----:R-:W-:Y:S01]  /*eb50*/  ULEA UR4, UR5, UR4, 0x18 ;  /* 0x0000000405047291 */ /* 0x001fe2000f8ec03f */
[----:B------:R-:W-:Y:S01]  /*eb60*/  IMAD R12, R21, 0xc0, R10 ;  /* 0x000000c0150c7824 */ /* 0x000fe200078e020a */
[----:B------:R-:W-:Y:S01]  /*eb70*/  LEA.HI.X R13, R4, UR7, R11, 0x2, P0 ;  /* 0x00000007040d7c11 */ /* 0x000fe200080f140b */
[----:B------:R-:W-:Y:S01]  /*eb80*/  SHFL.IDX PT, R10, R14, 0x1, 0x1c1f ;  /* 0x003c1f000e0a7f89 */ /* 0x000fe200000e0000 */
[----:B------:R-:W-:Y:S01]  /*eb90*/  LEA.HI.X R22, R8, UR9, R5, 0x2, P1 ;  /* 0x0000000908167c11 */ /* 0x000fe200088f1405 */
[----:B------:R-:W-:Y:S01]  /*eba0*/  IMAD R19, R7, UR6, RZ ;  /* 0x0000000607137c24 */ /* 0x000fe2000f8e02ff */
[----:B------:R-:W-:Y:S01]  /*ebb0*/  LOP3.LUT P0, RZ, R0, 0x3, RZ, 0xc0, !PT ;  /* 0x0000000300ff7812 */ /* 0x000fe2000780c0ff */
[----:B------:R-:W-:Y:S01]  /*ebc0*/  SHFL.IDX PT, R8, R14, RZ, 0x1c1f ;  /* 0x001c1fff0e087589 */ /* 0x000fe200000e0000 */
[C---:B------:R-:W-:Y:S01]  /*ebd0*/  VIADD R18, R12.reuse, 0x8 ;  /* 0x000000080c127836 */ /* 0x040fe20000000000 */
[----:B------:R-:W-:Y:S01]  /*ebe0*/  UIADD3 UR4, UR4, 0x2d820, URZ ;  /* 0x0002d82004047890 */ /* 0x000fe2000fffe03f */
[CC--:B------:R-:W-:Y:S01]  /*ebf0*/  ISETP.GE.OR P1, PT, R12.reuse, R19.reuse, P0 ;  /* 0x000000130c00720c */ /* 0x0c0fe20000726670 */
[----:B------:R-:W0:Y:S01]  /*ec00*/  SHFL.IDX PT, R9, R13, RZ, 0x1c1f ;  /* 0x001c1fff0d097589 */ /* 0x000e2200000e0000 */
[-C--:B------:R-:W-:Y:S01]  /*ec10*/  ISETP.GE.AND P2, PT, R12, R19.reuse, PT ;  /* 0x000000130c00720c */ /* 0x080fe20003f46270 */
[----:B------:R-:W-:Y:S01]  /*ec20*/  UPRMT UR4, URZ, 0x654, UR4 ;  /* 0x000006543f047896 */ /* 0x000fe20008000004 */
[----:B------:R-:W-:Y:S01]  /*ec30*/  ISETP.GE.OR P0, PT, R18, R19, P0 ;  /* 0x000000131200720c */ /* 0x000fe20000706670 */
[----:B------:R-:W1:Y:S01]  /*ec40*/  SHFL.IDX PT, R11, R13, 0x1, 0x1c1f ;  /* 0x003c1f000d0b7f89 */ /* 0x000e6200000e0000 */
[----:B------:R-:W-:-:S03]  /*ec50*/  LOP3.LUT R7, R6, 0x7ffffffc, RZ, 0xc0, !PT ;  /* 0x7ffffffc06077812 */ /* 0x000fc600078ec0ff */
[----:B------:R2:W3:Y:S02]  /*ec60*/  SHFL.IDX PT, R4, R20, RZ, 0x1c1f ;  /* 0x001c1fff14047589 */ /* 0x0004e400000e0000 */
[----:B------:R-:W-:Y:S01]  /*ec70*/  IMAD.IADD R7, R0, 0x1, -R7 ;  /* 0x0000000100077824 */ /* 0x000fe200078e0a07 */
[----:B------:R-:W-:Y:S01]  /*ec80*/  SYNCS.ARRIVE.TRANS64.RED.A1T0 RZ, [UR4], RZ ;  /* 0x000000ffffff79a7 */ /* 0x000fe20008100404 */
[----:B------:R2:W4:Y:S02]  /*ec90*/  SHFL.IDX PT, R5, R22, RZ, 0x1c1f ;  /* 0x001c1fff16057589 */ /* 0x00052400000e0000 */
[----:B------:R-:W-:Y:S02]  /*eca0*/  IMAD.SHL.U32 R7, R7, 0x2, RZ ;  /* 0x0000000207077824 */ /* 0x000fe400078e00ff */
[----:B0-----:R2:W-:Y:S04]  /*ecb0*/  @!P1 ST.E desc[UR36][R8.64], R2 ;  /* 0x0000000208009985 */ /* 0x0015e8000c101924 */
[----:B-1----:R2:W-:Y:S01]  /*ecc0*/  @!P0 ST.E desc[UR36][R10.64], R3 ;  /* 0x000000030a008985 */ /* 0x0025e2000c101924 */
[----:B------:R-:W-:Y:S05]  /*ecd0*/  @P2 BRA `(.L_x_930) ;  /* 0x0000000400182947 */ /* 0x000fea0003800000 */
[C---:B------:R-:W-:Y:S01]  /*ece0*/  VIADD R0, R7.reuse, 0x8 ;  /* 0x0000000807007836 */ /* 0x040fe20000000000 */
[----:B------:R-:W-:Y:S01]  /*ecf0*/  ULDC UR4, c[0x0][0xac8] ;  /* 0x0002b20000047ab9 */ /* 0x000fe20000000800 */
[C---:B--2---:R-:W-:Y:S01]  /*ed00*/  VIADD R2, R7.reuse, 0x10 ;  /* 0x0000001007027836 */ /* 0x044fe20000000000 */
[C---:B------:R-:W-:Y:S01]  /*ed10*/  ISETP.GE.AND P0, PT, R7.reuse, UR4, PT ;  /* 0x0000000407007c0c */ /* 0x040fe2000bf06270 */
[C---:B------:R-:W-:Y:S01]  /*ed20*/  VIADD R3, R7.reuse, 0x18 ;  /* 0x0000001807037836 */ /* 0x040fe20000000000 */
[----:B------:R-:W-:Y:S01]  /*ed30*/  ISETP.GE.AND P1, PT, R0, UR4, PT ;  /* 0x0000000400007c0c */ /* 0x000fe2000bf26270 */
[C---:B------:R-:W-:Y:S01]  /*ed40*/  VIADD R8, R7.reuse, 0x20 ;  /* 0x0000002007087836 */ /* 0x040fe20000000000 */
[----:B------:R-:W-:Y:S01]  /*ed50*/  ISETP.GE.AND P2, PT, R2, UR4, PT ;  /* 0x0000000402007c0c */ /* 0x000fe2000bf46270 */
[----:B------:R-:W-:Y:S01]  /*ed60*/  VIADD R16, R7, 0x38 ;  /* 0x0000003807107836 */ /* 0x000fe20000000000 */
[----:B------:R-:W-:Y:S01]  /*ed70*/  ISETP.GE.AND P3, PT, R3, UR4, PT ;  /* 0x0000000403007c0c */ /* 0x000fe2000bf66270 */
[----:B------:R-:W-:Y:S01]  /*ed80*/  VIADD R17, R7, 0x40 ;  /* 0x0000004007117836 */ /* 0x000fe20000000000 */
[----:B------:R-:W-:-:S07]  /*ed90*/  ISETP.GE.AND P4, PT, R8, UR4, PT ;  /* 0x0000000408007c0c */ /* 0x000fce000bf86270 */
[----:B------:R-:W-:Y:S02]  /*eda0*/  @!P1 LEA.HI R0, R0, R0, RZ, 0x1 ;  /* 0x0000000000009211 */ /* 0x000fe400078f08ff */
[----:B------:R-:W-:Y:S02]  /*edb0*/  @!P2 LEA.HI R2, R2, R2, RZ, 0x1 ;  /* 0x000000020202a211 */ /* 0x000fe400078f08ff */
[----:B------:R-:W-:Y:S02]  /*edc0*/  @!P3 LEA.HI R6, R3, R3, RZ, 0x1 ;  /* 0x000000030306b211 */ /* 0x000fe400078f08ff */
[----:B------:R-:W-:Y:S02]  /*edd0*/  @!P1 LOP3.LUT R9, R0, 0xfffffffe, RZ, 0xc0, !PT ;  /* 0xfffffffe00099812 */ /* 0x000fe400078ec0ff */
[----:B------:R-:W-:Y:S02]  /*ede0*/  @!P4 LEA.HI R0, R8, R8, RZ, 0x1 ;  /* 0x000000080800c211 */ /* 0x000fe400078f08ff */
[----:B------:R-:W-:Y:S01]  /*edf0*/  @!P2 LOP3.LUT R11, R2, 0xfffffffe, RZ, 0xc0, !PT ;  /* 0xfffffffe020ba812 */ /* 0x000fe200078ec0ff */
[----:B---34-:R-:W-:Y:S01]  /*ee00*/  @!P0 IMAD.WIDE R2, R7, 0x4, R4 ;  /* 0x0000000407028825 */ /* 0x018fe200078e0204 */
[----:B------:R-:W-:-:S02]  /*ee10*/  @!P3 LOP3.LUT R13, R6, 0xfffffffe, RZ, 0xc0, !PT ;  /* 0xfffffffe060db812 */ /* 0x000fc400078ec0ff */
[----:B------:R-:W-:Y:S01]  /*ee20*/  @!P4 LOP3.LUT R15, R0, 0xfffffffe, RZ, 0xc0, !PT ;  /* 0xfffffffe000fc812 */ /* 0x000fe200078ec0ff */
[--C-:B------:R-:W-:Y:S01]  /*ee30*/  @!P1 IMAD.WIDE R8, R9, 0x4, R4.reuse ;  /* 0x0000000409089825 */ /* 0x100fe200078e0204 */
[----:B------:R0:W-:Y:S03]  /*ee40*/  @!P0 ST.E.64 desc[UR36][R2.64], R88 ;  /* 0x0000005802008985 */ /* 0x0001e6000c101b24 */
[----:B------:R-:W-:Y:S01]  /*ee50*/  VIADD R0, R7, 0x28 ;  /* 0x0000002807007836 */ /* 0x000fe20000000000 */
[----:B------:R1:W-:Y:S01]  /*ee60*/  @!P1 ST.E.64 desc[UR36][R8.64], R92 ;  /* 0x0000005c08009985 */ /* 0x0003e2000c101b24 */
[----:B------:R-:W-:-:S03]  /*ee70*/  @!P2 IMAD.WIDE R10, R11, 0x4, R4 ;  /* 0x000000040b0aa825 */ /* 0x000fc600078e0204 */
[----:B------:R-:W-:Y:S01]  /*ee80*/  ISETP.GE.AND P0, PT, R0, UR4, PT ;  /* 0x0000000400007c0c */ /* 0x000fe2000bf06270 */
[----:B------:R-:W-:Y:S01]  /*ee90*/  VIADD R6, R7, 0x30 ;  /* 0x0000003007067836 */ /* 0x000fe20000000000 */
[----:B------:R2:W-:Y:S01]  /*eea0*/  @!P2 ST.E.64 desc[UR36][R10.64], R96 ;  /* 0x000000600a00a985 */ /* 0x0005e2000c101b24 */
[--C-:B------:R-:W-:Y:S01]  /*eeb0*/  @!P3 IMAD.WIDE R12, R13, 0x4, R4.reuse ;  /* 0x000000040d0cb825 */ /* 0x100fe200078e0204 */
[----:B------:R-:W-:Y:S02]  /*eec0*/  ISETP.GE.AND P2, PT, R16, UR4, PT ;  /* 0x0000000410007c0c */ /* 0x000fe4000bf46270 */
[----:B------:R-:W-:Y:S01]  /*eed0*/  ISETP.GE.AND P1, PT, R6, UR4, PT ;  /* 0x0000000406007c0c */ /* 0x000fe2000bf26270 */
[----:B------:R-:W-:Y:S01]  /*eee0*/  @!P4 IMAD.WIDE R14, R15, 0x4, R4 ;  /* 0x000000040f0ec825 */ /* 0x000fe200078e0204 */
[----:B------:R3:W-:Y:S01]  /*eef0*/  @!P3 ST.E.64 desc[UR36][R12.64], R100 ;  /* 0x000000640c00b985 */ /* 0x0007e2000c101b24 */
[----:B------:R-:W-:Y:S02]  /*ef00*/  ISETP.GE.AND P3, PT, R17, UR4, PT ;  /* 0x0000000411007c0c */ /* 0x000fe4000bf66270 */
[C---:B0-----:R-:W-:Y:S01]  /*ef10*/  VIADD R3, R7.reuse, 0x50 ;  /* 0x0000005007037836 */ /* 0x041fe20000000000 */
[----:B------:R0:W-:Y:S01]  /*ef20*/  @!P4 ST.E.64 desc[UR36][R14.64], R104 ;  /* 0x000000680e00c985 */ /* 0x0001e2000c101b24 */
[C---:B------:R-:W-:Y:S01]  /*ef30*/  VIADD R2, R7.reuse, 0x48 ;  /* 0x0000004807027836 */ /* 0x040fe20000000000 */
[----:B------:R-:W-:Y:S01]  /*ef40*/  @!P0 LEA.HI R0, R0, R0, RZ, 0x1 ;  /* 0x0000000000008211 */ /* 0x000fe200078f08ff */
[----:B-1----:R-:W-:Y:S01]  /*ef50*/  VIADD R9, R7, 0x58 ;  /* 0x0000005807097836 */ /* 0x002fe20000000000 */
[----:B------:R-:W-:-:S02]  /*ef60*/  ISETP.GE.AND P5, PT, R3, UR4, PT ;  /* 0x0000000403007c0c */ /* 0x000fc4000bfa6270 */
[----:B------:R-:W-:Y:S02]  /*ef70*/  ISETP.GE.AND P4, PT, R2, UR4, PT ;  /* 0x0000000402007c0c */ /* 0x000fe4000bf86270 */
[----:B------:R-:W-:Y:S02]  /*ef80*/  ISETP.GE.AND P6, PT, R9, UR4, PT ;  /* 0x0000000409007c0c */ /* 0x000fe4000bfc6270 */
[----:B------:R-:W-:Y:S02]  /*ef90*/  @!P1 LEA.HI R6, R6, R6, RZ, 0x1 ;  /* 0x0000000606069211 */ /* 0x000fe400078f08ff */
[----:B------:R-:W-:Y:S02]  /*efa0*/  @!P2 LEA.HI R16, R16, R16, RZ, 0x1 ;  /* 0x000000101010a211 */ /* 0x000fe400078f08ff */
[----:B------:R-:W-:Y:S02]  /*efb0*/  @!P3 LEA.HI R17, R17, R17, RZ, 0x1 ;  /* 0x000000111111b211 */ /* 0x000fe400078f08ff */
[----:B--2---:R-:W-:-:S02]  /*efc0*/  @!P2 LOP3.LUT R11, R16, 0xfffffffe, RZ, 0xc0, !PT ;  /* 0xfffffffe100ba812 */ /* 0x004fc400078ec0ff */
[----:B------:R-:W-:Y:S02]  /*efd0*/  @!P5 LEA.HI R8, R3, R3, RZ, 0x1 ;  /* 0x000000030308d211 */ /* 0x000fe400078f08ff */
[----:B------:R-:W-:Y:S02]  /*efe0*/  @!P4 LEA.HI R2, R2, R2, RZ, 0x1 ;  /* 0x000000020202c211 */ /* 0x000fe400078f08ff */
[----:B------:R-:W-:Y:S02]  /*eff0*/  @!P6 LEA.HI R10, R9, R9, RZ, 0x1 ;  /* 0x00000009090ae211 */ /* 0x000fe400078f08ff */
[----:B------:R-:W-:Y:S02]  /*f000*/  @!P0 LOP3.LUT R3, R0, 0xfffffffe, RZ, 0xc0, !PT ;  /* 0xfffffffe00038812 */ /* 0x000fe400078ec0ff */
[----:B------:R-:W-:Y:S02]  /*f010*/  @!P1 LOP3.LUT R9, R6, 0xfffffffe, RZ, 0xc0, !PT ;  /* 0xfffffffe06099812 */ /* 0x000fe400078ec0ff */
[----:B---3--:R-:W-:-:S02]  /*f020*/  @!P3 LOP3.LUT R13, R17, 0xfffffffe, RZ, 0xc0, !PT ;  /* 0xfffffffe110db812 */ /* 0x008fc400078ec0ff */
[----:B0-----:R-:W-:Y:S01]  /*f030*/  @!P4 LOP3.LUT R15, R2, 0xfffffffe, RZ, 0xc0, !PT ;  /* 0xfffffffe020fc812 */ /* 0x001fe200078ec0ff */
[--C-:B------:R-:W-:Y:S01]  /*f040*/  @!P0 IMAD.WIDE R2, R3, 0x4, R4.reuse ;  /* 0x0000000403028825 */ /* 0x100fe200078e0204 */
[----:B------:R-:W-:Y:S02]  /*f050*/  @!P5 LOP3.LUT R17, R8, 0xfffffffe, RZ, 0xc0, !PT ;  /* 0xfffffffe0811d812 */ /* 0x000fe400078ec0ff */
        /* <DEDUP_REMOVED lines=14> */
.L_x_930:
[----:B------:R-:W-:Y:S05]  /*f140*/  BSYNC B0 ;  /* 0x0000000000007941 */ /* 0x000fea0003800000 */
.L_x_929:
[----:B------:R-:W-:Y:S01]  /*f150*/  ISETP.GE.AND P0, PT, R18, R19, PT ;  /* 0x000000131200720c */ /* 0x000fe20003f06270 */
[----:B0-----:R1:W0:Y:S04]  /*f160*/  SHFL.IDX PT, R15, R22, 0x1, 0x1c1f ;  /* 0x003c1f00160f7f89 */ /* 0x00122800000e0000 */
[----:B------:R1:W0:Y:S08]  /*f170*/  SHFL.IDX PT, R14, R20, 0x1, 0x1c1f ;  /* 0x003c1f00140e7f89 */ /* 0x00023000000e0000 */
[----:B-1----:R-:W-:Y:S05]  /*f180*/  @P0 BRA `(.L_x_841) ;  /* 0x0000004400b40947 */ /* 0x002fea0003800000 */
        /* <DEDUP_REMOVED lines=11> */
[----:B------:R-:W-:Y:S01]  /*f240*/  ISETP.GE.AND P0, PT, R6, UR4, PT ;  /* 0x0000000406007c0c */ /* 0x000fe2000bf06270 */
[C---:B------:R-:W-:Y:S01]  /*f250*/  VIADD R16, R7.reuse, 0x40 ;  /* 0x0000004007107836 */ /* 0x040fe20000000000 */
[----:B------:R-:W-:Y:S01]  /*f260*/  ISETP.GE.AND P1, PT, R12, UR4, PT ;  /* 0x000000040c007c0c */ /* 0x000fe2000bf26270 */
[----:B------:R-:W-:-:S02]  /*f270*/  VIADD R17, R7, 0x48 ;  /* 0x0000004807117836 */ /* 0x000fc40000000000 */
[----:B------:R-:W-:Y:S02]  /*f280*/  VIADD R18, R7, 0x50 ;  /* 0x0000005007127836 */ /* 0x000fe40000000000 */
[----:B------:R-:W-:Y:S02]  /*f290*/  @!P3 LEA.HI R0, R0, R0, RZ, 0x1 ;  /* 0x000000000000b211 */ /* 0x000fe400078f08ff */
[----:B------:R-:W-:Y:S02]  /*f2a0*/  @!P4 LEA.HI R2, R2, R2, RZ, 0x1 ;  /* 0x000000020202c211 */ /* 0x000fe400078f08ff */
[----:B------:R-:W-:Y:S02]  /*f2b0*/  @!P5 LEA.HI R3, R3, R3, RZ, 0x1 ;  /* 0x000000030303d211 */ /* 0x000fe400078f08ff */
[----:B----4-:R-:W-:Y:S01]  /*f2c0*/  @!P3 LOP3.LUT R5, R0, 0xfffffffe, RZ, 0xc0, !PT ;  /* 0xfffffffe0005b812 */ /* 0x010fe200078ec0ff */
[----:B------:R-:W-:Y:S01]  /*f2d0*/  VIADD R0, R7, 0x30 ;  /* 0x0000003007007836 */ /* 0x000fe20000000000 */
[----:B------:R-:W-:-:S02]  /*f2e0*/  @!P4 LOP3.LUT R9, R2, 0xfffffffe, RZ, 0xc0, !PT ;  /* 0xfffffffe0209c812 */ /* 0x000fc400078ec0ff */
[----:B------:R-:W-:Y:S01]  /*f2f0*/  @!P5 LOP3.LUT R11, R3, 0xfffffffe, RZ, 0xc0, !PT ;  /* 0xfffffffe030bd812 */ /* 0x000fe200078ec0ff */
[--C-:B0-----:R-:W-:Y:S01]  /*f300*/  @!P2 IMAD.WIDE R2, R7, 0x4, R14.reuse ;  /* 0x000000040702a825 */ /* 0x101fe200078e020e */
[----:B------:R-:W-:Y:S02]  /*f310*/  ISETP.GE.AND P6, PT, R18, UR4, PT ;  /* 0x0000000412007c0c */ /* 0x000fe4000bfc6270 */
[----:B------:R-:W-:Y:S01]  /*f320*/  @!P0 LEA.HI R6, R6, R6, RZ, 0x1 ;  /* 0x0000000606068211 */ /* 0x000fe200078f08ff */
[--C-:B---3--:R-:W-:Y:S01]  /*f330*/  @!P3 IMAD.WIDE R4, R5, 0x4, R14.reuse ;  /* 0x000000040504b825 */ /* 0x108fe200078e020e */
[----:B------:R0:W-:Y:S01]  /*f340*/  @!P2 ST.E.64 desc[UR36][R2.64], R90 ;  /* 0x0000005a0200a985 */ /* 0x0001e2000c101b24 */
[----:B------:R-:W-:Y:S02]  /*f350*/  ISETP.GE.AND P2, PT, R0, UR4, PT ;  /* 0x0000000400007c0c */ /* 0x000fe4000bf46270 */
[----:B------:R-:W-:Y:S01]  /*f360*/  @!P4 IMAD.WIDE R8, R9, 0x4, R14 ;  /* 0x000000040908c825 */ /* 0x000fe200078e020e */
[----:B------:R1:W-:Y:S01]  /*f370*/  @!P3 ST.E.64 desc[UR36][R4.64], R94 ;  /* 0x0000005e0400b985 */ /* 0x0003e2000c101b24 */
[----:B------:R-:W-:-:S02]  /*f380*/  ISETP.GE.AND P3, PT, R13, UR4, PT ;  /* 0x000000040d007c0c */ /* 0x000fc4000bf66270 */
[----:B------:R-:W-:Y:S01]  /*f390*/  @!P5 IMAD.WIDE R10, R11, 0x4, R14 ;  /* 0x000000040b0ad825 */ /* 0x000fe200078e020e */
        /* <DEDUP_REMOVED lines=19> */
[----:B---3--:R-:W-:Y:S02]  /*f4d0*/  @!P4 LOP3.LUT R11, R16, 0xfffffffe, RZ, 0xc0, !PT ;  /* 0xfffffffe100bc812 */ /* 0x008fe400078ec0ff */
[----:B------:R-:W-:Y:S02]  /*f4e0*/  @!P5 LOP3.LUT R17, R17, 0xfffffffe, RZ, 0xc0, !PT ;  /* 0xfffffffe1111d812 */ /* 0x000fe400078ec0ff */
[----:B------:R-:W-:Y:S02]  /*f4f0*/  @!P6 LOP3.LUT R19, R18, 0xfffffffe, RZ, 0xc0, !PT ;  /* 0xfffffffe1213e812 */ /* 0x000fe400078ec0ff */
        /* <DEDUP_REMOVED lines=17> */
.L_x_928:
[----:B------:R-:W0:Y:S02]  /*f610*/  S2R R2, SR_TID.X ;  /* 0x0000000000027919 */ /* 0x000e240000002100 */
[----:B0-----:R-:W-:-:S05]  /*f620*/  VIADD R0, R2, 0xffffff80 ;  /* 0xffffff8002007836 */ /* 0x001fca0000000000 */
[----:B------:R-:W-:-:S13]  /*f630*/  ISETP.GT.AND P0, PT, R0, 0xbf, PT ;  /* 0x000000bf0000780c */ /* 0x000fda0003f04270 */
[----:B------:R-:W-:Y:S05]  /*f640*/  @P0 BRA `(.L_x_841) ;  /* 0x0000004000840947 */ /* 0x000fea0003800000 */
[----:B------:R-:W0:Y:S01]  /*f650*/  S2R R0, SR_CTAID.X ;  /* 0x0000000000007919 */ /* 0x000e220000002500 */
[----:B------:R-:W1:Y:S01]  /*f660*/  LDC R6, c[0x0][0xbe8] ;  /* 0x0002fa00ff067b82 */ /* 0x000e620000000800 */
[----:B------:R-:W-:Y:S02]  /*f670*/  ULDC UR4, c[0x0][0xa88] ;  /* 0x0002a20000047ab9 */ /* 0x000fe40000000800 */
[----:B-1----:R-:W-:Y:S02]  /*f680*/  IMAD R3, R6, UR4, RZ ;  /* 0x0000000406037c24 */ /* 0x002fe4000f8e02ff */
[----:B0-----:R-:W-:-:S04]  /*f690*/  IMAD R0, R0, 0xc0, R2 ;  /* 0x000000c000007824 */ /* 0x001fc800078e0202 */
[----:B------:R-:W-:-:S05]  /*f6a0*/  VIADD R0, R0, 0xffffff80 ;  /* 0xffffff8000007836 */ /* 0x000fca0000000000 */
[----:B------:R-:W-:-:S13]  /*f6b0*/  ISETP.GE.AND P0, PT, R0, R3, PT ;  /* 0x000000030000720c */ /* 0x000fda0003f06270 */
[----:B------:R-:W-:Y:S05]  /*f6c0*/  @P0 BRA `(.L_x_841) ;  /* 0x0000004000640947 */ /* 0x000fea0003800000 */
[----:B------:R-:W2:Y:S01]  /*f6d0*/  LDL R2, [R1+0x4] ;  /* 0x0000040001027983 */ /* 0x000ea20000100800 */
[----:B------:R-:W-:Y:S01]  /*f6e0*/  ISETP.NE.AND P0, PT, R6, 0x1, PT ;  /* 0x000000010600780c */ /* 0x000fe20003f05270 */
[----:B------:R-:W-:Y:S01]  /*f6f0*/  S2UR UR7, SR_CTAID.Z ;  /* 0x00000000000779c3 */ /* 0x000fe20000002700 */
[----:B------:R-:W-:Y:S01]  /*f700*/  ULDC.64 UR8, c[0x0][0xbd0] ;  /* 0x0002f40000087ab9 */ /* 0x000fe20000000a00 */
[----:B------:R-:W-:-:S06]  /*f710*/  IMAD.MOV.U32 R5, RZ, RZ, R0 ;  /* 0x000000ffff057224 */ /* 0x000fcc00078e0000 */
[----:B------:R-:W0:Y:S08]  /*f720*/  LDC.64 R10, c[0x0][0xbd8] ;  /* 0x0002f600ff0a7b82 */ /* 0x000e300000000a00 */
[----:B------:R-:W1:Y:S08]  /*f730*/  @P0 LDC R7, c[0x0][0xbec] ;  /* 0x0002fb00ff070b82 */ /* 0x000e700000000800 */
[----:B------:R-:W4:Y:S08]  /*f740*/  @P0 LDC R9, c[0x0][0xbf0] ;  /* 0x0002fc00ff090b82 */ /* 0x000f300000000800 */
[----:B------:R-:W5:Y:S08]  /*f750*/  S2UR UR10, SR_CTAID.Y ;  /* 0x00000000000a79c3 */ /* 0x000f700000002600 */
[----:B------:R-:W5:Y:S01]  /*f760*/  LDC R8, c[0x0][0xc50] ;  /* 0x00031400ff087b82 */ /* 0x000f620000000800 */
[----:B-1----:R-:W-:-:S05]  /*f770*/  @P0 IMAD.HI.U32 R4, R0, R7, RZ ;  /* 0x0000000700040227 */ /* 0x002fca00078e00ff */
[----:B----4-:R-:W-:Y:S02]  /*f780*/  @P0 SHF.R.U32.HI R5, RZ, R9, R4 ;  /* 0x00000009ff050219 */ /* 0x010fe40000011604 */
[----:B--2---:R-:W-:-:S13]  /*f790*/  R2UR UR11, R2 ;  /* 0x00000000020b72ca */ /* 0x004fda00000e0000 */
[----:B------:R-:W-:Y:S02]  /*f7a0*/  USHF.R.S32.HI UR6, URZ, 0x1f, UR11 ;  /* 0x0000001f3f067899 */ /* 0x000fe4000801140b */
[----:B------:R-:W-:Y:S01]  /*f7b0*/  IMAD R7, RZ, RZ, -UR11 ;  /* 0x8000000bff077e24 */ /* 0x000fe2000f8e02ff */
[----:B------:R-:W-:Y:S02]  /*f7c0*/  UIMAD.WIDE.U32 UR4, UR11, UR8, URZ ;  /* 0x000000080b0472a5 */ /* 0x000fe4000f8e003f */
[----:B------:R-:W-:Y:S01]  /*f7d0*/  UIMAD UR6, UR6, UR8, URZ ;  /* 0x00000008060672a4 */ /* 0x000fe2000f8e023f */
[----:B-----5:R-:W-:Y:S01]  /*f7e0*/  IMAD R9, R8, R7, UR10 ;  /* 0x0000000a08097e24 */ /* 0x020fe2000f8e0207 */
[----:B------:R-:W-:Y:S01]  /*f7f0*/  USHF.R.S32.HI UR8, URZ, 0x1f, UR7 ;  /* 0x0000001f3f087899 */ /* 0x000fe20008011407 */
[----:B------:R-:W-:Y:S01]  /*f800*/  IMAD.MOV R7, RZ, RZ, -R5 ;  /* 0x000000ffff077224 */ /* 0x000fe200078e0a05 */
[----:B------:R-:W-:Y:S01]  /*f810*/  UIMAD UR6, UR11, UR9, UR6 ;  /* 0x000000090b0672a4 */ /* 0x000fe2000f8e0206 */
[----:B------:R-:W-:Y:S01]  /*f820*/  IMAD.U32 R3, RZ, RZ, UR5 ;  /* 0x00000005ff037e24 */ /* 0x000fe2000f8e00ff */
[----:B------:R-:W-:Y:S01]  /*f830*/  SHF.R.S32.HI R4, RZ, 0x1f, R9 ;  /* 0x0000001fff047819 */ /* 0x000fe20000011409 */
[----:B------:R-:W-:Y:S01]  /*f840*/  IMAD.U32 R2, RZ, RZ, UR4 ;  /* 0x00000004ff027e24 */ /* 0x000fe2000f8e00ff */
[----:B------:R-:W-:Y:S01]  /*f850*/  UIADD3 UR6, UR5, UR6, URZ ;  /* 0x0000000605067290 */ /* 0x000fe2000fffe03f */
[----:B0-----:R-:W-:-:S02]  /*f860*/  IMAD R12, R10, UR8, RZ ;  /* 0x000000080a0c7c24 */ /* 0x001fc4000f8e02ff */
[----:B------:R-:W-:Y:S01]  /*f870*/  ULDC.64 UR4, c[0x0][0xbe0] ;  /* 0x0002f80000047ab9 */ /* 0x000fe20000000a00 */
[----:B------:R-:W-:Y:S02]  /*f880*/  IMAD R7, R6, R7, R0 ;  /* 0x0000000706077224 */ /* 0x000fe400078e0200 */
[----:B------:R-:W-:Y:S02]  /*f890*/  IMAD.U32 R3, RZ, RZ, UR6 ;  /* 0x00000006ff037e24 */ /* 0x000fe4000f8e00ff */
[----:B------:R-:W-:Y:S01]  /*f8a0*/  IMAD R11, R11, UR7, R12 ;  /* 0x000000070b0b7c24 */ /* 0x000fe2000f8e020c */
[----:B------:R-:W-:Y:S01]  /*f8b0*/  SHF.R.S32.HI R0, RZ, 0x1f, R7 ;  /* 0x0000001fff007819 */ /* 0x000fe20000011407 */
[----:B------:R-:W-:-:S04]  /*f8c0*/  IMAD.WIDE.U32 R2, R10, UR7, R2 ;  /* 0x000000070a027c25 */ /* 0x000fc8000f8e0002 */
[----:B------:R-:W-:Y:S02]  /*f8d0*/  IMAD.IADD R3, R11, 0x1, R3 ;  /* 0x000000010b037824 */ /* 0x000fe400078e0203 */
[----:B------:R-:W-:Y:S02]  /*f8e0*/  IMAD R4, R4, UR4, RZ ;  /* 0x0000000404047c24 */ /* 0x000fe4000f8e02ff */
[----:B------:R-:W-:-:S04]  /*f8f0*/  IMAD.WIDE.U32 R2, R9, UR4, R2 ;  /* 0x0000000409027c25 */ /* 0x000fc8000f8e0002 */
[----:B------:R-:W-:Y:S01]  /*f900*/  IMAD R4, R9, UR5, R4 ;  /* 0x0000000509047c24 */ /* 0x000fe2000f8e0204 */
[----:B------:R-:W-:Y:S01]  /*f910*/  SHF.R.S32.HI R9, RZ, 0x1f, R5 ;  /* 0x0000001fff097819 */ /* 0x000fe20000011405 */
[----:B------:R-:W-:Y:S01]  /*f920*/  ULDC.64 UR4, c[0x0][0xbc8] ;  /* 0x0002f20000047ab9 */ /* 0x000fe20000000a00 */
[----:B------:R-:W-:Y:S01]  /*f930*/  IADD3 R2, P0, R5, R2, RZ ;  /* 0x0000000205027210 */ /* 0x000fe20007f1e0ff */
[----:B------:R-:W-:-:S03]  /*f940*/  IMAD R0, R0, UR4, RZ ;  /* 0x0000000400007c24 */ /* 0x000fc6000f8e02ff */
[----:B------:R-:W-:Y:S01]  /*f950*/  IADD3.X R3, R9, R3, R4, P0, !PT ;  /* 0x0000000309037210 */ /* 0x000fe200007fe404 */
[C---:B------:R-:W-:Y:S02]  /*f960*/  IMAD R5, R7.reuse, UR5, R0 ;  /* 0x0000000507057c24 */ /* 0x040fe4000f8e0200 */
[----:B------:R-:W-:Y:S01]  /*f970*/  IMAD.WIDE.U32 R2, R7, UR4, R2 ;  /* 0x0000000407027c25 */ /* 0x000fe2000f8e0002 */
[----:B------:R-:W-:-:S03]  /*f980*/  ULDC.64 UR4, c[0x0][0xba8] ;  /* 0x0002ea0000047ab9 */ /* 0x000fc60000000a00 */
[----:B------:R-:W-:Y:S01]  /*f990*/  IMAD.IADD R3, R3, 0x1, R5 ;  /* 0x0000000103037824 */ /* 0x000fe200078e0205 */
[----:B------:R-:W-:-:S04]  /*f9a0*/  LEA R4, P0, R2, UR4, 0x2 ;  /* 0x0000000402047c11 */ /* 0x000fc8000f8010ff */
[----:B------:R-:W-:Y:S01]  /*f9b0*/  LEA.HI.X R5, R2, UR5, R3, 0x2, P0 ;  /* 0x0000000502057c11 */ /* 0x000fe200080f1403 */
[----:B------:R-:W-:-:S05]  /*f9c0*/  IMAD.MOV.U32 R3, RZ, RZ, -0x800000 ;  /* 0xff800000ff037424 */ /* 0x000fca00078e00ff */
[----:B------:R0:W-:Y:S01]  /*f9d0*/  STG.E desc[UR36][R4.64], R3 ;  /* 0x0000000304007986 */ /* 0x0001e2000c101924 */
[----:B------:R-:W-:Y:S05]  /*f9e0*/  BRA `(.L_x_841) ;  /* 0x0000003c009c7947 */ /* 0x000fea0003800000 */
.L_x_839:
[----:B------:R-:W-:-:S08]  /*f9f0*/  NOP ;  /* 0x0000000000007918 */ /* 0x000fd00000000000 */
[----:B0-----:R-:W0:-:S00]  /*fa00*/  USETMAXREG.DEALLOC.CTAPOOL 0x20 ;  /* 0x00000020000079c8 */ /* 0x001e0000080e0500 */
[----:B0-----:R-:W-:Y:S01]  /*fa10*/  LOP3.LUT R18, R0, 0x3, RZ, 0xc0, !PT ;  /* 0x0000000300127812 */ /* 0x001fe200078ec0ff */
[----:B------:R-:W0:Y:S05]  /*fa20*/  S2R R24, SR_CTAID.Z ;  /* 0x0000000000187919 */ /* 0x000e2a0000002700 */
[----:B------:R-:W1:Y:S01]  /*fa30*/  S2UR UR6, SR_CTAID.Y ;  /* 0x00000000000679c3 */ /* 0x000e620000002600 */
        /* <DEDUP_REMOVED lines=13> */
.L_x_931:
[----:B------:R-:W-:Y:S01]  /*fb10*/  ULDC UR7, c[0x0][0xc50] ;  /* 0x0003140000077ab9 */ /* 0x000fe20000000800 */
[----:B------:R-:W-:Y:S01]  /*fb20*/  UMOV UR41, UR6 ;  /* 0x0000000600297c82 */ /* 0x000fe20008000000 */
[----:B------:R-:W-:-:S11]  /*fb30*/  UISETP.NE.AND UP0, UPT, UR7, 0x1, UPT ;  /* 0x000000010700788c */ /* 0x000fd6000bf05270 */
[----:B------:R-:W-:Y:S01]  /*fb40*/  @UP0 ULDC UR4, c[0x0][0xc54] ;  /* 0x0003150000040ab9 */ /* 0x000fe20000000800 */
[----:B------:R-:W-:Y:S01]  /*fb50*/  @UP0 ULDC UR8, c[0x0][0xc58] ;  /* 0x0003160000080ab9 */ /* 0x000fe20000000800 */
[----:B------:R-:W-:-:S04]  /*fb60*/  UIMAD.WIDE.U32 UR4, UR6, UR4, URZ ;  /* 0x00000004060472a5 */ /* 0x000fc8000f8e003f */
[----:B------:R-:W-:-:S12]  /*fb70*/  @UP0 USHF.R.U32.HI UR41, URZ, UR8, UR5 ;  /* 0x000000083f290299 */ /* 0x000fd80008011605 */
.L_x_932:
        /* <DEDUP_REMOVED lines=8> */
[----:B------:R-:W-:Y:S01]  /*fc00*/  IMAD.MOV.U32 R22, RZ, RZ, RZ ;  /* 0x000000ffff167224 */ /* 0x000fe200078e00ff */
[----:B------:R-:W-:Y:S01]  /*fc10*/  ULDC.64 UR4, c[0x0][0x418] ;  /* 0x0001060000047ab9 */ /* 0x000fe20000000a00 */
[----:B------:R-:W-:Y:S01]  /*fc20*/  ULDC UR6, c[0x0][0x448] ;  /* 0x0001120000067ab9 */ /* 0x000fe20000000800 */
[----:B------:R-:W-:Y:S01]  /*fc30*/  ULDC UR10, c[0x0][0x2f0] ;  /* 0x0000bc00000a7ab9 */ /* 0x000fe20000000800 */
[----:B------:R-:W-:Y:S01]  /*fc40*/  ULDC UR11, c[0x0][0x288] ;  /* 0x0000a200000b7ab9 */ /* 0x000fe20000000800 */
[----:B0-----:R-:W-:-:S04]  /*fc50*/  ISETP.NE.U32.AND P0, PT, R2, RZ, PT ;  /* 0x000000ff0200720c */ /* 0x001fc80003f05070 */
[----:B------:R-:W-:-:S13]  /*fc60*/  ISETP.NE.AND.EX P0, PT, R3, RZ, PT, P0 ;  /* 0x000000ff0300720c */ /* 0x000fda0003f05300 */
[----:B------:R-:W0:Y:S02]  /*fc70*/  @P0 LDC.64 R2, c[0x0][0xa28] ;  /* 0x00028a00ff020b82 */ /* 0x000e240000000a00 */
[----:B0-----:R-:W-:-:S05]  /*fc80*/  @P0 IMAD.WIDE R2, R24, 0x4, R2 ;  /* 0x0000000418020825 */ /* 0x001fca00078e0202 */
[----:B------:R0:W5:Y:S01]  /*fc90*/  @P0 LDG.E R22, desc[UR36][R2.64] ;  /* 0x0000002402160981 */ /* 0x000162000c1e1900 */
[----:B------:R-:W1:Y:S01]  /*fca0*/  S2UR UR42, SR_CTAID.X ;  /* 0x00000000002a79c3 */ /* 0x000e620000002500 */
[----:B------:R-:W-:Y:S02]  /*fcb0*/  UISETP.NE.U32.AND UP0, UPT, UR4, URZ, UPT ;  /* 0x0000003f0400728c */ /* 0x000fe4000bf05070 */
[----:B------:R-:W-:Y:S02]  /*fcc0*/  UISETP.NE.AND UP1, UPT, UR6, 0x1, UPT ;  /* 0x000000010600788c */ /* 0x000fe4000bf25270 */
[----:B------:R-:W-:Y:S01]  /*fcd0*/  UISETP.NE.AND.EX UP0, UPT, UR5, URZ, UPT, UP0 ;  /* 0x0000003f0500728c */ /* 0x000fe2000bf05300 */
[----:B------:R-:W-:Y:S02]  /*fce0*/  ULDC UR6, c[0x0][0x424] ;  /* 0x0001090000067ab9 */ /* 0x000fe40000000800 */
[----:B------:R-:W-:Y:S01]  /*fcf0*/  ULDC.64 UR4, c[0x0][0x9e0] ;  /* 0x0002780000047ab9 */ /* 0x000fe20000000a00 */
[----:B------:R-:W-:-:S02]  /*fd00*/  USEL UR9, UR6, 0x1, UP0 ;  /* 0x0000000106097887 */ /* 0x000fc40008000000 */
[----:B------:R-:W-:Y:S02]  /*fd10*/  UISETP.GE.AND UP0, UPT, UR5, 0x1, UPT ;  /* 0x000000010500788c */ /* 0x000fe4000bf06270 */
[----:B------:R-:W-:Y:S01]  /*fd20*/  UIMAD UR49, UR9, UR10, URZ ;  /* 0x0000000a093172a4 */ /* 0x000fe2000f8e023f */
[----:B------:R-:W-:Y:S01]  /*fd30*/  @UP1 ULDC UR7, c[0x0][0x44c] ;  /* 0x0001130000071ab9 */ /* 0x000fe20000000800 */
[----:B------:R-:W-:Y:S02]  /*fd40*/  UIMAD UR9, UR9, UR10, 0x7f ;  /* 0x0000007f090974a4 */ /* 0x000fe4000f8e020a */
[----:B------:R-:W-:Y:S01]  /*fd50*/  PLOP3.LUT P1, PT, PT, PT, UP0, 0x80, 0x0 ;  /* 0x000000000000781c */ /* 0x000fe20003f2f008 */
[----:B------:R-:W-:Y:S01]  /*fd60*/  @UP1 ULDC UR12, c[0x0][0x450] ;  /* 0x00011400000c1ab9 */ /* 0x000fe20000000800 */
[----:B------:R-:W-:Y:S02]  /*fd70*/  UP2UR UR50, UPR, URZ, 0x2 ;  /* 0x000000023f327883 */ /* 0x000fe40008000000 */
[----:B-1----:R-:W-:-:S04]  /*fd80*/  UIMAD UR42, UR42, 0xc0, URZ ;  /* 0x000000c02a2a78a4 */ /* 0x002fc8000f8e023f */
[----:B------:R-:W-:-:S04]  /*fd90*/  UIADD3 UR8, UR42, 0xbf, URZ ;  /* 0x000000bf2a087890 */ /* 0x000fc8000fffe03f */
[----:B------:R-:W-:Y:S02]  /*fda0*/  UIMAD.WIDE.U32 UR6, UR8, UR7, URZ ;  /* 0x00000007080672a5 */ /* 0x000fe4000f8e003f */
[----:B------:R-:W-:Y:S02]  /*fdb0*/  UIADD3 UR6, UR49, 0x1, -UR11 ;  /* 0x0000000131067890 */ /* 0x000fe4000fffe80b */
[----:B------:R-:W-:Y:S02]  /*fdc0*/  @UP1 USHF.R.U32.HI UR8, URZ, UR12, UR7 ;  /* 0x0000000c3f081299 */ /* 0x000fe40008011607 */
[----:B------:R-:W-:Y:S02]  /*fdd0*/  USHF.R.S32.HI UR7, URZ, 0x1f, UR9 ;  /* 0x0000001f3f077899 */ /* 0x000fe40008011409 */
[----:B------:R-:W-:Y:S02]  /*fde0*/  UIADD3 UR6, UR6, UR8, URZ ;  /* 0x0000000806067290 */ /* 0x000fe4000fffe03f */
[----:B------:R-:W-:-:S02]  /*fdf0*/  ULEA.HI UR7, UR7, UR9, URZ, 0x7 ;  /* 0x0000000907077291 */ /* 0x000fc4000f8f383f */
[----:B------:R-:W-:Y:S02]  /*fe00*/  UIADD3 UR4, UR6, UR4, URZ ;  /* 0x0000000406047290 */ /* 0x000fe4000fffe03f */
[----:B------:R-:W-:Y:S01]  /*fe10*/  USHF.R.S32.HI UR43, URZ, 0x7, UR7 ;  /* 0x000000073f2b7899 */ /* 0x000fe20008011407 */
[----:B0-----:R-:W-:Y:S11]  /*fe20*/  @!P1 BRA `(.L_x_934) ;  /* 0x0000000000449947 */ /* 0x001ff60003800000 */
        /* <DEDUP_REMOVED lines=10> */
.L_x_935:
[----:B------:R-:W-:-:S11]  /*fed0*/  UISETP.NE.AND UP0, UPT, UR5, 0x1, UPT ;  /* 0x000000010500788c */ /* 0x000fd6000bf05270 */
[----:B------:R-:W-:Y:S02]  /*fee0*/  @UP0 ULDC.64 UR12, c[0x0][0x9e8] ;  /* 0x00027a00000c0ab9 */ /* 0x000fe40000000a00 */
[----:B------:R-:W-:-:S04]  /*fef0*/  UIMAD.WIDE.U32 UR6, UR8, UR12, URZ ;  /* 0x0000000c080672a5 */ /* 0x000fc8000f8e003f */
[----:B------:R-:W-:-:S12]  /*ff00*/  @UP0 USHF.R.U32.HI UR8, URZ, UR13, UR7 ;  /* 0x0000000d3f080299 */ /* 0x000fd80008011607 */
.L_x_936:
[----:B------:R-:W-:-:S04]  /*ff10*/  UIMAD UR8, UR8, UR5, UR5 ;  /* 0x00000005080872a4 */ /* 0x000fc8000f8e0205 */
[----:B------:R-:W-:-:S04]  /*ff20*/  UISETP.LT.AND UP0, UPT, UR4, UR8, UPT ;  /* 0x000000080400728c */ /* 0x000fc8000bf01270 */
[----:B------:R-:W-:-:S12]  /*ff30*/  USEL UR4, UR4, UR8, UP0 ;  /* 0x0000000804047287 */ /* 0x000fd80008000000 */
.L_x_934:
[----:B------:R-:W-:Y:S02]  /*ff40*/  UISETP.NE.AND UP0, UPT, UR50, URZ, UPT ;  /* 0x0000003f3200728c */ /* 0x000fe4000bf05270 */
[----:B------:R-:W-:-:S04]  /*ff50*/  UIADD3 UR4, UR4, 0x7f, URZ ;  /* 0x0000007f04047890 */ /* 0x000fc8000fffe03f */
[----:B------:R-:W-:-:S04]  /*ff60*/  USHF.R.S32.HI UR8, URZ, 0x1f, UR4 ;  /* 0x0000001f3f087899 */ /* 0x000fc80008011404 */
[----:B------:R-:W-:Y:S01]  /*ff70*/  ULEA.HI UR8, UR8, UR4, URZ, 0x7 ;  /* 0x0000000408087291 */ /* 0x000fe2000f8f383f */
[----:B------:R-:W-:Y:S01]  /*ff80*/  @UP0 ULDC UR6, c[0x0][0x44c] ;  /* 0x0001130000060ab9 */ /* 0x000fe20000000800 */
[----:B------:R-:W-:Y:S01]  /*ff90*/  @UP0 ULDC UR9, c[0x0][0x450] ;  /* 0x0001140000090ab9 */ /* 0x000fe20000000800 */
[----:B------:R-:W-:Y:S02]  /*ffa0*/  UIMAD.WIDE.U32 UR6, UR42, UR6, URZ ;  /* 0x000000062a0672a5 */ /* 0x000fe4000f8e003f */
[----:B------:R-:W-:Y:S01]  /*ffb0*/  UMOV UR4, UR42 ;  /* 0x0000002a00047c82 */ /* 0x000fe20008000000 */
[----:B------:R-:W-:Y:S02]  /*ffc0*/  USHF.R.S32.HI UR44, URZ, 0x7, UR8 ;  /* 0x000000073f2c7899 */ /* 0x000fe40008011408 */
[----:B------:R-:W-:Y:S02]  /*ffd0*/  @UP0 USHF.R.U32.HI UR4, URZ, UR9, UR7 ;  /* 0x000000093f040299 */ /* 0x000fe40008011607 */
[----:B------:R-:W-:-:S02]  /*ffe0*/  UISETP.LT.AND UP0, UPT, UR43, UR44, UPT ;  /* 0x0000002c2b00728c */ /* 0x000fc4000bf01270 */
[----:B------:R-:W-:Y:S01]  /*fff0*/  UIADD3 UR4, UR4, -UR11, UR49 ;  /* 0x8000000b04047290 */ /* 0x000fe2000fffe031 */
[----:B------:R-:W-:Y:S01]  /*10000*/  ULDC UR8, c[0x0][0x9dc] ;  /* 0x0002770000087ab9 */ /* 0x000fe20000000800 */
[----:B------:R-:W-:Y:S02]  /*10010*/  USEL UR12, UR43, UR44, UP0 ;  /* 0x0000002c2b0c7287 */ /* 0x000fe40008000000 */
[----:B------:R-:W-:Y:S01]  /*10020*/  UIADD3 UR8, UR4, -UR8, URZ ;  /* 0x8000000804087290 */ /* 0x000fe2000fffe03f */
[----:B------:R-:W-:Y:S11]  /*10030*/  @!P1 BRA `(.L_x_937) ;  /* 0x0000000000449947 */ /* 0x000ff60003800000 */
        /* <DEDUP_REMOVED lines=10> */
.L_x_938:
[----:B------:R-:W-:-:S11]  /*100e0*/  UISETP.NE.AND UP0, UPT, UR5, 0x1, UPT ;  /* 0x000000010500788c */ /* 0x000fd6000bf05270 */
[----:B------:R-:W-:Y:S02]  /*100f0*/  @UP0 ULDC.64 UR10, c[0x0][0x9e8] ;  /* 0x00027a00000a0ab9 */ /* 0x000fe40000000a00 */
[----:B------:R-:W-:-:S04]  /*10100*/  UIMAD.WIDE.U32 UR6, UR4, UR10, URZ ;  /* 0x0000000a040672a5 */ /* 0x000fc8000f8e003f */
[----:B------:R-:W-:-:S12]  /*10110*/  @UP0 USHF.R.U32.HI UR4, URZ, UR11, UR7 ;  /* 0x0000000b3f040299 */ /* 0x000fd80008011607 */
.L_x_939:
[----:B------:R-:W-:-:S04]  /*10120*/  UIMAD UR4, UR4, UR5, URZ ;  /* 0x00000005040472a4 */ /* 0x000fc8000f8e023f */
[----:B------:R-:W-:-:S04]  /*10130*/  UISETP.LT.AND UP0, UPT, UR8, UR4, UPT ;  /* 0x000000040800728c */ /* 0x000fc8000bf01270 */
[----:B------:R-:W-:-:S12]  /*10140*/  USEL UR8, UR8, UR4, !UP0 ;  /* 0x0000000408087287 */ /* 0x000fd8000c000000 */
.L_x_937:
[----:B------:R-:W-:Y:S02]  /*10150*/  USHF.R.S32.HI UR4, URZ, 0x1f, UR8 ;  /* 0x0000001f3f047899 */ /* 0x000fe40008011408 */
[----:B------:R-:W-:Y:S02]  /*10160*/  USHF.R.U32.HI UR9, URZ, 0x10, UR46 ;  /* 0x000000103f097899 */ /* 0x000fe4000801162e */
[----:B------:R-:W-:Y:S02]  /*10170*/  ULEA.HI UR4, UR4, UR8, URZ, 0x7 ;  /* 0x0000000804047291 */ /* 0x000fe4000f8f383f */
[----:B------:R-:W-:Y:S02]  /*10180*/  ULOP3.LUT UR46, UR46, 0xffff, URZ, 0xc0, !UPT ;  /* 0x0000ffff2e2e7892 */ /* 0x000fe4000f8ec03f */
[----:B------:R-:W-:Y:S01]  /*10190*/  USHF.R.S32.HI UR4, URZ, 0x7, UR4 ;  /* 0x000000073f047899 */ /* 0x000fe20008011404 */
[----:B------:R-:W-:-:S03]  /*101a0*/  UMOV UR40, URZ ;  /* 0x0000003f00287c82 */ /* 0x000fc60008000000 */
[----:B------:R-:W-:-:S04]  /*101b0*/  UISETP.LT.AND UP0, UPT, URZ, UR4, UPT ;  /* 0x000000043f00728c */ /* 0x000fc8000bf01270 */
[----:B------:R-:W-:Y:S02]  /*101c0*/  USEL UR45, URZ, UR4, !UP0 ;  /* 0x000000043f2d7287 */ /* 0x000fe4000c000000 */
[----:B------:R-:W-:Y:S02]  /*101d0*/  UISETP.NE.AND UP0, UPT, UR9, URZ, UPT ;  /* 0x0000003f0900728c */ /* 0x000fe4000bf05270 */
[----:B------:R-:W-:-:S06]  /*101e0*/  UISETP.GT.AND UP1, UPT, UR12, UR45, UPT ;  /* 0x0000002d0c00728c */ /* 0x000fcc000bf24270 */
[----:B------:R-:W-:-:S03]  /*101f0*/  PLOP3.LUT P0, PT, PT, PT, UP1, 0x80, 0x0 ;  /* 0x000000000000781c */ /* 0x000fc60003f0f018 */
[----:B------:R-:W-:-:S10]  /*10200*/  @!UP0 ULDC UR9, c[0x0][0x9f0] ;  /* 0x00027c0000098ab9 */ /* 0x000fd40000000800 */
[----:B------:R-:W-:Y:S05]  /*10210*/  @!P0 BRA `(.L_x_940) ;  /* 0x00000000007c8947 */ /* 0x000fea0003800000 */
[----:B------:R-:W-:Y:S01]  /*10220*/  IABS R0, UR9 ;  /* 0x0000000900007c13 */ /* 0x000fe20008000000 */
[----:B------:R-:W-:Y:S02]  /*10230*/  UIADD3 UR4, UR9, -0x1, UR12 ;  /* 0xffffffff09047890 */ /* 0x000fe4000fffe00c */
[----:B------:R-:W-:Y:S02]  /*10240*/  IABS R4, UR9 ;  /* 0x0000000900047c13 */ /* 0x000fe40008000000 */
[----:B------:R-:W-:Y:S01]  /*10250*/  R2UR UR10, R0 ;  /* 0x00000000000a72ca */ /* 0x000fe200000e0000 */
[----:B------:R-:W-:-:S03]  /*10260*/  UIADD3 UR6, -UR45, UR4, URZ ;  /* 0x000000042d067290 */ /* 0x000fc6000fffe13f */
[----:B------:R-:W-:-:S03]  /*10270*/  UMOV UR4, URZ ;  /* 0x0000003f00047c82 */ /* 0x000fc60008000000 */
[----:B------:R-:W-:Y:S01]  /*10280*/  IABS R3, UR6 ;  /* 0x0000000600037c13 */ /* 0x000fe20008000000 */
[----:B------:R-:W-:-:S03]  /*10290*/  ULOP3.LUT UR6, UR6, UR9, URZ, 0x3c, !UPT ;  /* 0x0000000906067292 */ /* 0x000fc6000f8e3c3f */
[----:B------:R-:W-:Y:S02]  /*102a0*/  R2UR UR8, R3 ;  /* 0x00000000030872ca */ /* 0x000fe400000e0000 */
[----:B------:R-:W0:Y:S08]  /*102b0*/  I2F.RP R0, UR10 ;  /* 0x0000000a00007d06 */ /* 0x000e300008209400 */
[----:B0-----:R-:W0:Y:S02]  /*102c0*/  MUFU.RCP R0, R0 ;  /* 0x0000000000007308 */ /* 0x001e240000001000 */
[----:B0-----:R-:W-:-:S02]  /*102d0*/  VIADD R2, R0, 0xffffffe ;  /* 0x0ffffffe00027836 */ /* 0x001fc40000000000 */
[----:B------:R-:W-:-:S04]  /*102e0*/  IMAD.MOV R0, RZ, RZ, -R4 ;  /* 0x000000ffff007224 */ /* 0x000fc800078e0a04 */
        /* <DEDUP_REMOVED lines=18> */
.L_x_940:
[----:B------:R-:W-:Y:S02]  /*10410*/  UIMAD UR51, UR46, UR40, UR45 ;  /* 0x000000282e3372a4 */ /* 0x000fe4000f8e022d */
[----:B------:R-:W-:Y:S02]  /*10420*/  IMAD.U32 R0, RZ, RZ, UR40 ;  /* 0x00000028ff007e24 */ /* 0x000fe4000f8e00ff */
[----:B------:R-:W-:Y:S02]  /*10430*/  IMAD.MOV.U32 R2, RZ, RZ, RZ ;  /* 0x000000ffff027224 */ /* 0x000fe400078e00ff */
[----:B------:R-:W-:Y:S02]  /*10440*/  IMAD.MOV.U32 R6, RZ, RZ, 0x1 ;  /* 0x00000001ff067424 */ /* 0x000fe400078e00ff */
[----:B------:R-:W-:-:S05]  /*10450*/  IMAD.U32 R19, RZ, RZ, UR51 ;  /* 0x00000033ff137e24 */ /* 0x000fca000f8e00ff */
[----:B------:R-:W-:Y:S01]  /*10460*/  VIADDMNMX R19, R19, R0, UR12, PT ;  /* 0x0000000c13137e46 */ /* 0x000fe2000b800100 */
[----:B------:R-:W-:-:S03]  /*10470*/  IMAD.MOV.U32 R0, RZ, RZ, 0x1 ;  /* 0x00000001ff007424 */ /* 0x000fc600078e00ff */
[----:B------:R-:W-:-:S13]  /*10480*/  ISETP.GT.AND P0, PT, R19, UR51, PT ;  /* 0x0000003313007c0c */ /* 0x000fda000bf04270 */
        /* <DEDUP_REMOVED lines=23> */
[----:B0----5:R-:W-:Y:S05]  /*10600*/  CALL.ABS.NOINC R2 ;  /* 0x0000000002007343 */ /* 0x021fea0003c00000 */
.L_x_941:
        /* <DEDUP_REMOVED lines=19> */
[----:B-1---5:R-:W-:Y:S05]  /*10740*/  CALL.ABS.NOINC R2 ;  /* 0x0000000002007343 */ /* 0x022fea0003c00000 */
.L_x_943:
[----:B------:R0:W1:Y:S01]  /*10750*/  LDC.64 R2, c[0x4][R16] ;  /* 0x0100000010027b82 */ /* 0x0000620000000a00 */
[----:B------:R-:W-:Y:S01]  /*10760*/  ULDC.64 UR4, c[0x4][0x88] ;  /* 0x0100220000047ab9 */ /* 0x000fe20000000a00 */
[----:B------:R-:W-:Y:S01]  /*10770*/  ULDC.64 UR6, c[0x4][0x90] ;  /* 0x0100240000067ab9 */ /* 0x000fe20000000a00 */
[----:B------:R-:W-:Y:S02]  /*10780*/  IMAD.U32 R4, RZ, RZ, UR4 ;  /* 0x00000004ff047e24 */ /* 0x000fe4000f8e00ff */
        /* <DEDUP_REMOVED lines=11> */
.L_x_942:
[----:B------:R-:W0:Y:S01]  /*10840*/  LDC.64 R2, c[0x0][0x9f8] ;  /* 0x00027e00ff027b82 */ /* 0x000e220000000a00 */
[----:B------:R-:W-:Y:S01]  /*10850*/  IMAD.MOV.U32 R6, RZ, RZ, R24 ;  /* 0x000000ffff067224 */ /* 0x000fe200078e0018 */
[----:B------:R-:W1:Y:S06]  /*10860*/  S2R R21, SR_TID.X ;  /* 0x0000000000157919 */ /* 0x000e6c0000002100 */
[----:B------:R-:W2:Y:S01]  /*10870*/  LDC R17, c[0x0][0x430] ;  /* 0x00010c00ff117b82 */ /* 0x000ea20000000800 */
[----:B------:R-:W-:Y:S01]  /*10880*/  VIADD R0, R19, 0xffffffff ;  /* 0xffffffff13007836 */ /* 0x000fe20000000000 */
[----:B------:R-:W-:Y:S01]  /*10890*/  LOP3.LUT R16, R16, 0xffffffef, RZ, 0xc0, !PT ;  /* 0xffffffef10107812 */ /* 0x000fe200078ec0ff */
[----:B------:R-:W-:Y:S01]  /*108a0*/  ULDC UR4, c[0x0][0x2f4] ;  /* 0x0000bd0000047ab9 */ /* 0x000fe20000000800 */
[----:B0-----:R-:W-:-:S04]  /*108b0*/  ISETP.NE.U32.AND P0, PT, R2, RZ, PT ;  /* 0x000000ff0200720c */ /* 0x001fc80003f05070 */
[----:B------:R-:W-:-:S13]  /*108c0*/  ISETP.NE.AND.EX P0, PT, R3, RZ, PT, P0 ;  /* 0x000000ff0300720c */ /* 0x000fda0003f05300 */
[----:B------:R-:W0:Y:S02]  /*108d0*/  @P0 LDC.64 R2, c[0x0][0x9f8] ;  /* 0x00027e00ff020b82 */ /* 0x000e240000000a00 */
[----:B0-----:R-:W-:-:S05]  /*108e0*/  @P0 IMAD.WIDE R2, R24, 0x4, R2 ;  /* 0x0000000418020825 */ /* 0x001fca00078e0202 */
[----:B------:R0:W3:Y:S01]  /*108f0*/  @P0 LDG.E R6, desc[UR36][R2.64] ;  /* 0x0000002402060981 */ /* 0x0000e2000c1e1900 */
[C---:B-1----:R-:W-:Y:S01]  /*10900*/  LOP3.LUT R20, R21.reuse, 0x7f, RZ, 0xc0, !PT ;  /* 0x0000007f15147812 */ /* 0x042fe200078ec0ff */
[----:B------:R-:W-:Y:S01]  /*10910*/  IMAD.SHL.U32 R23, R21, 0x20, RZ ;  /* 0x0000002015177824 */ /* 0x000fe200078e00ff */
[----:B--2---:R-:W-:Y:S02]  /*10920*/  ISETP.NE.AND P1, PT, R17, 0x1, PT ;  /* 0x000000011100780c */ /* 0x004fe40003f25270 */
[----:B------:R-:W-:Y:S02]  /*10930*/  SHF.R.U32.HI R4, RZ, 0x2, R20 ;  /* 0x00000002ff047819 */ /* 0x000fe40000011614 */
[----:B------:R-:W-:-:S03]  /*10940*/  LOP3.LUT R23, R23, 0x60, RZ, 0xc0, !PT ;  /* 0x0000006017177812 */ /* 0x000fc600078ec0ff */
[----:B------:R-:W-:-:S04]  /*10950*/  IMAD R4, R0, 0x80, R4 ;  /* 0x0000008000047824 */ /* 0x000fc800078e0204 */
[----:B------:R-:W-:Y:S02]  /*10960*/  IMAD.IADD R7, R23, 0x1, R4 ;  /* 0x0000000117077824 */ /* 0x000fe400078e0204 */
[----:B------:R-:W1:Y:S01]  /*10970*/  @P1 LDC R5, c[0x0][0x434] ;  /* 0x00010d00ff051b82 */ /* 0x000e620000000800 */
[----:B------:R-:W-:Y:S01]  /*10980*/  @P1 LOP3.LUT R16, R16, 0x10, RZ, 0xfc, !PT ;  /* 0x0000001010101812 */ /* 0x000fe200078efcff */
[C---:B-----5:R-:W-:Y:S01]  /*10990*/  IMAD.IADD R8, R7.reuse, 0x1, R22 ;  /* 0x0000000107087824 */ /* 0x060fe200078e0216 */
[----:B------:R-:W-:-:S03]  /*109a0*/  ISETP.GE.AND P0, PT, R7, UR49, PT ;  /* 0x0000003107007c0c */ /* 0x000fc6000bf06270 */
[----:B------:R-:W-:Y:S02]  /*109b0*/  IMAD.MOV.U32 R7, RZ, RZ, R8 ;  /* 0x000000ffff077224 */ /* 0x000fe400078e0008 */
[----:B0-----:R-:W0:Y:S08]  /*109c0*/  @P1 LDC R3, c[0x0][0x438] ;  /* 0x00010e00ff031b82 */ /* 0x001e300000000800 */
[----:B------:R-:W2:Y:S01]  /*109d0*/  @!P0 LDC.64 R10, c[0x0][0x428] ;  /* 0x00010a00ff0a8b82 */ /* 0x000ea20000000a00 */
[----:B-1----:R-:W-:-:S07]  /*109e0*/  @P1 IMAD.HI.U32 R2, R8, R5, RZ ;  /* 0x0000000508021227 */ /* 0x002fce00078e00ff */
[----:B------:R-:W1:Y:S01]  /*109f0*/  @!P0 LDC.64 R4, c[0x0][0x418] ;  /* 0x00010600ff048b82 */ /* 0x000e620000000a00 */
[----:B0-----:R-:W-:-:S04]  /*10a00*/  @P1 SHF.R.U32.HI R7, RZ, R3, R2 ;  /* 0x00000003ff071219 */ /* 0x001fc80000011602 */
[----:B------:R-:W-:Y:S02]  /*10a10*/  @!P0 SHF.R.S32.HI R3, RZ, 0x1f, R7 ;  /* 0x0000001fff038819 */ /* 0x000fe40000011407 */
[----:B------:R-:W-:Y:S01]  /*10a20*/  LOP3.LUT R16, R16, 0xfffffffb, RZ, 0xc0, !PT ;  /* 0xfffffffb10107812 */ /* 0x000fe200078ec0ff */
[----:B------:R-:W-:Y:S01]  /*10a30*/  UMOV UR5, 0xffffffff ;  /* 0xffffffff00057882 */ /* 0x000fe20000000000 */
[----:B---3--:R-:W-:Y:S01]  /*10a40*/  SHF.R.S32.HI R9, RZ, 0x1f, R6 ;  /* 0x0000001fff097819 */ /* 0x008fe20000011406 */
[----:B------:R0:W-:Y:S04]  /*10a50*/  STL [R1], R6 ;  /* 0x0000000601007387 */ /* 0x0001e80000100800 */
[----:B--2---:R-:W-:Y:S01]  /*10a60*/  @!P0 IMAD R2, R9, R10, RZ ;  /* 0x0000000a09028224 */ /* 0x004fe200078e02ff */
[----:B------:R2:W-:Y:S03]  /*10a70*/  STL [R1+0x8], R9 ;  /* 0x0000080901007387 */ /* 0x0005e60000100800 */
[----:B------:R-:W-:-:S02]  /*10a80*/  @!P0 IMAD R11, R6, R11, R2 ;  /* 0x0000000b060b8224 */ /* 0x000fc400078e0202 */
[----:B------:R-:W-:-:S04]  /*10a90*/  @!P0 IMAD.MOV.U32 R2, RZ, RZ, R7 ;  /* 0x000000ffff028224 */ /* 0x000fc800078e0007 */
[----:B------:R-:W-:-:S04]  /*10aa0*/  @!P0 IMAD.WIDE.U32 R2, R6, R10, R2 ;  /* 0x0000000a06028225 */ /* 0x000fc800078e0002 */
[----:B------:R-:W-:Y:S01]  /*10ab0*/  @!P0 IMAD.IADD R3, R3, 0x1, R11 ;  /* 0x0000000103038824 */ /* 0x000fe200078e020b */
[C---:B-1----:R-:W-:Y:S01]  /*10ac0*/  @!P0 LEA R4, P1, R2.reuse, R4, 0x2 ;  /* 0x0000000402048211 */ /* 0x042fe200078210ff */
[----:B0-----:R-:W-:Y:S02]  /*10ad0*/  IMAD.MOV.U32 R6, RZ, RZ, RZ ;  /* 0x000000ffff067224 */ /* 0x001fe400078e00ff */
[----:B--2---:R-:W-:Y:S01]  /*10ae0*/  IMAD.SHL.U32 R9, R21, 0x8, RZ ;  /* 0x0000000815097824 */ /* 0x004fe200078e00ff */
[----:B------:R-:W-:-:S05]  /*10af0*/  @!P0 LEA.HI.X R5, R2, R5, R3, 0x2, P1 ;  /* 0x0000000502058211 */ /* 0x000fca00008f1403 */
[----:B------:R0:W5:Y:S02]  /*10b00*/  @!P0 LDG.E R6, desc[UR36][R4.64] ;  /* 0x0000002404068981 */ /* 0x000164000c1e1900 */
[----:B0-----:R-:W-:-:S04]  /*10b10*/  LOP3.LUT R4, R9, 0x18, RZ, 0xc0, !PT ;  /* 0x0000001809047812 */ /* 0x001fc800078ec0ff */
[C---:B------:R-:W-:Y:S02]  /*10b20*/  ISETP.GE.AND P2, PT, R4.reuse, UR4, PT ;  /* 0x0000000404007c0c */ /* 0x040fe4000bf46270 */
[C---:B------:R-:W-:Y:S02]  /*10b30*/  LOP3.LUT R3, R4.reuse, 0x20, RZ, 0xfc, !PT ;  /* 0x0000002004037812 */ /* 0x040fe400078efcff */
[----:B------:R-:W-:Y:S02]  /*10b40*/  LOP3.LUT R2, R4, 0x40, RZ, 0xfc, !PT ;  /* 0x0000004004027812 */ /* 0x000fe400078efcff */
[----:B------:R-:W-:Y:S02]  /*10b50*/  ISETP.GE.AND P1, PT, R3, UR4, PT ;  /* 0x0000000403007c0c */ /* 0x000fe4000bf26270 */
[----:B------:R-:W-:-:S05]  /*10b60*/  ISETP.GE.AND P0, PT, R2, UR4, PT ;  /* 0x0000000402007c0c */ /* 0x000fca000bf06270 */
[----:B------:R-:W-:-:S04]  /*10b70*/  @P2 LOP3.LUT R16, R16, 0x4, RZ, 0xfc, !PT ;  /* 0x0000000410102812 */ /* 0x000fc800078efcff */
[----:B------:R-:W-:-:S04]  /*10b80*/  LOP3.LUT R16, R16, 0xfffffffe, RZ, 0xc0, !PT ;  /* 0xfffffffe10107812 */ /* 0x000fc800078ec0ff */
[----:B------:R-:W-:-:S04]  /*10b90*/  LOP3.LUT R16, R16, 0xfffffffd, RZ, 0xc0, !PT ;  /* 0xfffffffd10107812 */ /* 0x000fc800078ec0ff */
[----:B------:R-:W-:-:S04]  /*10ba0*/  @P1 LOP3.LUT R16, R16, 0x2, RZ, 0xfc, !PT ;  /* 0x0000000210101812 */ /* 0x000fc800078efcff */
[----:B------:R-:W-:Y:S01]  /*10bb0*/  @P0 LOP3.LUT R16, R16, 0x1, RZ, 0xfc, !PT ;  /* 0x0000000110100812 */ /* 0x000fe200078efcff */
[----:B------:R-:W-:Y:S06]  /*10bc0*/  BRA.DIV UR5, `(.L_x_944) ;  /* 0x0000003205047947 */ /* 0x000fec000b800000 */
.L_x_986:
[----:B------:R-:W2:Y:S01]  /*10bd0*/  LDL R2, [R1+0xc] ;  /* 0x00000c0001027983 */ /* 0x000ea20000100800 */
[----:B------:R-:W-:Y:S01]  /*10be0*/  IMAD.U32 R29, RZ, RZ, UR41 ;  /* 0x00000029ff1d7e24 */ /* 0x000fe2000f8e00ff */
[----:B------:R-:W-:Y:S01]  /*10bf0*/  LOP3.LUT R16, R16, 0xfffffff7, RZ, 0xc0, !PT ;  /* 0xfffffff710107812 */ /* 0x000fe200078ec0ff */
[----:B------:R-:W-:Y:S02]  /*10c00*/  IMAD.MOV R5, RZ, RZ, -R7 ;  /* 0x000000ffff057224 */ /* 0x000fe400078e0a07 */
[----:B------:R-:W-:Y:S01]  /*10c10*/  IMAD.MOV.U32 R26, RZ, RZ, R0 ;  /* 0x000000ffff1a7224 */ /* 0x000fe200078e0000 */
[----:B------:R-:W-:Y:S01]  /*10c20*/  SHF.R.S32.HI R29, RZ, 0x1f, R29 ;  /* 0x0000001fff1d7819 */ /* 0x000fe2000001141d */
[----:B------:R-:W-:Y:S01]  /*10c30*/  IMAD R5, R17, R5, R8 ;  /* 0x0000000511057224 */ /* 0x000fe200078e0208 */
[----:B--2---:R-:W-:-:S13]  /*10c40*/  R2UR UR4, R2 ;  /* 0x00000000020472ca */ /* 0x004fda00000e0000 */
[----:B------:R-:W-:-:S06]  /*10c50*/  ULOP3.LUT UR4, UR4, 0x2, URZ, 0xfc, !UPT ;  /* 0x0000000204047892 */ /* 0x000fcc000f8efc3f */
[----:B------:R-:W-:-:S05]  /*10c60*/  IMAD.U32 R2, RZ, RZ, UR4 ;  /* 0x00000004ff027e24 */ /* 0x000fca000f8e00ff */
[----:B------:R-:W-:-:S13]  /*10c70*/  ISETP.NE.AND P0, PT, R2, 0x3, PT ;  /* 0x000000030200780c */ /* 0x000fda0003f05270 */
[----:B------:R-:W-:Y:S01]  /*10c80*/  @P0 LOP3.LUT R16, R16, 0x8, RZ, 0xfc, !PT ;  /* 0x0000000810100812 */ /* 0x000fe200078efcff */
[----:B------:R-:W-:Y:S06]  /*10c90*/  @!P0 BRA `(.L_x_945) ;  /* 0x0000000000048947 */ /* 0x000fec0003800000 */
[----:B------:R-:W-:Y:S01]  /*10ca0*/  BPT.TRAP 0x1 ;  /* 0x000000040000795c */ /* 0x000fe20000300000 */
.L_x_945:
[----:B------:R-:W-:Y:S01]  /*10cb0*/  IMAD.MOV.U32 R10, RZ, RZ, 0x1 ;  /* 0x00000001ff0a7424 */ /* 0x000fe200078e00ff */
[----:B------:R-:W-:Y:S01]  /*10cc0*/  SHF.R.S32.HI R7, RZ, 0x1f, R5 ;  /* 0x0000001fff077819 */ /* 0x000fe20000011405 */
[----:B------:R-:W-:Y:S01]  /*10cd0*/  ULDC.64 UR4, c[0x0][0x328] ;  /* 0x0000ca0000047ab9 */ /* 0x000fe20000000a00 */
[----:B-----5:R-:W-:Y:S02]  /*10ce0*/  SHF.R.S32.HI R4, RZ, 0x1f, R6 ;  /* 0x0000001fff047819 */ /* 0x020fe40000011406 */
[----:B------:R-:W-:Y:S01]  /*10cf0*/  SHF.L.U32 R10, R10, 0x1f, RZ ;  /* 0x0000001f0a0a7819 */ /* 0x000fe200000006ff */
[----:B------:R-:W-:Y:S01]  /*10d00*/  IMAD R2, R7, UR4, RZ ;  /* 0x0000000407027c24 */ /* 0x000fe2000f8e02ff */
[----:B------:R-:W-:Y:S02]  /*10d10*/  R2UR UR6, R29 ;  /* 0x000000001d0672ca */ /* 0x000fe400000e0000 */
[----:B------:R-:W0:Y:S01]  /*10d20*/  SYNCS.PHASECHK.TRANS64.TRYWAIT P0, [UR47+0x2d840], R10 ;  /* 0x02d8400aff0075a7 */ /* 0x000e22000800016f */
[----:B------:R-:W-:-:S02]  /*10d30*/  IMAD R11, R5, UR5, R2 ;  /* 0x00000005050b7c24 */ /* 0x000fc4000f8e0202 */
        /* <DEDUP_REMOVED lines=13> */
[----:B------:R-:W-:Y:S01]  /*10e10*/  VIADD R3, R3, UR4 ;  /* 0x0000000403037c36 */ /* 0x000fe20008000000 */
[----:B------:R-:W-:-:S04]  /*10e20*/  LEA R17, P1, R2, UR6, 0x1 ;  /* 0x0000000602117c11 */ /* 0x000fc8000f8208ff */
[----:B------:R-:W-:Y:S01]  /*10e30*/  LEA.HI.X R18, R2, UR7, R3, 0x1, P1 ;  /* 0x0000000702127c11 */ /* 0x000fe200088f0c03 */
[----:B0-----:R-:W-:Y:S08]  /*10e40*/  @!P0 BRA `(.L_x_946) ;  /* 0x0000002c00848947 */ /* 0x001ff00003800000 */
.L_x_987:
[----:B------:R-:W1:Y:S01]  /*10e50*/  S2R R11, SR_TID.X ;  /* 0x00000000000b7919 */ /* 0x000e620000002100 */
[----:B------:R-:W-:Y:S01]  /*10e60*/  ULDC.64 UR4, c[0x0][0x300] ;  /* 0x0000c00000047ab9 */ /* 0x000fe20000000a00 */
[----:B------:R-:W-:Y:S01]  /*10e70*/  R2UR UR6, R29 ;  /* 0x000000001d0672ca */ /* 0x000fe200000e0000 */
[----:B------:R-:W-:Y:S01]  /*10e80*/  IMAD R2, R7, UR4, RZ ;  /* 0x0000000407027c24 */ /* 0x000fe2000f8e02ff */
[----:B0-----:R-:W0:Y:S01]  /*10e90*/  S2R R10, SR_TID.X ;  /* 0x00000000000a7919 */ /* 0x001e220000002100 */
[C---:B------:R-:W-:Y:S02]  /*10ea0*/  LOP3.LUT P4, RZ, R16.reuse, 0x4, RZ, 0xc0, !PT ;  /* 0x0000000410ff7812 */ /* 0x040fe4000788c0ff */
[C---:B------:R-:W-:Y:S01]  /*10eb0*/  IMAD R7, R5.reuse, UR5, R2 ;  /* 0x0000000505077c24 */ /* 0x040fe2000f8e0202 */
[C---:B------:R-:W-:Y:S01]  /*10ec0*/  LOP3.LUT P3, RZ, R16.reuse, 0x2, RZ, 0xc0, !PT ;  /* 0x0000000210ff7812 */ /* 0x040fe2000786c0ff */
[----:B------:R-:W-:Y:S01]  /*10ed0*/  IMAD.WIDE.U32 R2, R5, UR4, RZ ;  /* 0x0000000405027c25 */ /* 0x000fe2000f8e00ff */
[----:B------:R-:W-:Y:S01]  /*10ee0*/  ULDC.64 UR4, c[0x0][0x310] ;  /* 0x0000c40000047ab9 */ /* 0x000fe20000000a00 */
[----:B------:R-:W-:-:S02]  /*10ef0*/  LOP3.LUT P2, RZ, R16, 0x1, RZ, 0xc0, !PT ;  /* 0x0000000110ff7812 */ /* 0x000fc4000784c0ff */
[----:B------:R-:W-:Y:S02]  /*10f00*/  IMAD.IADD R3, R3, 0x1, R7 ;  /* 0x0000000103037824 */ /* 0x000fe400078e0207 */
[----:B------:R-:W-:Y:S02]  /*10f10*/  IMAD R5, R4, UR4, RZ ;  /* 0x0000000404057c24 */ /* 0x000fe4000f8e02ff */
[----:B------:R-:W-:-:S04]  /*10f20*/  IMAD.WIDE.U32 R2, R6, UR4, R2 ;  /* 0x0000000406027c25 */ /* 0x000fc8000f8e0002 */
[----:B------:R-:W-:Y:S01]  /*10f30*/  IMAD R5, R6, UR5, R5 ;  /* 0x0000000506057c24 */ /* 0x000fe2000f8e0205 */
[----:B------:R-:W-:Y:S01]  /*10f40*/  ULDC.64 UR4, c[0x0][0x308] ;  /* 0x0000c20000047ab9 */ /* 0x000fe20000000a00 */
[----:B------:R-:W-:Y:S01]  /*10f50*/  IMAD.SHL.U32 R4, R20, 0x8, RZ ;  /* 0x0000000814047824 */ /* 0x000fe200078e00ff */
[----:B------:R-:W-:Y:S01]  /*10f60*/  LOP3.LUT R6, R9, 0xc0, RZ, 0xc0, !PT ;  /* 0x000000c009067812 */ /* 0x000fe200078ec0ff */
[----:B------:R-:W-:Y:S02]  /*10f70*/  IMAD.IADD R3, R3, 0x1, R5 ;  /* 0x0000000103037824 */ /* 0x000fe400078e0205 */
[----:B------:R-:W-:Y:S01]  /*10f80*/  IMAD.MOV.U32 R5, RZ, RZ, -0x80 ;  /* 0xffffff80ff057424 */ /* 0x000fe200078e00ff */
[----:B------:R-:W-:Y:S02]  /*10f90*/  LOP3.LUT R4, R4, 0x300, RZ, 0xc0, !PT ;  /* 0x0000030004047812 */ /* 0x000fe400078ec0ff */
[--C-:B------:R-:W-:Y:S01]  /*10fa0*/  LOP3.LUT R6, R6, 0x18, R9.reuse, 0xf8, !PT ;  /* 0x0000001806067812 */ /* 0x100fe200078ef809 */
[----:B------:R-:W-:Y:S01]  /*10fb0*/  IMAD R8, R0, R5, UR49 ;  /* 0x0000003100087e24 */ /* 0x000fe2000f8e0205 */
[----:B-1----:R-:W-:Y:S01]  /*10fc0*/  LOP3.LUT R11, R11, 0x7f, RZ, 0xc0, !PT ;  /* 0x0000007f0b0b7812 */ /* 0x002fe200078ec0ff */
[----:B------:R-:W-:Y:S01]  /*10fd0*/  IMAD.U32 R5, RZ, RZ, UR4 ;  /* 0x00000004ff057e24 */ /* 0x000fe2000f8e00ff */
[----:B------:R-:W-:Y:S01]  /*10fe0*/  UIMAD UR4, UR6, UR4, URZ ;  /* 0x00000004060472a4 */ /* 0x000fe2000f8e023f */
[----:B------:R-:W-:-:S02]  /*10ff0*/  LOP3.LUT R4, R4, 0x20, R9, 0xf8, !PT ;  /* 0x0000002004047812 */ /* 0x000fc400078ef809 */
[----:B------:R-:W-:Y:S01]  /*11000*/  IMAD.WIDE.U32 R2, R5, UR41, R2 ;  /* 0x0000002905027c25 */ /* 0x000fe2000f8e0002 */
[----:B------:R-:W-:Y:S01]  /*11010*/  UIMAD UR4, UR41, UR5, UR4 ;  /* 0x00000005290472a4 */ /* 0x000fe2000f8e0204 */
[----:B------:R-:W-:Y:S01]  /*11020*/  SHF.R.U32.HI R11, RZ, 0x2, R11 ;  /* 0x00000002ff0b7819 */ /* 0x000fe2000001160b */
[----:B------:R-:W-:Y:S01]  /*11030*/  ULDC.64 UR6, c[0x0][0x2e8] ;  /* 0x0000ba0000067ab9 */ /* 0x000fe20000000a00 */
[----:B0-----:R-:W-:Y:S02]  /*11040*/  LOP3.LUT R28, R6, 0x18, R10, 0x78, !PT ;  /* 0x00000018061c7812 */ /* 0x001fe400078e780a */
[----:B------:R-:W-:Y:S01]  /*11050*/  LEA R0, P1, R2, UR6, 0x1 ;  /* 0x0000000602007c11 */ /* 0x000fe2000f8208ff */
[----:B------:R-:W-:Y:S01]  /*11060*/  VIADD R9, R3, UR4 ;  /* 0x0000000403097c36 */ /* 0x000fe20008000000 */
[----:B------:R-:W-:Y:S01]  /*11070*/  UMOV UR4, 0xffffffff ;  /* 0xffffffff00047882 */ /* 0x000fe20000000000 */
[----:B------:R-:W-:Y:S01]  /*11080*/  IMAD.IADD R8, R8, 0x1, -R11 ;  /* 0x0000000108087824 */ /* 0x000fe200078e0a0b */
[----:B------:R-:W-:-:S02]  /*11090*/  LOP3.LUT R28, R4, R28, RZ, 0xfc, !PT ;  /* 0x0000001c041c7212 */ /* 0x000fc400078efcff */
[----:B------:R-:W-:Y:S02]  /*110a0*/  LEA.HI.X R9, R2, UR7, R9, 0x1, P1 ;  /* 0x0000000702097c11 */ /* 0x000fe400088f0c09 */
[----:B------:R-:W-:Y:S01]  /*110b0*/  ISETP.GE.AND P0, PT, R8, 0x1, PT ;  /* 0x000000010800780c */ /* 0x000fe20003f06270 */
[----:B------:R-:W-:-:S12]  /*110c0*/  BRA.DIV UR4, `(.L_x_947) ;  /* 0x0000002a04fc7947 */ /* 0x000fd8000b800000 */
        /* <DEDUP_REMOVED lines=8> */
[----:B------:R-:W-:Y:S01]  /*11150*/  SHFL.IDX PT, R3, R0, 0x2, 0x1c1f ;  /* 0x005c1f0000037f89 */ /* 0x000fe200000e0000 */
[----:B-1----:R-:W-:Y:S02]  /*11160*/  IMAD.MOV.U32 R7, RZ, RZ, R6 ;  /* 0x000000ffff077224 */ /* 0x002fe400078e0006 */
[----:B0-----:R-:W-:Y:S02]  /*11170*/  IMAD.SHL.U32 R11, R2, 0x8, RZ ;  /* 0x00000008020b7824 */ /* 0x001fe400078e00ff */
[----:B------:R-:W0:Y:S01]  /*11180*/  SHFL.IDX PT, R2, R9, 0x2, 0x1c1f ;  /* 0x005c1f0009027f89 */ /* 0x000e2200000e0000 */
[----:B--2---:R-:W-:Y:S02]  /*11190*/  IMAD.MOV.U32 R6, RZ, RZ, R14 ;  /* 0x000000ffff067224 */ /* 0x004fe400078e000e */
[----:B------:R-:W-:Y:S01]  /*111a0*/  LOP3.LUT R11, R11, 0x18, RZ, 0xc0, !PT ;  /* 0x000000180b0b7812 */ /* 0x000fe200078ec0ff */
[----:B------:R-:W1:Y:S01]  /*111b0*/  SHFL.IDX PT, R9, R9, 0x3, 0x1c1f ;  /* 0x007c1f0009097f89 */ /* 0x000e6200000e0000 */
[----:B---3--:R-:W-:-:S03]  /*111c0*/  LOP3.LUT R5, R5, R4, RZ, 0x3c, !PT ;  /* 0x0000000405057212 */ /* 0x008fc600078e3cff */
[----:B------:R-:W-:Y:S01]  /*111d0*/  @P0 IMAD.WIDE.U32 R6, R11, 0x2, R6 ;  /* 0x000000020b060825 */ /* 0x000fe200078e0006 */
[----:B------:R2:W3:Y:S01]  /*111e0*/  SHFL.IDX PT, R14, R0, 0x3, 0x1c1f ;  /* 0x007c1f00000e7f89 */ /* 0x0004e200000e0000 */
[----:B------:R-:W-:-:S03]  /*111f0*/  LOP3.LUT R4, R5, R4, RZ, 0x3c, !PT ;  /* 0x0000000405047212 */ /* 0x000fc600078e3cff */
[----:B------:R2:W-:Y:S01]  /*11200*/  @P0 LDGSTS.E.BYPASS.LTC128B.128 [R21+0x15400], desc[UR36][R6.64], !P4 ;  /* 0x1540000006150fae */ /* 0x0005e2000e101d64 */
[----:B------:R-:W-:-:S03]  /*11210*/  LOP3.LUT R5, R5, R4, RZ, 0x3c, !PT ;  /* 0x0000000405057212 */ /* 0x000fc600078e3cff */
[----:B------:R2:W-:Y:S01]  /*11220*/  @P0 LDGSTS.E.BYPASS.LTC128B.128 [R21+0x17400], desc[UR36][R6.64+0x40], !P3 ;  /* 0x1740004006150fae */ /* 0x0005e2000d901d64 */
[----:B------:R-:W-:-:S03]  /*11230*/  @P1 IMAD.WIDE.U32 R4, R11, 0x2, R4 ;  /* 0x000000020b041825 */ /* 0x000fc600078e0004 */
[----:B------:R2:W-:Y:S01]  /*11240*/  @P0 LDGSTS.E.BYPASS.LTC128B.128 [R21+0x19400], desc[UR36][R6.64+0x80], !P2 ;  /* 0x1940008006150fae */ /* 0x0005e2000d101d64 */
[----:B------:R-:W-:Y:S02]  /*11250*/  ISETP.GE.AND P0, PT, R8, 0x41, PT ;  /* 0x000000410800780c */ /* 0x000fe40003f06270 */
[-C--:B0-----:R-:W-:Y:S01]  /*11260*/  LOP3.LUT R3, R3, R2.reuse, RZ, 0x3c, !PT ;  /* 0x0000000203037212 */ /* 0x081fe200078e3cff */
[----:B------:R2:W-:Y:S03]  /*11270*/  @P1 LDGSTS.E.BYPASS.LTC128B.128 [R25+0x15c00], desc[UR36][R4.64], !P4 ;  /* 0x15c0000004191fae */ /* 0x0005e6000e101d64 */
[C---:B------:R-:W-:Y:S01]  /*11280*/  LOP3.LUT R2, R3.reuse, R2, RZ, 0x3c, !PT ;  /* 0x0000000203027212 */ /* 0x040fe200078e3cff */
[----:B------:R2:W-:Y:S03]  /*11290*/  @P1 LDGSTS.E.BYPASS.LTC128B.128 [R25+0x17c00], desc[UR36][R4.64+0x40], !P3 ;  /* 0x17c0004004191fae */ /* 0x0005e6000d901d64 */
[----:B------:R-:W-:Y:S01]  /*112a0*/  LOP3.LUT R3, R3, R2, RZ, 0x3c, !PT ;  /* 0x0000000203037212 */ /* 0x000fe200078e3cff */
[----:B------:R2:W-:Y:S02]  /*112b0*/  @P1 LDGSTS.E.BYPASS.LTC128B.128 [R25+0x19c00], desc[UR36][R4.64+0x80], !P2 ;  /* 0x19c0008004191fae */ /* 0x0005e4000d101d64 */
[----:B------:R-:W-:Y:S01]  /*112c0*/  @P0 LEA R27, R28, UR47, 0x1 ;  /* 0x0000002f1c1b0c11 */ /* 0x000fe2000f8e08ff */
[----:B------:R-:W-:-:S05]  /*112d0*/  @P0 IMAD.WIDE.U32 R2, R11, 0x2, R2 ;  /* 0x000000020b020825 */ /* 0x000fca00078e0002 */
[----:B------:R2:W-:Y:S04]  /*112e0*/  @P0 LDGSTS.E.BYPASS.LTC128B.128 [R27+0x16400], desc[UR36][R2.64], !P4 ;  /* 0x16400000021b0fae */ /* 0x0005e8000e101d64 */
[----:B------:R2:W-:Y:S04]  /*112f0*/  @P0 LDGSTS.E.BYPASS.LTC128B.128 [R27+0x18400], desc[UR36][R2.64+0x40], !P3 ;  /* 0x18400040021b0fae */ /* 0x0005e8000d901d64 */
[----:B-1-3--:R2:W-:Y:S02]  /*11300*/  @P0 LDGSTS.E.BYPASS.LTC128B.128 [R27+0x1a400], desc[UR36][R2.64+0x80], !P2 ;  /* 0x1a400080021b0fae */ /* 0x00a5e4000d101d64 */
.L_x_997:
[----:B------:R-:W-:Y:S01]  /*11310*/  ISETP.GE.AND P0, PT, R8, 0x61, PT ;  /* 0x000000610800780c */ /* 0x000fe20003f06270 */
[----:B--2---:R-:W-:Y:S02]  /*11320*/  IMAD.SHL.U32 R27, R10, 0x8, RZ ;  /* 0x000000080a1b7824 */ /* 0x004fe400078e00ff */
[----:B------:R-:W-:Y:S02]  /*11330*/  IMAD.MOV.U32 R2, RZ, RZ, R14 ;  /* 0x000000ffff027224 */ /* 0x000fe400078e000e */
[----:B------:R-:W-:Y:S01]  /*11340*/  IMAD.MOV.U32 R3, RZ, RZ, R9 ;  /* 0x000000ffff037224 */ /* 0x000fe200078e0009 */
[----:B------:R-:W-:-:S07]  /*11350*/  LOP3.LUT R27, R27, 0x18, RZ, 0xc0, !PT ;  /* 0x000000181b1b7812 */ /* 0x000fce00078ec0ff */
[----:B------:R-:W-:Y:S01]  /*11360*/  @P0 IMAD.WIDE.U32 R2, R27, 0x2, R2 ;  /* 0x000000021b020825 */ /* 0x000fe200078e0002 */
[----:B------:R-:W-:-:S05]  /*11370*/  @P0 LEA R5, R28, UR47, 0x1 ;  /* 0x0000002f1c050c11 */ /* 0x000fca000f8e08ff */
        /* <DEDUP_REMOVED lines=10> */
[----:B------:R-:W-:-:S13]  /*11420*/  LOP3.LUT P1, RZ, R16, 0x8, RZ, 0xc0, !PT ;  /* 0x0000000810ff7812 */ /* 0x000fda000782c0ff */
[----:B0-----:R-:W-:Y:S05]  /*11430*/  @!P1 BRA `(.L_x_948) ;  /* 0x0000000000049947 */ /* 0x001fea0003800000 */
[----:B------:R-:W-:Y:S01]  /*11440*/  BPT.TRAP 0x1 ;  /* 0x000000040000795c */ /* 0x000fe20000300000 */
.L_x_948:
        /* <DEDUP_REMOVED lines=30> */
.L_x_949:
[----:B------:R-:W0:Y:S01]  /*11630*/  S2R R13, SR_TID.X ;  /* 0x00000000000d7919 */ /* 0x000e220000002100 */
[----:B------:R-:W-:Y:S01]  /*11640*/  UISETP.NE.AND UP0, UPT, UR50, URZ, UPT ;  /* 0x0000003f3200728c */ /* 0x000fe2000bf05270 */
[----:B------:R-:W-:Y:S01]  /*11650*/  IMAD.U32 R4, RZ, RZ, UR38 ;  /* 0x00000026ff047e24 */ /* 0x000fe2000f8e00ff */
[----:B------:R-:W-:Y:S01]  /*11660*/  ULDC.64 UR4, c[0x0][0x2e0] ;  /* 0x0000b80000047ab9 */ /* 0x000fe20000000a00 */
[----:B------:R-:W-:Y:S01]  /*11670*/  IMAD.U32 R3, RZ, RZ, UR48 ;  /* 0x00000030ff037e24 */ /* 0x000fe2000f8e00ff */
[----:B------:R-:W1:Y:S01]  /*11680*/  LDC R20, c[0x0][0x448] ;  /* 0x00011200ff147b82 */ /* 0x000e620000000800 */
[----:B------:R-:W-:Y:S01]  /*11690*/  IMAD.MOV.U32 R2, RZ, RZ, R4 ;  /* 0x000000ffff027224 */ /* 0x000fe200078e0004 */
[----:B------:R-:W-:Y:S01]  /*116a0*/  PLOP3.LUT P1, PT, PT, PT, UP0, 0x80, 0x0 ;  /* 0x000000000000781c */ /* 0x000fe20003f2f008 */
[----:B------:R-:W-:Y:S01]  /*116b0*/  IMAD R25, R25, UR4, RZ ;  /* 0x0000000419197c24 */ /* 0x000fe2000f8e02ff */
[----:B------:R-:W-:Y:S01]  /*116c0*/  PLOP3.LUT P0, PT, PT, PT, UP0, 0x80, 0x0 ;  /* 0x000000000000781c */ /* 0x000fe20003f0f008 */
[----:B------:R-:W-:-:S02]  /*116d0*/  IMAD.WIDE.U32 R2, R24, UR4, R2 ;  /* 0x0000000418027c25 */ /* 0x000fc4000f8e0002 */
[----:B------:R-:W-:Y:S02]  /*116e0*/  @UP0 ULDC UR4, c[0x0][0x44c] ;  /* 0x0001130000040ab9 */ /* 0x000fe40000000800 */
[----:B------:R-:W-:Y:S02]  /*116f0*/  IMAD.U32 R5, RZ, RZ, UR39 ;  /* 0x00000027ff057e24 */ /* 0x000fe4000f8e00ff */
[----:B------:R-:W-:-:S04]  /*11700*/  IMAD R25, R24, UR5, R25 ;  /* 0x0000000518197c24 */ /* 0x000fc8000f8e0219 */
[----:B------:R-:W-:Y:S01]  /*11710*/  IMAD.IADD R3, R3, 0x1, R25 ;  /* 0x0000000103037824 */ /* 0x000fe200078e0219 */
[C---:B0-----:R-:W-:Y:S01]  /*11720*/  LOP3.LUT R21, R13.reuse, 0x7f, RZ, 0xc0, !PT ;  /* 0x0000007f0d157812 */ /* 0x041fe200078ec0ff */
[----:B------:R-:W-:-:S03]  /*11730*/  IMAD.SHL.U32 R13, R13, 0x8, RZ ;  /* 0x000000080d0d7824 */ /* 0x000fc600078e00ff */
[----:B------:R-:W-:Y:S02]  /*11740*/  SHF.R.U32.HI R21, RZ, 0x2, R21 ;  /* 0x00000002ff157819 */ /* 0x000fe40000011615 */
[----:B------:R-:W-:Y:S02]  /*11750*/  LOP3.LUT R13, R13, 0x18, RZ, 0xc0, !PT ;  /* 0x000000180d0d7812 */ /* 0x000fe400078ec0ff */
[----:B------:R-:W-:Y:S02]  /*11760*/  IADD3 R7, R21, UR42, R23 ;  /* 0x0000002a15077c10 */ /* 0x000fe4000fffe017 */
[C---:B------:R-:W-:Y:S02]  /*11770*/  LOP3.LUT R14, R13.reuse, 0x20, RZ, 0xfc, !PT ;  /* 0x000000200d0e7812 */ /* 0x040fe400078efcff */
[----:B------:R-:W-:Y:S01]  /*11780*/  LOP3.LUT R13, R13, 0x40, RZ, 0xfc, !PT ;  /* 0x000000400d0d7812 */ /* 0x000fe200078efcff */
[----:B------:R-:W-:Y:S01]  /*11790*/  @P1 IMAD.HI.U32 R0, R7, UR4, RZ ;  /* 0x0000000407001c27 */ /* 0x000fe2000f8e00ff */
[----:B------:R-:W-:Y:S01]  /*117a0*/  PLOP3.LUT P1, PT, PT, PT, UP0, 0x80, 0x0 ;  /* 0x000000000000781c */ /* 0x000fe20003f2f008 */
[----:B------:R-:W-:-:S02]  /*117b0*/  @UP0 ULDC UR4, c[0x0][0x450] ;  /* 0x0001140000040ab9 */ /* 0x000fc40000000800 */
[----:B------:R-:W-:Y:S01]  /*117c0*/  IMAD.MOV.U32 R5, RZ, RZ, R7 ;  /* 0x000000ffff057224 */ /* 0x000fe200078e0007 */
[----:B------:R-:W-:Y:S01]  /*117d0*/  @P0 SHF.R.U32.HI R5, RZ, UR4, R0 ;  /* 0x00000004ff050c19 */ /* 0x000fe20008011600 */
[----:B------:R-:W-:Y:S01]  /*117e0*/  VIADD R0, R7, 0x80 ;  /* 0x0000008007007836 */ /* 0x000fe20000000000 */
[----:B------:R-:W-:Y:S01]  /*117f0*/  PLOP3.LUT P0, PT, PT, PT, UP0, 0x80, 0x0 ;  /* 0x000000000000781c */ /* 0x000fe20003f0f008 */
[----:B------:R-:W-:Y:S02]  /*11800*/  @UP0 ULDC UR4, c[0x0][0x44c] ;  /* 0x0001130000040ab9 */ /* 0x000fe40000000800 */
[----:B------:R-:W-:Y:S02]  /*11810*/  IMAD.MOV.U32 R10, RZ, RZ, R0 ;  /* 0x000000ffff0a7224 */ /* 0x000fe400078e0000 */
[----:B------:R-:W-:Y:S02]  /*11820*/  IMAD.MOV R9, RZ, RZ, -R5 ;  /* 0x000000ffff097224 */ /* 0x000fe400078e0a05 */
[----:B------:R-:W-:Y:S01]  /*11830*/  @P1 IMAD.HI.U32 R4, R0, UR4, RZ ;  /* 0x0000000400041c27 */ /* 0x000fe2000f8e00ff */
[----:B------:R-:W-:-:S03]  /*11840*/  @UP0 ULDC UR4, c[0x0][0x450] ;  /* 0x0001140000040ab9 */ /* 0x000fc60000000800 */
[----:B-1----:R-:W-:Y:S02]  /*11850*/  IMAD R9, R20, R9, R7 ;  /* 0x0000000914097224 */ /* 0x002fe400078e0207 */
[----:B------:R-:W-:Y:S01]  /*11860*/  @P0 SHF.R.U32.HI R10, RZ, UR4, R4 ;  /* 0x00000004ff0a0c19 */ /* 0x000fe20008011604 */
[----:B------:R-:W-:Y:S01]  /*11870*/  ULDC.64 UR4, c[0x0][0x2d0] ;  /* 0x0000b40000047ab9 */ /* 0x000fe20000000a00 */
[----:B------:R-:W-:Y:S02]  /*11880*/  SHF.R.S32.HI R4, RZ, 0x1f, R5 ;  /* 0x0000001fff047819 */ /* 0x000fe40000011405 */
[----:B------:R-:W-:Y:S01]  /*11890*/  SHF.R.S32.HI R12, RZ, 0x1f, R10 ;  /* 0x0000001fff0c7819 */ /* 0x000fe2000001140a */
[----:B------:R-:W-:-:S04]  /*118a0*/  IMAD.WIDE.U32 R6, R10, UR4, R2 ;  /* 0x000000040a067c25 */ /* 0x000fc8000f8e0002 */
[----:B------:R-:W-:Y:S02]  /*118b0*/  IMAD R4, R4, UR4, RZ ;  /* 0x0000000404047c24 */ /* 0x000fe4000f8e02ff */
[----:B------:R-:W-:Y:S02]  /*118c0*/  IMAD R12, R12, UR4, RZ ;  /* 0x000000040c0c7c24 */ /* 0x000fe4000f8e02ff */
[C---:B------:R-:W-:Y:S02]  /*118d0*/  IMAD R8, R5.reuse, UR5, R4 ;  /* 0x0000000505087c24 */ /* 0x040fe4000f8e0204 */
[----:B------:R-:W-:Y:S01]  /*118e0*/  IMAD.WIDE.U32 R4, R5, UR4, R2 ;  /* 0x0000000405047c25 */ /* 0x000fe2000f8e0002 */
[----:B------:R-:W-:-:S03]  /*118f0*/  SHF.R.S32.HI R2, RZ, 0x1f, R9 ;  /* 0x0000001fff027819 */ /* 0x000fc60000011409 */
[----:B------:R-:W-:Y:S02]  /*11900*/  IMAD.MOV R11, RZ, RZ, -R10 ;  /* 0x000000ffff0b7224 */ /* 0x000fe400078e0a0a */
[----:B------:R-:W-:Y:S01]  /*11910*/  IMAD R10, R10, UR5, R12 ;  /* 0x000000050a0a7c24 */ /* 0x000fe2000f8e020c */
[----:B------:R-:W-:Y:S01]  /*11920*/  ULDC.64 UR4, c[0x0][0x2c8] ;  /* 0x0000b20000047ab9 */ /* 0x000fe20000000a00 */
[----:B------:R-:W-:Y:S02]  /*11930*/  IMAD.IADD R3, R5, 0x1, R8 ;  /* 0x0000000105037824 */ /* 0x000fe400078e0208 */
[----:B------:R-:W-:Y:S02]  /*11940*/  IMAD R8, R2, UR4, RZ ;  /* 0x0000000402087c24 */ /* 0x000fe4000f8e02ff */
[----:B------:R-:W-:Y:S02]  /*11950*/  IMAD R0, R20, R11, R0 ;  /* 0x0000000b14007224 */ /* 0x000fe400078e0200 */
[----:B------:R-:W-:-:S02]  /*11960*/  IMAD.MOV.U32 R2, RZ, RZ, R4 ;  /* 0x000000ffff027224 */ /* 0x000fc400078e0004 */
[C---:B------:R-:W-:Y:S02]  /*11970*/  IMAD R8, R9.reuse, UR5, R8 ;  /* 0x0000000509087c24 */ /* 0x040fe4000f8e0208 */
[----:B------:R-:W-:Y:S01]  /*11980*/  IMAD.WIDE.U32 R4, R9, UR4, R2 ;  /* 0x0000000409047c25 */ /* 0x000fe2000f8e0002 */
[----:B------:R-:W-:-:S03]  /*11990*/  SHF.R.S32.HI R2, RZ, 0x1f, R0 ;  /* 0x0000001fff027819 */ /* 0x000fc60000011400 */
[----:B------:R-:W-:Y:S02]  /*119a0*/  IMAD.IADD R3, R7, 0x1, R10 ;  /* 0x0000000107037824 */ /* 0x000fe400078e020a */
[----:B------:R-:W-:Y:S02]  /*119b0*/  IMAD R7, R2, UR4, RZ ;  /* 0x0000000402077c24 */ /* 0x000fe4000f8e02ff */
[----:B------:R-:W-:Y:S02]  /*119c0*/  IMAD.MOV.U32 R2, RZ, RZ, R6 ;  /* 0x000000ffff027224 */ /* 0x000fe400078e0006 */
[C---:B------:R-:W-:Y:S02]  /*119d0*/  IMAD R6, R0.reuse, UR5, R7 ;  /* 0x0000000500067c24 */ /* 0x040fe4000f8e0207 */
[----:B------:R-:W-:Y:S01]  /*119e0*/  IMAD.WIDE.U32 R2, R0, UR4, R2 ;  /* 0x0000000400027c25 */ /* 0x000fe2000f8e0002 */
[----:B------:R-:W-:Y:S02]  /*119f0*/  ULDC.64 UR4, c[0x0][0x280] ;  /* 0x0000a00000047ab9 */ /* 0x000fe40000000a00 */
[----:B------:R-:W-:Y:S01]  /*11a00*/  LEA R7, P0, R4, UR4, 0x1 ;  /* 0x0000000404077c11 */ /* 0x000fe2000f8008ff */
[----:B------:R-:W-:-:S02]  /*11a10*/  IMAD.IADD R9, R5, 0x1, R8 ;  /* 0x0000000105097824 */ /* 0x000fc400078e0208 */
[----:B------:R-:W-:-:S03]  /*11a20*/  IMAD.IADD R3, R3, 0x1, R6 ;  /* 0x0000000103037824 */ /* 0x000fc600078e0206 */
[----:B------:R-:W-:Y:S02]  /*11a30*/  LEA.HI.X R9, R4, UR5, R9, 0x1, P0 ;  /* 0x0000000504097c11 */ /* 0x000fe400080f0c09 */
[C---:B------:R-:W-:Y:S01]  /*11a40*/  LEA R10, P0, R2.reuse, UR4, 0x1 ;  /* 0x00000004020a7c11 */ /* 0x040fe2000f8008ff */
[----:B------:R-:W-:Y:S02]  /*11a50*/  ULDC UR4, c[0x0][0x2b8] ;  /* 0x0000ae0000047ab9 */ /* 0x000fe40000000800 */
[----:B------:R-:W-:Y:S02]  /*11a60*/  ISETP.GE.AND P3, PT, R27, UR4, PT ;  /* 0x000000041b007c0c */ /* 0x000fe4000bf66270 */
[----:B------:R-:W-:Y:S01]  /*11a70*/  LEA.HI.X R8, R2, UR5, R3, 0x1, P0 ;  /* 0x0000000502087c11 */ /* 0x000fe200080f0c03 */
[----:B------:R-:W-:Y:S01]  /*11a80*/  UMOV UR5, 0xffffffff ;  /* 0xffffffff00057882 */ /* 0x000fe20000000000 */
[----:B------:R-:W-:Y:S02]  /*11a90*/  ISETP.GE.AND P0, PT, R14, UR4, PT ;  /* 0x000000040e007c0c */ /* 0x000fe4000bf06270 */
[----:B------:R-:W-:Y:S01]  /*11aa0*/  ISETP.GE.AND P1, PT, R13, UR4, PT ;  /* 0x000000040d007c0c */ /* 0x000fe2000bf26270 */
[----:B------:R-:W-:-:S12]  /*11ab0*/  BRA.DIV UR5, `(.L_x_950) ;  /* 0x0000002605e87947 */ /* 0x000fd8000b800000 */
[----:B------:R-:W0:Y:S01]  /*11ac0*/  S2R R3, SR_TID.X ;  /* 0x0000000000037919 */ /* 0x000e220000002100 */
[----:B------:R-:W-:Y:S01]  /*11ad0*/  ULDC UR4, c[0x0][0x288] ;  /* 0x0000a20000047ab9 */ /* 0x000fe20000000800 */
[----:B------:R-:W-:Y:S01]  /*11ae0*/  IMAD.MOV.U32 R24, RZ, RZ, 0x1 ;  /* 0x00000001ff187424 */ /* 0x000fe200078e00ff */
[----:B------:R-:W-:Y:S01]  /*11af0*/  SHFL.IDX PT, R2, R9, RZ, 0x1c1f ;  /* 0x001c1fff09027589 */ /* 0x000fe200000e0000 */
[----:B------:R-:W-:-:S03]  /*11b00*/  IMAD R0, R20, UR4, RZ ;  /* 0x0000000414007c24 */ /* 0x000fc6000f8e02ff */
[----:B------:R-:W-:Y:S04]  /*11b10*/  SHFL.IDX PT, R14, R7, RZ, 0x1c1f ;  /* 0x001c1fff070e7589 */ /* 0x000fe800000e0000 */
[----:B------:R-:W1:Y:S01]  /*11b20*/  SHFL.IDX PT, R4, R9, 0x1, 0x1c1f ;  /* 0x003c1f0009047f89 */ /* 0x000e6200000e0000 */
[----:B0-----:R-:W-:-:S04]  /*11b30*/  LOP3.LUT R3, R3, 0x7f, RZ, 0xc0, !PT ;  /* 0x0000007f03037812 */ /* 0x001fc800078ec0ff */
[----:B------:R-:W-:Y:S01]  /*11b40*/  SHF.R.U32.HI R3, RZ, 0x2, R3 ;  /* 0x00000002ff037819 */ /* 0x000fe20000011603 */
[----:B-1----:R-:W-:-:S04]  /*11b50*/  IMAD.MOV.U32 R5, RZ, RZ, R4 ;  /* 0x000000ffff057224 */ /* 0x002fc800078e0004 */
[----:B------:R-:W-:Y:S02]  /*11b60*/  VIADD R6, R3, UR42 ;  /* 0x0000002a03067c36 */ /* 0x000fe40008000000 */
[----:B------:R-:W-:Y:S02]  /*11b70*/  IMAD.MOV.U32 R3, RZ, RZ, R2 ;  /* 0x000000ffff037224 */ /* 0x000fe400078e0002 */
[----:B------:R-:W-:Y:S01]  /*11b80*/  IMAD.MOV.U32 R2, RZ, RZ, R14 ;  /* 0x000000ffff027224 */ /* 0x000fe200078e000e */
[C---:B------:R-:W-:Y:S01]  /*11b90*/  ISETP.GE.AND P2, PT, R6.reuse, R0, PT ;  /* 0x000000000600720c */ /* 0x040fe20003f46270 */
[----:B------:R-:W0:Y:S01]  /*11ba0*/  SHFL.IDX PT, R14, R7, 0x1, 0x1c1f ;  /* 0x003c1f00070e7f89 */ /* 0x000e2200000e0000 */
[----:B------:R-:W-:-:S11]  /*11bb0*/  VIADD R11, R6, 0x20 ;  /* 0x00000020060b7836 */ /* 0x000fd60000000000 */
[----:B------:R-:W-:Y:S01]  /*11bc0*/  @!P2 IMAD.WIDE.U32 R2, R27, 0x2, R2 ;  /* 0x000000021b02a825 */ /* 0x000fe200078e0002 */
[----:B------:R-:W-:-:S05]  /*11bd0*/  @!P2 LEA R21, R28, UR47, 0x1 ;  /* 0x0000002f1c15ac11 */ /* 0x000fca000f8e08ff */
[----:B------:R-:W-:Y:S04]  /*11be0*/  @!P2 LDGSTS.E.BYPASS.LTC128B.128 [R21+0xc400], desc[UR36][R2.64], !P3 ;  /* 0x0c4000000215afae */ /* 0x000fe8000d901d64 */
[----:B------:R-:W-:Y:S01]  /*11bf0*/  @!P2 LDGSTS.E.BYPASS.LTC128B.128 [R21+0xf400], desc[UR36][R2.64+0x40], !P0 ;  /* 0x0f4000400215afae */ /* 0x000fe2000c101d64 */
[----:B0-----:R-:W-:-:S03]  /*11c00*/  IMAD.MOV.U32 R4, RZ, RZ, R14 ;  /* 0x000000ffff047224 */ /* 0x001fc600078e000e */
[----:B------:R0:W-:Y:S01]  /*11c10*/  @!P2 LDGSTS.E.BYPASS.LTC128B.128 [R21+0x12400], desc[UR36][R2.64+0x80], !P1 ;  /* 0x124000800215afae */ /* 0x0001e2000c901d64 */
[----:B------:R-:W-:Y:S01]  /*11c20*/  ISETP.GE.AND P2, PT, R11, R0, PT ;  /* 0x000000000b00720c */ /* 0x000fe20003f46270 */
[----:B------:R-:W-:Y:S02]  /*11c30*/  VIADD R11, R6, 0x40 ;  /* 0x00000040060b7836 */ /* 0x000fe40000000000 */
[----:B------:R-:W-:Y:S04]  /*11c40*/  SHFL.IDX PT, R14, R7, 0x2, 0x1c1f ;  /* 0x005c1f00070e7f89 */ /* 0x000fe800000e0000 */
[----:B0-----:R-:W0:Y:S06]  /*11c50*/  SHFL.IDX PT, R2, R9, 0x2, 0x1c1f ;  /* 0x005c1f0009027f89 */ /* 0x001e2c00000e0000 */
[----:B------:R-:W-:Y:S01]  /*11c60*/  @!P2 IMAD.WIDE.U32 R4, R27, 0x2, R4 ;  /* 0x000000021b04a825 */ /* 0x000fe200078e0004 */
[----:B------:R-:W-:-:S05]  /*11c70*/  @!P2 LEA R25, R28, UR47, 0x1 ;  /* 0x0000002f1c19ac11 */ /* 0x000fca000f8e08ff */
[----:B------:R-:W-:Y:S04]  /*11c80*/  @!P2 LDGSTS.E.BYPASS.LTC128B.128 [R25+0xcc00], desc[UR36][R4.64], !P3 ;  /* 0x0cc000000419afae */ /* 0x000fe8000d901d64 */
[----:B------:R-:W-:Y:S04]  /*11c90*/  @!P2 LDGSTS.E.BYPASS.LTC128B.128 [R25+0xfc00], desc[UR36][R4.64+0x40], !P0 ;  /* 0x0fc000400419afae */ /* 0x000fe8000c101d64 */
[----:B------:R1:W-:Y:S01]  /*11ca0*/  @!P2 LDGSTS.E.BYPASS.LTC128B.128 [R25+0x12c00], desc[UR36][R4.64+0x80], !P1 ;  /* 0x12c000800419afae */ /* 0x0003e2000c901d64 */
[----:B------:R-:W-:Y:S01]  /*11cb0*/  ISETP.GE.AND P2, PT, R11, R0, PT ;  /* 0x000000000b00720c */ /* 0x000fe20003f46270 */
[----:B------:R-:W-:-:S02]  /*11cc0*/  VIADD R11, R6, 0x60 ;  /* 0x00000060060b7836 */ /* 0x000fc40000000000 */
[----:B0-----:R-:W-:Y:S02]  /*11cd0*/  IMAD.MOV.U32 R3, RZ, RZ, R2 ;  /* 0x000000ffff037224 */ /* 0x001fe400078e0002 */
[----:B------:R-:W-:Y:S01]  /*11ce0*/  IMAD.MOV.U32 R2, RZ, RZ, R14 ;  /* 0x000000ffff027224 */ /* 0x000fe200078e000e */
[----:B-1----:R-:W-:Y:S07]  /*11cf0*/  SHFL.IDX PT, R5, R9, 0x3, 0x1c1f ;  /* 0x007c1f0009057f89 */ /* 0x002fee00000e0000 */
[----:B------:R-:W-:Y:S01]  /*11d00*/  @!P2 IMAD.WIDE.U32 R2, R27, 0x2, R2 ;  /* 0x000000021b02a825 */ /* 0x000fe200078e0002 */
[----:B------:R-:W-:Y:S01]  /*11d10*/  @!P2 LEA R21, R28, UR47, 0x1 ;  /* 0x0000002f1c15ac11 */ /* 0x000fe2000f8e08ff */
[----:B------:R0:W1:Y:S04]  /*11d20*/  SHFL.IDX PT, R4, R7, 0x3, 0x1c1f ;  /* 0x007c1f0007047f89 */ /* 0x00006800000e0000 */
[----:B------:R-:W-:Y:S04]  /*11d30*/  @!P2 LDGSTS.E.BYPASS.LTC128B.128 [R21+0xd400], desc[UR36][R2.64], !P3 ;  /* 0x0d4000000215afae */ /* 0x000fe8000d901d64 */
[----:B------:R-:W-:Y:S01]  /*11d40*/  @!P2 LDGSTS.E.BYPASS.LTC128B.128 [R21+0x10400], desc[UR36][R2.64+0x40], !P0 ;  /* 0x104000400215afae */ /* 0x000fe2000c101d64 */
[----:B0-----:R-:W-:-:S03]  /*11d50*/  VIADD R7, R6, 0x80 ;  /* 0x0000008006077836 */ /* 0x001fc60000000000 */
[----:B------:R0:W-:Y:S01]  /*11d60*/  @!P2 LDGSTS.E.BYPASS.LTC128B.128 [R21+0x13400], desc[UR36][R2.64+0x80], !P1 ;  /* 0x134000800215afae */ /* 0x0001e2000c901d64 */
[----:B------:R-:W-:-:S03]  /*11d70*/  ISETP.GE.AND P2, PT, R11, R0, PT ;  /* 0x000000000b00720c */ /* 0x000fc60003f46270 */
[----:B------:R-:W-:Y:S04]  /*11d80*/  SHFL.IDX PT, R14, R10, 0x1, 0x1c1f ;  /* 0x003c1f000a0e7f89 */ /* 0x000fe800000e0000 */
[----:B0-----:R-:W-:Y:S06]  /*11d90*/  SHFL.IDX PT, R3, R8, RZ, 0x1c1f ;  /* 0x001c1fff08037589 */ /* 0x001fec00000e0000 */
        /* <DEDUP_REMOVED lines=13> */
.L_x_1010:
[----:B------:R-:W-:Y:S01]  /*11e70*/  VIADD R5, R6, 0xa0 ;  /* 0x000000a006057836 */ /* 0x000fe20000000000 */
[----:B------:R-:W-:Y:S01]  /*11e80*/  BSSY B0, `(.L_x_951) ;  /* 0x000000d000007945 */ /* 0x000fe20003800000 */
[----:B-1----:R-:W-:Y:S02]  /*11e90*/  IMAD.MOV.U32 R2, RZ, RZ, R14 ;  /* 0x000000ffff027224 */ /* 0x002fe400078e000e */
[----:B--2---:R-:W-:Y:S01]  /*11ea0*/  IMAD.MOV.U32 R3, RZ, RZ, R4 ;  /* 0x000000ffff037224 */ /* 0x004fe200078e0004 */
        /* <DEDUP_REMOVED lines=10> */
.L_x_952:
[----:B------:R-:W-:Y:S05]  /*11f50*/  BSYNC B0 ;  /* 0x0000000000007941 */ /* 0x000fea0003800000 */
.L_x_951:
[----:B------:R-:W-:Y:S01]  /*11f60*/  NOP ;  /* 0x0000000000007918 */ /* 0x000fe20000000000 */
[----:B------:R-:W-:Y:S01]  /*11f70*/  SYNCS.ARRIVE.TRANS64.RED.A0T1 RZ, [UR47+0x2d800], RZ ;  /* 0x02d800ffffff79a7 */ /* 0x000fe2000820042f */
[----:B------:R-:W-:Y:S01]  /*11f80*/  IMAD.MOV.U32 R0, RZ, RZ, 0x1 ;  /* 0x00000001ff007424 */ /* 0x000fe200078e00ff */
[----:B------:R-:W-:Y:S04]  /*11f90*/  ARRIVES.LDGSTSBAR.64.TRANSCNT [UR47+0x2d800] ;  /* 0x02d80000ff0079b0 */ /* 0x000fe80008000aaf */
[----:B------:R-:W-:Y:S01]  /*11fa0*/  SHF.L.U32 R0, R0, 0x1f, RZ ;  /* 0x0000001f00007819 */ /* 0x000fe200000006ff */
[----:B------:R-:W-:Y:S01]  /*11fb0*/  NOP ;  /* 0x0000000000007918 */ /* 0x000fe20000000000 */
[----:B------:R-:W-:Y:S01]  /*11fc0*/  SYNCS.ARRIVE.TRANS64.A1T0 RZ, [UR47+0x2d800], RZ ;  /* 0x02d800ffffff79a7 */ /* 0x000fe2000810002f */
[----:B------:R-:W-:-:S05]  /*11fd0*/  VIADD R19, R19, 0xfffffffe ;  /* 0xfffffffe13137836 */ /* 0x000fca0000000000 */
[----:B------:R-:W-:Y:S01]  /*11fe0*/  ISETP.GE.AND P0, PT, R19, UR51, PT ;  /* 0x0000003313007c0c */ /* 0x000fe2000bf06270 */
[----:B------:R-:W1:Y:S02]  /*11ff0*/  SYNCS.PHASECHK.TRANS64.TRYWAIT P1, [UR47+0x2d820], R0 ;  /* 0x02d82000ff0075a7 */ /* 0x000e64000802016f */
[----:B-1----:R-:W-:Y:S10]  /*12000*/  @!P1 BRA `(.L_x_953) ;  /* 0x0000002800849947 */ /* 0x002ff40003800000 */
.L_x_1011:
[----:B------:R-:W-:Y:S01]  /*12010*/  IMAD.MOV.U32 R21, RZ, RZ, RZ ;  /* 0x000000ffff157224 */ /* 0x000fe200078e00ff */
[----:B------:R-:W-:Y:S06]  /*12020*/  @!P0 BRA `(.L_x_954) ;  /* 0x0000000c00cc8947 */ /* 0x000fec0003800000 */
[----:B0-----:R-:W0:Y:S01]  /*12030*/  S2R R2, SR_TID.X ;  /* 0x0000000000027919 */ /* 0x001e220000002100 */
[----:B------:R-:W-:Y:S01]  /*12040*/  UIADD3 UR4, UR46, 0x1, URZ ;  /* 0x000000012e047890 */ /* 0x000fe2000fffe03f */
[----:B------:R-:W-:Y:S01]  /*12050*/  LOP3.LUT R3, RZ, UR44, RZ, 0x33, !PT ;  /* 0x0000002cff037c12 */ /* 0x000fe2000f8e33ff */
[----:B------:R-:W-:Y:S01]  /*12060*/  BSSY B0, `(.L_x_954) ;  /* 0x00000ef000007945 */ /* 0x000fe20003800000 */
[----:B------:R-:W1:Y:S01]  /*12070*/  S2R R4, SR_TID.X ;  /* 0x0000000000047919 */ /* 0x000e620000002100 */
[----:B------:R-:W-:Y:S01]  /*12080*/  UIMAD UR4, UR4, UR40, URZ ;  /* 0x00000028040472a4 */ /* 0x000fe2000f8e023f */
[----:B------:R-:W-:Y:S01]  /*12090*/  LOP3.LUT R5, RZ, UR43, RZ, 0x33, !PT ;  /* 0x0000002bff057c12 */ /* 0x000fe2000f8e33ff */
[----:B------:R-:W-:-:S04]  /*120a0*/  IMAD.MOV.U32 R20, RZ, RZ, RZ ;  /* 0x000000ffff147224 */ /* 0x000fc800078e00ff */
[----:B------:R-:W-:Y:S01]  /*120b0*/  LOP3.LUT R0, RZ, UR4, RZ, 0x33, !PT ;  /* 0x00000004ff007c12 */ /* 0x000fe2000f8e33ff */
[----:B------:R-:W-:-:S03]  /*120c0*/  ULDC UR4, c[0x0][0x2f4] ;  /* 0x0000bd0000047ab9 */ /* 0x000fc60000000800 */
[----:B------:R-:W-:-:S04]  /*120d0*/  VIADDMNMX R0, R0, -UR45, R3, !PT ;  /* 0x8000002d00007c46 */ /* 0x000fc8000f800103 */
[----:B------:R-:W-:-:S04]  /*120e0*/  VIMNMX R0, R0, R5, !PT ;  /* 0x0000000500007248 */ /* 0x000fc80007fe0100 */
[----:B------:R-:W-:Y:S02]  /*120f0*/  IADD3 R26, -R0, -0x2, RZ ;  /* 0xfffffffe001a7810 */ /* 0x000fe40007ffe1ff */
[----:B0-----:R-:W-:-:S04]  /*12100*/  LOP3.LUT R2, R2, 0x7f, RZ, 0xc0, !PT ;  /* 0x0000007f02027812 */ /* 0x001fc800078ec0ff */
[----:B------:R-:W-:-:S04]  /*12110*/  SHF.R.U32.HI R2, RZ, 0x2, R2 ;  /* 0x00000002ff027819 */ /* 0x000fc80000011602 */
[----:B------:R-:W-:Y:S01]  /*12120*/  IADD3 R23, R23, R22, R2 ;  /* 0x0000001617177210 */ /* 0x000fe20007ffe002 */
[----:B------:R-:W-:Y:S01]  /*12130*/  IMAD.MOV.U32 R22, RZ, RZ, 0x1 ;  /* 0x00000001ff167424 */ /* 0x000fe200078e00ff */
[----:B------:R-:W-:Y:S01]  /*12140*/  IADD3 R3, -R2, UR49, RZ ;  /* 0x0000003102037c10 */ /* 0x000fe2000fffe1ff */
[C---:B-1----:R-:W-:Y:S02]  /*12150*/  IMAD.SHL.U32 R2, R4.reuse, 0x8, RZ ;  /* 0x0000000804027824 */ /* 0x042fe400078e00ff */
[----:B------:R-:W-:Y:S02]  /*12160*/  IMAD.SHL.U32 R4, R4, 0x8, RZ ;  /* 0x0000000804047824 */ /* 0x000fe400078e00ff */
[----:B------:R-:W-:Y:S01]  /*12170*/  VIADD R23, R23, 0xfffffe80 ;  /* 0xfffffe8017177836 */ /* 0x000fe20000000000 */
[----:B------:R-:W-:Y:S01]  /*12180*/  LOP3.LUT R2, R2, 0x18, RZ, 0xc0, !PT ;  /* 0x0000001802027812 */ /* 0x000fe200078ec0ff */
[----:B------:R-:W-:Y:S01]  /*12190*/  IMAD R3, R0, 0x80, R3 ;  /* 0x0000008000037824 */ /* 0x000fe200078e0203 */
[----:B------:R-:W-:Y:S01]  /*121a0*/  LOP3.LUT R4, R4, 0x18, RZ, 0xc0, !PT ;  /* 0x0000001804047812 */ /* 0x000fe200078ec0ff */
[----:B------:R-:W-:Y:S01]  /*121b0*/  IMAD R10, R0, -0x80, R23 ;  /* 0xffffff80000a7824 */ /* 0x000fe200078e0217 */
[----:B------:R-:W-:Y:S01]  /*121c0*/  ISETP.GE.AND P3, PT, R2, UR4, PT ;  /* 0x0000000402007c0c */ /* 0x000fe2000bf66270 */
[----:B------:R-:W-:Y:S01]  /*121d0*/  VIADD R0, R3, 0x100 ;  /* 0x0000010003007836 */ /* 0x000fe20000000000 */
[----:B------:R-:W-:-:S02]  /*121e0*/  LOP3.LUT R4, R4, 0x20, RZ, 0xfc, !PT ;  /* 0x0000002004047812 */ /* 0x000fc400078efcff */
[----:B------:R-:W-:Y:S02]  /*121f0*/  LOP3.LUT R2, R2, 0x40, RZ, 0xfc, !PT ;  /* 0x0000004002027812 */ /* 0x000fe400078efcff */
[----:B------:R-:W-:Y:S02]  /*12200*/  ISETP.GE.AND P2, PT, R4, UR4, PT ;  /* 0x0000000404007c0c */ /* 0x000fe4000bf46270 */
[----:B------:R-:W-:-:S13]  /*12210*/  ISETP.GE.AND P1, PT, R2, UR4, PT ;  /* 0x0000000402007c0c */ /* 0x000fda000bf26270 */
.L_x_967:
        /* <DEDUP_REMOVED lines=15> */
[----:B------:R-:W-:-:S03]  /*12310*/  ULDC.64 UR4, c[0x0][0x418] ;  /* 0x0001060000047ab9 */ /* 0x000fc60000000a00 */
[----:B------:R-:W-:Y:S01]  /*12320*/  IMAD.IADD R3, R5, 0x1, R3 ;  /* 0x0000000105037824 */ /* 0x000fe200078e0203 */
[----:B------:R-:W-:-:S04]  /*12330*/  LEA R6, P0, R2, UR4, 0x2 ;  /* 0x0000000402067c11 */ /* 0x000fc8000f8010ff */
[----:B------:R-:W-:-:S05]  /*12340*/  LEA.HI.X R7, R2, UR5, R3, 0x2, P0 ;  /* 0x0000000502077c11 */ /* 0x000fca00080f1403 */
[----:B------:R-:W2:Y:S01]  /*12350*/  LDG.E R6, desc[UR36][R6.64] ;  /* 0x0000002406067981 */ /* 0x000ea2000c1e1900 */
[----:B------:R-:W-:Y:S01]  /*12360*/  LOP3.LUT P4, RZ, R16, 0x8, RZ, 0xc0, !PT ;  /* 0x0000000810ff7812 */ /* 0x000fe2000788c0ff */
[----:B------:R-:W-:-:S05]  /*12370*/  VIADD R21, R20, 0x1 ;  /* 0x0000000114157836 */ /* 0x000fca0000000000 */
[----:B------:R-:W-:-:S04]  /*12380*/  ISETP.NE.AND P0, PT, R21, 0x2, PT ;  /* 0x000000021500780c */ /* 0x000fc80003f05270 */
[----:B------:R-:W-:Y:S02]  /*12390*/  SEL R3, RZ, 0x1, P0 ;  /* 0x00000001ff037807 */ /* 0x000fe40000000000 */
[----:B------:R-:W-:Y:S02]  /*123a0*/  SEL R21, R21, RZ, P0 ;  /* 0x000000ff15157207 */ /* 0x000fe40000000000 */
[----:B------:R-:W-:Y:S02]  /*123b0*/  LOP3.LUT R24, R22, R3, RZ, 0x3c, !PT ;  /* 0x0000000316187212 */ /* 0x000fe400078e3cff */
[----:B--2---:R-:W-:Y:S01]  /*123c0*/  SHF.R.S32.HI R25, RZ, 0x1f, R6 ;  /* 0x0000001fff197819 */ /* 0x004fe20000011406 */
[----:B------:R-:W-:Y:S06]  /*123d0*/  @!P4 BRA `(.L_x_955) ;  /* 0x000000000004c947 */ /* 0x000fec0003800000 */
[----:B------:R-:W-:Y:S01]  /*123e0*/  BPT.TRAP 0x1 ;  /* 0x000000040000795c */ /* 0x000fe20000300000 */
.L_x_955:
[----:B------:R-:W-:Y:S01]  /*123f0*/  LEA R7, R21, UR47, 0x3 ;  /* 0x0000002f15077c11 */ /* 0x000fe2000f8e18ff */
[----:B------:R-:W-:Y:S01]  /*12400*/  BSSY B1, `(.L_x_956) ;  /* 0x0000004000017945 */ /* 0x000fe20003800000 */
[----:B------:R-:W-:-:S04]  /*12410*/  SHF.L.U32 R2, R24, 0x1f, RZ ;  /* 0x0000001f18027819 */ /* 0x000fc800000006ff */
[----:B------:R-:W0:Y:S02]  /*12420*/  SYNCS.PHASECHK.TRANS64.TRYWAIT P0, [R7+URZ+0x2d840], R2 ;  /* 0x02d84002070075a7 */ /* 0x000e24000800017f */
[----:B0-----:R-:W-:Y:S05]  /*12430*/  @!P0 BRA `(.L_x_957) ;  /* 0x0000002400908947 */ /* 0x001fea0003800000 */
.L_x_1012:
[----:B------:R-:W-:Y:S05]  /*12440*/  BSYNC B1 ;  /* 0x0000000000017941 */ /* 0x000fea0003800000 */
.L_x_956:
        /* <DEDUP_REMOVED lines=24> */
[----:B------:R-:W-:Y:S01]  /*125d0*/  LEA R8, P0, R2, UR6, 0x1 ;  /* 0x0000000602087c11 */ /* 0x000fe2000f8008ff */
[----:B------:R-:W-:Y:S01]  /*125e0*/  VIADD R19, R3, UR4 ;  /* 0x0000000403137c36 */ /* 0x000fe20008000000 */
[----:B------:R-:W-:-:S04]  /*125f0*/  UMOV UR4, 0xffffffff ;  /* 0xffffffff00047882 */ /* 0x000fc80000000000 */
[----:B------:R-:W-:Y:S01]  /*12600*/  LEA.HI.X R19, R2, UR7, R19, 0x1, P0 ;  /* 0x0000000702137c11 */ /* 0x000fe200080f0c13 */
[----:B------:R-:W-:Y:S06]  /*12610*/  BRA.DIV UR4, `(.L_x_958) ;  /* 0x00000026042c7947 */ /* 0x000fec000b800000 */
[----:B------:R-:W0:Y:S01]  /*12620*/  S2R R3, SR_TID.X ;  /* 0x0000000000037919 */ /* 0x000e220000002100 */
[----:B------:R-:W-:Y:S02]  /*12630*/  LOP3.LUT P6, RZ, R16, 0x4, RZ, 0xc0, !PT ;  /* 0x0000000410ff7812 */ /* 0x000fe400078cc0ff */
[----:B------:R-:W-:Y:S01]  /*12640*/  LEA R9, R9, UR47, 0x1 ;  /* 0x0000002f09097c11 */ /* 0x000fe2000f8e08ff */
        /* <DEDUP_REMOVED lines=26> */
.L_x_1022:
        /* <DEDUP_REMOVED lines=11> */
.L_x_959:
[----:B------:R-:W-:Y:S02]  /*128a0*/  PLOP3.LUT P4, PT, P4, P0, PT, 0xa2, 0x0 ;  /* 0x000000000000781c */ /* 0x000fe40002781472 */
[----:B------:R-:W-:-:S08]  /*128b0*/  @P0 R2UR P4, UR4, R7 ;  /* 0x00000000070402ca */ /* 0x000fd00000080000 */
[----:B------:R-:W-:-:S05]  /*128c0*/  @P0 PLOP3.LUT P0, PT, P4, PT, PT, 0x80, 0x0 ;  /* 0x000000000000081c */ /* 0x000fca000270f070 */
[----:B------:R-:W-:Y:S01]  /*128d0*/  @!P4 SYNCS.ARRIVE.TRANS64.RED.A0T1 RZ, [UR4+0x2d830], RZ ;  /* 0x02d830ffffffc9a7 */ /* 0x000fe20008200404 */
[----:B------:R-:W-:Y:S07]  /*128e0*/  @!P4 ARRIVES.LDGSTSBAR.64.TRANSCNT [UR4+0x2d830] ;  /* 0x02d83000ff00c9b0 */ /* 0x000fee0008000a84 */
[----:B------:R-:W-:Y:S05]  /*128f0*/  @P0 BRA.U.ANY `(.L_x_959) ;  /* 0xfffffffd00e80947 */ /* 0x000fea000393ffff */
[----:B------:R-:W-:Y:S01]  /*12900*/  NOP ;  /* 0x0000000000007918 */ /* 0x000fe20000000000 */
[----:B------:R-:W-:-:S13]  /*12910*/  LOP3.LUT P5, RZ, R16, 0x8, RZ, 0xc0, !PT ;  /* 0x0000000810ff7812 */ /* 0x000fda00078ac0ff */
[----:B------:R-:W-:Y:S05]  /*12920*/  @!P5 BRA `(.L_x_960) ;  /* 0x000000000004d947 */ /* 0x000fea0003800000 */
[----:B------:R-:W-:Y:S01]  /*12930*/  BPT.TRAP 0x1 ;  /* 0x000000040000795c */ /* 0x000fe20000300000 */
.L_x_960:
[----:B------:R2:W-:Y:S01]  /*12940*/  SYNCS.ARRIVE.TRANS64.A1T0 RZ, [R7+URZ+0x2d830], RZ ;  /* 0x02d830ff07ff79a7 */ /* 0x0005e2000810003f */
[----:B------:R-:W-:Y:S05]  /*12950*/  @!P5 BRA `(.L_x_961) ;  /* 0x000000000004d947 */ /* 0x000fea0003800000 */
[----:B------:R-:W-:Y:S01]  /*12960*/  BPT.TRAP 0x1 ;  /* 0x000000040000795c */ /* 0x000fe20000300000 */
.L_x_961:
[----:B-1----:R-:W-:Y:S01]  /*12970*/  SHF.L.U32 R2, R22, 0x1f, RZ ;  /* 0x0000001f16027819 */ /* 0x002fe200000006ff */
[----:B------:R-:W-:Y:S01]  /*12980*/  BSSY B1, `(.L_x_962) ;  /* 0x0000004000017945 */ /* 0x000fe20003800000 */
[----:B--2---:R-:W-:-:S04]  /*12990*/  LEA R7, R20, UR47, 0x3 ;  /* 0x0000002f14077c11 */ /* 0x004fc8000f8e18ff */
[----:B------:R-:W1:Y:S02]  /*129a0*/  SYNCS.PHASECHK.TRANS64.TRYWAIT P0, [R7+URZ+0x2d860], R2 ;  /* 0x02d86002070075a7 */ /* 0x000e64000800017f */
[----:B-1----:R-:W-:Y:S05]  /*129b0*/  @!P0 BRA `(.L_x_963) ;  /* 0x0000002400988947 */ /* 0x002fea0003800000 */
.L_x_1023:
[----:B------:R-:W-:Y:S05]  /*129c0*/  BSYNC B1 ;  /* 0x0000000000017941 */ /* 0x000fea0003800000 */
.L_x_962:
        /* <DEDUP_REMOVED lines=36> */
.L_x_1033:
        /* <DEDUP_REMOVED lines=18> */
[----:B------:R-:W-:Y:S02]  /*12d30*/  IMAD.IADD R3, R3, 0x1, R9 ;  /* 0x0000000103037824 */ /* 0x000fe400078e0209 */
[----:B------:R-:W-:Y:S02]  /*12d40*/  IMAD R25, R25, UR4, RZ ;  /* 0x0000000419197c24 */ /* 0x000fe4000f8e02ff */
[----:B------:R-:W-:-:S04]  /*12d50*/  IMAD.WIDE.U32 R2, R6, UR4, R2 ;  /* 0x0000000406027c25 */ /* 0x000fc8000f8e0002 */
[----:B------:R-:W-:-:S04]  /*12d60*/  IMAD R25, R6, UR5, R25 ;  /* 0x0000000506197c24 */ /* 0x000fc8000f8e0219 */
[----:B------:R-:W-:-:S07]  /*12d70*/  IMAD.IADD R19, R3, 0x1, R25 ;  /* 0x0000000103137824 */ /* 0x000fce00078e0219 */
.L_x_965:
        /* <DEDUP_REMOVED lines=10> */
.L_x_966:
[----:B------:R-:W-:Y:S01]  /*12e20*/  R2UR UR6, R29 ;  /* 0x000000001d0672ca */ /* 0x000fe200000e0000 */
[----:B------:R-:W-:Y:S01]  /*12e30*/  ULDC.64 UR4, c[0x0][0x330] ;  /* 0x0000cc0000047ab9 */ /* 0x000fe20000000a00 */
[----:B------:R-:W-:Y:S01]  /*12e40*/  IMAD.MOV.U32 R18, RZ, RZ, R2 ;  /* 0x000000ffff127224 */ /* 0x000fe200078e0002 */
[----:B------:R0:W-:Y:S01]  /*12e50*/  SYNCS.ARRIVE.TRANS64.A1T0 RZ, [R7+URZ+0x2d850], RZ ;  /* 0x02d850ff07ff79a7 */ /* 0x0001e2000810003f */
[----:B------:R-:W-:Y:S02]  /*12e60*/  IMAD.U32 R3, RZ, RZ, UR4 ;  /* 0x00000004ff037e24 */ /* 0x000fe4000f8e00ff */
[----:B------:R-:W-:Y:S02]  /*12e70*/  VIADD R26, R26, 0xffffffff ;  /* 0xffffffff1a1a7836 */ /* 0x000fe40000000000 */
[----:B------:R-:W-:-:S04]  /*12e80*/  IMAD.WIDE.U32 R18, R3, UR41, R18 ;  /* 0x0000002903127c25 */ /* 0x000fc8000f8e0012 */
[----:B------:R-:W-:Y:S01]  /*12e90*/  VIADD R0, R0, 0x80 ;  /* 0x0000008000007836 */ /* 0x000fe20000000000 */
[----:B------:R-:W-:Y:S01]  /*12ea0*/  UIMAD UR4, UR6, UR4, URZ ;  /* 0x00000004060472a4 */ /* 0x000fe2000f8e023f */
[----:B------:R-:W-:Y:S02]  /*12eb0*/  VIADD R10, R10, 0xffffff80 ;  /* 0xffffff800a0a7836 */ /* 0x000fe40000000000 */
[----:B------:R-:W-:Y:S01]  /*12ec0*/  ULDC.64 UR6, c[0x0][0x318] ;  /* 0x0000c60000067ab9 */ /* 0x000fe20000000a00 */
[----:B------:R-:W-:Y:S01]  /*12ed0*/  UIMAD UR4, UR41, UR5, UR4 ;  /* 0x00000005290472a4 */ /* 0x000fe2000f8e0204 */
[----:B------:R-:W-:Y:S01]  /*12ee0*/  LEA R17, P0, R18, UR6, 0x1 ;  /* 0x0000000612117c11 */ /* 0x000fe2000f8008ff */
[----:B------:R-:W-:Y:S02]  /*12ef0*/  IMAD.MOV.U32 R20, RZ, RZ, R21 ;  /* 0x000000ffff147224 */ /* 0x000fe400078e0015 */
[----:B------:R-:W-:Y:S02]  /*12f00*/  IMAD.MOV.U32 R22, RZ, RZ, R24 ;  /* 0x000000ffff167224 */ /* 0x000fe400078e0018 */
[----:B------:R-:W-:-:S05]  /*12f10*/  VIADD R3, R19, UR4 ;  /* 0x0000000413037c36 */ /* 0x000fca0008000000 */
[----:B------:R-:W-:Y:S02]  /*12f20*/  LEA.HI.X R18, R18, UR7, R3, 0x1, P0 ;  /* 0x0000000712127c11 */ /* 0x000fe400080f0c03 */
[----:B------:R-:W-:-:S13]  /*12f30*/  ISETP.GT.AND P0, PT, R26, UR51, PT ;  /* 0x000000331a007c0c */ /* 0x000fda000bf04270 */
[----:B0-----:R-:W-:Y:S05]  /*12f40*/  @P0 BRA `(.L_x_967) ;  /* 0xfffffff000b40947 */ /* 0x001fea000383ffff */
[----:B------:R-:W-:Y:S05]  /*12f50*/  BSYNC B0 ;  /* 0x0000000000007941 */ /* 0x000fea0003800000 */
.L_x_954:
[----:B------:R-:W-:-:S13]  /*12f60*/  LOP3.LUT P0, RZ, R16, 0x8, RZ, 0xc0, !PT ;  /* 0x0000000810ff7812 */ /* 0x000fda000780c0ff */
[----:B------:R-:W-:Y:S05]  /*12f70*/  @!P0 BRA `(.L_x_968) ;  /* 0x0000000000048947 */ /* 0x000fea0003800000 */
[----:B------:R-:W-:Y:S01]  /*12f80*/  BPT.TRAP 0x1 ;  /* 0x000000040000795c */ /* 0x000fe20000300000 */
.L_x_968:
[C---:B0-----:R-:W-:Y:S01]  /*12f90*/  LEA R0, R21.reuse, UR47, 0x3 ;  /* 0x0000002f15007c11 */ /* 0x041fe2000f8e18ff */
[----:B------:R-:W0:Y:S01]  /*12fa0*/  S2R R2, SR_TID.X ;  /* 0x0000000000027919 */ /* 0x000e220000002100 */
[----:B------:R-:W-:Y:S01]  /*12fb0*/  SHF.L.U32 R3, R24, 0x1f, RZ ;  /* 0x0000001f18037819 */ /* 0x000fe200000006ff */
[----:B------:R-:W-:Y:S01]  /*12fc0*/  IMAD.MOV.U32 R5, RZ, RZ, -0x80 ;  /* 0xffffff80ff057424 */ /* 0x000fe200078e00ff */
[----:B------:R-:W-:Y:S01]  /*12fd0*/  BSSY B0, `(.L_x_969) ;  /* 0x0000008000007945 */ /* 0x000fe20003800000 */
[----:B------:R-:W-:Y:S01]  /*12fe0*/  IMAD R4, R21, 0x3000, R28 ;  /* 0x0000300015047824 */ /* 0x000fe200078e021c */
[----:B------:R-:W1:Y:S01]  /*12ff0*/  SYNCS.PHASECHK.TRANS64.TRYWAIT P0, [R0+URZ+0x2d860], R3 ;  /* 0x02d86003000075a7 */ /* 0x000e62000800017f */
[----:B------:R-:W-:Y:S01]  /*13000*/  IMAD R5, R26, R5, UR49 ;  /* 0x000000311a057e24 */ /* 0x000fe2000f8e0205 */
[----:B0-----:R-:W-:-:S04]  /*13010*/  LOP3.LUT R2, R2, 0x7f, RZ, 0xc0, !PT ;  /* 0x0000007f02027812 */ /* 0x001fc800078ec0ff */
[----:B------:R-:W-:-:S05]  /*13020*/  SHF.R.U32.HI R2, RZ, 0x2, R2 ;  /* 0x00000002ff027819 */ /* 0x000fca0000011602 */
[----:B------:R-:W-:Y:S01]  /*13030*/  IMAD.IADD R5, R5, 0x1, -R2 ;  /* 0x0000000105057824 */ /* 0x000fe200078e0a02 */
[----:B-1----:R-:W-:Y:S06]  /*13040*/  @!P0 BRA `(.L_x_970) ;  /* 0x00000024005c8947 */ /* 0x002fec0003800000 */
.L_x_1034:
[----:B------:R-:W-:Y:S05]  /*13050*/  BSYNC B0 ;  /* 0x0000000000007941 */ /* 0x000fea0003800000 */
.L_x_969:
[----:B------:R-:W1:Y:S01]  /*13060*/  S2R R10, SR_TID.X ;  /* 0x00000000000a7919 */ /* 0x000e620000002100 */
[----:B------:R-:W-:Y:S01]  /*13070*/  UMOV UR4, 0xffffffff ;  /* 0xffffffff00047882 */ /* 0x000fe20000000000 */
[----:B-1----:R-:W-:-:S05]  /*13080*/  IMAD.SHL.U32 R9, R10, 0x8, RZ ;  /* 0x000000080a097824 */ /* 0x002fca00078e00ff */
[----:B------:R-:W-:Y:S01]  /*13090*/  LOP3.LUT R9, R9, 0x18, RZ, 0xc0, !PT ;  /* 0x0000001809097812 */ /* 0x000fe200078ec0ff */
[----:B------:R-:W-:Y:S06]  /*130a0*/  BRA.DIV UR4, `(.L_x_971) ;  /* 0x0000002604587947 */ /* 0x000fec000b800000 */
[----:B------:R-:W-:Y:S01]  /*130b0*/  IMAD.SHL.U32 R7, R10, 0x8, RZ ;  /* 0x000000080a077824 */ /* 0x000fe200078e00ff */
[----:B0-----:R-:W-:Y:S01]  /*130c0*/  SHFL.IDX PT, R3, R18, RZ, 0x1c1f ;  /* 0x001c1fff12037589 */ /* 0x001fe200000e0000 */
[----:B------:R-:W-:Y:S01]  /*130d0*/  ULDC UR4, c[0x0][0x2f4] ;  /* 0x0000bd0000047ab9 */ /* 0x000fe20000000800 */
[----:B------:R-:W-:Y:S02]  /*130e0*/  LEA R4, R4, UR47, 0x1 ;  /* 0x0000002f04047c11 */ /* 0x000fe4000f8e08ff */
[----:B------:R-:W0:Y:S01]  /*130f0*/  SHFL.IDX PT, R2, R17, RZ, 0x1c1f ;  /* 0x001c1fff11027589 */ /* 0x000e2200000e0000 */
[----:B------:R-:W-:Y:S02]  /*13100*/  LOP3.LUT R7, R7, 0x18, RZ, 0xc0, !PT ;  /* 0x0000001807077812 */ /* 0x000fe400078ec0ff */
[----:B------:R-:W-:Y:S01]  /*13110*/  ISETP.GE.AND P2, PT, R9, UR4, PT ;  /* 0x0000000409007c0c */ /* 0x000fe2000bf46270 */
[----:B------:R-:W-:Y:S01]  /*13120*/  SHFL.IDX PT, R6, R18, 0x1, 0x1c1f ;  /* 0x003c1f0012067f89 */ /* 0x000fe200000e0000 */
[----:B------:R-:W-:-:S02]  /*13130*/  LOP3.LUT R8, R7, 0x20, RZ, 0xfc, !PT ;  /* 0x0000002007087812 */ /* 0x000fc400078efcff */
[----:B------:R-:W-:Y:S01]  /*13140*/  LOP3.LUT R7, R7, 0x40, RZ, 0xfc, !PT ;  /* 0x0000004007077812 */ /* 0x000fe200078efcff */
[----:B------:R-:W1:Y:S01]  /*13150*/  SHFL.IDX PT, R14, R17, 0x1, 0x1c1f ;  /* 0x003c1f00110e7f89 */ /* 0x000e6200000e0000 */
[----:B------:R-:W-:Y:S02]  /*13160*/  ISETP.GE.AND P1, PT, R8, UR4, PT ;  /* 0x0000000408007c0c */ /* 0x000fe4000bf26270 */
[----:B------:R-:W-:Y:S01]  /*13170*/  ISETP.GE.AND P0, PT, R7, UR4, PT ;  /* 0x0000000407007c0c */ /* 0x000fe2000bf06270 */
[----:B------:R-:W2:Y:S01]  /*13180*/  SHFL.IDX PT, R8, R17, 0x2, 0x1c1f ;  /* 0x005c1f0011087f89 */ /* 0x000ea200000e0000 */
[C---:B------:R-:W-:Y:S02]  /*13190*/  ISETP.LT.OR P3, PT, R5.reuse, 0x1, P2 ;  /* 0x000000010500780c */ /* 0x040fe40001761670 */
[C---:B------:R-:W-:Y:S01]  /*131a0*/  ISETP.LT.OR P4, PT, R5.reuse, 0x1, P1 ;  /* 0x000000010500780c */ /* 0x040fe20000f81670 */
[----:B------:R-:W3:Y:S01]  /*131b0*/  SHFL.IDX PT, R7, R18, 0x2, 0x1c1f ;  /* 0x005c1f0012077f89 */ /* 0x000ee200000e0000 */
[----:B------:R-:W-:-:S03]  /*131c0*/  ISETP.LT.OR P5, PT, R5, 0x1, P0 ;  /* 0x000000010500780c */ /* 0x000fc600007a1670 */
[----:B------:R-:W4:Y:S01]  /*131d0*/  SHFL.IDX PT, R18, R18, 0x3, 0x1c1f ;  /* 0x007c1f0012127f89 */ /* 0x000f2200000e0000 */
[----:B0-----:R-:W-:-:S05]  /*131e0*/  IMAD.WIDE.U32 R2, R9, 0x2, R2 ;  /* 0x0000000209027825 */ /* 0x001fca00078e0002 */
[----:B------:R-:W-:Y:S01]  /*131f0*/  LDGSTS.E.BYPASS.LTC128B.128 [R4+0x400], desc[UR36][R2.64], !P3 ;  /* 0x0040000002047fae */ /* 0x000fe2000d901d64 */
[----:B------:R-:W-:-:S03]  /*13200*/  ISETP.LT.OR P3, PT, R5, 0x21, P2 ;  /* 0x000000210500780c */ /* 0x000fc60001761670 */
[----:B------:R-:W-:Y:S01]  /*13210*/  LDGSTS.E.BYPASS.LTC128B.128 [R4+0x2400], desc[UR36][R2.64+0x40], !P4 ;  /* 0x0240004002047fae */ /* 0x000fe2000e101d64 */
[----:B------:R-:W-:-:S03]  /*13220*/  ISETP.LT.OR P4, PT, R5, 0x21, P1 ;  /* 0x000000210500780c */ /* 0x000fc60000f81670 */
[----:B------:R1:W-:Y:S01]  /*13230*/  LDGSTS.E.BYPASS.LTC128B.128 [R4+0x4400], desc[UR36][R2.64+0x80], !P5 ;  /* 0x0440008002047fae */ /* 0x0003e2000e901d64 */
[----:B------:R-:W-:Y:S01]  /*13240*/  ISETP.LT.OR P5, PT, R5, 0x21, P0 ;  /* 0x000000210500780c */ /* 0x000fe200007a1670 */
[----:B-1----:R-:W-:Y:S02]  /*13250*/  IMAD.MOV.U32 R2, RZ, RZ, R14 ;  /* 0x000000ffff027224 */ /* 0x002fe400078e000e */
[----:B------:R-:W-:Y:S01]  /*13260*/  IMAD.MOV.U32 R3, RZ, RZ, R6 ;  /* 0x000000ffff037224 */ /* 0x000fe200078e0006 */
[----:B------:R0:W1:Y:S01]  /*13270*/  SHFL.IDX PT, R14, R17, 0x3, 0x1c1f ;  /* 0x007c1f00110e7f89 */ /* 0x00006200000e0000 */
[----:B------:R-:W-:Y:S02]  /*13280*/  IMAD.MOV.U32 R6, RZ, RZ, RZ ;  /* 0x000000ffff067224 */ /* 0x000fe400078e00ff */
[----:B------:R-:W-:-:S05]  /*13290*/  IMAD.WIDE.U32 R2, R9, 0x2, R2 ;  /* 0x0000000209027825 */ /* 0x000fca00078e0002 */
[----:B------:R-:W-:Y:S01]  /*132a0*/  LDGSTS.E.BYPASS.LTC128B.128 [R4+0xc00], desc[UR36][R2.64], !P3 ;  /* 0x00c0000002047fae */ /* 0x000fe2000d901d64 */
[----:B------:R-:W-:-:S03]  /*132b0*/  ISETP.LT.OR P3, PT, R5, 0x41, P2 ;  /* 0x000000410500780c */ /* 0x000fc60001761670 */
[----:B------:R-:W-:Y:S01]  /*132c0*/  LDGSTS.E.BYPASS.LTC128B.128 [R4+0x2c00], desc[UR36][R2.64+0x40], !P4 ;  /* 0x02c0004002047fae */ /* 0x000fe2000e101d64 */
[----:B------:R-:W-:-:S03]  /*132d0*/  ISETP.LT.OR P4, PT, R5, 0x41, P1 ;  /* 0x000000410500780c */ /* 0x000fc60000f81670 */
[----:B------:R2:W-:Y:S01]  /*132e0*/  LDGSTS.E.BYPASS.LTC128B.128 [R4+0x4c00], desc[UR36][R2.64+0x80], !P5 ;  /* 0x04c0008002047fae */ /* 0x0005e2000e901d64 */
[----:B------:R-:W-:Y:S01]  /*132f0*/  ISETP.LT.OR P5, PT, R5, 0x41, P0 ;  /* 0x000000410500780c */ /* 0x000fe200007a1670 */
[----:B--2---:R-:W-:Y:S02]  /*13300*/  IMAD.MOV.U32 R2, RZ, RZ, R8 ;  /* 0x000000ffff027224 */ /* 0x004fe400078e0008 */
[----:B---3--:R-:W-:Y:S02]  /*13310*/  IMAD.MOV.U32 R3, RZ, RZ, R7 ;  /* 0x000000ffff037224 */ /* 0x008fe400078e0007 */
[----:B------:R-:W-:-:S05]  /*13320*/  IMAD.WIDE.U32 R2, R9, 0x2, R2 ;  /* 0x0000000209027825 */ /* 0x000fca00078e0002 */
[----:B------:R0:W-:Y:S04]  /*13330*/  LDGSTS.E.BYPASS.LTC128B.128 [R4+0x1400], desc[UR36][R2.64], !P3 ;  /* 0x0140000002047fae */ /* 0x0001e8000d901d64 */
[----:B------:R0:W-:Y:S04]  /*13340*/  LDGSTS.E.BYPASS.LTC128B.128 [R4+0x3400], desc[UR36][R2.64+0x40], !P4 ;  /* 0x0340004002047fae */ /* 0x0001e8000e101d64 */
[----:B-1--4-:R0:W-:Y:S02]  /*13350*/  LDGSTS.E.BYPASS.LTC128B.128 [R4+0x5400], desc[UR36][R2.64+0x80], !P5 ;  /* 0x0540008002047fae */ /* 0x0121e4000e901d64 */
.L_x_1044:
[C---:B------:R-:W-:Y:S01]  /*13360*/  ISETP.LT.OR P2, PT, R5.reuse, 0x61, P2 ;  /* 0x000000610500780c */ /* 0x040fe20001741670 */
[----:B0-----:R-:W-:Y:S01]  /*13370*/  IMAD.MOV.U32 R2, RZ, RZ, R14 ;  /* 0x000000ffff027224 */ /* 0x001fe200078e000e */
        /* <DEDUP_REMOVED lines=12> */
.L_x_972:
        /* <DEDUP_REMOVED lines=10> */
.L_x_973:
[----:B0-----:R-:W-:Y:S01]  /*134e0*/  VIADD R2, R21, 0x1 ;  /* 0x0000000115027836 */ /* 0x001fe20000000000 */
[----:B------:R0:W-:Y:S04]  /*134f0*/  SYNCS.ARRIVE.TRANS64.A1T0 RZ, [R0+URZ+0x2d850], RZ ;  /* 0x02d850ff00ff79a7 */ /* 0x0001e8000810003f */
[----:B------:R-:W-:-:S04]  /*13500*/  ISETP.NE.AND P0, PT, R2, 0x2, PT ;  /* 0x000000020200780c */ /* 0x000fc80003f05270 */
[----:B------:R-:W-:Y:S02]  /*13510*/  SEL R3, RZ, 0x1, P0 ;  /* 0x00000001ff037807 */ /* 0x000fe40000000000 */
[----:B------:R-:W-:Y:S02]  /*13520*/  SEL R2, R2, RZ, P0 ;  /* 0x000000ff02027207 */ /* 0x000fe40000000000 */
[----:B0-----:R-:W-:-:S07]  /*13530*/  LOP3.LUT R0, R24, R3, RZ, 0x3c, !PT ;  /* 0x0000000318007212 */ /* 0x001fce00078e3cff */
.L_x_933:
[----:B------:R-:W0:Y:S01]  /*13540*/  S2R R4, SR_CgaCtaId ;  /* 0x0000000000047919 */ /* 0x000e220000008800 */
[----:B------:R-:W-:Y:S02]  /*13550*/  MOV R3, 0x400 ;  /* 0x0000040000037802 */ /* 0x000fe40000000f00 */
[----:B------:R-:W-:Y:S02]  /*13560*/  SHF.L.U32 R6, R6, 0x1f, RZ ;  /* 0x0000001f06067819 */ /* 0x000fe400000006ff */
[----:B0-----:R-:W-:-:S04]  /*13570*/  LEA R7, R4, R3, 0x18 ;  /* 0x0000000304077211 */ /* 0x001fc800078ec0ff */
[----:B------:R-:W0:Y:S02]  /*13580*/  SYNCS.PHASECHK.TRANS64.TRYWAIT P0, [R7+URZ+0x2d820], R6 ;  /* 0x02d82006070075a7 */ /* 0x000e24000800017f */
[----:B0-----:R-:W-:Y:S05]  /*13590*/  @!P0 BRA `(.L_x_974) ;  /* 0x0000002400988947 */ /* 0x001fea0003800000 */
.L_x_1045:
[----:B------:R-:W-:-:S03]  /*135a0*/  UMOV UR4, 0xffffffff ;  /* 0xffffffff00047882 */ /* 0x000fc60000000000 */
[----:B------:R-:W-:Y:S05]  /*135b0*/  BRA.DIV UR4, `(.L_x_975) ;  /* 0x0000002604a47947 */ /* 0x000fea000b800000 */
[----:B------:R-:W1:Y:S02]  /*135c0*/  S2R R3, SR_TID.X ;  /* 0x0000000000037919 */ /* 0x000e640000002100 */
[----:B-1----:R-:W-:-:S04]  /*135d0*/  SHF.R.U32.HI R3, RZ, 0x5, R3 ;  /* 0x00000005ff037819 */ /* 0x002fc80000011603 */
[----:B------:R-:W-:-:S05]  /*135e0*/  LOP3.LUT R3, R3, 0x3, RZ, 0xc0, !PT ;  /* 0x0000000303037812 */ /* 0x000fca00078ec0ff */
[----:B------:R1:W2:Y:S02]  /*135f0*/  SHFL.IDX PT, R14, R3, RZ, 0x1f ;  /* 0x00001fff030e7589 */ /* 0x0002a400000e0000 */
.L_x_1048:
[----:B--2---:R-:W-:-:S13]  /*13600*/  ISETP.NE.AND P0, PT, R14, RZ, PT ;  /* 0x000000ff0e00720c */ /* 0x004fda0003f05270 */
[----:B------:R-:W-:Y:S05]  /*13610*/  @P0 BRA `(.L_x_841) ;  /* 0x0000000000900947 */ /* 0x000fea0003800000 */
[----:B------:R-:W-:-:S03]  /*13620*/  UMOV UR4, 0xffffffff ;  /* 0xffffffff00047882 */ /* 0x000fc60000000000 */
[----:B------:R-:W-:Y:S05]  /*13630*/  BRA.DIV UR4, `(.L_x_976) ;  /* 0x0000002604b87947 */ /* 0x000fea000b800000 */
[----:B------:R-:W-:-:S13]  /*13640*/  ELECT P6, URZ, PT ;  /* 0x00000000003f782f */ /* 0x000fda00038c0000 */
.L_x_1051:
[----:B------:R-:W-:Y:S05]  /*13650*/  @!P6 BRA `(.L_x_841) ;  /* 0x000000000080e947 */ /* 0x000fea0003800000 */
[----:B-1----:R-:W2:Y:S02]  /*13660*/  LDL R3, [R1+0xc] ;  /* 0x00000c0001037983 */ /* 0x002ea40000100800 */
[----:B--2---:R-:W-:-:S13]  /*13670*/  R2UR UR4, R3 ;  /* 0x00000000030472ca */ /* 0x004fda00000e0000 */
[----:B------:R-:W-:-:S06]  /*13680*/  ULOP3.LUT UR4, UR4, 0x2, URZ, 0xfc, !UPT ;  /* 0x0000000204047892 */ /* 0x000fcc000f8efc3f */
[----:B------:R-:W-:-:S05]  /*13690*/  IMAD.U32 R3, RZ, RZ, UR4 ;  /* 0x00000004ff037e24 */ /* 0x000fca000f8e00ff */
[----:B------:R-:W-:-:S13]  /*136a0*/  ISETP.NE.AND P0, PT, R3, 0x3, PT ;  /* 0x000000030300780c */ /* 0x000fda0003f05270 */
[----:B------:R-:W-:Y:S05]  /*136b0*/  @!P0 BRA `(.L_x_977) ;  /* 0x0000000000048947 */ /* 0x000fea0003800000 */
[----:B------:R-:W-:Y:S01]  /*136c0*/  BPT.TRAP 0x1 ;  /* 0x000000040000795c */ /* 0x000fe20000300000 */
.L_x_977:
[----:B------:R-:W-:Y:S01]  /*136d0*/  IMAD R5, R2, 0x8, R7 ;  /* 0x0000000802057824 */ /* 0x000fe200078e0207 */
[----:B------:R-:W-:Y:S01]  /*136e0*/  SHF.L.U32 R4, R0, 0x1f, RZ ;  /* 0x0000001f00047819 */ /* 0x000fe200000006ff */
[----:B------:R-:W-:-:S03]  /*136f0*/  VIADD R2, R2, 0x1 ;  /* 0x0000000102027836 */ /* 0x000fc60000000000 */
[----:B------:R-:W1:Y:S02]  /*13700*/  SYNCS.PHASECHK.TRANS64.TRYWAIT P1, [R5+URZ+0x2d840], R4 ;  /* 0x02d84004050075a7 */ /* 0x000e64000802017f */
[----:B------:R-:W-:-:S04]  /*13710*/  ISETP.NE.AND P2, PT, R2, 0x2, PT ;  /* 0x000000020200780c */ /* 0x000fc80003f45270 */
[----:B------:R-:W-:Y:S01]  /*13720*/  SEL R3, RZ, 0x1, P2 ;  /* 0x00000001ff037807 */ /* 0x000fe20001000000 */
[----:B-1----:R-:W-:Y:S08]  /*13730*/  @!P1 BRA `(.L_x_978) ;  /* 0x0000002400989947 */ /* 0x002ff00003800000 */
.L_x_1052:
[----:B------:R-:W-:Y:S02]  /*13740*/  SEL R2, R2, RZ, P2 ;  /* 0x000000ff02027207 */ /* 0x000fe40001000000 */
[----:B------:R-:W-:Y:S01]  /*13750*/  LOP3.LUT R0, R0, R3, RZ, 0x3c, !PT ;  /* 0x0000000300007212 */ /* 0x000fe200078e3cff */
[----:B------:R-:W-:Y:S06]  /*13760*/  @!P0 BRA `(.L_x_979) ;  /* 0x0000000000048947 */ /* 0x000fec0003800000 */
[----:B------:R-:W-:Y:S01]  /*13770*/  BPT.TRAP 0x1 ;  /* 0x000000040000795c */ /* 0x000fe20000300000 */
.L_x_979:
[----:B------:R-:W-:Y:S01]  /*13780*/  IMAD R3, R2, 0x8, R7 ;  /* 0x0000000802037824 */ /* 0x000fe200078e0207 */
[----:B------:R-:W-:-:S04]  /*13790*/  SHF.L.U32 R0, R0, 0x1f, RZ ;  /* 0x0000001f00007819 */ /* 0x000fc800000006ff */
[----:B------:R-:W2:Y:S02]  /*137a0*/  SYNCS.PHASECHK.TRANS64.TRYWAIT P1, [R3+URZ+0x2d840], R0 ;  /* 0x02d84000030075a7 */ /* 0x000ea4000802017f */
[----:B--2---:R-:W-:Y:S05]  /*137b0*/  @!P1 BRA `(.L_x_980) ;  /* 0x00000024008c9947 */ /* 0x004fea0003800000 */
.L_x_1053:
[----:B------:R-:W-:Y:S05]  /*137c0*/  @!P0 BRA `(.L_x_981) ;  /* 0x0000000000048947 */ /* 0x000fea0003800000 */
[----:B------:R-:W-:Y:S01]  /*137d0*/  BPT.TRAP 0x1 ;  /* 0x000000040000795c */ /* 0x000fe20000300000 */
.L_x_981:
[----:B------:R-:W3:Y:S02]  /*137e0*/  SYNCS.PHASECHK.TRANS64.TRYWAIT P1, [R5+URZ+0x2d860], R4 ;  /* 0x02d86004050075a7 */ /* 0x000ee4000802017f */
[----:B---3--:R-:W-:Y:S05]  /*137f0*/  @!P1 BRA `(.L_x_982) ;  /* 0x0000002400909947 */ /* 0x008fea0003800000 */
.L_x_1054:
[----:B------:R-:W-:Y:S05]  /*13800*/  @!P0 BRA `(.L_x_983) ;  /* 0x0000000000048947 */ /* 0x000fea0003800000 */
[----:B------:R-:W-:Y:S01]  /*13810*/  BPT.TRAP 0x1 ;  /* 0x000000040000795c */ /* 0x000fe20000300000 */
.L_x_983:
[----:B----4-:R4:W0:Y:S02]  /*13820*/  SYNCS.PHASECHK.TRANS64.TRYWAIT P0, [R3+URZ+0x2d860], R0 ;  /* 0x02d86000030075a7 */ /* 0x010824000800017f */
[----:B0-----:R-:W-:Y:S05]  /*13830*/  @!P0 NANOSLEEP.SYNCS 0x989680 ;  /* 0x009896800000895d */ /* 0x001fea0003900000 */
[----:B------:R-:W0:Y:S02]  /*13840*/  @!P0 SYNCS.PHASECHK.TRANS64 P0, [R3+URZ+0x2d860], R0 ;  /* 0x02d86000030085a7 */ /* 0x000e24000800007f */
[----:B0-----:R-:W-:Y:S05]  /*13850*/  @!P0 BRA `(.L_x_983) ;  /* 0xfffffffc00f08947 */ /* 0x001fea000383ffff */
.L_x_841:
[----:B------:R-:W-:Y:S05]  /*13860*/  BSYNC B6 ;  /* 0x0000000000067941 */ /* 0x000fea0003800000 */
.L_x_838:
[----:B------:R-:W-:Y:S05]  /*13870*/  EXIT ;  /* 0x000000000000794d */ /* 0x000fea0003800000 */
.L_x_851:
[----:B0-----:R-:W-:-:S04]  /*13880*/  IMAD.U32 R4, RZ, RZ, UR38 ;  /* 0x00000026ff047e24 */ /* 0x001fc8000f8e00ff */
[----:B------:R0:W1:Y:S03]  /*13890*/  SYNCS.PHASECHK.TRANS64.TRYWAIT P0, [R4+URZ+0x2d800], R5 ;  /* 0x02d80005040075a7 */ /* 0x000066000800017f */
[----:B-1----:R-:W-:Y:S05]  /*138a0*/  @!P0 NANOSLEEP.SYNCS 0x989680 ;  /* 0x009896800000895d */ /* 0x002fea0003900000 */
[----:B------:R-:W1:Y:S02]  /*138b0*/  @!P0 SYNCS.PHASECHK.TRANS64 P0, [R4+URZ+0x2d800], R5 ;  /* 0x02d80005040085a7 */ /* 0x000e64000800007f */
[----:B-1----:R-:W-:Y:S05]  /*138c0*/  @!P0 BRA `(.L_x_851) ;  /* 0xfffffffc00ec8947 */ /* 0x002fea000383ffff */
[----:B------:R-:W-:Y:S05]  /*138d0*/  BRA `(.L_x_984) ;  /* 0xfffffedc00b47947 */ /* 0x000fea000383ffff */
.L_x_855:
[----:B-1----:R-:W-:-:S04]  /*138e0*/  IMAD.U32 R6, RZ, RZ, UR38 ;  /* 0x00000026ff067e24 */ /* 0x002fc8000f8e00ff */
[----:B------:R1:W2:Y:S03]  /*138f0*/  SYNCS.PHASECHK.TRANS64.TRYWAIT P1, [R6+URZ+0x2d830], R5 ;  /* 0x02d83005060075a7 */ /* 0x0002a6000802017f */
[----:B--2---:R-:W-:Y:S05]  /*13900*/  @!P1 NANOSLEEP.SYNCS 0x989680 ;  /* 0x009896800000995d */ /* 0x004fea0003900000 */
[----:B------:R-:W2:Y:S02]  /*13910*/  @!P1 SYNCS.PHASECHK.TRANS64 P1, [R6+URZ+0x2d830], R5 ;  /* 0x02d83005060095a7 */ /* 0x000ea4000802007f */
[----:B--2---:R-:W-:Y:S05]  /*13920*/  @!P1 BRA `(.L_x_855) ;  /* 0xfffffffc00ec9947 */ /* 0x004fea000383ffff */
[----:B------:R-:W-:Y:S05]  /*13930*/  BRA `(.L_x_854) ;  /* 0xfffffedc00ec7947 */ /* 0x000fea000383ffff */
.L_x_872:
[----:B--2---:R-:W-:-:S04]  /*13940*/  IMAD.U32 R15, RZ, RZ, UR4 ;  /* 0x00000004ff0f7e24 */ /* 0x004fc8000f8e00ff */
[----:B------:R2:W3:Y:S03]  /*13950*/  SYNCS.PHASECHK.TRANS64.TRYWAIT P1, [R15+URZ+0x2d830], R0 ;  /* 0x02d830000f0075a7 */ /* 0x0004e6000802017f */
[----:B---3--:R-:W-:Y:S05]  /*13960*/  @!P1 NANOSLEEP.SYNCS 0x989680 ;  /* 0x009896800000995d */ /* 0x008fea0003900000 */
[----:B------:R-:W3:Y:S02]  /*13970*/  @!P1 SYNCS.PHASECHK.TRANS64 P1, [R15+URZ+0x2d830], R0 ;  /* 0x02d830000f0095a7 */ /* 0x000ee4000802007f */
[----:B---3--:R-:W-:Y:S05]  /*13980*/  @!P1 BRA `(.L_x_872) ;  /* 0xfffffffc00ec9947 */ /* 0x008fea000383ffff */
[----:B------:R-:W-:Y:S05]  /*13990*/  BRA `(.L_x_869) ;  /* 0xffffff1400e87947 */ /* 0x000fea000383ffff */
.L_x_876:
[----:B-1----:R-:W-:-:S04]  /*139a0*/  IMAD.U32 R15, RZ, RZ, UR10 ;  /* 0x0000000aff0f7e24 */ /* 0x002fc8000f8e00ff */
[----:B------:R1:W2:Y:S03]  /*139b0*/  SYNCS.PHASECHK.TRANS64.TRYWAIT P1, [R15+URZ+0x2d850], R0 ;  /* 0x02d850000f0075a7 */ /* 0x0002a6000802017f */
[----:B--2---:R-:W-:Y:S05]  /*139c0*/  @!P1 NANOSLEEP.SYNCS 0x989680 ;  /* 0x009896800000995d */ /* 0x004fea0003900000 */
[----:B------:R-:W2:Y:S02]  /*139d0*/  @!P1 SYNCS.PHASECHK.TRANS64 P1, [R15+URZ+0x2d850], R0 ;  /* 0x02d850000f0095a7 */ /* 0x000ea4000802007f */
[----:B--2---:R-:W-:Y:S05]  /*139e0*/  @!P1 BRA `(.L_x_876) ;  /* 0xfffffffc00ec9947 */ /* 0x004fea000383ffff */
[----:B------:R-:W-:Y:S05]  /*139f0*/  BRA `(.L_x_873) ;  /* 0xffffff18009c7947 */ /* 0x000fea000383ffff */
.L_x_895:
[----:B--2---:R-:W-:-:S04]  /*13a00*/  IMAD.U32 R15, RZ, RZ, UR4 ;  /* 0x00000004ff0f7e24 */ /* 0x004fc8000f8e00ff */
[----:B------:R2:W3:Y:S03]  /*13a10*/  SYNCS.PHASECHK.TRANS64.TRYWAIT P1, [R15+URZ+0x2d830], R0 ;  /* 0x02d830000f0075a7 */ /* 0x0004e6000802017f */
[----:B---3--:R-:W-:Y:S05]  /*13a20*/  @!P1 NANOSLEEP.SYNCS 0x989680 ;  /* 0x009896800000995d */ /* 0x008fea0003900000 */
[----:B------:R-:W3:Y:S02]  /*13a30*/  @!P1 SYNCS.PHASECHK.TRANS64 P1, [R15+URZ+0x2d830], R0 ;  /* 0x02d830000f0095a7 */ /* 0x000ee4000802007f */
[----:B---3--:R-:W-:Y:S05]  /*13a40*/  @!P1 BRA `(.L_x_895) ;  /* 0xfffffffc00ec9947 */ /* 0x008fea000383ffff */
[----:B------:R-:W-:Y:S05]  /*13a50*/  BRA `(.L_x_892) ;  /* 0xffffff4c00107947 */ /* 0x000fea000383ffff */
.L_x_899:
[----:B-1----:R-:W-:-:S04]  /*13a60*/  IMAD.U32 R15, RZ, RZ, UR14 ;  /* 0x0000000eff0f7e24 */ /* 0x002fc8000f8e00ff */
[----:B------:R1:W2:Y:S03]  /*13a70*/  SYNCS.PHASECHK.TRANS64.TRYWAIT P1, [R15+URZ+0x2d850], R0 ;  /* 0x02d850000f0075a7 */ /* 0x0002a6000802017f */
[----:B--2---:R-:W-:Y:S05]  /*13a80*/  @!P1 NANOSLEEP.SYNCS 0x989680 ;  /* 0x009896800000995d */ /* 0x004fea0003900000 */
[----:B------:R-:W2:Y:S02]  /*13a90*/  @!P1 SYNCS.PHASECHK.TRANS64 P1, [R15+URZ+0x2d850], R0 ;  /* 0x02d850000f0095a7 */ /* 0x000ea4000802007f */
[----:B--2---:R-:W-:Y:S05]  /*13aa0*/  @!P1 BRA `(.L_x_899) ;  /* 0xfffffffc00ec9947 */ /* 0x004fea000383ffff */
[----:B------:R-:W-:Y:S05]  /*13ab0*/  BRA `(.L_x_896) ;  /* 0xffffff4c00d07947 */ /* 0x000fea000383ffff */
.L_x_907:
[----:B--2---:R-:W-:-:S04]  /*13ac0*/  IMAD.U32 R13, RZ, RZ, UR10 ;  /* 0x0000000aff0d7e24 */ /* 0x004fc8000f8e00ff */
[----:B------:R2:W3:Y:S03]  /*13ad0*/  SYNCS.PHASECHK.TRANS64.TRYWAIT P1, [R13+URZ+0x2d830], R0 ;  /* 0x02d830000d0075a7 */ /* 0x0004e6000802017f */
[----:B---3--:R-:W-:Y:S05]  /*13ae0*/  @!P1 NANOSLEEP.SYNCS 0x989680 ;  /* 0x009896800000995d */ /* 0x008fea0003900000 */
[----:B------:R-:W3:Y:S02]  /*13af0*/  @!P1 SYNCS.PHASECHK.TRANS64 P1, [R13+URZ+0x2d830], R0 ;  /* 0x02d830000d0095a7 */ /* 0x000ee4000802007f */
[----:B---3--:R-:W-:Y:S05]  /*13b00*/  @!P1 BRA `(.L_x_907) ;  /* 0xfffffffc00ec9947 */ /* 0x008fea000383ffff */
[----:B------:R-:W-:Y:S05]  /*13b10*/  BRA `(.L_x_904) ;  /* 0xffffff6c00a07947 */ /* 0x000fea000383ffff */
.L_x_911:
[----:B-1----:R-:W-:-:S04]  /*13b20*/  IMAD.U32 R13, RZ, RZ, UR10 ;  /* 0x0000000aff0d7e24 */ /* 0x002fc8000f8e00ff */
[----:B------:R1:W2:Y:S03]  /*13b30*/  SYNCS.PHASECHK.TRANS64.TRYWAIT P1, [R13+URZ+0x2d850], R0 ;  /* 0x02d850000d0075a7 */ /* 0x0002a6000802017f */
[----:B--2---:R-:W-:Y:S05]  /*13b40*/  @!P1 NANOSLEEP.SYNCS 0x989680 ;  /* 0x009896800000995d */ /* 0x004fea0003900000 */
[----:B------:R-:W2:Y:S02]  /*13b50*/  @!P1 SYNCS.PHASECHK.TRANS64 P1, [R13+URZ+0x2d850], R0 ;  /* 0x02d850000d0095a7 */ /* 0x000ea4000802007f */
[----:B--2---:R-:W-:Y:S05]  /*13b60*/  @!P1 BRA `(.L_x_911) ;  /* 0xfffffffc00ec9947 */ /* 0x004fea000383ffff */
[----:B------:R-:W-:Y:S05]  /*13b70*/  BRA `(.L_x_908) ;  /* 0xffffff7000407947 */ /* 0x000fea000383ffff */
.L_x_926:
[----:B-1----:R-:W-:-:S04]  /*13b80*/  IMAD.U32 R5, RZ, RZ, UR6 ;  /* 0x00000006ff057e24 */ /* 0x002fc8000f8e00ff */
[----:B------:R1:W2:Y:S03]  /*13b90*/  SYNCS.PHASECHK.TRANS64.TRYWAIT P1, [R5+URZ+0x2d850], R2 ;  /* 0x02d85002050075a7 */ /* 0x0002a6000802017f */
[----:B--2---:R-:W-:Y:S05]  /*13ba0*/  @!P1 NANOSLEEP.SYNCS 0x989680 ;  /* 0x009896800000995d */ /* 0x004fea0003900000 */
[----:B------:R-:W2:Y:S02]  /*13bb0*/  @!P1 SYNCS.PHASECHK.TRANS64 P1, [R5+URZ+0x2d850], R2 ;  /* 0x02d85002050095a7 */ /* 0x000ea4000802007f */
[----:B--2---:R-:W-:Y:S05]  /*13bc0*/  @!P1 BRA `(.L_x_926) ;  /* 0xfffffffc00ec9947 */ /* 0x004fea000383ffff */
[----:B------:R-:W-:Y:S05]  /*13bd0*/  BRA `(.L_x_925) ;  /* 0xffffff9c00b47947 */ /* 0x000fea000383ffff */
.L_x_944:
[----:B------:R-:W-:Y:S02]  /*13be0*/  IMAD.MOV.U32 R13, RZ, RZ, R18 ;  /* 0x000000ffff0d7224 */ /* 0x000fe400078e0012 */
[----:B------:R-:W-:Y:S02]  /*13bf0*/  IMAD.MOV.U32 R12, RZ, RZ, RZ ;  /* 0x000000ffff0c7224 */ /* 0x000fe400078e00ff */
[----:B------:R-:W-:Y:S02]  /*13c00*/  IMAD.MOV.U32 R11, RZ, RZ, 0x1f ;  /* 0x0000001fff0b7424 */ /* 0x000fe400078e00ff */
[----:B------:R-:W-:-:S07]  /*13c10*/  IMAD.MOV.U32 R15, RZ, RZ, -0x1 ;  /* 0xffffffffff0f7424 */ /* 0x000fce00078e00ff */
[----:B-----5:R-:W-:Y:S05]  /*13c20*/  WARPSYNC.COLLECTIVE R15, `(.L_x_985) ;  /* 0x000000000f087348 */ /* 0x020fea0003c00000 */
[----:B------:R0:W1:Y:S02]  /*13c30*/  SHFL.IDX P6, R14, R13, R12, R11 ;  /* 0x0000000c0d0e7389 */ /* 0x00006400000c000b */
[----:B01---5:R-:W-:Y:S01]  /*13c40*/  ENDCOLLECTIVE ;  /* 0x000000000000791b */ /* 0x023fe20003800000 */
.L_x_985:
[----:B------:R-:W-:Y:S05]  /*13c50*/  BRA `(.L_x_986) ;  /* 0xffffffcc00dc7947 */ /* 0x000fea000383ffff */
.L_x_946:
[----:B0-----:R-:W-:-:S04]  /*13c60*/  IMAD.U32 R3, RZ, RZ, UR47 ;  /* 0x0000002fff037e24 */ /* 0x001fc8000f8e00ff */
[----:B------:R0:W1:Y:S03]  /*13c70*/  SYNCS.PHASECHK.TRANS64.TRYWAIT P0, [R3+URZ+0x2d840], R10 ;  /* 0x02d8400a030075a7 */ /* 0x000066000800017f */
[----:B-1----:R-:W-:Y:S05]  /*13c80*/  @!P0 NANOSLEEP.SYNCS 0x989680 ;  /* 0x009896800000895d */ /* 0x002fea0003900000 */
[----:B------:R-:W1:Y:S02]  /*13c90*/  @!P0 SYNCS.PHASECHK.TRANS64 P0, [R3+URZ+0x2d840], R10 ;  /* 0x02d8400a030085a7 */ /* 0x000e64000800007f */
[----:B-1----:R-:W-:Y:S05]  /*13ca0*/  @!P0 BRA `(.L_x_946) ;  /* 0xfffffffc00ec8947 */ /* 0x002fea000383ffff */
[----:B------:R-:W-:Y:S05]  /*13cb0*/  BRA `(.L_x_987) ;  /* 0xffffffd000647947 */ /* 0x000fea000383ffff */
.L_x_947:
        /* <DEDUP_REMOVED lines=8> */
.L_x_989:
[----:B------:R-:W-:Y:S05]  /*13d40*/  BSYNC B0 ;  /* 0x0000000000007941 */ /* 0x000fea0003800000 */
.L_x_988:
[----:B------:R-:W-:Y:S01]  /*13d50*/  IMAD.MOV.U32 R13, RZ, RZ, R0 ;  /* 0x000000ffff0d7224 */ /* 0x000fe200078e0000 */
[----:B------:R-:W0:Y:S01]  /*13d60*/  S2R R21, SR_TID.X ;  /* 0x0000000000157919 */ /* 0x000e220000002100 */
[----:B------:R-:W-:Y:S02]  /*13d70*/  IMAD.MOV.U32 R12, RZ, RZ, RZ ;  /* 0x000000ffff0c7224 */ /* 0x000fe400078e00ff */
[----:B------:R-:W-:Y:S02]  /*13d80*/  IMAD.MOV.U32 R11, RZ, RZ, 0x1c1f ;  /* 0x00001c1fff0b7424 */ /* 0x000fe400078e00ff */
[----:B------:R-:W-:Y:S02]  /*13d90*/  IMAD.MOV.U32 R15, RZ, RZ, -0x1 ;  /* 0xffffffffff0f7424 */ /* 0x000fe400078e00ff */
[----:B------:R-:W-:-:S07]  /*13da0*/  IMAD.MOV.U32 R6, RZ, RZ, R14 ;  /* 0x000000ffff067224 */ /* 0x000fce00078e000e */
[----:B0-----:R-:W-:Y:S05]  /*13db0*/  WARPSYNC.COLLECTIVE R15, `(.L_x_990) ;  /* 0x000000000f087348 */ /* 0x001fea0003c00000 */
[----:B------:R1:W2:Y:S02]  /*13dc0*/  SHFL.IDX P6, R14, R13, R12, R11 ;  /* 0x0000000c0d0e7389 */ /* 0x0002a400000c000b */
[----:B012---:R-:W-:Y:S01]  /*13dd0*/  ENDCOLLECTIVE ;  /* 0x000000000000791b */ /* 0x007fe20003800000 */
.L_x_990:
[----:B------:R-:W-:Y:S02]  /*13de0*/  IMAD.MOV.U32 R7, RZ, RZ, R6 ;  /* 0x000000ffff077224 */ /* 0x000fe400078e0006 */
[----:B------:R-:W-:Y:S02]  /*13df0*/  IMAD.MOV.U32 R13, RZ, RZ, R9 ;  /* 0x000000ffff0d7224 */ /* 0x000fe400078e0009 */
[----:B------:R-:W-:Y:S02]  /*13e00*/  IMAD.MOV.U32 R12, RZ, RZ, 0x1 ;  /* 0x00000001ff0c7424 */ /* 0x000fe400078e00ff */
[----:B------:R-:W-:Y:S01]  /*13e10*/  IMAD.SHL.U32 R27, R21, 0x8, RZ ;  /* 0x00000008151b7824 */ /* 0x000fe200078e00ff */
[----:B------:R-:W-:Y:S01]  /*13e20*/  @P0 LEA R21, R28, UR47, 0x1 ;  /* 0x0000002f1c150c11 */ /* 0x000fe2000f8e08ff */
[----:B------:R-:W-:-:S07]  /*13e30*/  IMAD.MOV.U32 R6, RZ, RZ, R14 ;  /* 0x000000ffff067224 */ /* 0x000fce00078e000e */
[----:B------:R-:W-:Y:S05]  /*13e40*/  WARPSYNC.COLLECTIVE R15, `(.L_x_991) ;  /* 0x000000000f087348 */ /* 0x000fea0003c00000 */
[----:B------:R0:W1:Y:S02]  /*13e50*/  SHFL.IDX P6, R14, R13, R12, R11 ;  /* 0x0000000c0d0e7389 */ /* 0x00006400000c000b */
[----:B01----:R-:W-:Y:S01]  /*13e60*/  ENDCOLLECTIVE ;  /* 0x000000000000791b */ /* 0x003fe20003800000 */
.L_x_991:
[----:B------:R-:W-:-:S05]  /*13e70*/  LOP3.LUT R27, R27, 0x18, RZ, 0xc0, !PT ;  /* 0x000000181b1b7812 */ /* 0x000fca00078ec0ff */
[----:B------:R-:W-:-:S05]  /*13e80*/  @P0 IMAD.WIDE.U32 R6, R27, 0x2, R6 ;  /* 0x000000021b060825 */ /* 0x000fca00078e0006 */
[----:B------:R-:W-:Y:S01]  /*13e90*/  @!PT LDS RZ, [RZ] ;  /* 0x00000000fffff984 */ /* 0x000fe20000000800 */
[----:B------:R-:W-:Y:S01]  /*13ea0*/  @!PT LDS RZ, [RZ] ;  /* 0x00000000fffff984 */ /* 0x000fe20000000800 */
[----:B------:R-:W-:Y:S01]  /*13eb0*/  @!PT LDS RZ, [RZ] ;  /* 0x00000000fffff984 */ /* 0x000fe20000000800 */
[----:B------:R0:W-:Y:S01]  /*13ec0*/  @P0 LDGSTS.E.BYPASS.LTC128B.128 [R21+0x15400], desc[UR36][R6.64], !P4 ;  /* 0x1540000006150fae */ /* 0x0001e2000e101d64 */
[----:B------:R-:W-:-:S03]  /*13ed0*/  IMAD.MOV.U32 R13, RZ, RZ, R0 ;  /* 0x000000ffff0d7224 */ /* 0x000fc600078e0000 */
[----:B------:R0:W-:Y:S04]  /*13ee0*/  @P0 LDGSTS.E.BYPASS.LTC128B.128 [R21+0x17400], desc[UR36][R6.64+0x40], !P3 ;  /* 0x1740004006150fae */ /* 0x0001e8000d901d64 */
[----:B------:R0:W-:Y:S01]  /*13ef0*/  @P0 LDGSTS.E.BYPASS.LTC128B.128 [R21+0x19400], desc[UR36][R6.64+0x80], !P2 ;  /* 0x1940008006150fae */ /* 0x0001e2000d101d64 */
[----:B------:R-:W-:Y:S01]  /*13f00*/  ISETP.GE.AND P0, PT, R8, 0x21, PT ;  /* 0x000000210800780c */ /* 0x000fe20003f06270 */
[----:B------:R-:W-:-:S12]  /*13f10*/  IMAD.MOV.U32 R4, RZ, RZ, R14 ;  /* 0x000000ffff047224 */ /* 0x000fd800078e000e */
[----:B0-----:R-:W-:Y:S05]  /*13f20*/  WARPSYNC.COLLECTIVE R15, `(.L_x_992) ;  /* 0x000000000f087348 */ /* 0x001fea0003c00000 */
[----:B------:R1:W2:Y:S02]  /*13f30*/  SHFL.IDX P6, R14, R13, R12, R11 ;  /* 0x0000000c0d0e7389 */ /* 0x0002a400000c000b */
[----:B012---:R-:W-:Y:S01]  /*13f40*/  ENDCOLLECTIVE ;  /* 0x000000000000791b */ /* 0x007fe20003800000 */
.L_x_992:
[----:B------:R-:W-:Y:S01]  /*13f50*/  @P0 LEA R25, R28, UR47, 0x1 ;  /* 0x0000002f1c190c11 */ /* 0x000fe2000f8e08ff */
[----:B------:R-:W-:Y:S02]  /*13f60*/  IMAD.MOV.U32 R13, RZ, RZ, R9 ;  /* 0x000000ffff0d7224 */ /* 0x000fe400078e0009 */
[----:B------:R-:W-:Y:S02]  /*13f70*/  IMAD.MOV.U32 R12, RZ, RZ, 0x2 ;  /* 0x00000002ff0c7424 */ /* 0x000fe400078e00ff */
[----:B------:R-:W-:-:S07]  /*13f80*/  IMAD.MOV.U32 R5, RZ, RZ, R14 ;  /* 0x000000ffff057224 */ /* 0x000fce00078e000e */
[----:B------:R-:W-:Y:S05]  /*13f90*/  WARPSYNC.COLLECTIVE R15, `(.L_x_993) ;  /* 0x000000000f087348 */ /* 0x000fea0003c00000 */
[----:B------:R0:W1:Y:S02]  /*13fa0*/  SHFL.IDX P6, R14, R13, R12, R11 ;  /* 0x0000000c0d0e7389 */ /* 0x00006400000c000b */
[----:B01----:R-:W-:Y:S01]  /*13fb0*/  ENDCOLLECTIVE ;  /* 0x000000000000791b */ /* 0x003fe20003800000 */
.L_x_993:
        /* <DEDUP_REMOVED lines=14> */
.L_x_994:
[----:B------:R-:W-:Y:S01]  /*140a0*/  @!PT LDS RZ, [RZ] ;  /* 0x00000000fffff984 */ /* 0x000fe20000000800 */
[----:B------:R-:W-:Y:S01]  /*140b0*/  @!PT LDS RZ, [RZ] ;  /* 0x00000000fffff984 */ /* 0x000fe20000000800 */
[----:B------:R-:W-:Y:S01]  /*140c0*/  @!PT LDS RZ, [RZ] ;  /* 0x00000000fffff984 */ /* 0x000fe20000000800 */
[----:B------:R0:W-:Y:S01]  /*140d0*/  @P0 LDGSTS.E.BYPASS.LTC128B.128 [R25+0x19c00], desc[UR36][R4.64+0x80], !P2 ;  /* 0x19c0008004190fae */ /* 0x0001e2000d101d64 */
[----:B------:R-:W-:Y:S01]  /*140e0*/  ISETP.GE.AND P0, PT, R8, 0x41, PT ;  /* 0x000000410800780c */ /* 0x000fe20003f06270 */
[----:B------:R-:W-:Y:S02]  /*140f0*/  IMAD.MOV.U32 R13, RZ, RZ, R9 ;  /* 0x000000ffff0d7224 */ /* 0x000fe400078e0009 */
[----:B------:R-:W-:Y:S02]  /*14100*/  IMAD.MOV.U32 R12, RZ, RZ, 0x3 ;  /* 0x00000003ff0c7424 */ /* 0x000fe400078e00ff */
[----:B------:R-:W-:-:S08]  /*14110*/  IMAD.MOV.U32 R3, RZ, RZ, R14 ;  /* 0x000000ffff037224 */ /* 0x000fd000078e000e */
[----:B0-----:R-:W-:Y:S05]  /*14120*/  WARPSYNC.COLLECTIVE R15, `(.L_x_995) ;  /* 0x000000000f087348 */ /* 0x001fea0003c00000 */
[----:B------:R1:W2:Y:S02]  /*14130*/  SHFL.IDX P6, R14, R13, R12, R11 ;  /* 0x0000000c0d0e7389 */ /* 0x0002a400000c000b */
[----:B012---:R-:W-:Y:S01]  /*14140*/  ENDCOLLECTIVE ;  /* 0x000000000000791b */ /* 0x007fe20003800000 */
.L_x_995:
[----:B------:R-:W-:-:S04]  /*14150*/  LOP3.LUT R3, R3, R2, RZ, 0x3c, !PT ;  /* 0x0000000203037212 */ /* 0x000fc800078e3cff */
[----:B------:R-:W-:-:S04]  /*14160*/  LOP3.LUT R2, R3, R2, RZ, 0x3c, !PT ;  /* 0x0000000203027212 */ /* 0x000fc800078e3cff */
[----:B------:R-:W-:Y:S01]  /*14170*/  LOP3.LUT R3, R3, R2, RZ, 0x3c, !PT ;  /* 0x0000000203037212 */ /* 0x000fe200078e3cff */
[----:B------:R-:W-:Y:S02]  /*14180*/  IMAD.MOV.U32 R13, RZ, RZ, R0 ;  /* 0x000000ffff0d7224 */ /* 0x000fe400078e0000 */
[----:B------:R-:W-:Y:S01]  /*14190*/  @P0 IMAD.WIDE.U32 R2, R27, 0x2, R2 ;  /* 0x000000021b020825 */ /* 0x000fe200078e0002 */
[----:B------:R-:W-:-:S05]  /*141a0*/  @P0 LEA R27, R28, UR47, 0x1 ;  /* 0x0000002f1c1b0c11 */ /* 0x000fca000f8e08ff */
        /* <DEDUP_REMOVED lines=10> */
.L_x_996:
[----:B------:R-:W-:Y:S05]  /*14250*/  BRA `(.L_x_997) ;  /* 0xffffffd0002c7947 */ /* 0x000fea000383ffff */
.L_x_950:
[----:B------:R-:W-:Y:S02]  /*14260*/  IMAD.MOV.U32 R13, RZ, RZ, R9 ;  /* 0x000000ffff0d7224 */ /* 0x000fe400078e0009 */
[----:B------:R-:W-:Y:S02]  /*14270*/  IMAD.MOV.U32 R12, RZ, RZ, RZ ;  /* 0x000000ffff0c7224 */ /* 0x000fe400078e00ff */
[----:B------:R-:W-:Y:S02]  /*14280*/  IMAD.MOV.U32 R11, RZ, RZ, 0x1c1f ;  /* 0x00001c1fff0b7424 */ /* 0x000fe400078e00ff */
[----:B------:R-:W-:Y:S02]  /*14290*/  IMAD.MOV.U32 R15, RZ, RZ, -0x1 ;  /* 0xffffffffff0f7424 */ /* 0x000fe400078e00ff */
[----:B------:R-:W-:Y:S02]  /*142a0*/  VIADD R6, R21, UR42 ;  /* 0x0000002a15067c36 */ /* 0x000fe40008000000 */
[----:B------:R-:W-:-:S07]  /*142b0*/  IMAD.MOV.U32 R24, RZ, RZ, 0x1 ;  /* 0x00000001ff187424 */ /* 0x000fce00078e00ff */
[----:B------:R-:W-:Y:S05]  /*142c0*/  WARPSYNC.COLLECTIVE R15, `(.L_x_998) ;  /* 0x000000000f087348 */ /* 0x000fea0003c00000 */
[----:B------:R0:W1:Y:S02]  /*142d0*/  SHFL.IDX P6, R14, R13, R12, R11 ;  /* 0x0000000c0d0e7389 */ /* 0x00006400000c000b */
[----:B01----:R-:W-:Y:S01]  /*142e0*/  ENDCOLLECTIVE ;  /* 0x000000000000791b */ /* 0x003fe20003800000 */
.L_x_998:
[----:B------:R-:W-:Y:S02]  /*142f0*/  VIADD R5, R6, 0x20 ;  /* 0x0000002006057836 */ /* 0x000fe40000000000 */
[----:B------:R-:W-:Y:S02]  /*14300*/  IMAD.MOV.U32 R13, RZ, RZ, R7 ;  /* 0x000000ffff0d7224 */ /* 0x000fe400078e0007 */
[----:B------:R-:W-:-:S07]  /*14310*/  IMAD.MOV.U32 R2, RZ, RZ, R14 ;  /* 0x000000ffff027224 */ /* 0x000fce00078e000e */
[----:B------:R-:W-:Y:S05]  /*14320*/  WARPSYNC.COLLECTIVE R15, `(.L_x_999) ;  /* 0x000000000f087348 */ /* 0x000fea0003c00000 */
[----:B------:R0:W1:Y:S02]  /*14330*/  SHFL.IDX P6, R14, R13, R12, R11 ;  /* 0x0000000c0d0e7389 */ /* 0x00006400000c000b */
[----:B01----:R-:W-:Y:S01]  /*14340*/  ENDCOLLECTIVE ;  /* 0x000000000000791b */ /* 0x003fe20003800000 */
.L_x_999:
[----:B------:R-:W-:Y:S01]  /*14350*/  ULDC UR4, c[0x0][0x288] ;  /* 0x0000a20000047ab9 */ /* 0x000fe20000000800 */
[----:B------:R-:W-:Y:S02]  /*14360*/  IMAD.MOV.U32 R3, RZ, RZ, R2 ;  /* 0x000000ffff037224 */ /* 0x000fe400078e0002 */
[----:B------:R-:W-:-:S05]  /*14370*/  IMAD R0, R20, UR4, RZ ;  /* 0x0000000414007c24 */ /* 0x000fca000f8e02ff */
[----:B------:R-:W-:Y:S01]  /*14380*/  ISETP.GE.AND P2, PT, R6, R0, PT ;  /* 0x000000000600720c */ /* 0x000fe20003f46270 */
[----:B------:R-:W-:Y:S02]  /*14390*/  IMAD.MOV.U32 R13, RZ, RZ, R9 ;  /* 0x000000ffff0d7224 */ /* 0x000fe400078e0009 */
[----:B------:R-:W-:-:S10]  /*143a0*/  IMAD.MOV.U32 R12, RZ, RZ, 0x1 ;  /* 0x00000001ff0c7424 */ /* 0x000fd400078e00ff */
[----:B------:R-:W-:Y:S01]  /*143b0*/  @!P2 LEA R21, R28, UR47, 0x1 ;  /* 0x0000002f1c15ac11 */ /* 0x000fe2000f8e08ff */
[----:B------:R-:W-:-:S07]  /*143c0*/  IMAD.MOV.U32 R2, RZ, RZ, R14 ;  /* 0x000000ffff027224 */ /* 0x000fce00078e000e */
[----:B------:R-:W-:Y:S05]  /*143d0*/  WARPSYNC.COLLECTIVE R15, `(.L_x_1000) ;  /* 0x000000000f087348 */ /* 0x000fea0003c00000 */
[----:B------:R0:W1:Y:S02]  /*143e0*/  SHFL.IDX P6, R14, R13, R12, R11 ;  /* 0x0000000c0d0e7389 */ /* 0x00006400000c000b */
[----:B01----:R-:W-:Y:S01]  /*143f0*/  ENDCOLLECTIVE ;  /* 0x000000000000791b */ /* 0x003fe20003800000 */
.L_x_1000:
        /* <DEDUP_REMOVED lines=13> */
.L_x_1001:
[----:B------:R-:W-:Y:S02]  /*144d0*/  VIADD R3, R6, 0x40 ;  /* 0x0000004006037836 */ /* 0x000fe40000000000 */
[----:B------:R-:W-:Y:S01]  /*144e0*/  IMAD.MOV.U32 R5, RZ, RZ, R4 ;  /* 0x000000ffff057224 */ /* 0x000fe200078e0004 */
[----:B------:R-:W-:Y:S01]  /*144f0*/  @!P2 LEA R25, R28, UR47, 0x1 ;  /* 0x0000002f1c19ac11 */ /* 0x000fe2000f8e08ff */
[----:B------:R-:W-:Y:S02]  /*14500*/  IMAD.MOV.U32 R13, RZ, RZ, R9 ;  /* 0x000000ffff0d7224 */ /* 0x000fe400078e0009 */
[----:B------:R-:W-:Y:S02]  /*14510*/  IMAD.MOV.U32 R12, RZ, RZ, 0x2 ;  /* 0x00000002ff0c7424 */ /* 0x000fe400078e00ff */
[----:B------:R-:W-:-:S07]  /*14520*/  IMAD.MOV.U32 R4, RZ, RZ, R14 ;  /* 0x000000ffff047224 */ /* 0x000fce00078e000e */
[----:B------:R-:W-:Y:S05]  /*14530*/  WARPSYNC.COLLECTIVE R15, `(.L_x_1002) ;  /* 0x000000000f087348 */ /* 0x000fea0003c00000 */
[----:B------:R0:W1:Y:S02]  /*14540*/  SHFL.IDX P6, R14, R13, R12, R11 ;  /* 0x0000000c0d0e7389 */ /* 0x00006400000c000b */
[----:B01----:R-:W-:Y:S01]  /*14550*/  ENDCOLLECTIVE ;  /* 0x000000000000791b */ /* 0x003fe20003800000 */
.L_x_1002:
        /* <DEDUP_REMOVED lines=13> */
.L_x_1003:
        /* <DEDUP_REMOVED lines=8> */
.L_x_1004:
        /* <DEDUP_REMOVED lines=12> */
.L_x_1005:
[----:B------:R-:W-:-:S05]  /*14770*/  VIADD R3, R6, 0x60 ;  /* 0x0000006006037836 */ /* 0x000fca0000000000 */
        /* <DEDUP_REMOVED lines=9> */
.L_x_1006:
        /* <DEDUP_REMOVED lines=13> */
.L_x_1007:
[----:B------:R-:W-:Y:S01]  /*148e0*/  @!P2 LEA R7, R28, UR47, 0x1 ;  /* 0x0000002f1c07ac11 */ /* 0x000fe2000f8e08ff */
[----:B------:R-:W-:Y:S02]  /*148f0*/  IMAD.MOV.U32 R13, RZ, RZ, R8 ;  /* 0x000000ffff0d7224 */ /* 0x000fe400078e0008 */
[----:B------:R-:W-:Y:S02]  /*14900*/  IMAD.MOV.U32 R12, RZ, RZ, 0x1 ;  /* 0x00000001ff0c7424 */ /* 0x000fe400078e00ff */
[----:B------:R-:W-:-:S07]  /*14910*/  IMAD.MOV.U32 R2, RZ, RZ, R14 ;  /* 0x000000ffff027224 */ /* 0x000fce00078e000e */
[----:B------:R-:W-:Y:S05]  /*14920*/  WARPSYNC.COLLECTIVE R15, `(.L_x_1008) ;  /* 0x000000000f087348 */ /* 0x000fea0003c00000 */
[----:B------:R0:W1:Y:S02]  /*14930*/  SHFL.IDX P6, R14, R13, R12, R11 ;  /* 0x0000000c0d0e7389 */ /* 0x00006400000c000b */
[----:B01----:R-:W-:Y:S01]  /*14940*/  ENDCOLLECTIVE ;  /* 0x000000000000791b */ /* 0x003fe20003800000 */
.L_x_1008:
        /* <DEDUP_REMOVED lines=12> */
.L_x_1009:
[----:B------:R-:W-:Y:S05]  /*14a10*/  BRA `(.L_x_1010) ;  /* 0xffffffd400147947 */ /* 0x000fea000383ffff */
.L_x_953:
[----:B0-----:R-:W-:-:S04]  /*14a20*/  IMAD.U32 R3, RZ, RZ, UR47 ;  /* 0x0000002fff037e24 */ /* 0x001fc8000f8e00ff */
[----:B------:R0:W1:Y:S03]  /*14a30*/  SYNCS.PHASECHK.TRANS64.TRYWAIT P1, [R3+URZ+0x2d820], R0 ;  /* 0x02d82000030075a7 */ /* 0x000066000802017f */
[----:B-1----:R-:W-:Y:S05]  /*14a40*/  @!P1 NANOSLEEP.SYNCS 0x989680 ;  /* 0x009896800000995d */ /* 0x002fea0003900000 */
[----:B------:R-:W1:Y:S02]  /*14a50*/  @!P1 SYNCS.PHASECHK.TRANS64 P1, [R3+URZ+0x2d820], R0 ;  /* 0x02d82000030095a7 */ /* 0x000e64000802007f */
[----:B-1----:R-:W-:Y:S05]  /*14a60*/  @!P1 BRA `(.L_x_953) ;  /* 0xfffffffc00ec9947 */ /* 0x002fea000383ffff */
[----:B------:R-:W-:Y:S05]  /*14a70*/  BRA `(.L_x_1011) ;  /* 0xffffffd400647947 */ /* 0x000fea000383ffff */
.L_x_957:
[----:B0-----:R0:W1:Y:S02]  /*14a80*/  SYNCS.PHASECHK.TRANS64.TRYWAIT P0, [R7+URZ+0x2d840], R2 ;  /* 0x02d84002070075a7 */ /* 0x001064000800017f */
[----:B-1----:R-:W-:Y:S05]  /*14a90*/  @!P0 NANOSLEEP.SYNCS 0x989680 ;  /* 0x009896800000895d */ /* 0x002fea0003900000 */
[----:B------:R-:W1:Y:S02]  /*14aa0*/  @!P0 SYNCS.PHASECHK.TRANS64 P0, [R7+URZ+0x2d840], R2 ;  /* 0x02d84002070085a7 */ /* 0x000e64000800007f */
[----:B-1----:R-:W-:Y:S05]  /*14ab0*/  @!P0 BRA `(.L_x_957) ;  /* 0xfffffffc00f08947 */ /* 0x002fea000383ffff */
[----:B------:R-:W-:Y:S05]  /*14ac0*/  BRA `(.L_x_1012) ;  /* 0xffffffd8005c7947 */ /* 0x000fea000383ffff */
.L_x_958:
        /* <DEDUP_REMOVED lines=8> */
.L_x_1014:
[----:B------:R-:W-:Y:S05]  /*14b50*/  BSYNC B1 ;  /* 0x0000000000017941 */ /* 0x000fea0003800000 */
.L_x_1013:
[----:B------:R-:W0:Y:S01]  /*14b60*/  S2R R27, SR_TID.X ;  /* 0x00000000001b7919 */ /* 0x000e220000002100 */
[----:B------:R-:W-:Y:S01]  /*14b70*/  IMAD.MOV.U32 R13, RZ, RZ, R8 ;  /* 0x000000ffff0d7224 */ /* 0x000fe200078e0008 */
[----:B------:R-:W-:Y:S01]  /*14b80*/  LOP3.LUT R16, R16, 0xf7ffffff, RZ, 0xc0, !PT ;  /* 0xf7ffffff10107812 */ /* 0x000fe200078ec0ff */
[----:B------:R-:W-:Y:S01]  /*14b90*/  IMAD.MOV.U32 R12, RZ, RZ, RZ ;  /* 0x000000ffff0c7224 */ /* 0x000fe200078e00ff */
[----:B------:R-:W-:Y:S01]  /*14ba0*/  LEA R9, R9, UR47, 0x1 ;  /* 0x0000002f09097c11 */ /* 0x000fe2000f8e08ff */
[----:B------:R-:W-:Y:S01]  /*14bb0*/  IMAD.MOV.U32 R11, RZ, RZ, 0x1c1f ;  /* 0x00001c1fff0b7424 */ /* 0x000fe200078e00ff */
[----:B------:R-:W-:Y:S01]  /*14bc0*/  @P1 LOP3.LUT R16, R16, 0x8000000, RZ, 0xfc, !PT ;  /* 0x0800000010101812 */ /* 0x000fe200078efcff */
[----:B------:R-:W-:Y:S02]  /*14bd0*/  IMAD.MOV.U32 R15, RZ, RZ, -0x1 ;  /* 0xffffffffff0f7424 */ /* 0x000fe400078e00ff */
[----:B------:R-:W-:Y:S01]  /*14be0*/  IMAD.MOV.U32 R3, RZ, RZ, R14 ;  /* 0x000000ffff037224 */ /* 0x000fe200078e000e */
[----:B------:R-:W-:-:S13]  /*14bf0*/  LOP3.LUT P1, RZ, R16, 0x4, RZ, 0xc0, !PT ;  /* 0x0000000410ff7812 */ /* 0x000fda000782c0ff */
[----:B0-----:R-:W-:Y:S05]  /*14c00*/  WARPSYNC.COLLECTIVE R15, `(.L_x_1015) ;  /* 0x000000000f087348 */ /* 0x001fea0003c00000 */
[----:B------:R1:W2:Y:S02]  /*14c10*/  SHFL.IDX P6, R14, R13, R12, R11 ;  /* 0x0000000c0d0e7389 */ /* 0x0002a400000c000b */
[----:B012---:R-:W-:Y:S01]  /*14c20*/  ENDCOLLECTIVE ;  /* 0x000000000000791b */ /* 0x007fe20003800000 */
.L_x_1015:
        /* <DEDUP_REMOVED lines=8> */
.L_x_1016:
        /* <DEDUP_REMOVED lines=14> */
.L_x_1017:
[----:B------:R-:W-:Y:S02]  /*14d90*/  IMAD.MOV.U32 R13, RZ, RZ, R19 ;  /* 0x000000ffff0d7224 */ /* 0x000fe400078e0013 */
[----:B------:R-:W-:Y:S02]  /*14da0*/  IMAD.MOV.U32 R12, RZ, RZ, 0x2 ;  /* 0x00000002ff0c7424 */ /* 0x000fe400078e00ff */
[----:B------:R-:W-:-:S07]  /*14db0*/  IMAD.MOV.U32 R2, RZ, RZ, R14 ;  /* 0x000000ffff027224 */ /* 0x000fce00078e000e */
[----:B------:R-:W-:Y:S05]  /*14dc0*/  WARPSYNC.COLLECTIVE R15, `(.L_x_1018) ;  /* 0x000000000f087348 */ /* 0x000fea0003c00000 */
[----:B------:R0:W1:Y:S02]  /*14dd0*/  SHFL.IDX P6, R14, R13, R12, R11 ;  /* 0x0000000c0d0e7389 */ /* 0x00006400000c000b */
[----:B01----:R-:W-:Y:S01]  /*14de0*/  ENDCOLLECTIVE ;  /* 0x000000000000791b */ /* 0x003fe20003800000 */
.L_x_1018:
        /* <DEDUP_REMOVED lines=13> */
.L_x_1019:
[----:B------:R-:W-:Y:S02]  /*14ec0*/  IMAD.MOV.U32 R13, RZ, RZ, R19 ;  /* 0x000000ffff0d7224 */ /* 0x000fe400078e0013 */
[----:B------:R-:W-:Y:S02]  /*14ed0*/  IMAD.MOV.U32 R12, RZ, RZ, 0x3 ;  /* 0x00000003ff0c7424 */ /* 0x000fe400078e00ff */
[----:B------:R-:W-:-:S07]  /*14ee0*/  IMAD.MOV.U32 R2, RZ, RZ, R14 ;  /* 0x000000ffff027224 */ /* 0x000fce00078e000e */
[----:B------:R-:W-:Y:S05]  /*14ef0*/  WARPSYNC.COLLECTIVE R15, `(.L_x_1020) ;  /* 0x000000000f087348 */ /* 0x000fea0003c00000 */
[----:B------:R0:W1:Y:S02]  /*14f00*/  SHFL.IDX P6, R14, R13, R12, R11 ;  /* 0x0000000c0d0e7389 */ /* 0x00006400000c000b */
[----:B01----:R-:W-:Y:S01]  /*14f10*/  ENDCOLLECTIVE ;  /* 0x000000000000791b */ /* 0x003fe20003800000 */
.L_x_1020:
        /* <DEDUP_REMOVED lines=14> */
.L_x_1021:
[----:B------:R-:W-:Y:S01]  /*15000*/  IMAD.MOV.U32 R2, RZ, RZ, R14 ;  /* 0x000000ffff027224 */ /* 0x000fe200078e000e */
[----:B------:R-:W-:Y:S06]  /*15010*/  BRA `(.L_x_1022) ;  /* 0xffffffd400f47947 */ /* 0x000fec000383ffff */
.L_x_963:
[----:B-1----:R1:W2:Y:S02]  /*15020*/  SYNCS.PHASECHK.TRANS64.TRYWAIT P0, [R7+URZ+0x2d860], R2 ;  /* 0x02d86002070075a7 */ /* 0x0022a4000800017f */
[----:B--2---:R-:W-:Y:S05]  /*15030*/  @!P0 NANOSLEEP.SYNCS 0x989680 ;  /* 0x009896800000895d */ /* 0x004fea0003900000 */
[----:B------:R-:W2:Y:S02]  /*15040*/  @!P0 SYNCS.PHASECHK.TRANS64 P0, [R7+URZ+0x2d860], R2 ;  /* 0x02d86002070085a7 */ /* 0x000ea4000800007f */
[----:B--2---:R-:W-:Y:S05]  /*15050*/  @!P0 BRA `(.L_x_963) ;  /* 0xfffffffc00f08947 */ /* 0x004fea000383ffff */
[----:B------:R-:W-:Y:S05]  /*15060*/  BRA `(.L_x_1023) ;  /* 0xffffffd800547947 */ /* 0x000fea000383ffff */
.L_x_964:
        /* <DEDUP_REMOVED lines=8> */
.L_x_1025:
[----:B------:R-:W-:Y:S05]  /*150f0*/  BSYNC B1 ;  /* 0x0000000000017941 */ /* 0x000fea0003800000 */
.L_x_1024:
[----:B------:R-:W-:Y:S01]  /*15100*/  IMAD.MOV.U32 R13, RZ, RZ, R17 ;  /* 0x000000ffff0d7224 */ /* 0x000fe200078e0011 */
[----:B------:R-:W-:Y:S01]  /*15110*/  LEA R8, R8, UR47, 0x1 ;  /* 0x0000002f08087c11 */ /* 0x000fe2000f8e08ff */
[----:B------:R-:W-:Y:S02]  /*15120*/  IMAD.MOV.U32 R12, RZ, RZ, RZ ;  /* 0x000000ffff0c7224 */ /* 0x000fe400078e00ff */
[----:B------:R-:W-:Y:S02]  /*15130*/  IMAD.MOV.U32 R11, RZ, RZ, 0x1c1f ;  /* 0x00001c1fff0b7424 */ /* 0x000fe400078e00ff */
[----:B------:R-:W-:Y:S02]  /*15140*/  IMAD.MOV.U32 R15, RZ, RZ, -0x1 ;  /* 0xffffffffff0f7424 */ /* 0x000fe400078e00ff */
[----:B------:R-:W-:-:S07]  /*15150*/  IMAD.MOV.U32 R3, RZ, RZ, R14 ;  /* 0x000000ffff037224 */ /* 0x000fce00078e000e */
[----:B------:R-:W-:Y:S05]  /*15160*/  WARPSYNC.COLLECTIVE R15, `(.L_x_1026) ;  /* 0x000000000f087348 */ /* 0x000fea0003c00000 */
[----:B------:R0:W1:Y:S02]  /*15170*/  SHFL.IDX P6, R14, R13, R12, R11 ;  /* 0x0000000c0d0e7389 */ /* 0x00006400000c000b */
[----:B01----:R-:W-:Y:S01]  /*15180*/  ENDCOLLECTIVE ;  /* 0x000000000000791b */ /* 0x003fe20003800000 */
.L_x_1026:
[----:B------:R-:W-:Y:S02]  /*15190*/  IMAD.MOV.U32 R13, RZ, RZ, R18 ;  /* 0x000000ffff0d7224 */ /* 0x000fe400078e0012 */
[----:B------:R-:W-:Y:S01]  /*151a0*/  IMAD.MOV.U32 R12, RZ, RZ, 0x1 ;  /* 0x00000001ff0c7424 */ /* 0x000fe200078e00ff */
[----:B------:R-:W-:-:S13]  /*151b0*/  IADD3 R2, P0, R14, R4, RZ ;  /* 0x000000040e027210 */ /* 0x000fda0007f1e0ff */
[----:B------:R-:W-:Y:S05]  /*151c0*/  WARPSYNC.COLLECTIVE R15, `(.L_x_1027) ;  /* 0x000000000f087348 */ /* 0x000fea0003c00000 */
[----:B------:R0:W1:Y:S02]  /*151d0*/  SHFL.IDX P6, R14, R13, R12, R11 ;  /* 0x0000000c0d0e7389 */ /* 0x00006400000c000b */
[----:B01----:R-:W-:Y:S01]  /*151e0*/  ENDCOLLECTIVE ;  /* 0x000000000000791b */ /* 0x003fe20003800000 */
.L_x_1027:
        /* <DEDUP_REMOVED lines=15> */
.L_x_1028:
[----:B------:R-:W-:Y:S02]  /*152e0*/  IMAD.MOV.U32 R13, RZ, RZ, R18 ;  /* 0x000000ffff0d7224 */ /* 0x000fe400078e0012 */
[----:B------:R-:W-:Y:S01]  /*152f0*/  IMAD.MOV.U32 R12, RZ, RZ, 0x2 ;  /* 0x00000002ff0c7424 */ /* 0x000fe200078e00ff */
[----:B------:R-:W-:-:S13]  /*15300*/  IADD3 R2, P0, R14, R4, RZ ;  /* 0x000000040e027210 */ /* 0x000fda0007f1e0ff */
[----:B------:R-:W-:Y:S05]  /*15310*/  WARPSYNC.COLLECTIVE R15, `(.L_x_1029) ;  /* 0x000000000f087348 */ /* 0x000fea0003c00000 */
[----:B------:R0:W1:Y:S02]  /*15320*/  SHFL.IDX P6, R14, R13, R12, R11 ;  /* 0x0000000c0d0e7389 */ /* 0x00006400000c000b */
[----:B01----:R-:W-:Y:S01]  /*15330*/  ENDCOLLECTIVE ;  /* 0x000000000000791b */ /* 0x003fe20003800000 */
.L_x_1029:
        /* <DEDUP_REMOVED lines=15> */
.L_x_1030:
[----:B------:R-:W-:Y:S02]  /*15430*/  IMAD.MOV.U32 R13, RZ, RZ, R18 ;  /* 0x000000ffff0d7224 */ /* 0x000fe400078e0012 */
[----:B------:R-:W-:Y:S01]  /*15440*/  IMAD.MOV.U32 R12, RZ, RZ, 0x3 ;  /* 0x00000003ff0c7424 */ /* 0x000fe200078e00ff */
[----:B------:R-:W-:-:S13]  /*15450*/  IADD3 R2, P0, R14, R4, RZ ;  /* 0x000000040e027210 */ /* 0x000fda0007f1e0ff */
[----:B------:R-:W-:Y:S05]  /*15460*/  WARPSYNC.COLLECTIVE R15, `(.L_x_1031) ;  /* 0x000000000f087348 */ /* 0x000fea0003c00000 */
[----:B------:R0:W1:Y:S02]  /*15470*/  SHFL.IDX P6, R14, R13, R12, R11 ;  /* 0x0000000c0d0e7389 */ /* 0x00006400000c000b */
[----:B01----:R-:W-:Y:S01]  /*15480*/  ENDCOLLECTIVE ;  /* 0x000000000000791b */ /* 0x003fe20003800000 */
.L_x_1031:
        /* <DEDUP_REMOVED lines=12> */
.L_x_1032:
[----:B------:R-:W-:Y:S01]  /*15550*/  @!PT LDS RZ, [RZ] ;  /* 0x00000000fffff984 */ /* 0x000fe20000000800 */
[----:B------:R-:W-:Y:S01]  /*15560*/  @!PT LDS RZ, [RZ] ;  /* 0x00000000fffff984 */ /* 0x000fe20000000800 */
[----:B------:R-:W-:Y:S01]  /*15570*/  @!PT LDS RZ, [RZ] ;  /* 0x00000000fffff984 */ /* 0x000fe20000000800 */
[----:B------:R0:W-:Y:S01]  /*15580*/  LDGSTS.E.BYPASS.LTC128B.128 [R8+0x3400], desc[UR36][R2.64+0x40], !P0 ;  /* 0x0340004002087fae */ /* 0x0001e2000c101d64 */
[----:B------:R-:W-:-:S13]  /*15590*/  ISETP.LT.OR P0, PT, R0, 0x41, P1 ;  /* 0x000000410000780c */ /* 0x000fda0000f01670 */
[----:B------:R0:W-:Y:S01]  /*155a0*/  LDGSTS.E.BYPASS.LTC128B.128 [R8+0x5400], desc[UR36][R2.64+0x80], !P0 ;  /* 0x0540008002087fae */ /* 0x0001e2000c101d64 */
[----:B------:R-:W-:Y:S05]  /*155b0*/  BRA `(.L_x_1033) ;  /* 0xffffffd400947947 */ /* 0x000fea000383ffff */
.L_x_970:
[----:B0-----:R0:W1:Y:S02]  /*155c0*/  SYNCS.PHASECHK.TRANS64.TRYWAIT P0, [R0+URZ+0x2d860], R3 ;  /* 0x02d86003000075a7 */ /* 0x001064000800017f */
[----:B-1----:R-:W-:Y:S05]  /*155d0*/  @!P0 NANOSLEEP.SYNCS 0x989680 ;  /* 0x009896800000895d */ /* 0x002fea0003900000 */
[----:B------:R-:W1:Y:S02]  /*155e0*/  @!P0 SYNCS.PHASECHK.TRANS64 P0, [R0+URZ+0x2d860], R3 ;  /* 0x02d86003000085a7 */ /* 0x000e64000800007f */
[----:B-1----:R-:W-:Y:S05]  /*155f0*/  @!P0 BRA `(.L_x_970) ;  /* 0xfffffffc00f08947 */ /* 0x002fea000383ffff */
[----:B------:R-:W-:Y:S05]  /*15600*/  BRA `(.L_x_1034) ;  /* 0xffffffd800907947 */ /* 0x000fea000383ffff */
.L_x_971:
        /* <DEDUP_REMOVED lines=8> */
.L_x_1036:
[----:B------:R-:W-:Y:S05]  /*15690*/  BSYNC B0 ;  /* 0x0000000000007941 */ /* 0x000fea0003800000 */
.L_x_1035:
[----:B------:R-:W0:Y:S01]  /*156a0*/  S2R R2, SR_TID.X ;  /* 0x0000000000027919 */ /* 0x000e220000002100 */
[----:B------:R-:W-:Y:S01]  /*156b0*/  IMAD.MOV.U32 R13, RZ, RZ, R17 ;  /* 0x000000ffff0d7224 */ /* 0x000fe200078e0011 */
[----:B------:R-:W-:Y:S01]  /*156c0*/  LEA R4, R4, UR47, 0x1 ;  /* 0x0000002f04047c11 */ /* 0x000fe2000f8e08ff */
[----:B------:R-:W-:Y:S02]  /*156d0*/  IMAD.MOV.U32 R12, RZ, RZ, RZ ;  /* 0x000000ffff0c7224 */ /* 0x000fe400078e00ff */
[----:B------:R-:W-:Y:S02]  /*156e0*/  IMAD.MOV.U32 R11, RZ, RZ, 0x1c1f ;  /* 0x00001c1fff0b7424 */ /* 0x000fe400078e00ff */
[----:B------:R-:W-:Y:S02]  /*156f0*/  IMAD.MOV.U32 R15, RZ, RZ, -0x1 ;  /* 0xffffffffff0f7424 */ /* 0x000fe400078e00ff */
[----:B------:R-:W-:-:S07]  /*15700*/  IMAD.MOV.U32 R3, RZ, RZ, R14 ;  /* 0x000000ffff037224 */ /* 0x000fce00078e000e */
[----:B0-----:R-:W-:Y:S05]  /*15710*/  WARPSYNC.COLLECTIVE R15, `(.L_x_1037) ;  /* 0x000000000f087348 */ /* 0x001fea0003c00000 */
[----:B------:R1:W2:Y:S02]  /*15720*/  SHFL.IDX P6, R14, R13, R12, R11 ;  /* 0x0000000c0d0e7389 */ /* 0x0002a400000c000b */
[----:B012---:R-:W-:Y:S01]  /*15730*/  ENDCOLLECTIVE ;  /* 0x000000000000791b */ /* 0x007fe20003800000 */
.L_x_1037:
[----:B------:R-:W-:Y:S02]  /*15740*/  ULDC UR4, c[0x0][0x2f4] ;  /* 0x0000bd0000047ab9 */ /* 0x000fe40000000800 */
[----:B------:R-:W-:-:S04]  /*15750*/  ISETP.GE.AND P2, PT, R9, UR4, PT ;  /* 0x0000000409007c0c */ /* 0x000fc8000bf46270 */
[----:B------:R-:W-:Y:S01]  /*15760*/  ISETP.LT.OR P3, PT, R5, 0x1, P2 ;  /* 0x000000010500780c */ /* 0x000fe20001761670 */
[----:B------:R-:W-:Y:S02]  /*15770*/  IMAD.MOV.U32 R13, RZ, RZ, R18 ;  /* 0x000000ffff0d7224 */ /* 0x000fe400078e0012 */
        /* <DEDUP_REMOVED lines=11> */
.L_x_1038:
        /* <DEDUP_REMOVED lines=17> */
.L_x_1039:
[----:B------:R-:W-:Y:S02]  /*15940*/  IMAD.MOV.U32 R3, RZ, RZ, R6 ;  /* 0x000000ffff037224 */ /* 0x000fe400078e0006 */
[----:B------:R-:W-:Y:S02]  /*15950*/  IMAD.MOV.U32 R6, RZ, RZ, RZ ;  /* 0x000000ffff067224 */ /* 0x000fe400078e00ff */
[----:B------:R-:W-:Y:S02]  /*15960*/  IMAD.MOV.U32 R13, RZ, RZ, R18 ;  /* 0x000000ffff0d7224 */ /* 0x000fe400078e0012 */
[----:B------:R-:W-:Y:S02]  /*15970*/  IMAD.MOV.U32 R12, RZ, RZ, 0x2 ;  /* 0x00000002ff0c7424 */ /* 0x000fe400078e00ff */
[----:B------:R-:W-:-:S07]  /*15980*/  IMAD.MOV.U32 R2, RZ, RZ, R14 ;  /* 0x000000ffff027224 */ /* 0x000fce00078e000e */
[----:B------:R-:W-:Y:S05]  /*15990*/  WARPSYNC.COLLECTIVE R15, `(.L_x_1040) ;  /* 0x000000000f087348 */ /* 0x000fea0003c00000 */
[----:B------:R0:W1:Y:S02]  /*159a0*/  SHFL.IDX P6, R14, R13, R12, R11 ;  /* 0x0000000c0d0e7389 */ /* 0x00006400000c000b */
[----:B01----:R-:W-:Y:S01]  /*159b0*/  ENDCOLLECTIVE ;  /* 0x000000000000791b */ /* 0x003fe20003800000 */
.L_x_1040:
        /* <DEDUP_REMOVED lines=15> */
.L_x_1041:
[----:B------:R-:W-:Y:S02]  /*15ab0*/  IMAD.MOV.U32 R3, RZ, RZ, R7 ;  /* 0x000000ffff037224 */ /* 0x000fe400078e0007 */
[----:B------:R-:W-:Y:S02]  /*15ac0*/  IMAD.MOV.U32 R13, RZ, RZ, R18 ;  /* 0x000000ffff0d7224 */ /* 0x000fe400078e0012 */
[----:B------:R-:W-:Y:S02]  /*15ad0*/  IMAD.MOV.U32 R12, RZ, RZ, 0x3 ;  /* 0x00000003ff0c7424 */ /* 0x000fe400078e00ff */
[----:B------:R-:W-:-:S07]  /*15ae0*/  IMAD.MOV.U32 R8, RZ, RZ, R14 ;  /* 0x000000ffff087224 */ /* 0x000fce00078e000e */
[----:B------:R-:W-:Y:S05]  /*15af0*/  WARPSYNC.COLLECTIVE R15, `(.L_x_1042) ;  /* 0x000000000f087348 */ /* 0x000fea0003c00000 */
[----:B------:R0:W1:Y:S02]  /*15b00*/  SHFL.IDX P6, R14, R13, R12, R11 ;  /* 0x0000000c0d0e7389 */ /* 0x00006400000c000b */
[----:B01----:R-:W-:Y:S01]  /*15b10*/  ENDCOLLECTIVE ;  /* 0x000000000000791b */ /* 0x003fe20003800000 */
.L_x_1042:
        /* <DEDUP_REMOVED lines=13> */
.L_x_1043:
[----:B------:R-:W-:Y:S05]  /*15bf0*/  BRA `(.L_x_1044) ;  /* 0xffffffd400d87947 */ /* 0x000fea000383ffff */
.L_x_974:
[----:B0-----:R0:W1:Y:S02]  /*15c00*/  SYNCS.PHASECHK.TRANS64.TRYWAIT P0, [R7+URZ+0x2d820], R6 ;  /* 0x02d82006070075a7 */ /* 0x001064000800017f */
[----:B-1----:R-:W-:Y:S05]  /*15c10*/  @!P0 NANOSLEEP.SYNCS 0x989680 ;  /* 0x009896800000895d */ /* 0x002fea0003900000 */
[----:B------:R-:W1:Y:S02]  /*15c20*/  @!P0 SYNCS.PHASECHK.TRANS64 P0, [R7+URZ+0x2d820], R6 ;  /* 0x02d82006070085a7 */ /* 0x000e64000800007f */
[----:B-1----:R-:W-:Y:S05]  /*15c30*/  @!P0 BRA `(.L_x_974) ;  /* 0xfffffffc00f08947 */ /* 0x002fea000383ffff */
[----:B------:R-:W-:Y:S05]  /*15c40*/  BRA `(.L_x_1045) ;  /* 0xffffffd800547947 */ /* 0x000fea000383ffff */
.L_x_975:
        /* <DEDUP_REMOVED lines=8> */
[----:B0----5:R-:W-:Y:S05]  /*15cd0*/  WARPSYNC.COLLECTIVE R15, `(.L_x_1047) ;  /* 0x000000000f087348 */ /* 0x021fea0003c00000 */
[----:B------:R1:W2:Y:S02]  /*15ce0*/  SHFL.IDX P6, R14, R13, R12, R11 ;  /* 0x0000000c0d0e7389 */ /* 0x0002a400000c000b */
[----:B012--5:R-:W-:Y:S01]  /*15cf0*/  ENDCOLLECTIVE ;  /* 0x000000000000791b */ /* 0x027fe20003800000 */
.L_x_1047:
[----:B------:R-:W-:Y:S05]  /*15d00*/  BSYNC B0 ;  /* 0x0000000000007941 */ /* 0x000fea0003800000 */
.L_x_1046:
[----:B------:R-:W-:Y:S05]  /*15d10*/  BRA `(.L_x_1048) ;  /* 0xffffffd800387947 */ /* 0x000fea000383ffff */
.L_x_976:
[----:B------:R-:W-:Y:S01]  /*15d20*/  BSSY B0, `(.L_x_1049) ;  /* 0x0000006000007945 */ /* 0x000fe20003800000 */
[----:B------:R-:W-:-:S07]  /*15d30*/  IMAD.MOV.U32 R15, RZ, RZ, -0x1 ;  /* 0xffffffffff0f7424 */ /* 0x000fce00078e00ff */
[----:B01---5:R-:W-:Y:S05]  /*15d40*/  WARPSYNC.COLLECTIVE R15, `(.L_x_1050) ;  /* 0x000000000f0c7348 */ /* 0x023fea0003c00000 */
[----:B------:R-:W-:Y:S02]  /*15d50*/  ELECT P6, UR62, PT ;  /* 0x00000000003e782f */ /* 0x000fe400038c0000 */
[----:B------:R-:W-:Y:S01]  /*15d60*/  MOV R14, UR62 ;  /* 0x0000003e000e7c02 */ /* 0x000fe20008000f00 */
[----:B01---5:R-:W-:Y:S10]  /*15d70*/  ENDCOLLECTIVE ;  /* 0x000000000000791b */ /* 0x023ff40003800000 */
.L_x_1050:
[----:B------:R-:W-:Y:S05]  /*15d80*/  BSYNC B0 ;  /* 0x0000000000007941 */ /* 0x000fea0003800000 */
.L_x_1049:
[----:B------:R-:W-:Y:S05]  /*15d90*/  BRA `(.L_x_1051) ;  /* 0xffffffd8002c7947 */ /* 0x000fea000383ffff */
.L_x_978:
[----:B-1----:R1:W2:Y:S02]  /*15da0*/  SYNCS.PHASECHK.TRANS64.TRYWAIT P1, [R5+URZ+0x2d840], R4 ;  /* 0x02d84004050075a7 */ /* 0x0022a4000802017f */
[----:B--2---:R-:W-:Y:S05]  /*15db0*/  @!P1 NANOSLEEP.SYNCS 0x989680 ;  /* 0x009896800000995d */ /* 0x004fea0003900000 */
[----:B------:R-:W2:Y:S02]  /*15dc0*/  @!P1 SYNCS.PHASECHK.TRANS64 P1, [R5+URZ+0x2d840], R4 ;  /* 0x02d84004050095a7 */ /* 0x000ea4000802007f */
[----:B--2---:R-:W-:Y:S05]  /*15dd0*/  @!P1 BRA `(.L_x_978) ;  /* 0xfffffffc00f09947 */ /* 0x004fea000383ffff */
[----:B------:R-:W-:Y:S05]  /*15de0*/  BRA `(.L_x_1052) ;  /* 0xffffffd800547947 */ /* 0x000fea000383ffff */
.L_x_980:
[----:B--2---:R2:W3:Y:S02]  /*15df0*/  SYNCS.PHASECHK.TRANS64.TRYWAIT P1, [R3+URZ+0x2d840], R0 ;  /* 0x02d84000030075a7 */ /* 0x0044e4000802017f */
[----:B---3--:R-:W-:Y:S05]  /*15e00*/  @!P1 NANOSLEEP.SYNCS 0x989680 ;  /* 0x009896800000995d */ /* 0x008fea0003900000 */
[----:B------:R-:W3:Y:S02]  /*15e10*/  @!P1 SYNCS.PHASECHK.TRANS64 P1, [R3+URZ+0x2d840], R0 ;  /* 0x02d84000030095a7 */ /* 0x000ee4000802007f */
[----:B---3--:R-:W-:Y:S05]  /*15e20*/  @!P1 BRA `(.L_x_980) ;  /* 0xfffffffc00f09947 */ /* 0x008fea000383ffff */
[----:B------:R-:W-:Y:S05]  /*15e30*/  BRA `(.L_x_1053) ;  /* 0xffffffd800607947 */ /* 0x000fea000383ffff */
.L_x_982:
[----:B---3--:R3:W4:Y:S02]  /*15e40*/  SYNCS.PHASECHK.TRANS64.TRYWAIT P1, [R5+URZ+0x2d860], R4 ;  /* 0x02d86004050075a7 */ /* 0x008724000802017f */
[----:B----4-:R-:W-:Y:S05]  /*15e50*/  @!P1 NANOSLEEP.SYNCS 0x989680 ;  /* 0x009896800000995d */ /* 0x010fea0003900000 */
[----:B------:R-:W4:Y:S02]  /*15e60*/  @!P1 SYNCS.PHASECHK.TRANS64 P1, [R5+URZ+0x2d860], R4 ;  /* 0x02d86004050095a7 */ /* 0x000f24000802007f */
[----:B----4-:R-:W-:Y:S05]  /*15e70*/  @!P1 BRA `(.L_x_982) ;  /* 0xfffffffc00f09947 */ /* 0x010fea000383ffff */
[----:B------:R-:W-:Y:S05]  /*15e80*/  BRA `(.L_x_1054) ;  /* 0xffffffd8005c7947 */ /* 0x000fea000383ffff */
.L_x_1055:
        /* <DEDUP_REMOVED lines=15> */
.L_x_2783:


//--------------------- .text._ZN7cutlass13device_kernelIN5flash11enable_sm90INS1_16FlashAttnFwdSm90INS1_25CollectiveMainloopFwdSm90ILi2EN4cute5tupleIJNS5_1CILi1EEES8_S8_EEENS6_IJNS7_ILi192EEENS7_ILi128EEENS7_ILi96EEEEEELi96ENS_10bfloat16_tEfNS_4arch4Sm90ELb0ELb1ELb0ELb1ELb1ELb0ELb0ELb0ELb1ELb1ELb1ELb0EEENS1_21CollectiveEpilogueFwdINS6_IJSA_SC_SB_EEES9_SE_SG_Li384ELb1ELb1ELb1ELb0EEENS1_36VarlenDynamicPersistentTileSchedulerILi192ELi128ELi384ELi128ELb1ELb1ELb1ELb1ELb0ELb1EEEEEEEEEvNT_6ParamsE --------------------------
	.section	.text._ZN7cutlass13device_kernelIN5flash11enable_sm90INS1_16FlashAttnFwdSm90INS1_25CollectiveMainloopFwdSm90ILi2EN4cute5tupleIJNS5_1CILi1EEES8_S8_EEENS6_IJNS7_ILi192EEENS7_ILi128EEENS7_ILi96EEEEEELi96ENS_10bfloat16_tEfNS_4arch4Sm90ELb0ELb1ELb0ELb1ELb1ELb0ELb0ELb0ELb1ELb1ELb1ELb0EEENS1_21CollectiveEpilogueFwdINS6_IJSA_SC_SB_EEES9_SE_SG_Li384ELb1ELb1ELb1ELb0EEENS1_36VarlenDynamicPersistentTileSchedulerILi192ELi128ELi384ELi128ELb1ELb1ELb1ELb1ELb0ELb1EEEEEEEEEvNT_6ParamsE,"ax",@progbits
	.align	128
.text._ZN7cutlass13device_kernelIN5flash11enable_sm90INS1_16FlashAttnFwdSm90INS1_25CollectiveMainloopFwdSm90ILi2EN4cute5tupleIJNS5_1CILi1EEES8_S8_EEENS6_IJNS7_ILi192EEENS7_ILi128EEENS7_ILi96EEEEEELi96ENS_10bfloat16_tEfNS_4arch4Sm90ELb0ELb1ELb0ELb1ELb1ELb0ELb0ELb0ELb1ELb1ELb1ELb0EEENS1_21CollectiveEpilogueFwdINS6_IJSA_SC_SB_EEES9_SE_SG_Li384ELb1ELb1ELb1ELb0EEENS1_36VarlenDynamicPersistentTileSchedulerILi192ELi128ELi384ELi128ELb1ELb1ELb1ELb1ELb0ELb1EEEEEEEEEvNT_6ParamsE:
        .type           _ZN7cutlass13device_kernelIN5flash11enable_sm90INS1_16FlashAttnFwdSm90INS1_25CollectiveMainloopFwdSm90ILi2EN4cute5tupleIJNS5_1CILi1EEES8_S8_EEENS6_IJNS7_ILi192EEENS7_ILi128EEENS7_ILi96EEEEEELi96ENS_10bfloat16_tEfNS_4arch4Sm90ELb0ELb1ELb0ELb1ELb1ELb0ELb0ELb0ELb1ELb1ELb1ELb0EEENS1_21CollectiveEpilogueFwdINS6_IJSA_SC_SB_EEES9_SE_SG_Li384ELb1ELb1ELb1ELb0EEENS1_36VarlenDynamicPersistentTileSchedulerILi192ELi128ELi384ELi128ELb1ELb1ELb1ELb1ELb0ELb1EEEEEEEEEvNT_6ParamsE,@function
        .size           _ZN7cutlass13device_kernelIN5flash11enable_sm90INS1_16FlashAttnFwdSm90INS1_25CollectiveMainloopFwdSm90ILi2EN4cute5tupleIJNS5_1CILi1EEES8_S8_EEENS6_IJNS7_ILi192EEENS7_ILi128EEENS7_ILi96EEEEEELi96ENS_10bfloat16_tEfNS_4arch4Sm90ELb0ELb1ELb0ELb1ELb1ELb0ELb0ELb0ELb1ELb1ELb1ELb0EEENS1_21CollectiveEpilogueFwdINS6_IJSA_SC_SB_EEES9_SE_SG_Li384ELb1ELb1ELb1ELb0EEENS1_36VarlenDynamicPersistentTileSchedulerILi192ELi128ELi384ELi128ELb1ELb1ELb1ELb1ELb0ELb1EEEEEEEEEvNT_6ParamsE,(.L_x_2784 - _ZN7cutlass13device_kernelIN5flash11enable_sm90INS1_16FlashAttnFwdSm90INS1_25CollectiveMainloopFwdSm90ILi2EN4cute5tupleIJNS5_1CILi1EEES8_S8_EEENS6_IJNS7_ILi192EEENS7_ILi128EEENS7_ILi96EEEEEELi96ENS_10bfloat16_tEfNS_4arch4Sm90ELb0ELb1ELb0ELb1ELb1ELb0ELb0ELb0ELb1ELb1ELb1ELb0EEENS1_21CollectiveEpilogueFwdINS6_IJSA_SC_SB_EEES9_SE_SG_Li384ELb1ELb1ELb1ELb0EEENS1_36VarlenDynamicPersistentTileSchedulerILi192ELi128ELi384ELi128ELb1ELb1ELb1ELb1ELb0ELb1EEEEEEEEEvNT_6ParamsE)
        .other          _ZN7cutlass13device_kernelIN5flash11enable_sm90INS1_16FlashAttnFwdSm90INS1_25CollectiveMainloopFwdSm90ILi2EN4cute5tupleIJNS5_1CILi1EEES8_S8_EEENS6_IJNS7_ILi192EEENS7_ILi128EEENS7_ILi96EEEEEELi96ENS_10bfloat16_tEfNS_4arch4Sm90ELb0ELb1ELb0ELb1ELb1ELb0ELb0ELb0ELb1ELb1ELb1ELb0EEENS1_21CollectiveEpilogueFwdINS6_IJSA_SC_SB_EEES9_SE_SG_Li384ELb1ELb1ELb1ELb0EEENS1_36VarlenDynamicPersistentTileSchedulerILi192ELi128ELi384ELi128ELb1ELb1ELb1ELb1ELb0ELb1EEEEEEEEEvNT_6ParamsE,@"STO_CUDA_ENTRY STV_DEFAULT"
_ZN7cutlass13device_kernelIN5flash11enable_sm90INS1_16FlashAttnFwdSm90INS1_25CollectiveMainloopFwdSm90ILi2EN4cute5tupleIJNS5_1CILi1EEES8_S8_EEENS6_IJNS7_ILi192EEENS7_ILi128EEENS7_ILi96EEEEEELi96ENS_10bfloat16_tEfNS_4arch4Sm90ELb0ELb1ELb0ELb1ELb1ELb0ELb0ELb0ELb1ELb1ELb1ELb0EEENS1_21CollectiveEpilogueFwdINS6_IJSA_SC_SB_EEES9_SE_SG_Li384ELb1ELb1ELb1ELb0EEENS1_36VarlenDynamicPersistentTileSchedulerILi192ELi128ELi384ELi128ELb1ELb1ELb1ELb1ELb0ELb1EEEEEEEEEvNT_6ParamsE:
        /* <DEDUP_REMOVED lines=45> */
.L_x_1056:
        /* <DEDUP_REMOVED lines=22> */
.L_x_1057:
        /* <DEDUP_REMOVED lines=18> */
.L_x_1058:
        /* <DEDUP_REMOVED lines=22> */
.L_x_1059:
        /* <DEDUP_REMOVED lines=23> */
.L_x_1060:
[----:B------:R-:W-:Y:S01]  /*0820*/  UISETP.NE.AND UP0, UPT, UR9, URZ, UPT ;  /* 0x0000003f0900728c */ /* 0x000fe2000bf05270 */
[----:B------:R-:W-:Y:S01]  /*0830*/  NOP ;  /* 0x0000000000007918 */ /* 0x000fe20000000000 */
[----:B------:R-:W-:Y:S01]  /*0840*/  UMOV UR44, 0x1 ;  /* 0x00000001002c7882 */ /* 0x000fe20000000000 */
[----:B------:R-:W-:Y:S01]  /*0850*/  ULDC.64 UR56, c[0x0][0x208] ;  /* 0x0000820000387ab9 */ /* 0x000fe20000000a00 */
[----:B------:R-:W-:Y:S01]  /*0860*/  USEL UR44, UR44, 0x2, !UP0 ;  /* 0x000000022c2c7887 */ /* 0x000fe2000c000000 */
[----:B01234-:R-:W-:Y:S01]  /*0870*/  BAR.SYNC.DEFER_BLOCKING 0x0 ;  /* 0x0000000000007b1d */ /* 0x01ffe20000010000 */
[----:B------:R-:W-:-:S13]  /*0880*/  PLOP3.LUT P0, PT, PT, PT, UP0, 0x80, 0x0 ;  /* 0x000000000000781c */ /* 0x000fda0003f0f008 */
[----:B------:R-:W-:Y:S05]  /*0890*/  @!P0 BRA `(.L_x_1061) ;  /* 0x0000010800e48947 */ /* 0x000fea0003800000 */
.L_x_1062:
        /* <DEDUP_REMOVED lines=18> */
[----:B------:R-:W-:Y:S01]  /*09c0*/  VIADD R13, R2, 0xffffff80 ;  /* 0xffffff80020d7836 */ /* 0x000fe20000000000 */
[----:B------:R-:W-:Y:S01]  /*09d0*/  R2UR UR6, R9 ;  /* 0x00000000090672ca */ /* 0x000fe200000e0000 */
[----:B------:R-:W-:Y:S01]  /*09e0*/  IMAD.MOV.U32 R19, RZ, RZ, 0x40 ;  /* 0x00000040ff137424 */ /* 0x000fe200078e00ff */
[----:B------:R-:W-:Y:S01]  /*09f0*/  R2UR UR5, R10 ;  /* 0x000000000a0572ca */ /* 0x000fe200000e0000 */
[----:B------:R-:W-:Y:S01]  /*0a00*/  ULOP3.LUT UR52, UR44, 0x1, URZ, 0xfc, !UPT ;  /* 0x000000012c347892 */ /* 0x000fe2000f8efc3f */
[----:B------:R-:W-:Y:S01]  /*0a10*/  SHF.R.S32.HI R0, RZ, 0x1f, R13 ;  /* 0x0000001fff007819 */ /* 0x000fe2000001140d */
[----:B------:R-:W-:Y:S01]  /*0a20*/  UMOV UR51, URZ ;  /* 0x0000003f00337c82 */ /* 0x000fe20008000000 */
[----:B------:R-:W-:Y:S01]  /*0a30*/  R2UR UR7, R11 ;  /* 0x000000000b0772ca */ /* 0x000fe200000e0000 */
[----:B------:R-:W-:Y:S01]  /*0a40*/  UMOV UR50, URZ ;  /* 0x0000003f00327c82 */ /* 0x000fe20008000000 */
[CC--:B------:R-:W-:Y:S01]  /*0a50*/  LEA.HI R3, R0.reuse, R13.reuse, RZ, 0x4 ;  /* 0x0000000d00037211 */ /* 0x0c0fe200078f20ff */
[----:B------:R-:W-:Y:S01]  /*0a60*/  UMOV UR49, URZ ;  /* 0x0000003f00317c82 */ /* 0x000fe20008000000 */
[----:B------:R-:W-:-:S02]  /*0a70*/  LEA.HI R2, R0, R13, RZ, 0x7 ;  /* 0x0000000d00027211 */ /* 0x000fc400078f38ff */
[----:B------:R-:W-:Y:S02]  /*0a80*/  LOP3.LUT R4, R3, 0xfffffff0, RZ, 0xc0, !PT ;  /* 0xfffffff003047812 */ /* 0x000fe400078ec0ff */
[----:B------:R-:W-:Y:S02]  /*0a90*/  SHF.R.S32.HI R6, RZ, 0x4, R3 ;  /* 0x00000004ff067819 */ /* 0x000fe40000011403 */
[----:B------:R-:W-:Y:S01]  /*0aa0*/  LOP3.LUT R153, R2, 0xffffff80, RZ, 0xc0, !PT ;  /* 0xffffff8002997812 */ /* 0x000fe200078ec0ff */
[----:B------:R-:W-:Y:S01]  /*0ab0*/  IMAD.IADD R4, R13, 0x1, -R4 ;  /* 0x000000010d047824 */ /* 0x000fe200078e0a04 */
[----:B------:R-:W-:Y:S02]  /*0ac0*/  LEA.HI R3, R3, R6, RZ, 0x1 ;  /* 0x0000000603037211 */ /* 0x000fe400078f08ff */
[----:B------:R-:W-:Y:S01]  /*0ad0*/  LEA.HI R7, R0, R13, RZ, 0x5 ;  /* 0x0000000d00077211 */ /* 0x000fe200078f28ff */
[----:B------:R-:W-:Y:S01]  /*0ae0*/  IMAD.IADD R153, R13, 0x1, -R153 ;  /* 0x000000010d997824 */ /* 0x000fe200078e0a99 */
[----:B------:R-:W-:-:S02]  /*0af0*/  LOP3.LUT R5, R3, 0x1ffffffe, RZ, 0xc0, !PT ;  /* 0x1ffffffe03057812 */ /* 0x000fc400078ec0ff */
[----:B------:R-:W-:Y:S02]  /*0b00*/  SHF.R.S32.HI R3, RZ, 0x1f, R4 ;  /* 0x0000001fff037819 */ /* 0x000fe40000011404 */
[----:B------:R-:W-:Y:S01]  /*0b10*/  SHF.R.S32.HI R8, RZ, 0x1f, R153 ;  /* 0x0000001fff087819 */ /* 0x000fe20000011499 */
[----:B------:R-:W-:Y:S01]  /*0b20*/  IMAD.IADD R5, R6, 0x1, -R5 ;  /* 0x0000000106057824 */ /* 0x000fe200078e0a05 */
[----:B------:R-:W-:Y:S02]  /*0b30*/  LEA.HI R3, R3, R4, RZ, 0x3 ;  /* 0x0000000403037211 */ /* 0x000fe400078f18ff */
[----:B------:R-:W-:Y:S01]  /*0b40*/  LEA.HI R9, R8, R153, RZ, 0x2 ;  /* 0x0000009908097211 */ /* 0x000fe200078f10ff */
[----:B------:R-:W-:Y:S01]  /*0b50*/  IMAD.SHL.U32 R5, R5, 0x8, RZ ;  /* 0x0000000805057824 */ /* 0x000fe200078e00ff */
[----:B------:R-:W-:Y:S01]  /*0b60*/  SHF.R.S32.HI R7, RZ, 0x5, R7 ;  /* 0x00000005ff077819 */ /* 0x000fe20000011407 */
[----:B------:R-:W-:Y:S01]  /*0b70*/  IMAD.SHL.U32 R6, R3, 0x40, RZ ;  /* 0x0000004003067824 */ /* 0x000fe200078e00ff */
[----:B------:R-:W-:-:S02]  /*0b80*/  SHF.R.S32.HI R10, RZ, 0x2, R9 ;  /* 0x00000002ff0a7819 */ /* 0x000fc40000011409 */
[----:B------:R-:W-:Y:S01]  /*0b90*/  SHF.R.S32.HI R11, RZ, 0x1f, R9 ;  /* 0x0000001fff0b7819 */ /* 0x000fe20000011409 */
[----:B------:R-:W-:Y:S01]  /*0ba0*/  IMAD R12, R7, 0x10, R4 ;  /* 0x00000010070c7824 */ /* 0x000fe200078e0204 */
[----:B------:R-:W-:Y:S02]  /*0bb0*/  LOP3.LUT R3, R3, 0xfffffff8, RZ, 0xc0, !PT ;  /* 0xfffffff803037812 */ /* 0x000fe400078ec0ff */
[----:B------:R-:W-:Y:S02]  /*0bc0*/  SHF.R.S32.HI R14, RZ, 0x7, R2 ;  /* 0x00000007ff0e7819 */ /* 0x000fe40000011402 */
[----:B------:R-:W-:Y:S01]  /*0bd0*/  LEA.HI R11, R11, R10, RZ, 0x3 ;  /* 0x0000000a0b0b7211 */ /* 0x000fe200078f18ff */
[----:B------:R-:W-:Y:S01]  /*0be0*/  IMAD.IADD R3, R4, 0x1, -R3 ;  /* 0x0000000104037824 */ /* 0x000fe200078e0a03 */
[----:B------:R-:W-:Y:S01]  /*0bf0*/  LEA.HI R8, R8, R153, RZ, 0x5 ;  /* 0x0000009908087211 */ /* 0x000fe200078f28ff */
[----:B------:R-:W-:Y:S01]  /*0c00*/  IMAD.HI R4, R14, 0x55555556, RZ ;  /* 0x555555560e047827 */ /* 0x000fe200078e02ff */
[----:B------:R-:W-:-:S02]  /*0c10*/  LOP3.LUT R11, R11, 0xfffffff8, RZ, 0xc0, !PT ;  /* 0xfffffff80b0b7812 */ /* 0x000fc400078ec0ff */
[----:B------:R-:W-:Y:S01]  /*0c20*/  LOP3.LUT R6, R6, 0x7ffffe00, RZ, 0xc0, !PT ;  /* 0x7ffffe0006067812 */ /* 0x000fe200078ec0ff */
[----:B------:R-:W-:Y:S01]  /*0c30*/  IMAD.SHL.U32 R2, R3, 0x40, RZ ;  /* 0x0000004003027824 */ /* 0x000fe200078e00ff */
[----:B------:R-:W-:Y:S01]  /*0c40*/  LEA.HI R4, R4, R4, RZ, 0x1 ;  /* 0x0000000404047211 */ /* 0x000fe200078f08ff */
[----:B------:R-:W-:Y:S01]  /*0c50*/  IMAD.IADD R11, R10, 0x1, -R11 ;  /* 0x000000010a0b7824 */ /* 0x000fe200078e0a0b */
[----:B------:R-:W-:Y:S01]  /*0c60*/  SHF.R.S32.HI R8, RZ, 0x5, R8 ;  /* 0x00000005ff087819 */ /* 0x000fe20000011408 */
[----:B------:R-:W-:Y:S01]  /*0c70*/  IMAD R6, R7, 0x400, R6 ;  /* 0x0000040007067824 */ /* 0x000fe200078e0206 */
[----:B------:R-:W-:Y:S01]  /*0c80*/  LOP3.LUT R2, R2, 0x1c0, RZ, 0xc0, !PT ;  /* 0x000001c002027812 */ /* 0x000fe200078ec0ff */
[--C-:B------:R-:W-:Y:S01]  /*0c90*/  IMAD.U32 R7, R12, 0x20, R5.reuse ;  /* 0x000000200c077824 */ /* 0x100fe200078e0005 */
[----:B------:R-:W-:Y:S01]  /*0ca0*/  LEA.HI R0, R0, R13, RZ, 0x2 ;  /* 0x0000000d00007211 */ /* 0x000fe200078f10ff */
[----:B------:R-:W-:Y:S01]  /*0cb0*/  IMAD R4, R4, -0x3, R14 ;  /* 0xfffffffd04047824 */ /* 0x000fe200078e020e */
[----:B------:R-:W-:Y:S01]  /*0cc0*/  LOP3.LUT R5, R2, 0x8, R5, 0xf8, !PT ;  /* 0x0000000802057812 */ /* 0x000fe200078ef805 */
[----:B------:R-:W-:Y:S01]  /*0cd0*/  IMAD R11, R8, 0x10, R11 ;  /* 0x00000010080b7824 */ /* 0x000fe200078e020b */
[----:B------:R-:W-:Y:S01]  /*0ce0*/  SHF.R.U32.HI R2, RZ, 0x3, R2 ;  /* 0x00000003ff027819 */ /* 0x000fe20000011602 */
[----:B------:R0:W-:Y:S01]  /*0cf0*/  STL [R1+0x14], R7 ;  /* 0x0000140701007387 */ /* 0x0001e20000100800 */
[----:B------:R-:W-:-:S02]  /*0d00*/  LOP3.LUT R151, R0, 0xfffffffc, RZ, 0xc0, !PT ;  /* 0xfffffffc00977812 */ /* 0x000fc400078ec0ff */
[----:B------:R-:W-:Y:S02]  /*0d10*/  LOP3.LUT R5, R5, R2, RZ, 0x3c, !PT ;  /* 0x0000000205057212 */ /* 0x000fe400078e3cff */
[----:B------:R-:W-:Y:S01]  /*0d20*/  R2P PR, R3, 0x6 ;  /* 0x0000000603007804 */ /* 0x000fe20000000000 */
[----:B------:R-:W-:Y:S01]  /*0d30*/  IMAD.IADD R151, R13, 0x1, -R151 ;  /* 0x000000010d977824 */ /* 0x000fe200078e0a97 */
[----:B------:R-:W-:Y:S01]  /*0d40*/  SHF.R.S32.HI R152, RZ, 0x2, R0 ;  /* 0x00000002ff987819 */ /* 0x000fe20000011400 */
[----:B------:R-:W-:Y:S02]  /*0d50*/  IMAD.IADD R5, R6, 0x1, R5 ;  /* 0x0000000106057824 */ /* 0x000fe400078e0205 */
[----:B0-----:R-:W-:Y:S01]  /*0d60*/  IMAD R7, R4, 0x40, R11 ;  /* 0x0000004004077824 */ /* 0x001fe200078e020b */
[----:B------:R-:W-:Y:S01]  /*0d70*/  LOP3.LUT R4, R9, 0x7ffffffc, RZ, 0xc0, !PT ;  /* 0x7ffffffc09047812 */ /* 0x000fe200078ec0ff */
[C---:B------:R-:W-:Y:S01]  /*0d80*/  IMAD.SHL.U32 R138, R151.reuse, 0x8, RZ ;  /* 0x00000008978a7824 */ /* 0x040fe200078e00ff */
[----:B------:R-:W-:-:S02]  /*0d90*/  LEA.HI R2, R151, R151, RZ, 0x1 ;  /* 0x0000009797027211 */ /* 0x000fc400078f08ff */
[----:B------:R0:W-:Y:S01]  /*0da0*/  STL [R1+0x10], R7 ;  /* 0x0000100701007387 */ /* 0x0001e20000100800 */
[----:B------:R-:W-:Y:S01]  /*0db0*/  IMAD.IADD R4, R153, 0x1, -R4 ;  /* 0x0000000199047824 */ /* 0x000fe200078e0a04 */
[----:B------:R-:W-:Y:S01]  /*0dc0*/  LEA R18, R5, UR41, 0x1 ;  /* 0x0000002905127c11 */ /* 0x000fe2000f8e08ff */
[----:B------:R-:W-:Y:S01]  /*0dd0*/  VIADD R139, R138, 0x20 ;  /* 0x000000208a8b7836 */ /* 0x000fe20000000000 */
[----:B------:R-:W-:Y:S01]  /*0de0*/  LOP3.LUT R2, R2, 0x1ffffffe, RZ, 0xc0, !PT ;  /* 0x1ffffffe02027812 */ /* 0x000fe200078ec0ff */
[----:B------:R-:W-:Y:S01]  /*0df0*/  IMAD.SHL.U32 R17, R4, 0x2, RZ ;  /* 0x0000000204117824 */ /* 0x000fe200078e00ff */
[----:B------:R-:W-:Y:S01]  /*0e00*/  SEL R19, R19, 0xffffffc0, !P2 ;  /* 0xffffffc013137807 */ /* 0x000fe20005000000 */
[----:B------:R-:W-:Y:S01]  /*0e10*/  VIADD R22, R18, 0x21800 ;  /* 0x0002180012167836 */ /* 0x000fe20000000000 */
[----:B------:R-:W-:Y:S01]  /*0e20*/  SHF.R.S32.HI R3, RZ, 0x1f, R139 ;  /* 0x0000001fff037819 */ /* 0x000fe2000001148b */
[----:B------:R-:W-:Y:S02]  /*0e30*/  VIADD R141, R138, 0x40 ;  /* 0x000000408a8d7836 */ /* 0x000fe40000000000 */
[----:B------:R-:W-:-:S02]  /*0e40*/  VIADD R150, R17, 0x18 ;  /* 0x0000001811967836 */ /* 0x000fc40000000000 */
[C---:B------:R-:W-:Y:S01]  /*0e50*/  VIADD R149, R17.reuse, 0x20 ;  /* 0x0000002011957836 */ /* 0x040fe20000000000 */
[----:B------:R-:W-:Y:S01]  /*0e60*/  SHF.R.S32.HI R0, RZ, 0x1f, R141 ;  /* 0x0000001fff007819 */ /* 0x000fe2000001148d */
        /* <DEDUP_REMOVED lines=12> */
[----:B------:R-:W-:Y:S01]  /*0f30*/  VIADD R142, R17, 0x58 ;  /* 0x00000058118e7836 */ /* 0x000fe20000000000 */
[----:B------:R-:W-:Y:S01]  /*0f40*/  SHF.R.S32.HI R156, RZ, 0x1f, R144 ;  /* 0x0000001fff9c7819 */ /* 0x000fe20000011490 */
[----:B------:R-:W-:Y:S01]  /*0f50*/  VIADD R23, R18, 0x21820 ;  /* 0x0002182012177836 */ /* 0x000fe20000000000 */
[----:B------:R-:W-:Y:S01]  /*0f60*/  SHF.R.S32.HI R155, RZ, 0x1f, R143 ;  /* 0x0000001fff9b7819 */ /* 0x000fe2000001148f */
[----:B------:R-:W-:Y:S01]  /*0f70*/  IMAD.IADD R2, R151, 0x1, -R2 ;  /* 0x0000000197027824 */ /* 0x000fe200078e0a02 */
[----:B------:R-:W-:Y:S01]  /*0f80*/  SHF.R.S32.HI R154, RZ, 0x1f, R142 ;  /* 0x0000001fff9a7819 */ /* 0x000fe2000001148e */
[----:B------:R-:W-:-:S02]  /*0f90*/  @P1 VIADD R23, R22, 0xffffffe0 ;  /* 0xffffffe016171836 */ /* 0x000fc40000000000 */
[----:B------:R-:W-:Y:S02]  /*0fa0*/  IMAD.IADD R22, R22, 0x1, R19 ;  /* 0x0000000116167824 */ /* 0x000fe400078e0213 */
[----:B------:R-:W-:Y:S02]  /*0fb0*/  VIADD R140, R17, 0x10 ;  /* 0x00000010118c7836 */ /* 0x000fe40000000000 */
[----:B------:R-:W-:Y:S02]  /*0fc0*/  IMAD R137, R2, 0x8, R7 ;  /* 0x0000000802897824 */ /* 0x000fe400078e0207 */
[----:B------:R-:W-:Y:S02]  /*0fd0*/  IMAD.IADD R19, R19, 0x1, R23 ;  /* 0x0000000113137824 */ /* 0x000fe400078e0217 */
[----:B0-----:R-:W-:-:S07]  /*0fe0*/  VIADD R136, R23, 0x6000 ;  /* 0x0000600017887836 */ /* 0x001fce0000000000 */
.L_x_1166:
[----:B------:R-:W-:Y:S01]  /*0ff0*/  ULDC.64 UR8, c[0x0][0xa28] ;  /* 0x00028a0000087ab9 */ /* 0x000fe20000000a00 */
[----:B------:R-:W-:Y:S01]  /*1000*/  ULDC UR4, c[0x0][0x424] ;  /* 0x0001090000047ab9 */ /* 0x000fe20000000800 */
[----:B------:R-:W-:-:S04]  /*1010*/  UISETP.NE.U32.AND UP0, UPT, UR8, URZ, UPT ;  /* 0x0000003f0800728c */ /* 0x000fc8000bf05070 */
[----:B------:R-:W-:-:S03]  /*1020*/  UISETP.NE.AND.EX UP0, UPT, UR9, URZ, UPT, UP0 ;  /* 0x0000003f0900728c */ /* 0x000fc6000bf05300 */
[----:B------:R-:W-:Y:S02]  /*1030*/  ULDC.64 UR8, c[0x0][0xa18] ;  /* 0x0002860000087ab9 */ /* 0x000fe40000000a00 */
[----:B------:R-:W-:Y:S01]  /*1040*/  UISETP.NE.U32.AND UP1, UPT, UR8, URZ, UPT ;  /* 0x0000003f0800728c */ /* 0x000fe2000bf25070 */
[----:B------:R-:W-:-:S03]  /*1050*/  PLOP3.LUT P0, PT, PT, PT, UP0, 0x80, 0x0 ;  /* 0x000000000000781c */ /* 0x000fc60003f0f008 */
[----:B------:R-:W-:-:S03]  /*1060*/  UISETP.NE.AND.EX UP1, UPT, UR9, URZ, UPT, UP1 ;  /* 0x0000003f0900728c */ /* 0x000fc6000bf25310 */
[----:B------:R-:W-:Y:S02]  /*1070*/  @UP0 ULDC.64 UR8, c[0x0][0xa28] ;  /* 0x00028a0000080ab9 */ /* 0x000fe40000000a00 */
[----:B------:R-:W-:Y:S01]  /*1080*/  @UP0 UIMAD.WIDE UR8, UR7, 0x4, UR8 ;  /* 0x00000004070808a5 */ /* 0x000fe2000f8e0208 */
[----:B------:R-:W-:-:S05]  /*1090*/  PLOP3.LUT P2, PT, PT, PT, UP1, 0x80, 0x0 ;  /* 0x000000000000781c */ /* 0x000fca0003f4f018 */
[----:B01-3--:R-:W-:Y:S02]  /*10a0*/  IMAD.U32 R2, RZ, RZ, UR8 ;  /* 0x00000008ff027e24 */ /* 0x00bfe4000f8e00ff */
[----:B----4-:R-:W-:Y:S01]  /*10b0*/  IMAD.U32 R3, RZ, RZ, UR9 ;  /* 0x00000009ff037e24 */ /* 0x010fe2000f8e00ff */
[----:B------:R-:W-:Y:S02]  /*10c0*/  @UP1 ULDC.64 UR8, c[0x0][0xa18] ;  /* 0x0002860000081ab9 */ /* 0x000fe40000000a00 */
[----:B------:R-:W-:Y:S02]  /*10d0*/  @UP1 UIMAD.WIDE UR8, UR7, 0x4, UR8 ;  /* 0x00000004070818a5 */ /* 0x000fe4000f8e0208 */
[----:B--2---:R-:W2:Y:S04]  /*10e0*/  @P0 LDG.E R2, desc[UR56][R2.64] ;  /* 0x0000003802020981 */ /* 0x004ea8000c1e1900 */
[----:B------:R-:W-:-:S02]  /*10f0*/  IMAD.U32 R4, RZ, RZ, UR8 ;  /* 0x00000008ff047e24 */ /* 0x000fc4000f8e00ff */
[----:B------:R-:W-:Y:S01]  /*1100*/  IMAD.U32 R5, RZ, RZ, UR9 ;  /* 0x00000009ff057e24 */ /* 0x000fe2000f8e00ff */
[----:B------:R-:W-:-:S04]  /*1110*/  ULDC.64 UR8, c[0x0][0x418] ;  /* 0x0001060000087ab9 */ /* 0x000fc80000000a00 */
[----:B------:R-:W3:Y:S01]  /*1120*/  @P2 LDG.E R4, desc[UR56][R4.64] ;  /* 0x0000003804042981 */ /* 0x000ee2000c1e1900 */
[----:B------:R-:W-:Y:S01]  /*1130*/  UISETP.NE.U32.AND UP0, UPT, UR8, URZ, UPT ;  /* 0x0000003f0800728c */ /* 0x000fe2000bf05070 */
[----:B------:R-:W-:Y:S01]  /*1140*/  UMOV UR38, URZ ;  /* 0x0000003f00267c82 */ /* 0x000fe20008000000 */
[----:B------:R-:W-:Y:S02]  /*1150*/  ULOP3.LUT UR40, UR5, 0xffff, URZ, 0xc0, !UPT ;  /* 0x0000ffff05287892 */ /* 0x000fe4000f8ec03f */
[----:B------:R-:W-:-:S03]  /*1160*/  UISETP.NE.AND.EX UP0, UPT, UR9, URZ, UPT, UP0 ;  /* 0x0000003f0900728c */ /* 0x000fc6000bf05300 */
[----:B------:R-:W-:Y:S01]  /*1170*/  ULDC.64 UR8, c[0x0][0xa20] ;  /* 0x0002880000087ab9 */ /* 0x000fe20000000a00 */
[----:B------:R-:W-:Y:S01]  /*1180*/  USEL UR4, UR4, 0x1, UP0 ;  /* 0x0000000104047887 */ /* 0x000fe20008000000 */
[----:B------:R-:W-:Y:S01]  /*1190*/  ISETP.NE.U32.AND P1, PT, RZ, UR8, PT ;  /* 0x00000008ff007c0c */ /* 0x000fe2000bf25070 */
[----:B------:R-:W-:Y:S02]  /*11a0*/  ULDC UR8, c[0x0][0x2f0] ;  /* 0x0000bc0000087ab9 */ /* 0x000fe40000000800 */
[----:B------:R-:W-:Y:S01]  /*11b0*/  UIMAD UR4, UR4, UR8, URZ ;  /* 0x00000008040472a4 */ /* 0x000fe2000f8e023f */
[----:B------:R-:W-:Y:S02]  /*11c0*/  ISETP.NE.AND.EX P1, PT, RZ, UR9, PT, P1 ;  /* 0x00000009ff007c0c */ /* 0x000fe4000bf25310 */
[----:B--2---:R-:W-:Y:S02]  /*11d0*/  @P0 R2UR UR38, R2 ;  /* 0x00000000022602ca */ /* 0x004fe400000e0000 */
[----:B---3--:R-:W-:Y:S01]  /*11e0*/  @P2 R2UR UR48, R4 ;  /* 0x00000000043022ca */ /* 0x008fe200000e0000 */
[----:B-----5:R-:W-:-:S14]  /*11f0*/  @P2 BRA `(.L_x_1063) ;  /* 0x0000000000382947 */ /* 0x020fdc0003800000 */
[----:B------:R-:W-:Y:S01]  /*1200*/  ULDC.64 UR8, c[0x0][0xa00] ;  /* 0x0002800000087ab9 */ /* 0x000fe20000000a00 */
[----:B------:R-:W-:Y:S01]  /*1210*/  ULDC UR48, c[0x0][0x288] ;  /* 0x0000a20000307ab9 */ /* 0x000fe20000000800 */
[----:B------:R-:W-:-:S04]  /*1220*/  ISETP.NE.U32.AND P0, PT, RZ, UR8, PT ;  /* 0x00000008ff007c0c */ /* 0x000fc8000bf05070 */
[----:B------:R-:W-:-:S13]  /*1230*/  ISETP.NE.AND.EX P0, PT, RZ, UR9, PT, P0 ;  /* 0x00000009ff007c0c */ /* 0x000fda000bf05300 */
[----:B------:R-:W-:Y:S05]  /*1240*/  @!P0 BRA `(.L_x_1063) ;  /* 0x0000000000248947 */ /* 0x000fea0003800000 */
[----:B------:R-:W-:Y:S02]  /*1250*/  ULDC.64 UR8, c[0x0][0xa00] ;  /* 0x0002800000087ab9 */ /* 0x000fe40000000a00 */
[----:B------:R-:W-:-:S06]  /*1260*/  UIMAD.WIDE UR8, UR7, 0x4, UR8 ;  /* 0x00000004070878a5 */ /* 0x000fcc000f8e0208 */
[----:B------:R-:W-:Y:S02]  /*1270*/  IMAD.U32 R2, RZ, RZ, UR8 ;  /* 0x00000008ff027e24 */ /* 0x000fe4000f8e00ff */
[----:B------:R-:W-:-:S05]  /*1280*/  IMAD.U32 R3, RZ, RZ, UR9 ;  /* 0x00000009ff037e24 */ /* 0x000fca000f8e00ff */
[----:B------:R-:W2:Y:S04]  /*1290*/  LDG.E R4, desc[UR56][R2.64] ;  /* 0x0000003802047981 */ /* 0x000ea8000c1e1900 */
[----:B------:R-:W3:Y:S01]  /*12a0*/  LDG.E R0, desc[UR56][R2.64+0x4] ;  /* 0x0000043802007981 */ /* 0x000ee2000c1e1900 */
[----:B--2---:R-:W-:Y:S02]  /*12b0*/  R2UR UR48, R4 ;  /* 0x00000000043072ca */ /* 0x004fe400000e0000 */
[----:B---3--:R-:W-:-:S13]  /*12c0*/  R2UR UR8, R0 ;  /* 0x00000000000872ca */ /* 0x008fda00000e0000 */
[----:B------:R-:W-:-:S12]  /*12d0*/  UIADD3 UR48, -UR48, UR8, URZ ;  /* 0x0000000830307290 */ /* 0x000fd8000fffe13f */
.L_x_1063:
[----:B------:R-:W-:Y:S01]  /*12e0*/  UMOV UR43, UR7 ;  /* 0x00000007002b7c82 */ /* 0x000fe20008000000 */
[----:B------:R-:W-:Y:S05]  /*12f0*/  @!P1 BRA `(.L_x_1064) ;  /* 0x00000000001c9947 */ /* 0x000fea0003800000 */
[----:B------:R-:W-:Y:S02]  /*1300*/  ULDC.64 UR8, c[0x0][0xa20] ;  /* 0x0002880000087ab9 */ /* 0x000fe40000000a00 */
[----:B------:R-:W-:-:S06]  /*1310*/  UIMAD.WIDE UR8, UR7, 0x4, UR8 ;  /* 0x00000004070878a5 */ /* 0x000fcc000f8e0208 */
[----:B------:R-:W-:Y:S02]  /*1320*/  IMAD.U32 R2, RZ, RZ, UR8 ;  /* 0x00000008ff027e24 */ /* 0x000fe4000f8e00ff */
[----:B------:R-:W-:-:S05]  /*1330*/  IMAD.U32 R3, RZ, RZ, UR9 ;  /* 0x00000009ff037e24 */ /* 0x000fca000f8e00ff */
[----:B------:R-:W2:Y:S02]  /*1340*/  LDG.E R2, desc[UR56][R2.64] ;  /* 0x0000003802027981 */ /* 0x000ea4000c1e1900 */
[----:B--2---:R-:W-:Y:S01]  /*1350*/  R2UR UR4, R2 ;  /* 0x00000000020472ca */ /* 0x004fe200000e0000 */
[----:B------:R-:W-:-:S14]  /*1360*/  BRA `(.L_x_1065) ;  /* 0x0000000000347947 */ /* 0x000fdc0003800000 */
.L_x_1064:
[----:B------:R-:W-:Y:S02]  /*1370*/  ULDC.64 UR8, c[0x0][0xa08] ;  /* 0x0002820000087ab9 */ /* 0x000fe40000000a00 */
        /* <DEDUP_REMOVED lines=12> */
.L_x_1065:
[----:B------:R-:W-:Y:S01]  /*1440*/  ULDC UR7, c[0x0][0x448] ;  /* 0x0001120000077ab9 */ /* 0x000fe20000000800 */
[----:B------:R-:W-:Y:S02]  /*1450*/  UIMAD UR39, UR6, 0xc0, URZ ;  /* 0x000000c0062778a4 */ /* 0x000fe4000f8e023f */
[----:B------:R-:W-:Y:S02]  /*1460*/  UISETP.NE.AND UP0, UPT, UR7, 0x1, UPT ;  /* 0x000000010700788c */ /* 0x000fe4000bf05270 */
[----:B------:R-:W-:Y:S01]  /*1470*/  UIADD3 UR10, UR39, 0xbf, URZ ;  /* 0x000000bf270a7890 */ /* 0x000fe2000fffe03f */
[----:B------:R-:W-:Y:S01]  /*1480*/  ULDC.64 UR6, c[0x0][0x9e0] ;  /* 0x0002780000067ab9 */ /* 0x000fe20000000a00 */
[----:B------:R-:W-:Y:S02]  /*1490*/  UP2UR UR54, UPR, URZ, 0x1 ;  /* 0x000000013f367883 */ /* 0x000fe40008000000 */
[----:B------:R-:W-:-:S05]  /*14a0*/  UIADD3 UR38, -UR38, UR4, URZ ;  /* 0x0000000426267290 */ /* 0x000fca000fffe13f */
[----:B------:R-:W-:Y:S01]  /*14b0*/  @UP0 ULDC UR8, c[0x0][0x44c] ;  /* 0x0001130000080ab9 */ /* 0x000fe20000000800 */
[----:B------:R-:W-:Y:S01]  /*14c0*/  @UP0 ULDC UR11, c[0x0][0x450] ;  /* 0x00011400000b0ab9 */ /* 0x000fe20000000800 */
[----:B------:R-:W-:Y:S02]  /*14d0*/  UIMAD.WIDE.U32 UR8, UR10, UR8, URZ ;  /* 0x000000080a0872a5 */ /* 0x000fe4000f8e003f */
[----:B------:R-:W-:Y:S02]  /*14e0*/  UIADD3 UR4, UR38, 0x1, -UR48 ;  /* 0x0000000126047890 */ /* 0x000fe4000fffe830 */
[----:B------:R-:W-:Y:S02]  /*14f0*/  @UP0 USHF.R.U32.HI UR10, URZ, UR11, UR9 ;  /* 0x0000000b3f0a0299 */ /* 0x000fe40008011609 */
[----:B------:R-:W-:Y:S02]  /*1500*/  UISETP.GE.AND UP0, UPT, UR7, 0x1, UPT ;  /* 0x000000010700788c */ /* 0x000fe4000bf06270 */
[----:B------:R-:W-:-:S02]  /*1510*/  UIADD3 UR10, UR4, UR10, URZ ;  /* 0x0000000a040a7290 */ /* 0x000fc4000fffe03f */
[----:B------:R-:W-:Y:S02]  /*1520*/  UP2UR UR53, UPR, URZ, 0x1 ;  /* 0x000000013f357883 */ /* 0x000fe40008000000 */
[----:B------:R-:W-:Y:S01]  /*1530*/  PLOP3.LUT P0, PT, PT, PT, UP0, 0x40, 0x0 ;  /* 0x000000000000781c */ /* 0x000fe20003f0e808 */
[----:B------:R-:W-:-:S12]  /*1540*/  UIADD3 UR6, UR10, UR6, URZ ;  /* 0x000000060a067290 */ /* 0x000fd8000fffe03f */
[----:B------:R-:W-:Y:S05]  /*1550*/  @P0 BRA `(.L_x_1066) ;  /* 0x0000000000440947 */ /* 0x000fea0003800000 */
        /* <DEDUP_REMOVED lines=10> */
.L_x_1067:
[----:B------:R-:W-:-:S11]  /*1600*/  UISETP.NE.AND UP0, UPT, UR7, 0x1, UPT ;  /* 0x000000010700788c */ /* 0x000fd6000bf05270 */
[----:B------:R-:W-:Y:S02]  /*1610*/  @UP0 ULDC.64 UR10, c[0x0][0x9e8] ;  /* 0x00027a00000a0ab9 */ /* 0x000fe40000000a00 */
[----:B------:R-:W-:-:S04]  /*1620*/  UIMAD.WIDE.U32 UR8, UR4, UR10, URZ ;  /* 0x0000000a040872a5 */ /* 0x000fc8000f8e003f */
[----:B------:R-:W-:-:S12]  /*1630*/  @UP0 USHF.R.U32.HI UR4, URZ, UR11, UR9 ;  /* 0x0000000b3f040299 */ /* 0x000fd80008011609 */
.L_x_1068:
[----:B------:R-:W-:-:S04]  /*1640*/  UIMAD UR4, UR4, UR7, UR7 ;  /* 0x00000007040472a4 */ /* 0x000fc8000f8e0207 */
[----:B------:R-:W-:-:S04]  /*1650*/  UISETP.LT.AND UP0, UPT, UR6, UR4, UPT ;  /* 0x000000040600728c */ /* 0x000fc8000bf01270 */
[----:B------:R-:W-:-:S12]  /*1660*/  USEL UR6, UR6, UR4, UP0 ;  /* 0x0000000406067287 */ /* 0x000fd80008000000 */
.L_x_1066:
[----:B------:R-:W-:Y:S02]  /*1670*/  UISETP.NE.AND UP0, UPT, UR54, URZ, UPT ;  /* 0x0000003f3600728c */ /* 0x000fe4000bf05270 */
[----:B------:R-:W-:Y:S02]  /*1680*/  UIADD3 UR4, UR38, 0x7f, URZ ;  /* 0x0000007f26047890 */ /* 0x000fe4000fffe03f */
[----:B------:R-:W-:Y:S02]  /*1690*/  UIADD3 UR10, UR6, 0x7f, URZ ;  /* 0x0000007f060a7890 */ /* 0x000fe4000fffe03f */
[----:B------:R-:W-:Y:S02]  /*16a0*/  UISETP.GE.AND UP1, UPT, UR7, 0x1, UPT ;  /* 0x000000010700788c */ /* 0x000fe4000bf26270 */
[----:B------:R-:W-:Y:S02]  /*16b0*/  USHF.R.S32.HI UR6, URZ, 0x1f, UR4 ;  /* 0x0000001f3f067899 */ /* 0x000fe40008011404 */
[----:B------:R-:W-:Y:S01]  /*16c0*/  USHF.R.S32.HI UR11, URZ, 0x1f, UR10 ;  /* 0x0000001f3f0b7899 */ /* 0x000fe2000801140a */
[----:B------:R-:W-:Y:S01]  /*16d0*/  @UP0 ULDC UR8, c[0x0][0x44c] ;  /* 0x0001130000080ab9 */ /* 0x000fe20000000800 */
[----:B------:R-:W-:Y:S01]  /*16e0*/  ULEA.HI UR6, UR6, UR4, URZ, 0x7 ;  /* 0x0000000406067291 */ /* 0x000fe2000f8f383f */
[----:B------:R-:W-:Y:S01]  /*16f0*/  PLOP3.LUT P0, PT, PT, PT, UP1, 0x40, 0x0 ;  /* 0x000000000000781c */ /* 0x000fe20003f0e818 */
[----:B------:R-:W-:-:S02]  /*1700*/  UIMAD.WIDE.U32 UR8, UR39, UR8, URZ ;  /* 0x00000008270872a5 */ /* 0x000fc4000f8e003f */
[----:B------:R-:W-:Y:S01]  /*1710*/  ULEA.HI UR11, UR11, UR10, URZ, 0x7 ;  /* 0x0000000a0b0b7291 */ /* 0x000fe2000f8f383f */
[----:B------:R-:W-:Y:S01]  /*1720*/  @UP0 ULDC UR13, c[0x0][0x450] ;  /* 0x00011400000d0ab9 */ /* 0x000fe20000000800 */
[----:B------:R-:W-:Y:S01]  /*1730*/  UMOV UR12, UR39 ;  /* 0x00000027000c7c82 */ /* 0x000fe20008000000 */
[----:B------:R-:W-:Y:S02]  /*1740*/  UIADD3 UR58, UR38, -UR48, URZ ;  /* 0x80000030263a7290 */ /* 0x000fe4000fffe03f */
[----:B------:R-:W-:Y:S02]  /*1750*/  USHF.R.S32.HI UR6, URZ, 0x7, UR6 ;  /* 0x000000073f067899 */ /* 0x000fe40008011406 */
[----:B------:R-:W-:Y:S02]  /*1760*/  USHF.R.S32.HI UR11, URZ, 0x7, UR11 ;  /* 0x000000073f0b7899 */ /* 0x000fe4000801140b */
[----:B------:R-:W-:Y:S02]  /*1770*/  @UP0 USHF.R.U32.HI UR12, URZ, UR13, UR9 ;  /* 0x0000000d3f0c0299 */ /* 0x000fe40008011609 */
[----:B------:R-:W-:-:S02]  /*1780*/  UISETP.LT.AND UP0, UPT, UR6, UR11, UPT ;  /* 0x0000000b0600728c */ /* 0x000fc4000bf01270 */
[----:B------:R-:W-:Y:S01]  /*1790*/  UIADD3 UR4, UR58, UR12, URZ ;  /* 0x0000000c3a047290 */ /* 0x000fe2000fffe03f */
[----:B------:R-:W-:Y:S01]  /*17a0*/  ULDC UR10, c[0x0][0x9dc] ;  /* 0x00027700000a7ab9 */ /* 0x000fe20000000800 */
[----:B------:R-:W-:Y:S02]  /*17b0*/  USEL UR6, UR6, UR11, UP0 ;  /* 0x0000000b06067287 */ /* 0x000fe40008000000 */
[----:B------:R-:W-:Y:S01]  /*17c0*/  UIADD3 UR10, UR4, -UR10, URZ ;  /* 0x8000000a040a7290 */ /* 0x000fe2000fffe03f */
[----:B------:R-:W-:Y:S11]  /*17d0*/  @P0 BRA `(.L_x_1069) ;  /* 0x0000000000440947 */ /* 0x000ff60003800000 */
        /* <DEDUP_REMOVED lines=10> */
.L_x_1070:
[----:B------:R-:W-:-:S11]  /*1880*/  UISETP.NE.AND UP0, UPT, UR7, 0x1, UPT ;  /* 0x000000010700788c */ /* 0x000fd6000bf05270 */
[----:B------:R-:W-:Y:S02]  /*1890*/  @UP0 ULDC.64 UR12, c[0x0][0x9e8] ;  /* 0x00027a00000c0ab9 */ /* 0x000fe40000000a00 */
[----:B------:R-:W-:-:S04]  /*18a0*/  UIMAD.WIDE.U32 UR8, UR4, UR12, URZ ;  /* 0x0000000c040872a5 */ /* 0x000fc8000f8e003f */
[----:B------:R-:W-:-:S12]  /*18b0*/  @UP0 USHF.R.U32.HI UR4, URZ, UR13, UR9 ;  /* 0x0000000d3f040299 */ /* 0x000fd80008011609 */
.L_x_1071:
[----:B------:R-:W-:-:S04]  /*18c0*/  UIMAD UR4, UR4, UR7, URZ ;  /* 0x00000007040472a4 */ /* 0x000fc8000f8e023f */
[----:B------:R-:W-:-:S04]  /*18d0*/  UISETP.LT.AND UP0, UPT, UR10, UR4, UPT ;  /* 0x000000040a00728c */ /* 0x000fc8000bf01270 */
[----:B------:R-:W-:-:S12]  /*18e0*/  USEL UR10, UR10, UR4, !UP0 ;  /* 0x000000040a0a7287 */ /* 0x000fd8000c000000 */
.L_x_1069:
[----:B------:R-:W-:-:S04]  /*18f0*/  USHF.R.S32.HI UR4, URZ, 0x1f, UR10 ;  /* 0x0000001f3f047899 */ /* 0x000fc8000801140a */
[----:B------:R-:W-:-:S04]  /*1900*/  ULEA.HI UR4, UR4, UR10, URZ, 0x7 ;  /* 0x0000000a04047291 */ /* 0x000fc8000f8f383f */
[----:B------:R-:W-:Y:S02]  /*1910*/  USHF.R.S32.HI UR7, URZ, 0x7, UR4 ;  /* 0x000000073f077899 */ /* 0x000fe40008011404 */
[----:B------:R-:W-:Y:S02]  /*1920*/  ULOP3.LUT UR4, UR5, 0xff000000, URZ, 0xc0, !UPT ;  /* 0xff00000005047892 */ /* 0x000fe4000f8ec03f */
[----:B------:R-:W-:Y:S02]  /*1930*/  UISETP.LT.AND UP0, UPT, URZ, UR7, UPT ;  /* 0x000000073f00728c */ /* 0x000fe4000bf01270 */
[----:B------:R-:W-:Y:S02]  /*1940*/  ULOP3.LUT UR5, UR5, 0xff0000, URZ, 0xc0, !UPT ;  /* 0x00ff000005057892 */ /* 0x000fe4000f8ec03f */
[----:B------:R-:W-:Y:S02]  /*1950*/  USEL UR36, URZ, UR7, !UP0 ;  /* 0x000000073f247287 */ /* 0x000fe4000c000000 */
[----:B------:R-:W-:-:S02]  /*1960*/  USHF.R.U32.HI UR4, URZ, 0x8, UR4 ;  /* 0x000000083f047899 */ /* 0x000fc40008011604 */
[----:B------:R-:W-:Y:S02]  /*1970*/  UISETP.GT.AND UP0, UPT, UR6, UR36, UPT ;  /* 0x000000240600728c */ /* 0x000fe4000bf04270 */
[----:B------:R-:W-:-:S03]  /*1980*/  ULEA.HI UR5, UR5, UR4, URZ, 0x10 ;  /* 0x0000000405057291 */ /* 0x000fc6000f8f803f */
[----:B------:R-:W-:Y:S01]  /*1990*/  UMOV UR4, URZ ;  /* 0x0000003f00047c82 */ /* 0x000fe20008000000 */
[----:B------:R-:W-:Y:S01]  /*19a0*/  PLOP3.LUT P0, PT, PT, PT, UP0, 0x80, 0x0 ;  /* 0x000000000000781c */ /* 0x000fe20003f0f008 */
[----:B------:R-:W-:Y:S02]  /*19b0*/  ULOP3.LUT UR37, UR5, 0xff, URZ, 0xc0, !UPT ;  /* 0x000000ff05257892 */ /* 0x000fe4000f8ec03f */
[----:B------:R-:W-:-:S10]  /*19c0*/  USHF.R.U32.HI UR47, URZ, 0x10, UR5 ;  /* 0x000000103f2f7899 */ /* 0x000fd40008011605 */
[----:B------:R-:W-:Y:S05]  /*19d0*/  @!P0 BRA `(.L_x_1072) ;  /* 0x0000000000948947 */ /* 0x000fea0003800000 */
[----:B------:R-:W-:Y:S01]  /*19e0*/  UISETP.NE.AND UP0, UPT, UR47, URZ, UPT ;  /* 0x0000003f2f00728c */ /* 0x000fe2000bf05270 */
[----:B------:R-:W-:-:S03]  /*19f0*/  ULDC UR4, c[0x0][0x9f0] ;  /* 0x00027c0000047ab9 */ /* 0x000fc60000000800 */
[----:B------:R-:W-:-:S04]  /*1a00*/  USEL UR10, UR47, UR4, UP0 ;  /* 0x000000042f0a7287 */ /* 0x000fc80008000000 */
[----:B------:R-:W-:Y:S02]  /*1a10*/  UIADD3 UR4, UR10, -0x1, UR6 ;  /* 0xffffffff0a047890 */ /* 0x000fe4000fffe006 */
[----:B------:R-:W-:Y:S02]  /*1a20*/  IMAD.U32 R3, RZ, RZ, UR10 ;  /* 0x0000000aff037e24 */ /* 0x000fe4000f8e00ff */
[----:B------:R-:W-:-:S03]  /*1a30*/  UIADD3 UR7, -UR36, UR4, URZ ;  /* 0x0000000424077290 */ /* 0x000fc6000fffe13f */
[-C--:B------:R-:W-:Y:S01]  /*1a40*/  IABS R0, R3.reuse ;  /* 0x0000000300007213 */ /* 0x080fe20000000000 */
[----:B------:R-:W-:Y:S01]  /*1a50*/  UMOV UR4, URZ ;  /* 0x0000003f00047c82 */ /* 0x000fe20008000000 */
[----:B------:R-:W-:Y:S01]  /*1a60*/  IABS R5, R3 ;  /* 0x0000000300057213 */ /* 0x000fe20000000000 */
[----:B------:R-:W-:Y:S01]  /*1a70*/  IMAD.U32 R4, RZ, RZ, UR7 ;  /* 0x00000007ff047e24 */ /* 0x000fe2000f8e00ff */
[----:B------:R-:W-:Y:S01]  /*1a80*/  R2UR UR11, R0 ;  /* 0x00000000000b72ca */ /* 0x000fe200000e0000 */
[----:B------:R-:W-:-:S03]  /*1a90*/  ULOP3.LUT UR7, UR7, UR10, URZ, 0x3c, !UPT ;  /* 0x0000000a07077292 */ /* 0x000fc6000f8e3c3f */
[----:B------:R-:W-:-:S05]  /*1aa0*/  IABS R4, R4 ;  /* 0x0000000400047213 */ /* 0x000fca0000000000 */
[----:B------:R-:W-:-:S04]  /*1ab0*/  IMAD.MOV.U32 R3, RZ, RZ, R4 ;  /* 0x000000ffff037224 */ /* 0x000fc800078e0004 */
[----:B------:R-:W0:Y:S01]  /*1ac0*/  I2F.RP R0, UR11 ;  /* 0x0000000b00007d06 */ /* 0x000e220008209400 */
[----:B------:R-:W-:-:S07]  /*1ad0*/  R2UR UR9, R3 ;  /* 0x00000000030972ca */ /* 0x000fce00000e0000 */
[----:B0-----:R-:W0:Y:S02]  /*1ae0*/  MUFU.RCP R0, R0 ;  /* 0x0000000000007308 */ /* 0x001e240000001000 */
[----:B0-----:R-:W-:Y:S02]  /*1af0*/  VIADD R2, R0, 0xffffffe ;  /* 0x0ffffffe00027836 */ /* 0x001fe40000000000 */
        /* <DEDUP_REMOVED lines=19> */
.L_x_1072:
[----:B------:R-:W-:Y:S01]  /*1c30*/  UIMAD UR36, UR37, UR4, UR36 ;  /* 0x00000004252472a4 */ /* 0x000fe2000f8e0224 */
[----:B------:R-:W-:Y:S01]  /*1c40*/  IMAD.U32 R88, RZ, RZ, UR6 ;  /* 0x00000006ff587e24 */ /* 0x000fe2000f8e00ff */
[----:B------:R-:W-:Y:S01]  /*1c50*/  PLOP3.LUT P0, PT, PT, PT, PT, 0x80, 0x0 ;  /* 0x000000000000781c */ /* 0x000fe20003f0f070 */
[----:B------:R-:W-:Y:S01]  /*1c60*/  IMAD.U32 R3, RZ, RZ, UR4 ;  /* 0x00000004ff037e24 */ /* 0x000fe2000f8e00ff */
[----:B------:R-:W-:Y:S01]  /*1c70*/  CS2R R134, SRZ ;  /* 0x0000000000867805 */ /* 0x000fe2000001ff00 */
[----:B------:R-:W-:Y:S01]  /*1c80*/  IMAD.MOV.U32 R2, RZ, RZ, RZ ;  /* 0x000000ffff027224 */ /* 0x000fe200078e00ff */
[----:B------:R-:W-:Y:S01]  /*1c90*/  CS2R R132, SRZ ;  /* 0x0000000000847805 */ /* 0x000fe2000001ff00 */
[----:B------:R-:W-:Y:S01]  /*1ca0*/  IMAD.MOV.U32 R0, RZ, RZ, RZ ;  /* 0x000000ffff007224 */ /* 0x000fe200078e00ff */
[----:B------:R-:W-:Y:S02]  /*1cb0*/  VIADDMNMX R88, R3, UR36, R88, PT ;  /* 0x0000002403587c46 */ /* 0x000fe4000b800158 */
[----:B------:R-:W-:-:S02]  /*1cc0*/  CS2R R130, SRZ ;  /* 0x0000000000827805 */ /* 0x000fc4000001ff00 */
[----:B------:R-:W-:Y:S02]  /*1cd0*/  CS2R R128, SRZ ;  /* 0x0000000000807805 */ /* 0x000fe4000001ff00 */
[----:B------:R-:W-:Y:S02]  /*1ce0*/  CS2R R126, SRZ ;  /* 0x00000000007e7805 */ /* 0x000fe4000001ff00 */
[----:B------:R-:W-:Y:S02]  /*1cf0*/  ISETP.GT.AND P1, PT, R88, UR36, PT ;  /* 0x0000002458007c0c */ /* 0x000fe4000bf24270 */
        /* <DEDUP_REMOVED lines=20> */
[----:B------:R-:W0:Y:S02]  /*1e40*/  S2R R4, SR_TID.X ;  /* 0x0000000000047919 */ /* 0x000e240000002100 */
[----:B0-----:R-:W-:-:S05]  /*1e50*/  VIADD R5, R4, 0xffffff80 ;  /* 0xffffff8004057836 */ /* 0x001fca0000000000 */
[----:B------:R-:W-:-:S04]  /*1e60*/  SHF.R.S32.HI R4, RZ, 0x1f, R5 ;  /* 0x0000001fff047819 */ /* 0x000fc80000011405 */
[----:B------:R-:W-:-:S04]  /*1e70*/  LEA.HI R4, R4, R5, RZ, 0x7 ;  /* 0x0000000504047211 */ /* 0x000fc800078f38ff */
[----:B------:R-:W-:-:S05]  /*1e80*/  SHF.R.S32.HI R4, RZ, 0x7, R4 ;  /* 0x00000007ff047819 */ /* 0x000fca0000011404 */
[----:B------:R-:W0:Y:S02]  /*1e90*/  SHFL.IDX PT, R0, R4, RZ, 0x1f ;  /* 0x00001fff04007589 */ /* 0x000e2400000e0000 */
[----:B0-----:R-:W-:-:S13]  /*1ea0*/  R2UR UR46, R0 ;  /* 0x00000000002e72ca */ /* 0x001fda00000e0000 */
[----:B------:R-:W-:-:S04]  /*1eb0*/  UIMAD.WIDE UR4, UR46, 0x55555556, URZ ;  /* 0x555555562e0478a5 */ /* 0x000fc8000f8e023f */
[----:B------:R-:W-:Y:S02]  /*1ec0*/  ULEA.HI UR55, UR5, UR5, URZ, 0x1 ;  /* 0x0000000505377291 */ /* 0x000fe4000f8f083f */
[----:B------:R-:W-:Y:S02]  /*1ed0*/  UIADD3 UR5, UR41, 0x21800, URZ ;  /* 0x0002180029057890 */ /* 0x000fe4000fffe03f */
[----:B------:R-:W-:Y:S02]  /*1ee0*/  UIMAD UR55, UR55, -0x3, UR46 ;  /* 0xfffffffd373778a4 */ /* 0x000fe4000f8e022e */
[----:B------:R-:W-:Y:S02]  /*1ef0*/  ULOP3.LUT UP0, URZ, UR5, 0x3ff, URZ, 0xc0, !UPT ;  /* 0x000003ff053f7892 */ /* 0x000fe4000f80c03f */
[----:B------:R-:W-:Y:S02]  /*1f00*/  ULEA UR4, UR55, UR41, 0xc ;  /* 0x0000002937047291 */ /* 0x000fe4000f8e603f */
[----:B------:R-:W-:-:S02]  /*1f10*/  ULEA UR5, UR55, UR5, 0xd ;  /* 0x0000000537057291 */ /* 0x000fc4000f8e683f */
[----:B------:R-:W-:Y:S01]  /*1f20*/  PLOP3.LUT P0, PT, PT, PT, UP0, 0x80, 0x0 ;  /* 0x000000000000781c */ /* 0x000fe20003f0f008 */
[----:B------:R-:W-:Y:S02]  /*1f30*/  UIADD3 UR4, UR4, 0xc400, URZ ;  /* 0x0000c40004047890 */ /* 0x000fe4000fffe03f */
[----:B------:R-:W-:Y:S02]  /*1f40*/  USHF.R.U32.HI UR5, URZ, 0x4, UR5 ;  /* 0x000000043f057899 */ /* 0x000fe40008011605 */
[----:B------:R-:W-:Y:S02]  /*1f50*/  USHF.R.U32.HI UR4, URZ, 0x4, UR4 ;  /* 0x000000043f047899 */ /* 0x000fe40008011604 */
[----:B------:R-:W-:Y:S02]  /*1f60*/  ULOP3.LUT UR45, UR5, 0x3fff, URZ, 0xc0, !UPT ;  /* 0x00003fff052d7892 */ /* 0x000fe4000f8ec03f */
[----:B------:R-:W-:-:S04]  /*1f70*/  ULOP3.LUT UR59, UR4, 0x3fff, URZ, 0xc0, !UPT ;  /* 0x00003fff043b7892 */ /* 0x000fc8000f8ec03f */
[----:B------:R-:W-:Y:S08]  /*1f80*/  @!P0 BRA `(.L_x_1074) ;  /* 0x0000000000408947 */ /* 0x000ff00003800000 */
        /* <DEDUP_REMOVED lines=16> */
.L_x_1074:
[----:B------:R-:W-:Y:S01]  /*2090*/  ULEA.HI UR4, UR51, UR51, URZ, 0x1 ;  /* 0x0000003333047291 */ /* 0x000fe2000f8f083f */
[----:B------:R-:W-:-:S03]  /*20a0*/  IMAD.U32 R2, RZ, RZ, UR52 ;  /* 0x00000034ff027e24 */ /* 0x000fc6000f8e00ff */
[----:B------:R-:W-:Y:S02]  /*20b0*/  ULOP3.LUT UR4, UR4, 0xfffffffe, URZ, 0xc0, !UPT ;  /* 0xfffffffe04047892 */ /* 0x000fe4000f8ec03f */
[----:B------:R-:W-:Y:S02]  /*20c0*/  ISETP.NE.AND P0, PT, R2, 0x3, PT ;  /* 0x000000030200780c */ /* 0x000fe40003f05270 */
[----:B------:R-:W-:-:S06]  /*20d0*/  UIADD3 UR4, UR51, -UR4, URZ ;  /* 0x8000000433047290 */ /* 0x000fcc000fffe03f */
[----:B------:R-:W-:-:S05]  /*20e0*/  IMAD.U32 R0, RZ, RZ, UR4 ;  /* 0x00000004ff007e24 */ /* 0x000fca000f8e00ff */
[----:B------:R-:W-:-:S04]  /*20f0*/  SHF.L.U32 R0, R0, 0x1f, RZ ;  /* 0x0000001f00007819 */ /* 0x000fc800000006ff */
[----:B------:R-:W0:Y:S02]  /*2100*/  SYNCS.PHASECHK.TRANS64.TRYWAIT P1, [UR41+0x2d800], R0 ;  /* 0x02d80000ff0075a7 */ /* 0x000e240008020169 */
[----:B0-----:R-:W-:Y:S05]  /*2110*/  @!P1 BRA `(.L_x_1075) ;  /* 0x0000015400f49947 */ /* 0x001fea0003800000 */
.L_x_1261:
[----:B------:R-:W-:Y:S05]  /*2120*/  @!P0 BRA `(.L_x_1076) ;  /* 0x0000000000048947 */ /* 0x000fea0003800000 */
[----:B------:R-:W-:Y:S01]  /*2130*/  BPT.TRAP 0x1 ;  /* 0x000000040000795c */ /* 0x000fe20000300000 */
.L_x_1076:
[----:B0-----:R-:W-:Y:S02]  /*2140*/  IMAD.U32 R3, RZ, RZ, UR49 ;  /* 0x00000031ff037e24 */ /* 0x001fe4000f8e00ff */
[----:B------:R-:W-:-:S03]  /*2150*/  IMAD.U32 R0, RZ, RZ, UR50 ;  /* 0x00000032ff007e24 */ /* 0x000fc6000f8e00ff */
[----:B------:R-:W-:Y:S02]  /*2160*/  LEA R3, R3, UR41, 0x3 ;  /* 0x0000002903037c11 */ /* 0x000fe4000f8e18ff */
[----:B------:R-:W-:-:S04]  /*2170*/  SHF.L.U32 R0, R0, 0x1f, RZ ;  /* 0x0000001f00007819 */ /* 0x000fc800000006ff */
[----:B------:R0:W1:Y:S01]  /*2180*/  SYNCS.PHASECHK.TRANS64.TRYWAIT P1, [R3+URZ+0x2d830], R0 ;  /* 0x02d83000030075a7 */ /* 0x000062000802017f */
[----:B------:R-:W-:Y:S05]  /*2190*/  @!P0 BRA `(.L_x_1077) ;  /* 0x0000000000048947 */ /* 0x000fea0003800000 */
[----:B------:R-:W-:Y:S01]  /*21a0*/  BPT.TRAP 0x1 ;  /* 0x000000040000795c */ /* 0x000fe20000300000 */
.L_x_1077:
[----:B-1----:R-:W-:Y:S05]  /*21b0*/  @P1 BRA `(.L_x_1078) ;  /* 0x0000000000081947 */ /* 0x002fea0003800000 */
[----:B------:R-:W1:Y:S02]  /*21c0*/  SYNCS.PHASECHK.TRANS64.TRYWAIT P1, [R3+URZ+0x2d830], R0 ;  /* 0x02d83000030075a7 */ /* 0x000e64000802017f */
[----:B-1----:R-:W-:Y:S05]  /*21d0*/  @!P1 BRA `(.L_x_1079) ;  /* 0x0000015400dc9947 */ /* 0x002fea0003800000 */
.L_x_1078:
[----:B------:R-:W-:Y:S05]  /*21e0*/  WARPSYNC.ALL ;  /* 0x0000000000007948 */ /* 0x000fea0003800000 */
[----:B------:R-:W-:Y:S01]  /*21f0*/  UIADD3 UR4, UR41, 0x15400, URZ ;  /* 0x0001540029047890 */ /* 0x000fe2000fffe03f */
[----:B------:R-:W-:Y:S01]  /*2200*/  WARPGROUP.ARRIVE ;  /* 0x00000000000079c5 */ /* 0x000fe20000000000 */
[----:B------:R-:W-:Y:S01]  /*2210*/  UMOV UR5, 0x80000020 ;  /* 0x8000002000057882 */ /* 0x000fe20000000000 */
[----:B------:R-:W-:Y:S01]  /*2220*/  UMOV UR7, 0x80000020 ;  /* 0x8000002000077882 */ /* 0x000fe20000000000 */
[----:B------:R-:W-:Y:S01]  /*2230*/  USHF.R.U32.HI UR4, URZ, 0x4, UR4 ;  /* 0x000000043f047899 */ /* 0x000fe20008011604 */
[----:B------:R-:W-:Y:S01]  /*2240*/  UMOV UR9, 0x80000020 ;  /* 0x8000002000097882 */ /* 0x000fe20000000000 */
[----:B------:R-:W-:-:S02]  /*2250*/  UMOV UR11, 0x80000020 ;  /* 0x80000020000b7882 */ /* 0x000fc40000000000 */
[----:B------:R-:W-:Y:S01]  /*2260*/  ULOP3.LUT UR4, UR4, 0x3fff, URZ, 0xc0, !UPT ;  /* 0x00003fff04047892 */ /* 0x000fe2000f8ec03f */
[----:B------:R-:W-:Y:S01]  /*2270*/  UMOV UR13, 0x80000020 ;  /* 0x80000020000d7882 */ /* 0x000fe20000000000 */
[----:B------:R-:W-:Y:S02]  /*2280*/  UMOV UR15, 0x80000020 ;  /* 0x80000020000f7882 */ /* 0x000fe40000000000 */
[----:B------:R-:W-:Y:S02]  /*2290*/  ULOP3.LUT UR32, UR4, 0x10000, URZ, 0xfc, !UPT ;  /* 0x0001000004207892 */ /* 0x000fe4000f8efc3f */
[----:B------:R-:W-:Y:S02]  /*22a0*/  ULOP3.LUT UR4, UR59, 0x10000, URZ, 0xfc, !UPT ;  /* 0x000100003b047892 */ /* 0x000fe4000f8efc3f */
[----:B------:R-:W-:Y:S02]  /*22b0*/  UIMAD UR6, UR49, 0x600, UR32 ;  /* 0x00000600310678a4 */ /* 0x000fe4000f8e0220 */
[----:B------:R-:W-:-:S02]  /*22c0*/  UIADD3 UR8, UR4, 0x2, URZ ;  /* 0x0000000204087890 */ /* 0x000fc4000fffe03f */
[----:B------:R-:W-:Y:S02]  /*22d0*/  UIADD3 UR10, UR6, 0x2, URZ ;  /* 0x00000002060a7890 */ /* 0x000fe4000fffe03f */
[----:B------:R-:W-:Y:S02]  /*22e0*/  UIADD3 UR12, UR4, 0x300, URZ ;  /* 0x00000300040c7890 */ /* 0x000fe4000fffe03f */
[----:B------:R-:W-:Y:S02]  /*22f0*/  UIADD3 UR14, UR6, 0x200, URZ ;  /* 0x00000200060e7890 */ /* 0x000fe4000fffe03f */
[----:B------:R-:W-:Y:S01]  /*2300*/  HGMMA.64x128x16.F32.BF16 R24, gdesc[UR4], RZ, !UPT, gsb0 ;  /* 0x01e00000041879f0 */ /* 0x000fe2000c0018ff */
        /* <DEDUP_REMOVED lines=30> */
.L_x_1080:
[----:B------:R-:W-:Y:S01]  /*24f0*/  UISETP.NE.AND UP1, UPT, UR54, URZ, UPT ;  /* 0x0000003f3600728c */ /* 0x000fe2000bf25270 */
[----:B------:R-:W-:Y:S01]  /*2500*/  VIADD R5, R137, UR39 ;  /* 0x0000002789057c36 */ /* 0x000fe20008000000 */
[----:B------:R-:W-:Y:S01]  /*2510*/  R2UR UR6, R3 ;  /* 0x00000000030672ca */ /* 0x000fe200000e0000 */
[----:B01----:R-:W-:Y:S01]  /*2520*/  IMAD.MOV.U32 R3, RZ, RZ, -0x80 ;  /* 0xffffff80ff037424 */ /* 0x003fe200078e00ff */
[----:B------:R-:W-:Y:S01]  /*2530*/  UISETP.NE.AND UP0, UPT, UR53, URZ, UPT ;  /* 0x0000003f3500728c */ /* 0x000fe2000bf05270 */
[----:B------:R-:W-:Y:S01]  /*2540*/  LEA R4, R88, 0xffffff80, 0x7 ;  /* 0xffffff8058047811 */ /* 0x000fe200078e38ff */
[----:B------:R-:W-:Y:S01]  /*2550*/  ULDC UR35, c[0x0][0x9dc] ;  /* 0x0002770000237ab9 */ /* 0x000fe20000000800 */
[----:B------:R-:W-:Y:S01]  /*2560*/  PLOP3.LUT P1, PT, PT, PT, UP1, 0x80, 0x0 ;  /* 0x000000000000781c */ /* 0x000fe20003f2f018 */
[----:B------:R-:W-:Y:S01]  /*2570*/  ULDC UR14, c[0x0][0x9e0] ;  /* 0x00027800000e7ab9 */ /* 0x000fe20000000800 */
[----:B------:R-:W-:Y:S02]  /*2580*/  PLOP3.LUT P2, PT, PT, PT, UP1, 0x80, 0x0 ;  /* 0x000000000000781c */ /* 0x000fe40003f4f018 */
[----:B------:R-:W-:-:S04]  /*2590*/  @UP1 ULDC UR7, c[0x0][0x44c] ;  /* 0x0001130000071ab9 */ /* 0x000fc80000000800 */
[----:B------:R-:W-:-:S04]  /*25a0*/  UIADD3 UR6, UR6, 0x2d840, URZ ;  /* 0x0002d84006067890 */ /* 0x000fc8000fffe03f */
[----:B------:R-:W-:Y:S01]  /*25b0*/  UPRMT UR6, UR42, 0x654, UR6 ;  /* 0x000006542a067896 */ /* 0x000fe20008000006 */
[----:B------:R-:W-:Y:S01]  /*25c0*/  @P1 IMAD.HI.U32 R0, R5, UR7, RZ ;  /* 0x0000000705001c27 */ /* 0x000fe2000f8e00ff */
[----:B------:R-:W-:Y:S01]  /*25d0*/  @UP1 ULDC UR7, c[0x0][0x450] ;  /* 0x0001140000071ab9 */ /* 0x000fe20000000800 */
[----:B------:R-:W-:-:S03]  /*25e0*/  PLOP3.LUT P1, PT, PT, PT, UP0, 0x40, 0x0 ;  /* 0x000000000000781c */ /* 0x000fc60003f2e808 */
[----:B------:R-:W-:Y:S01]  /*25f0*/  @P2 SHF.R.U32.HI R5, RZ, UR7, R0 ;  /* 0x00000007ff052c19 */ /* 0x000fe20008011600 */
[----:B------:R-:W-:Y:S02]  /*2600*/  IMAD R0, R88, R3, 0x80 ;  /* 0x0000008058007424 */ /* 0x000fe400078e0203 */
[----:B------:R-:W-:Y:S01]  /*2610*/  IMAD.U32 R3, RZ, RZ, UR48 ;  /* 0x00000030ff037e24 */ /* 0x000fe2000f8e00ff */
[----:B------:R-:W-:Y:S01]  /*2620*/  SYNCS.ARRIVE.TRANS64.RED.A1T0 RZ, [UR6], RZ ;  /* 0x000000ffffff79a7 */ /* 0x000fe20008100406 */
[----:B------:R-:W0:Y:S01]  /*2630*/  SHFL.IDX PT, R11, R5, RZ, 0x1c1f ;  /* 0x001c1fff050b7589 */ /* 0x000e2200000e0000 */
[C-C-:B------:R-:W-:Y:S01]  /*2640*/  IADD3 R2, -R17.reuse, 0x1, R0.reuse ;  /* 0x0000000111027810 */ /* 0x140fe20007ffe100 */
[----:B------:R-:W-:Y:S01]  /*2650*/  ULOP3.LUT UR6, URZ, UR35, URZ, 0x33, !UPT ;  /* 0x000000233f067292 */ /* 0x000fe2000f8e333f */
[----:B------:R-:W-:Y:S02]  /*2660*/  IADD3 R6, -R17, UR38, R0 ;  /* 0x0000002611067c10 */ /* 0x000fe4000fffe100 */
[----:B------:R-:W-:-:S05]  /*2670*/  IADD3 R2, -R3, UR38, R2 ;  /* 0x0000002603027c10 */ /* 0x000fca000fffe102 */
[C---:B------:R-:W-:Y:S02]  /*2680*/  VIADD R7, R2.reuse, UR14 ;  /* 0x0000000e02077c36 */ /* 0x040fe40008000000 */
[----:B------:R-:W-:-:S03]  /*2690*/  VIADD R8, R2, UR6 ;  /* 0x0000000602087c36 */ /* 0x000fc60008000000 */
[----:B0-----:R-:W-:Y:S01]  /*26a0*/  VIADDMNMX R9, R11, R7, R6, PT ;  /* 0x000000070b097246 */ /* 0x001fe20003800106 */
[----:B------:R-:W-:Y:S01]  /*26b0*/  IMAD.IADD R10, R8, 0x1, R11 ;  /* 0x00000001080a7824 */ /* 0x000fe200078e020b */
[----:B------:R-:W-:Y:S06]  /*26c0*/  @P1 BRA `(.L_x_1081) ;  /* 0x0000000000641947 */ /* 0x000fec0003800000 */
[----:B------:R-:W-:Y:S01]  /*26d0*/  IMAD.U32 R2, RZ, RZ, UR48 ;  /* 0x00000030ff027e24 */ /* 0x000fe2000f8e00ff */
[----:B------:R-:W-:Y:S04]  /*26e0*/  BSSY B0, `(.L_x_1082) ;  /* 0x0000013000007945 */ /* 0x000fe80003800000 */
[----:B------:R-:W-:-:S04]  /*26f0*/  IADD3 R11, -R2, UR38, R11 ;  /* 0x00000026020b7c10 */ /* 0x000fc8000fffe10b */
        /* <DEDUP_REMOVED lines=11> */
.L_x_1083:
[----:B------:R-:W-:Y:S02]  /*27b0*/  ULDC UR6, c[0x0][0x9e4] ;  /* 0x0002790000067ab9 */ /* 0x000fe40000000800 */
[----:B------:R-:W-:-:S05]  /*27c0*/  IMAD.U32 R12, RZ, RZ, UR6 ;  /* 0x00000006ff0c7e24 */ /* 0x000fca000f8e00ff */
[----:B------:R-:W-:-:S13]  /*27d0*/  ISETP.NE.AND P1, PT, R12, 0x1, PT ;  /* 0x000000010c00780c */ /* 0x000fda0003f25270 */
[----:B------:R-:W0:Y:S02]  /*27e0*/  @P1 LDC.64 R2, c[0x0][0x9e8] ;  /* 0x00027a00ff021b82 */ /* 0x000e240000000a00 */
[----:B0-----:R-:W-:-:S05]  /*27f0*/  @P1 IMAD.HI.U32 R2, R11, R2, RZ ;  /* 0x000000020b021227 */ /* 0x001fca00078e00ff */
[----:B------:R-:W-:-:S07]  /*2800*/  @P1 SHF.R.U32.HI R11, RZ, R3, R2 ;  /* 0x00000003ff0b1219 */ /* 0x000fce0000011602 */
.L_x_1084:
[----:B------:R-:W-:Y:S05]  /*2810*/  BSYNC B0 ;  /* 0x0000000000007941 */ /* 0x000fea0003800000 */
.L_x_1082:
[----:B------:R-:W-:-:S04]  /*2820*/  IMAD R2, R11, R12, -R4 ;  /* 0x0000000c0b027224 */ /* 0x000fc800078e0a04 */
[----:B------:R-:W-:-:S05]  /*2830*/  IMAD.IADD R2, R2, 0x1, -R17 ;  /* 0x0000000102027824 */ /* 0x000fca00078e0a11 */
[----:B------:R-:W-:Y:S02]  /*2840*/  VIADDMNMX R9, R2, R12, R9, PT ;  /* 0x0000000c02097246 */ /* 0x000fe40003800109 */
[----:B------:R-:W-:-:S07]  /*2850*/  VIMNMX R10, R10, R2, !PT ;  /* 0x000000020a0a7248 */ /* 0x000fce0007fe0100 */
.L_x_1081:
[C---:B------:R-:W-:Y:S01]  /*2860*/  ISETP.GE.AND P6, PT, R0.reuse, 0xa, PT ;  /* 0x0000000a0000780c */ /* 0x040fe20003fc6270 */
[----:B------:R-:W0:Y:S01]  /*2870*/  SHFL.IDX PT, R5, R5, 0x1, 0x1c1f ;  /* 0x003c1f0005057f89 */ /* 0x000e2200000e0000 */
[C---:B------:R-:W-:Y:S01]  /*2880*/  ISETP.GE.AND P1, PT, R0.reuse, 0x2, PT ;  /* 0x000000020000780c */ /* 0x040fe20003f26270 */
[----:B------:R-:W-:Y:S01]  /*2890*/  UISETP.NE.AND UP0, UPT, UR53, URZ, UPT ;  /* 0x0000003f3500728c */ /* 0x000fe2000bf05270 */
        /* <DEDUP_REMOVED lines=175> */
[----:B------:R-:W-:Y:S02]  /*3390*/  ISETP.GE.AND P6, PT, R0, 0x7a, PT ;  /* 0x0000007a0000780c */ /* 0x000fe40003fc6270 */
[----:B0-----:R-:W-:Y:S01]  /*33a0*/  VIADDMNMX R0, R5, R7, R6, PT ;  /* 0x0000000705007246 */ /* 0x001fe20003800106 */
[----:B------:R-:W-:-:S10]  /*33b0*/  IMAD.IADD R7, R8, 0x1, R5 ;  /* 0x0000000108077824 */ /* 0x000fd400078e0205 */
[----:B------:R-:W-:Y:S02]  /*33c0*/  @P6 LOP3.LUT R16, R16, 0x1, RZ, 0xfc, !PT ;  /* 0x0000000110106812 */ /* 0x000fe400078efcff */
[----:B------:R-:W-:-:S04]  /*33d0*/  ISETP.GT.AND P6, PT, R10, 0x79, !P6 ;  /* 0x000000790a00780c */ /* 0x000fc800077c4270 */
[----:B------:R-:W-:-:S04]  /*33e0*/  ISETP.LT.OR P6, PT, R9, 0x7a, P6 ;  /* 0x0000007a0900780c */ /* 0x000fc800037c1670 */
[----:B------:R-:W-:Y:S02]  /*33f0*/  FSEL R85, R85, -INF , !P6 ;  /* 0xff80000055557808 */ /* 0x000fe40007000000 */
[----:B------:R-:W-:-:S13]  /*3400*/  PLOP3.LUT P6, PT, PT, PT, UP0, 0x40, 0x0 ;  /* 0x000000000000781c */ /* 0x000fda0003fce808 */
[----:B------:R-:W-:Y:S05]  /*3410*/  @P6 BRA `(.L_x_1085) ;  /* 0x0000000000646947 */ /* 0x000fea0003800000 */
        /* <DEDUP_REMOVED lines=14> */
.L_x_1087:
[----:B------:R-:W-:Y:S02]  /*3500*/  ULDC UR6, c[0x0][0x9e4] ;  /* 0x0002790000067ab9 */ /* 0x000fe40000000800 */
[----:B------:R-:W-:-:S05]  /*3510*/  IMAD.U32 R9, RZ, RZ, UR6 ;  /* 0x00000006ff097e24 */ /* 0x000fca000f8e00ff */
[----:B------:R-:W-:-:S13]  /*3520*/  ISETP.NE.AND P6, PT, R9, 0x1, PT ;  /* 0x000000010900780c */ /* 0x000fda0003fc5270 */
[----:B------:R-:W0:Y:S02]  /*3530*/  @P6 LDC.64 R2, c[0x0][0x9e8] ;  /* 0x00027a00ff026b82 */ /* 0x000e240000000a00 */
[----:B0-----:R-:W-:-:S05]  /*3540*/  @P6 IMAD.HI.U32 R2, R5, R2, RZ ;  /* 0x0000000205026227 */ /* 0x001fca00078e00ff */
[----:B------:R-:W-:-:S07]  /*3550*/  @P6 SHF.R.U32.HI R5, RZ, R3, R2 ;  /* 0x00000003ff056219 */ /* 0x000fce0000011602 */
.L_x_1088:
[----:B------:R-:W-:Y:S05]  /*3560*/  BSYNC B0 ;  /* 0x0000000000007941 */ /* 0x000fea0003800000 */
.L_x_1086:
[----:B------:R-:W-:-:S04]  /*3570*/  IMAD R4, R5, R9, -R4 ;  /* 0x0000000905047224 */ /* 0x000fc800078e0a04 */
[----:B------:R-:W-:-:S05]  /*3580*/  IMAD.IADD R4, R4, 0x1, -R17 ;  /* 0x0000000104047824 */ /* 0x000fca00078e0a11 */
[----:B------:R-:W-:Y:S02]  /*3590*/  VIADDMNMX R0, R4, R9, R0, PT ;  /* 0x0000000904007246 */ /* 0x000fe40003800100 */
[----:B------:R-:W-:-:S07]  /*35a0*/  VIMNMX R7, R7, R4, !PT ;  /* 0x0000000407077248 */ /* 0x000fce0007fe0100 */
.L_x_1085:
[----:B------:R-:W-:Y:S01]  /*35b0*/  ISETP.GT.AND P1, PT, R7, 0x1, !P1 ;  /* 0x000000010700780c */ /* 0x000fe20004f24270 */
[----:B------:R-:W-:Y:S01]  /*35c0*/  ULDC UR33, c[0x0][0x988] ;  /* 0x0002620000217ab9 */ /* 0x000fe20000000800 */
[----:B------:R-:W-:Y:S01]  /*35d0*/  LOP3.LUT P6, RZ, R16, 0x4, RZ, 0xc0, !PT ;  /* 0x0000000410ff7812 */ /* 0x000fe200078cc0ff */
[----:B------:R-:W-:Y:S01]  /*35e0*/  UISETP.NE.AND UP1, UPT, UR54, URZ, UPT ;  /* 0x0000003f3600728c */ /* 0x000fe2000bf25270 */
[----:B------:R-:W-:Y:S01]  /*35f0*/  ISETP.LT.OR P1, PT, R0, 0x2, P1 ;  /* 0x000000020000780c */ /* 0x000fe20000f21670 */
[----:B------:R-:W-:Y:S01]  /*3600*/  UISETP.NE.AND UP0, UPT, UR53, URZ, UPT ;  /* 0x0000003f3500728c */ /* 0x000fe2000bf05270 */
[----:B------:R-:W-:Y:S01]  /*3610*/  FMNMX.FTZ R3, R24, R25, !PT ;  /* 0x0000001918037209 */ /* 0x000fe20007810000 */
[----:B------:R-:W-:Y:S01]  /*3620*/  UMOV UR10, UR39 ;  /* 0x00000027000a7c82 */ /* 0x000fe20008000000 */
[----:B------:R-:W-:Y:S02]  /*3630*/  FSEL R27, R27, -INF , !P1 ;  /* 0xff8000001b1b7808 */ /* 0x000fe40004800000 */
[----:B------:R-:W-:-:S02]  /*3640*/  ISETP.GT.AND P1, PT, R7, 0x9, !P6 ;  /* 0x000000090700780c */ /* 0x000fc40007724270 */
[----:B------:R-:W-:Y:S02]  /*3650*/  FMNMX.FTZ R2, R28, R3, !PT ;  /* 0x000000031c027209 */ /* 0x000fe40007810000 */
[----:B------:R-:W-:Y:S01]  /*3660*/  ISETP.LT.OR P1, PT, R0, 0xa, P1 ;  /* 0x0000000a0000780c */ /* 0x000fe20000f21670 */
[----:B------:R-:W-:Y:S01]  /*3670*/  @UP1 ULDC UR6, c[0x0][0x44c] ;  /* 0x0001130000061ab9 */ /* 0x000fe20000000800 */
[----:B------:R-:W-:Y:S01]  /*3680*/  FMNMX.FTZ R3, R29, R2, !PT ;  /* 0x000000021d037209 */ /* 0x000fe20007810000 */
[----:B------:R-:W-:Y:S01]  /*3690*/  UIMAD.WIDE.U32 UR6, UR39, UR6, URZ ;  /* 0x00000006270672a5 */ /* 0x000fe2000f8e003f */
[----:B------:R-:W-:Y:S01]  /*36a0*/  FSEL R31, R31, -INF , !P1 ;  /* 0xff8000001f1f7808 */ /* 0x000fe20004800000 */
[----:B------:R-:W-:Y:S01]  /*36b0*/  @UP1 ULDC UR11, c[0x0][0x450] ;  /* 0x00011400000b1ab9 */ /* 0x000fe20000000800 */
[----:B------:R-:W-:Y:S01]  /*36c0*/  LOP3.LUT P1, RZ, R16, 0x8, RZ, 0xc0, !PT ;  /* 0x0000000810ff7812 */ /* 0x000fe2000782c0ff */
[----:B------:R-:W-:Y:S01]  /*36d0*/  @UP1 USHF.R.U32.HI UR10, URZ, UR11, UR7 ;  /* 0x0000000b3f0a1299 */ /* 0x000fe20008011607 */
[----:B------:R-:W-:-:S02]  /*36e0*/  FMNMX.FTZ R2, R32, R3, !PT ;  /* 0x0000000320027209 */ /* 0x000fc40007810000 */
[----:B------:R-:W-:Y:S01]  /*36f0*/  ISETP.GT.AND P1, PT, R7, 0x10, !P1 ;  /* 0x000000100700780c */ /* 0x000fe20004f24270 */
[----:B------:R-:W-:Y:S01]  /*3700*/  UIADD3 UR58, UR58, UR10, URZ ;  /* 0x0000000a3a3a7290 */ /* 0x000fe2000fffe03f */
[----:B------:R-:W-:Y:S02]  /*3710*/  FMNMX.FTZ R3, R33, R2, !PT ;  /* 0x0000000221037209 */ /* 0x000fe40007810000 */
[----:B------:R-:W-:Y:S01]  /*3720*/  ISETP.LT.OR P1, PT, R0, 0x11, P1 ;  /* 0x000000110000780c */ /* 0x000fe20000f21670 */
[----:B------:R-:W-:Y:S01]  /*3730*/  UIADD3 UR14, UR58, UR14, URZ ;  /* 0x0000000e3a0e7290 */ /* 0x000fe2000fffe03f */
        /* <DEDUP_REMOVED lines=84> */
[C---:B------:R-:W-:Y:S02]  /*3c80*/  ISETP.GT.AND P5, PT, R7.reuse, 0x78, !P5 ;  /* 0x000000780700780c */ /* 0x040fe40006fa4270 */
[----:B------:R-:W-:Y:S02]  /*3c90*/  ISETP.GT.AND P1, PT, R7, 0x41, !P1 ;  /* 0x000000410700780c */ /* 0x000fe40004f24270 */
[C---:B------:R-:W-:Y:S02]  /*3ca0*/  ISETP.LT.OR P3, PT, R0.reuse, 0x71, P3 ;  /* 0x000000710000780c */ /* 0x040fe40001f61670 */
        /* <DEDUP_REMOVED lines=16> */
[----:B0-----:R-:W-:Y:S02]  /*3db0*/  FMNMX.FTZ R3, R4, R3, !PT ;  /* 0x0000000304037209 */ /* 0x001fe40007810000 */
[----:B------:R-:W-:Y:S02]  /*3dc0*/  FSEL R63, R63, -INF , !P1 ;  /* 0xff8000003f3f7808 */ /* 0x000fe40004800000 */
[----:B------:R-:W-:Y:S01]  /*3dd0*/  LOP3.LUT P1, RZ, R16, 0x800, RZ, 0xc0, !PT ;  /* 0x0000080010ff7812 */ /* 0x000fe2000782c0ff */
[----:B------:R-:W-:-:S03]  /*3de0*/  FMUL.FTZ R89, R3, UR33 ;  /* 0x0000002103597c20 */ /* 0x000fc60008410000 */
[----:B------:R-:W-:-:S04]  /*3df0*/  ISETP.GT.AND P1, PT, R7, 0x50, !P1 ;  /* 0x000000500700780c */ /* 0x000fc80004f24270 */
[----:B------:R-:W-:-:S04]  /*3e00*/  ISETP.LT.OR P1, PT, R0, 0x51, P1 ;  /* 0x000000510000780c */ /* 0x000fc80000f21670 */
[----:B------:R-:W-:Y:S02]  /*3e10*/  FSEL R66, R66, -INF , !P1 ;  /* 0xff80000042427808 */ /* 0x000fe40004800000 */
[----:B------:R-:W-:-:S04]  /*3e20*/  LOP3.LUT P1, RZ, R16, 0x400, RZ, 0xc0, !PT ;  /* 0x0000040010ff7812 */ /* 0x000fc8000782c0ff */
        /* <DEDUP_REMOVED lines=29> */
[----:B------:R-:W-:Y:S01]  /*4000*/  ISETP.GT.AND P6, PT, R7, 0x79, !P6 ;  /* 0x000000790700780c */ /* 0x000fe200077c4270 */
[--C-:B------:R-:W-:Y:S01]  /*4010*/  FFMA.FTZ R4, R32, UR33, -R89.reuse ;  /* 0x0000002120047c23 */ /* 0x100fe20008010859 */
[----:B------:R-:W-:Y:S01]  /*4020*/  FSEL R90, R26, -INF , !P1 ;  /* 0xff8000001a5a7808 */ /* 0x000fe20004800000 */
[--C-:B------:R-:W-:Y:S01]  /*4030*/  FFMA.FTZ R10, R28, UR33, -R89.reuse ;  /* 0x000000211c0a7c23 */ /* 0x100fe20008010859 */
[----:B------:R-:W-:Y:S01]  /*4040*/  LOP3.LUT P1, RZ, R16, 0x4000000, RZ, 0xc0, !PT ;  /* 0x0400000010ff7812 */ /* 0x000fe2000782c0ff */
[----:B------:R-:W-:Y:S01]  /*4050*/  MUFU.EX2 R8, R8 ;  /* 0x0000000800087308 */ /* 0x000fe20000000800 */
[----:B------:R-:W-:Y:S01]  /*4060*/  FMNMX.FTZ R5, R90, R27, !PT ;  /* 0x0000001b5a057209 */ /* 0x000fe20007810000 */
[--C-:B------:R-:W-:Y:S01]  /*4070*/  FFMA.FTZ R11, R29, UR33, -R89.reuse ;  /* 0x000000211d0b7c23 */ /* 0x100fe20008010859 */
[----:B------:R-:W-:Y:S01]  /*4080*/  ISETP.GT.AND P1, PT, R7, 0x68, !P1 ;  /* 0x000000680700780c */ /* 0x000fe20004f24270 */
[--C-:B------:R-:W-:Y:S01]  /*4090*/  FFMA.FTZ R53, R53, UR33, -R89.reuse ;  /* 0x0000002135357c23 */ /* 0x100fe20008010859 */
[----:B------:R-:W-:Y:S01]  /*40a0*/  FMNMX.FTZ R2, R30, R5, !PT ;  /* 0x000000051e027209 */ /* 0x000fe20007810000 */
[--C-:B------:R-:W-:Y:S01]  /*40b0*/  FFMA.FTZ R13, R33, UR33, -R89.reuse ;  /* 0x00000021210d7c23 */ /* 0x100fe20008010859 */
[----:B------:R-:W-:Y:S01]  /*40c0*/  ISETP.LT.OR P1, PT, R0, 0x69, P1 ;  /* 0x000000690000780c */ /* 0x000fe20000f21670 */
[----:B------:R-:W0:Y:S01]  /*40d0*/  MUFU.EX2 R9, R9 ;  /* 0x0000000900097308 */ /* 0x000e220000000800 */
[----:B------:R-:W-:Y:S01]  /*40e0*/  FMNMX.FTZ R5, R31, R2, !PT ;  /* 0x000000021f057209 */ /* 0x000fe20007810000 */
[--C-:B------:R-:W-:Y:S01]  /*40f0*/  FFMA.FTZ R49, R49, UR33, -R89.reuse ;  /* 0x0000002131317c23 */ /* 0x100fe20008010859 */
[----:B------:R-:W-:Y:S01]  /*4100*/  FSEL R78, R78, -INF , !P1 ;  /* 0xff8000004e4e7808 */ /* 0x000fe20004800000 */
[--C-:B------:R-:W-:Y:S01]  /*4110*/  FFMA.FTZ R12, R36, UR33, -R89.reuse ;  /* 0x00000021240c7c23 */ /* 0x100fe20008010859 */
[----:B------:R-:W-:Y:S01]  /*4120*/  FMNMX.FTZ R2, R34, R5, !PT ;  /* 0x0000000522027209 */ /* 0x000fe20007810000 */
[--C-:B------:R-:W-:Y:S01]  /*4130*/  FFMA.FTZ R21, R41, UR33, -R89.reuse ;  /* 0x0000002129157c23 */ /* 0x100fe20008010859 */
[----:B------:R-:W-:Y:S01]  /*4140*/  ISETP.LT.OR P6, PT, R0, 0x7a, P6 ;  /* 0x0000007a0000780c */ /* 0x000fe200037c1670 */
[----:B------:R-:W1:Y:S01]  /*4150*/  MUFU.EX2 R10, R10 ;  /* 0x0000000a000a7308 */ /* 0x000e620000000800 */
[----:B------:R-:W-:Y:S01]  /*4160*/  FMNMX.FTZ R5, R35, R2, !PT ;  /* 0x0000000223057209 */ /* 0x000fe20007810000 */
[--C-:B------:R-:W-:Y:S01]  /*4170*/  FFMA.FTZ R41, R73, UR33, -R89.reuse ;  /* 0x0000002149297c23 */ /* 0x100fe20008010859 */
[----:B------:R-:W-:Y:S01]  /*4180*/  FSEL R87, R87, -INF , !P6 ;  /* 0xff80000057577808 */ /* 0x000fe20007000000 */
[--C-:B------:R-:W-:Y:S01]  /*4190*/  FFMA.FTZ R15, R37, UR33, -R89.reuse ;  /* 0x00000021250f7c23 */ /* 0x100fe20008010859 */
[----:B------:R-:W-:Y:S01]  /*41a0*/  FMNMX.FTZ R2, R38, R5, !PT ;  /* 0x0000000526027209 */ /* 0x000fe20007810000 */
[--C-:B------:R-:W-:Y:S01]  /*41b0*/  FFMA.FTZ R14, R40, UR33, -R89.reuse ;  /* 0x00000021280e7c23 */ /* 0x100fe20008010859 */
[--C-:B------:R-:W-:Y:S01]  /*41c0*/  FFMA.FTZ R20, R44, UR33, -R89.reuse ;  /* 0x000000212c147c23 */ /* 0x100fe20008010859 */
[----:B------:R-:W-:Y:S01]  /*41d0*/  MUFU.EX2 R11, R11 ;  /* 0x0000000b000b7308 */ /* 0x000fe20000000800 */
[----:B------:R-:W-:Y:S01]  /*41e0*/  FMNMX.FTZ R5, R39, R2, !PT ;  /* 0x0000000227057209 */ /* 0x000fe20007810000 */
[--C-:B------:R-:W-:Y:S01]  /*41f0*/  FFMA.FTZ R29, R45, UR33, -R89.reuse ;  /* 0x000000212d1d7c23 */ /* 0x100fe20008010859 */
[--C-:B------:R-:W-:Y:S01]  /*4200*/  FFMA.FTZ R40, R64, UR33, -R89.reuse ;  /* 0x0000002140287c23 */ /* 0x100fe20008010859 */
        /* <DEDUP_REMOVED lines=8> */
[----:B------:R-:W-:Y:S01]  /*4290*/  FFMA.FTZ R37, R85, UR33, -R89 ;  /* 0x0000002155257c23 */ /* 0x000fe20008010859 */
        /* <DEDUP_REMOVED lines=17> */
[----:B------:R2:W-:Y:S01]  /*43b0*/  MUFU.EX2 R5, R49 ;  /* 0x0000003100057308 */ /* 0x0005e20000000800 */
[----:B------:R-:W-:Y:S01]  /*43c0*/  FMNMX.FTZ R25, R67, R6, !PT ;  /* 0x0000000643197209 */ /* 0x000fe20007810000 */
[----:B------:R-:W-:-:S03]  /*43d0*/  FFMA.FTZ R6, R52, UR33, -R89 ;  /* 0x0000002134067c23 */ /* 0x000fc60008010859 */
[----:B------:R-:W-:-:S03]  /*43e0*/  FMNMX.FTZ R24, R70, R25, !PT ;  /* 0x0000001946187209 */ /* 0x000fc60007810000 */
[----:B------:R-:W-:Y:S01]  /*43f0*/  MUFU.EX2 R20, R20 ;  /* 0x0000001400147308 */ /* 0x000fe20000000800 */
[----:B------:R-:W-:Y:S01]  /*4400*/  FMNMX.FTZ R25, R71, R24, !PT ;  /* 0x0000001847197209 */ /* 0x000fe20007810000 */
[--C-:B--2---:R-:W-:Y:S01]  /*4410*/  FFMA.FTZ R49, R57, UR33, -R89.reuse ;  /* 0x0000002139317c23 */ /* 0x104fe20008010859 */
[----:B------:R-:W-:Y:S02]  /*4420*/  FFMA.FTZ R57, R65, UR33, -R89 ;  /* 0x0000002141397c23 */ /* 0x000fe40008010859 */
        /* <DEDUP_REMOVED lines=10> */
[----:B------:R-:W-:Y:S01]  /*44d0*/  MUFU.EX2 R2, R2 ;  /* 0x0000000200027308 */ /* 0x000fe20000000800 */
[----:B------:R-:W-:Y:S01]  /*44e0*/  FMNMX.FTZ R7, R83, R26, !PT ;  /* 0x0000001a53077209 */ /* 0x000fe20007810000 */
[----:B------:R-:W-:-:S03]  /*44f0*/  FFMA.FTZ R26, R60, UR33, -R89 ;  /* 0x000000213c1a7c23 */ /* 0x000fc60008010859 */
[----:B------:R-:W-:-:S03]  /*4500*/  FMNMX.FTZ R0, R86, R7, !PT ;  /* 0x0000000756007209 */ /* 0x000fc60007810000 */
[----:B------:R-:W-:Y:S01]  /*4510*/  MUFU.EX2 R6, R6 ;  /* 0x0000000600067308 */ /* 0x000fe20000000800 */
[----:B------:R-:W-:-:S05]  /*4520*/  FMNMX.FTZ R0, R87, R0, !PT ;  /* 0x0000000057007209 */ /* 0x000fca0007810000 */
[----:B------:R-:W2:Y:S02]  /*4530*/  SHFL.BFLY PT, R7, R0, 0x2, 0x1f ;  /* 0x0c401f0000077f89 */ /* 0x000ea400000e0000 */
[----:B------:R-:W-:Y:S08]  /*4540*/  MUFU.EX2 R24, R24 ;  /* 0x0000001800187308 */ /* 0x000ff00000000800 */
[----:B------:R-:W-:Y:S08]  /*4550*/  MUFU.EX2 R49, R49 ;  /* 0x0000003100317308 */ /* 0x000ff00000000800 */
[----:B------:R-:W-:Y:S01]  /*4560*/  MUFU.EX2 R26, R26 ;  /* 0x0000001a001a7308 */ /* 0x000fe20000000800 */
[----:B--2---:R-:W-:Y:S01]  /*4570*/  FMNMX.FTZ R32, R0, R7, !PT ;  /* 0x0000000700207209 */ /* 0x004fe20007810000 */
[----:B------:R-:W-:-:S06]  /*4580*/  FFMA.FTZ R0, R80, UR33, -R89 ;  /* 0x0000002150007c23 */ /* 0x000fcc0008010859 */
[----:B------:R-:W-:Y:S01]  /*4590*/  MUFU.EX2 R53, R53 ;  /* 0x0000003500357308 */ /* 0x000fe20000000800 */
[----:B------:R-:W2:Y:S07]  /*45a0*/  SHFL.BFLY PT, R7, R32, 0x1, 0x1f ;  /* 0x0c201f0020077f89 */ /* 0x000eae00000e0000 */
[----:B------:R-:W-:Y:S08]  /*45b0*/  MUFU.EX2 R40, R40 ;  /* 0x0000002800287308 */ /* 0x000ff00000000800 */
[----:B------:R-:W-:Y:S08]  /*45c0*/  MUFU.EX2 R57, R57 ;  /* 0x0000003900397308 */ /* 0x000ff00000000800 */
[----:B------:R-:W-:Y:S01]  /*45d0*/  MUFU.EX2 R44, R44 ;  /* 0x0000002c002c7308 */ /* 0x000fe20000000800 */
[----:B--2---:R-:W-:Y:S01]  /*45e0*/  FMNMX.FTZ R7, R32, R7, !PT ;  /* 0x0000000720077209 */ /* 0x004fe20007810000 */
        /* <DEDUP_REMOVED lines=22> */
[----:B------:R2:W3:Y:S01]  /*4750*/  MUFU.EX2 R69, R52 ;  /* 0x0000003400457308 */ /* 0x0004e20000000800 */
[--C-:B------:R-:W-:Y:S01]  /*4760*/  FFMA.FTZ R42, R51, UR33, -R48.reuse ;  /* 0x00000021332a7c23 */ /* 0x100fe20008010830 */
[--C-:B------:R-:W-:Y:S01]  /*4770*/  FFMA.FTZ R39, R54, UR33, -R48.reuse ;  /* 0x0000002136277c23 */ /* 0x100fe20008010830 */
[--C-:B------:R-:W-:Y:S01]  /*4780*/  FFMA.FTZ R51, R62, UR33, -R48.reuse ;  /* 0x000000213e337c23 */ /* 0x100fe20008010830 */
[--C-:B------:R-:W-:Y:S01]  /*4790*/  FFMA.FTZ R54, R63, UR33, -R48.reuse ;  /* 0x000000213f367c23 */ /* 0x100fe20008010830 */
[--C-:B------:R-:W-:Y:S01]  /*47a0*/  FFMA.FTZ R67, R67, UR33, -R48.reuse ;  /* 0x0000002143437c23 */ /* 0x100fe20008010830 */
[--C-:B------:R-:W-:Y:S01]  /*47b0*/  FFMA.FTZ R74, R74, UR33, -R48.reuse ;  /* 0x000000214a4a7c23 */ /* 0x100fe20008010830 */
[--C-:B------:R-:W-:Y:S01]  /*47c0*/  FFMA.FTZ R75, R75, UR33, -R48.reuse ;  /* 0x000000214b4b7c23 */ /* 0x100fe20008010830 */
[----:B------:R-:W4:Y:S01]  /*47d0*/  MUFU.EX2 R56, R56 ;  /* 0x0000003800387308 */ /* 0x000f220000000800 */
[--C-:B--2---:R-:W-:Y:S01]  /*47e0*/  FFMA.FTZ R52, R46, UR33, -R48.reuse ;  /* 0x000000212e347c23 */ /* 0x104fe20008010830 */
[--C-:B------:R-:W-:Y:S01]  /*47f0*/  FFMA.FTZ R46, R55, UR33, -R48.reuse ;  /* 0x00000021372e7c23 */ /* 0x100fe20008010830 */
[----:B0-----:R-:W-:Y:S01]  /*4800*/  FADD.FTZ R55, R8, R9 ;  /* 0x0000000908377221 */ /* 0x001fe20000010000 */
[----:B------:R-:W-:Y:S01]  /*4810*/  F2FP.BF16.F32.PACK_AB R8, R9, R8 ;  /* 0x000000080908723e */ /* 0x000fe200000010ff */
[--C-:B------:R-:W-:Y:S01]  /*4820*/  FFMA.FTZ R78, R78, UR33, -R48.reuse ;  /* 0x000000214e4e7c23 */ /* 0x100fe20008010830 */
[----:B------:R-:W-:Y:S01]  /*4830*/  FFMA.FTZ R79, R79, UR33, -R48 ;  /* 0x000000214f4f7c23 */ /* 0x000fe20008010830 */
[----:B-1----:R-:W-:Y:S01]  /*4840*/  FADD.FTZ R58, R10, R55 ;  /* 0x000000370a3a7221 */ /* 0x002fe20000010000 */
[----:B------:R0:W1:Y:S01]  /*4850*/  MUFU.EX2 R73, R60 ;  /* 0x0000003c00497308 */ /* 0x0000620000000800 */
[----:B---3--:R-:W-:Y:S01]  /*4860*/  FADD.FTZ R9, R90, R69 ;  /* 0x000000455a097221 */ /* 0x008fe20000010000 */
[C---:B------:R-:W-:Y:S01]  /*4870*/  F2FP.BF16.F32.PACK_AB R10, R11.reuse, R10 ;  /* 0x0000000a0b0a723e */ /* 0x040fe200000010ff */
[----:B------:R-:W-:Y:S01]  /*4880*/  FADD.FTZ R59, R11, R58 ;  /* 0x0000003a0b3b7221 */ /* 0x000fe20000010000 */
[--C-:B------:R-:W-:Y:S01]  /*4890*/  FFMA.FTZ R55, R66, UR33, -R48.reuse ;  /* 0x0000002142377c23 */ /* 0x100fe20008010830 */
[--C-:B------:R-:W-:Y:S01]  /*48a0*/  FFMA.FTZ R82, R82, UR33, -R48.reuse ;  /* 0x0000002152527c23 */ /* 0x100fe20008010830 */
[--C-:B------:R-:W-:Y:S01]  /*48b0*/  FFMA.FTZ R83, R83, UR33, -R48.reuse ;  /* 0x0000002153537c23 */ /* 0x100fe20008010830 */
[--C-:B------:R-:W-:Y:S01]  /*48c0*/  FFMA.FTZ R86, R86, UR33, -R48.reuse ;  /* 0x0000002156567c23 */ /* 0x100fe20008010830 */
[----:B------:R-:W2:Y:S01]  /*48d0*/  MUFU.EX2 R27, R27 ;  /* 0x0000001b001b7308 */ /* 0x000ea20000000800 */
[----:B0-----:R-:W-:Y:S01]  /*48e0*/  FADD.FTZ R60, R4, R59 ;  /* 0x0000003b043c7221 */ /* 0x001fe20000010000 */
[----:B----4-:R-:W-:Y:S01]  /*48f0*/  FADD.FTZ R58, R56, R9 ;  /* 0x00000009383a7221 */ /* 0x010fe20000010000 */
[----:B------:R-:W-:Y:S01]  /*4900*/  F2FP.BF16.F32.PACK_AB R9, R69, R90 ;  /* 0x0000005a4509723e */ /* 0x000fe200000010ff */
[----:B------:R-:W-:Y:S01]  /*4910*/  FFMA.FTZ R87, R87, UR33, -R48 ;  /* 0x0000002157577c23 */ /* 0x000fe20008010830 */
[----:B------:R-:W-:-:S03]  /*4920*/  FADD.FTZ R59, R13, R60 ;  /* 0x0000003c0d3b7221 */ /* 0x000fc60000010000 */
[----:B------:R-:W0:Y:S01]  /*4930*/  MUFU.EX2 R30, R30 ;  /* 0x0000001e001e7308 */ /* 0x000e220000000800 */
[C---:B-1----:R-:W-:Y:S01]  /*4940*/  FADD.FTZ R60, R73.reuse, R58 ;  /* 0x0000003a493c7221 */ /* 0x042fe20000010000 */
[----:B------:R-:W-:Y:S01]  /*4950*/  FADD.FTZ R62, R12, R59 ;  /* 0x0000003b0c3e7221 */ /* 0x000fe20000010000 */
[----:B------:R-:W-:Y:S01]  /*4960*/  F2FP.BF16.F32.PACK_AB R11, R73, R56 ;  /* 0x00000038490b723e */ /* 0x000fe200000010ff */
[--C-:B------:R-:W-:Y:S01]  /*4970*/  FFMA.FTZ R58, R70, UR33, -R48.reuse ;  /* 0x00000021463a7c23 */ /* 0x100fe20008010830 */
[----:B------:R-:W-:Y:S01]  /*4980*/  FFMA.FTZ R59, R71, UR33, -R48 ;  /* 0x00000021473b7c23 */ /* 0x000fe20008010830 */
[----:B------:R-:W-:Y:S02]  /*4990*/  FADD.FTZ R69, R15, R62 ;  /* 0x0000003e0f457221 */ /* 0x000fe40000010000 */
[----:B------:R-:W1:Y:S01]  /*49a0*/  MUFU.EX2 R31, R31 ;  /* 0x0000001f001f7308 */ /* 0x000e620000000800 */
[----:B--2---:R-:W-:Y:S01]  /*49b0*/  FADD.FTZ R63, R27, R60 ;  /* 0x0000003c1b3f7221 */ /* 0x004fe20000010000 */
[----:B------:R-:W-:Y:S01]  /*49c0*/  FADD.FTZ R62, R14, R69 ;  /* 0x000000450e3e7221 */ /* 0x000fe20000010000 */
[----:B------:R2:W-:Y:S05]  /*49d0*/  STSM.16.M88.4 [R18+0x21800], R8 ;  /* 0x0218000812007844 */ /* 0x0005ea0000000200 */
[----:B------:R-:W3:Y:S01]  /*49e0*/  MUFU.EX2 R34, R34 ;  /* 0x0000002200227308 */ /* 0x000ee20000000800 */
[----:B0-----:R-:W-:-:S07]  /*49f0*/  FADD.FTZ R60, R30, R63 ;  /* 0x0000003f1e3c7221 */ /* 0x001fce0000010000 */
[----:B------:R-:W0:Y:S01]  /*4a00*/  MUFU.EX2 R38, R38 ;  /* 0x0000002600267308 */ /* 0x000e220000000800 */
[----:B-1----:R-:W-:Y:S01]  /*4a10*/  FADD.FTZ R63, R31, R60 ;  /* 0x0000003c1f3f7221 */ /* 0x002fe20000010000 */
[----:B--2---:R-:W-:Y:S02]  /*4a20*/  F2FP.BF16.F32.PACK_AB R8, R13, R4 ;  /* 0x000000040d08723e */ /* 0x004fe400000010ff */
[----:B------:R-:W-:Y:S02]  /*4a30*/  F2FP.BF16.F32.PACK_AB R10, R15, R12 ;  /* 0x0000000c0f0a723e */ /* 0x000fe400000010ff */
[----:B------:R-:W-:Y:S02]  /*4a40*/  F2FP.BF16.F32.PACK_AB R12, R21, R14 ;  /* 0x0000000e150c723e */ /* 0x000fe400000010ff */
[----:B------:R-:W1:Y:S01]  /*4a50*/  MUFU.EX2 R43, R43 ;  /* 0x0000002b002b7308 */ /* 0x000e620000000800 */
[----:B---3--:R-:W-:Y:S01]  /*4a60*/  FADD.FTZ R63, R34, R63 ;  /* 0x0000003f223f7221 */ /* 0x008fe20000010000 */
[----:B------:R-:W-:-:S02]  /*4a70*/  F2FP.BF16.F32.PACK_AB R14, R29, R20 ;  /* 0x000000141d0e723e */ /* 0x000fc400000010ff */
[----:B------:R-:W-:Y:S02]  /*4a80*/  F2FP.BF16.F32.PACK_AB R9, R30, R27 ;  /* 0x0000001b1e09723e */ /* 0x000fe400000010ff */
[----:B------:R-:W-:Y:S02]  /*4a90*/  F2FP.BF16.F32.PACK_AB R11, R34, R31 ;  /* 0x0000001f220b723e */ /* 0x000fe400000010ff */
[----:B------:R-:W2:Y:S01]  /*4aa0*/  MUFU.EX2 R52, R52 ;  /* 0x0000003400347308 */ /* 0x000ea20000000800 */
[----:B0-----:R-:W-:Y:S02]  /*4ab0*/  FADD.FTZ R60, R38, R63 ;  /* 0x0000003f263c7221 */ /* 0x001fe40000010000 */
[----:B------:R0:W-:Y:S05]  /*4ac0*/  STSM.16.M88.4 [R23], R8 ;  /* 0x0000000817007844 */ /* 0x0001ea0000000200 */
[----:B------:R3:W-:Y:S01]  /*4ad0*/  MUFU.EX2 R56, R67 ;  /* 0x0000004300387308 */ /* 0x0007e20000000800 */
[----:B-1----:R-:W-:-:S07]  /*4ae0*/  FADD.FTZ R63, R43, R60 ;  /* 0x0000003c2b3f7221 */ /* 0x002fce0000010000 */
[----:B------:R-:W1:Y:S01]  /*4af0*/  MUFU.EX2 R65, R65 ;  /* 0x0000004100417308 */ /* 0x000e620000000800 */
[----:B---3--:R-:W-:Y:S01]  /*4b00*/  FADD.FTZ R67, R21, R62 ;  /* 0x0000003e15437221 */ /* 0x008fe20000010000 */
[----:B--2---:R-:W-:Y:S01]  /*4b10*/  FADD.FTZ R60, R52, R63 ;  /* 0x0000003f343c7221 */ /* 0x004fe20000010000 */
[----:B0-----:R-:W-:Y:S02]  /*4b20*/  F2FP.BF16.F32.PACK_AB R8, R5, R2 ;  /* 0x000000020508723e */ /* 0x001fe400000010ff */
[----:B------:R-:W-:Y:S01]  /*4b30*/  FADD.FTZ R62, R20, R67 ;  /* 0x00000043143e7221 */ /* 0x000fe20000010000 */
[----:B------:R-:W-:Y:S02]  /*4b40*/  F2FP.BF16.F32.PACK_AB R10, R25, R6 ;  /* 0x00000006190a723e */ /* 0x000fe400000010ff */
[----:B------:R-:W0:Y:S01]  /*4b50*/  MUFU.EX2 R35, R35 ;  /* 0x0000002300237308 */ /* 0x000e220000000800 */
[----:B------:R-:W-:-:S04]  /*4b60*/  FADD.FTZ R67, R29, R62 ;  /* 0x0000003e1d437221 */ /* 0x000fc80000010000 */
[----:B------:R-:W-:-:S03]  /*4b70*/  FADD.FTZ R62, R2, R67 ;  /* 0x00000043023e7221 */ /* 0x000fc60000010000 */
[----:B------:R-:W2:Y:S01]  /*4b80*/  MUFU.EX2 R42, R42 ;  /* 0x0000002a002a7308 */ /* 0x000ea20000000800 */
[----:B------:R-:W-:Y:S01]  /*4b90*/  FADD.FTZ R63, R5, R62 ;  /* 0x0000003e053f7221 */ /* 0x000fe20000010000 */
[----:B-1----:R-:W-:-:S03]  /*4ba0*/  FADD.FTZ R60, R65, R60 ;  /* 0x0000003c413c7221 */ /* 0x002fc60000010000 */
[----:B------:R-:W-:Y:S01]  /*4bb0*/  FADD.FTZ R4, R6, R63 ;  /* 0x0000003f06047221 */ /* 0x000fe20000010000 */
[----:B------:R-:W-:Y:S02]  /*4bc0*/  VIADD R6, R88, 0xfffffffe ;  /* 0xfffffffe58067836 */ /* 0x000fe40000000000 */
[----:B------:R-:W1:Y:S01]  /*4bd0*/  MUFU.EX2 R39, R39 ;  /* 0x0000002700277308 */ /* 0x000e620000000800 */
[----:B0-----:R-:W-:Y:S01]  /*4be0*/  FADD.FTZ R13, R35, R60 ;  /* 0x0000003c230d7221 */ /* 0x001fe20000010000 */
[----:B------:R-:W-:-:S04]  /*4bf0*/  FADD.FTZ R15, R25, R4 ;  /* 0x00000004190f7221 */ /* 0x000fc80000010000 */
[----:B------:R-:W-:Y:S02]  /*4c00*/  FADD.FTZ R20, R24, R15 ;  /* 0x0000000f18147221 */ /* 0x000fe40000010000 */
[----:B------:R-:W0:Y:S01]  /*4c10*/  MUFU.EX2 R46, R46 ;  /* 0x0000002e002e7308 */ /* 0x000e220000000800 */
[C---:B--2---:R-:W-:Y:S01]  /*4c20*/  FADD.FTZ R4, R42.reuse, R13 ;  /* 0x0000000d2a047221 */ /* 0x044fe20000010000 */
[----:B------:R-:W-:Y:S01]  /*4c30*/  FADD.FTZ R21, R49, R20 ;  /* 0x0000001431157221 */ /* 0x000fe20000010000 */
[----:B------:R-:W-:Y:S02]  /*4c40*/  F2FP.BF16.F32.PACK_AB R13, R43, R38 ;  /* 0x000000262b0d723e */ /* 0x000fe400000010ff */
[----:B------:R-:W-:Y:S01]  /*4c50*/  F2FP.BF16.F32.PACK_AB R9, R42, R35 ;  /* 0x000000232a09723e */ /* 0x000fe200000010ff */
[----:B------:R-:W-:Y:S02]  /*4c60*/  FADD.FTZ R20, R26, R21 ;  /* 0x000000151a147221 */ /* 0x000fe40000010000 */
[----:B------:R-:W2:Y:S01]  /*4c70*/  MUFU.EX2 R47, R47 ;  /* 0x0000002f002f7308 */ /* 0x000ea20000000800 */
[----:B-1----:R-:W-:Y:S01]  /*4c80*/  FADD.FTZ R15, R39, R4 ;  /* 0x00000004270f7221 */ /* 0x002fe20000010000 */
[----:B------:R-:W-:-:S04]  /*4c90*/  FADD.FTZ R27, R53, R20 ;  /* 0x00000014351b7221 */ /* 0x000fc80000010000 */
[----:B------:R-:W-:Y:S02]  /*4ca0*/  FADD.FTZ R2, R40, R27 ;  /* 0x0000001b28027221 */ /* 0x000fe40000010000 */
[----:B------:R-:W1:Y:S01]  /*4cb0*/  MUFU.EX2 R50, R50 ;  /* 0x0000003200327308 */ /* 0x000e620000000800 */
[C---:B0-----:R-:W-:Y:S01]  /*4cc0*/  FADD.FTZ R4, R46.reuse, R15 ;  /* 0x0000000f2e047221 */ /* 0x041fe20000010000 */
[----:B------:R-:W-:Y:S02]  /*4cd0*/  F2FP.BF16.F32.PACK_AB R15, R65, R52 ;  /* 0x00000034410f723e */ /* 0x000fe400000010ff */
[----:B------:R-:W-:-:S03]  /*4ce0*/  F2FP.BF16.F32.PACK_AB R11, R46, R39 ;  /* 0x000000272e0b723e */ /* 0x000fc600000010ff */
[----:B------:R0:W-:Y:S01]  /*4cf0*/  STSM.16.M88.4 [R22], R12 ;  /* 0x0000000c16007844 */ /* 0x0001e20000000200 */
[----:B------:R-:W3:Y:S01]  /*4d00*/  MUFU.EX2 R51, R51 ;  /* 0x0000003300337308 */ /* 0x000ee20000000800 */
[----:B--2---:R-:W-:Y:S02]  /*4d10*/  FADD.FTZ R21, R47, R4 ;  /* 0x000000042f157221 */ /* 0x004fe40000010000 */
[----:B------:R2:W-:Y:S05]  /*4d20*/  STSM.16.M88.4 [R19], R8 ;  /* 0x0000000813007844 */ /* 0x0005ea0000000200 */
[----:B------:R-:W4:Y:S01]  /*4d30*/  MUFU.EX2 R54, R54 ;  /* 0x0000003600367308 */ /* 0x000f220000000800 */
[----:B-1----:R-:W-:Y:S01]  /*4d40*/  FADD.FTZ R4, R50, R21 ;  /* 0x0000001532047221 */ /* 0x002fe20000010000 */
[----:B------:R-:W-:Y:S01]  /*4d50*/  FADD.FTZ R21, R57, R2 ;  /* 0x0000000239157221 */ /* 0x000fe20000010000 */
[----:B0-----:R-:W-:-:S05]  /*4d60*/  F2FP.BF16.F32.PACK_AB R12, R49, R24 ;  /* 0x00000018310c723e */ /* 0x001fca00000010ff */
[----:B------:R-:W0:Y:S01]  /*4d70*/  MUFU.EX2 R55, R55 ;  /* 0x0000003700377308 */ /* 0x000e220000000800 */
[----:B---3--:R-:W-:Y:S01]  /*4d80*/  FADD.FTZ R5, R51, R4 ;  /* 0x0000000433057221 */ /* 0x008fe20000010000 */
[----:B------:R-:W-:Y:S01]  /*4d90*/  FADD.FTZ R4, R44, R21 ;  /* 0x000000152c047221 */ /* 0x000fe20000010000 */
[----:B------:R-:W-:Y:S02]  /*4da0*/  F2FP.BF16.F32.PACK_AB R14, R53, R26 ;  /* 0x0000001a350e723e */ /* 0x000fe400000010ff */
[----:B------:R-:W-:Y:S01]  /*4db0*/  F2FP.BF16.F32.PACK_AB R13, R50, R47 ;  /* 0x0000002f320d723e */ /* 0x000fe200000010ff */
[----:B------:R-:W-:Y:S01]  /*4dc0*/  FADD.FTZ R21, R61, R4 ;  /* 0x000000043d157221 */ /* 0x000fe20000010000 */
[----:B------:R-:W-:Y:S01]  /*4dd0*/  F2FP.BF16.F32.PACK_AB R24, R57, R40 ;  /* 0x000000283918723e */ /* 0x000fe200000010ff */
[----:B------:R-:W1:Y:S01]  /*4de0*/  MUFU.EX2 R58, R58 ;  /* 0x0000003a003a7308 */ /* 0x000e620000000800 */
[C---:B----4-:R-:W-:Y:S01]  /*4df0*/  FADD.FTZ R2, R54.reuse, R5 ;  /* 0x0000000536027221 */ /* 0x050fe20000010000 */
[----:B------:R-:W-:-:S02]  /*4e00*/  F2FP.BF16.F32.PACK_AB R15, R54, R51 ;  /* 0x00000033360f723e */ /* 0x000fc400000010ff */
[----:B------:R-:W-:-:S03]  /*4e10*/  F2FP.BF16.F32.PACK_AB R26, R61, R44 ;  /* 0x0000002c3d1a723e */ /* 0x000fc600000010ff */
[----:B------:R3:W-:Y:S01]  /*4e20*/  STSM.16.M88.4 [R18+0x27800], R12 ;  /* 0x0278000c12007844 */ /* 0x0007e20000000200 */
[----:B------:R-:W4:Y:S01]  /*4e30*/  MUFU.EX2 R59, R59 ;  /* 0x0000003b003b7308 */ /* 0x000f220000000800 */
[----:B0-----:R-:W-:Y:S01]  /*4e40*/  FADD.FTZ R5, R55, R2 ;  /* 0x0000000237057221 */ /* 0x001fe20000010000 */
[----:B------:R-:W-:-:S03]  /*4e50*/  F2FP.BF16.F32.PACK_AB R25, R56, R55 ;  /* 0x000000373819723e */ /* 0x000fc600000010ff */
[----:B------:R-:W-:-:S03]  /*4e60*/  FADD.FTZ R5, R56, R5 ;  /* 0x0000000538057221 */ /* 0x000fc60000010000 */
[----:B------:R-:W0:Y:S01]  /*4e70*/  MUFU.EX2 R48, R74 ;  /* 0x0000004a00307308 */ /* 0x000e220000000800 */
[----:B-1----:R-:W-:-:S07]  /*4e80*/  FADD.FTZ R2, R58, R5 ;  /* 0x000000053a027221 */ /* 0x002fce0000010000 */
[----:B------:R-:W1:Y:S01]  /*4e90*/  MUFU.EX2 R75, R75 ;  /* 0x0000004b004b7308 */ /* 0x000e620000000800 */
[C---:B----4-:R-:W-:Y:S01]  /*4ea0*/  FADD.FTZ R5, R59.reuse, R2 ;  /* 0x000000023b057221 */ /* 0x050fe20000010000 */
[----:B------:R-:W-:Y:S01]  /*4eb0*/  FADD.FTZ R2, R28, R21 ;  /* 0x000000151c027221 */ /* 0x000fe20000010000 */
[----:B------:R-:W-:-:S05]  /*4ec0*/  F2FP.BF16.F32.PACK_AB R27, R59, R58 ;  /* 0x0000003a3b1b723e */ /* 0x000fca00000010ff */
[----:B------:R-:W4:Y:S01]  /*4ed0*/  MUFU.EX2 R78, R78 ;  /* 0x0000004e004e7308 */ /* 0x000f220000000800 */
[----:B0-----:R-:W-:Y:S01]  /*4ee0*/  FADD.FTZ R4, R48, R5 ;  /* 0x0000000530047221 */ /* 0x001fe20000010000 */
[----:B------:R3:W-:Y:S06]  /*4ef0*/  STSM.16.M88.4 [R136], R24 ;  /* 0x0000001888007844 */ /* 0x0007ec0000000200 */
[----:B------:R-:W0:Y:S01]  /*4f00*/  MUFU.EX2 R31, R79 ;  /* 0x0000004f001f7308 */ /* 0x000e220000000800 */
[C---:B-1----:R-:W-:Y:S01]  /*4f10*/  FADD.FTZ R21, R75.reuse, R4 ;  /* 0x000000044b157221 */ /* 0x042fe20000010000 */
[----:B------:R-:W-:-:S06]  /*4f20*/  F2FP.BF16.F32.PACK_AB R29, R75, R48 ;  /* 0x000000304b1d723e */ /* 0x000fcc00000010ff */
[----:B------:R-:W1:Y:S01]  /*4f30*/  MUFU.EX2 R41, R41 ;  /* 0x0000002900297308 */ /* 0x000e620000000800 */
[----:B----4-:R-:W-:-:S07]  /*4f40*/  FADD.FTZ R4, R78, R21 ;  /* 0x000000154e047221 */ /* 0x010fce0000010000 */
[----:B------:R-:W4:Y:S01]  /*4f50*/  MUFU.EX2 R36, R36 ;  /* 0x0000002400247308 */ /* 0x000f220000000800 */
[C---:B0-----:R-:W-:Y:S01]  /*4f60*/  FADD.FTZ R21, R31.reuse, R4 ;  /* 0x000000041f157221 */ /* 0x041fe20000010000 */
[----:B------:R-:W-:-:S06]  /*4f70*/  F2FP.BF16.F32.PACK_AB R31, R31, R78 ;  /* 0x0000004e1f1f723e */ /* 0x000fcc00000010ff */
[----:B------:R-:W0:Y:S01]  /*4f80*/  MUFU.EX2 R45, R45 ;  /* 0x0000002d002d7308 */ /* 0x000e220000000800 */
[C---:B-1----:R-:W-:Y:S01]  /*4f90*/  F2FP.BF16.F32.PACK_AB R28, R41.reuse, R28 ;  /* 0x0000001c291c723e */ /* 0x042fe200000010ff */
[----:B------:R-:W-:-:S06]  /*4fa0*/  FADD.FTZ R5, R41, R2 ;  /* 0x0000000229057221 */ /* 0x000fcc0000010000 */
[----:B------:R-:W-:Y:S01]  /*4fb0*/  MUFU.EX2 R0, R0 ;  /* 0x0000000000007308 */ /* 0x000fe20000000800 */
[----:B----4-:R-:W-:-:S07]  /*4fc0*/  FADD.FTZ R2, R36, R5 ;  /* 0x0000000524027221 */ /* 0x010fce0000010000 */
[----:B------:R-:W2:Y:S01]  /*4fd0*/  MUFU.EX2 R33, R33 ;  /* 0x0000002100217308 */ /* 0x000ea20000000800 */
[C---:B0-----:R-:W-:Y:S01]  /*4fe0*/  F2FP.BF16.F32.PACK_AB R30, R45.reuse, R36 ;  /* 0x000000242d1e723e */ /* 0x041fe200000010ff */
[----:B------:R-:W-:-:S04]  /*4ff0*/  FADD.FTZ R5, R45, R2 ;  /* 0x000000022d057221 */ /* 0x000fc80000010000 */
[----:B------:R3:W-:Y:S02]  /*5000*/  STSM.16.M88.4 [R22+0x6000], R28 ;  /* 0x0060001c16007844 */ /* 0x0007e40000000200 */
[----:B------:R-:W0:Y:S08]  /*5010*/  MUFU.EX2 R32, R32 ;  /* 0x0000002000207308 */ /* 0x000e300000000800 */
[----:B------:R-:W1:Y:S01]  /*5020*/  MUFU.EX2 R37, R37 ;  /* 0x0000002500257308 */ /* 0x000e620000000800 */
[----:B--2---:R-:W-:Y:S01]  /*5030*/  F2FP.BF16.F32.PACK_AB R8, R33, R0 ;  /* 0x000000002108723e */ /* 0x004fe200000010ff */
[----:B------:R-:W-:-:S04]  /*5040*/  FADD.FTZ R0, R0, R5 ;  /* 0x0000000500007221 */ /* 0x000fc80000010000 */
[----:B------:R-:W-:Y:S02]  /*5050*/  FADD.FTZ R33, R33, R0 ;  /* 0x0000000021217221 */ /* 0x000fe40000010000 */
[----:B------:R-:W-:Y:S02]  /*5060*/  MUFU.EX2 R82, R82 ;  /* 0x0000005200527308 */ /* 0x000fe40000000800 */
[----:B0-----:R-:W-:-:S06]  /*5070*/  FADD.FTZ R2, R32, R33 ;  /* 0x0000002120027221 */ /* 0x001fcc0000010000 */
[----:B------:R-:W0:Y:S01]  /*5080*/  MUFU.EX2 R83, R83 ;  /* 0x0000005300537308 */ /* 0x000e220000000800 */
[C---:B-1----:R-:W-:Y:S01]  /*5090*/  F2FP.BF16.F32.PACK_AB R10, R37.reuse, R32 ;  /* 0x00000020250a723e */ /* 0x042fe200000010ff */
[----:B------:R-:W-:-:S06]  /*50a0*/  FADD.FTZ R2, R37, R2 ;  /* 0x0000000225027221 */ /* 0x000fcc0000010000 */
[----:B------:R-:W1:Y:S08]  /*50b0*/  MUFU.EX2 R86, R86 ;  /* 0x0000005600567308 */ /* 0x000e700000000800 */
[----:B------:R-:W2:Y:S01]  /*50c0*/  MUFU.EX2 R87, R87 ;  /* 0x0000005700577308 */ /* 0x000ea20000000800 */
[----:B0-----:R-:W-:Y:S01]  /*50d0*/  F2FP.BF16.F32.PACK_AB R9, R83, R82 ;  /* 0x000000525309723e */ /* 0x001fe200000010ff */
[----:B------:R-:W-:-:S04]  /*50e0*/  FADD.FTZ R82, R82, R21 ;  /* 0x0000001552527221 */ /* 0x000fc80000010000 */
[----:B------:R-:W-:-:S04]  /*50f0*/  FADD.FTZ R83, R83, R82 ;  /* 0x0000005253537221 */ /* 0x000fc80000010000 */
[----:B-1----:R-:W-:Y:S01]  /*5100*/  FADD.FTZ R0, R86, R83 ;  /* 0x0000005356007221 */ /* 0x002fe20000010000 */
[----:B--2---:R-:W-:-:S03]  /*5110*/  F2FP.BF16.F32.PACK_AB R11, R87, R86 ;  /* 0x00000056570b723e */ /* 0x004fc600000010ff */
[----:B------:R-:W-:Y:S02]  /*5120*/  FADD.FTZ R0, R87, R0 ;  /* 0x0000000057007221 */ /* 0x000fe40000010000 */
[----:B------:R3:W-:Y:S01]  /*5130*/  STSM.16.M88.4 [R19+0x6000], R8 ;  /* 0x0060000813007844 */ /* 0x0007e20000000200 */
[----:B------:R0:W-:Y:S06]  /*5140*/  MEMBAR.ALL.CTA ;  /* 0x0000000000007992 */ /* 0x0001ec0000008000 */
[----:B0-----:R-:W0:Y:S02]  /*5150*/  FENCE.VIEW.ASYNC.S ;  /* 0x00000000000073c6 */ /* 0x001e240000000000 */
[----:B0-----:R-:W-:Y:S01]  /*5160*/  NOP ;  /* 0x0000000000007918 */ /* 0x001fe20000000000 */
        /* <DEDUP_REMOVED lines=12> */
.L_x_1090:
[----:B------:R-:W-:Y:S02]  /*5230*/  ULDC UR18, c[0x0][0x9e4] ;  /* 0x0002790000127ab9 */ /* 0x000fe40000000800 */
[----:B------:R-:W-:-:S11]  /*5240*/  UISETP.NE.AND UP0, UPT, UR18, 0x1, UPT ;  /* 0x000000011200788c */ /* 0x000fd6000bf05270 */
[----:B------:R-:W-:Y:S02]  /*5250*/  @UP0 ULDC.64 UR6, c[0x0][0x9e8] ;  /* 0x00027a0000060ab9 */ /* 0x000fe40000000a00 */
[----:B------:R-:W-:-:S04]  /*5260*/  UIMAD.WIDE.U32 UR10, UR15, UR6, URZ ;  /* 0x000000060f0a72a5 */ /* 0x000fc8000f8e003f */
[----:B------:R-:W-:-:S12]  /*5270*/  @UP0 USHF.R.U32.HI UR15, URZ, UR7, UR11 ;  /* 0x000000073f0f0299 */ /* 0x000fd8000801160b */
.L_x_1091:
[----:B------:R-:W-:-:S04]  /*5280*/  UIMAD UR15, UR15, UR18, UR18 ;  /* 0x000000120f0f72a4 */ /* 0x000fc8000f8e0212 */
[----:B------:R-:W-:-:S04]  /*5290*/  UISETP.LT.AND UP0, UPT, UR14, UR15, UPT ;  /* 0x0000000f0e00728c */ /* 0x000fc8000bf01270 */
[----:B------:R-:W-:-:S12]  /*52a0*/  USEL UR14, UR14, UR15, UP0 ;  /* 0x0000000f0e0e7287 */ /* 0x000fd80008000000 */
.L_x_1089:
[----:B------:R-:W-:Y:S01]  /*52b0*/  USHF.R.S32.HI UR6, URZ, 0x1f, UR14 ;  /* 0x0000001f3f067899 */ /* 0x000fe2000801140e */
[----:B------:R-:W-:Y:S02]  /*52c0*/  CS2R R134, SRZ ;  /* 0x0000000000867805 */ /* 0x000fe4000001ff00 */
[----:B------:R-:W-:Y:S02]  /*52d0*/  CS2R R132, SRZ ;  /* 0x0000000000847805 */ /* 0x000fe4000001ff00 */
[----:B------:R-:W-:Y:S01]  /*52e0*/  CS2R R130, SRZ ;  /* 0x0000000000827805 */ /* 0x000fe2000001ff00 */
[----:B------:R-:W-:Y:S01]  /*52f0*/  ULEA.HI UR6, UR6, UR14, URZ, 0x7 ;  /* 0x0000000e06067291 */ /* 0x000fe2000f8f383f */
[----:B------:R-:W-:Y:S02]  /*5300*/  CS2R R128, SRZ ;  /* 0x0000000000807805 */ /* 0x000fe4000001ff00 */
[----:B------:R-:W-:Y:S02]  /*5310*/  CS2R R126, SRZ ;  /* 0x00000000007e7805 */ /* 0x000fe4000001ff00 */
[----:B------:R-:W-:Y:S01]  /*5320*/  CS2R R124, SRZ ;  /* 0x00000000007c7805 */ /* 0x000fe2000001ff00 */
[----:B------:R-:W-:Y:S01]  /*5330*/  USHF.R.S32.HI UR6, URZ, 0x7, UR6 ;  /* 0x000000073f067899 */ /* 0x000fe20008011406 */
[----:B------:R-:W-:-:S02]  /*5340*/  CS2R R122, SRZ ;  /* 0x00000000007a7805 */ /* 0x000fc4000001ff00 */
[----:B------:R-:W-:Y:S02]  /*5350*/  CS2R R120, SRZ ;  /* 0x0000000000787805 */ /* 0x000fe4000001ff00 */
[----:B------:R-:W-:Y:S01]  /*5360*/  CS2R R118, SRZ ;  /* 0x0000000000767805 */ /* 0x000fe2000001ff00 */
[----:B------:R-:W-:Y:S01]  /*5370*/  UISETP.LT.AND UP0, UPT, UR36, UR6, UPT ;  /* 0x000000062400728c */ /* 0x000fe2000bf01270 */
[----:B------:R-:W-:Y:S02]  /*5380*/  CS2R R116, SRZ ;  /* 0x0000000000747805 */ /* 0x000fe4000001ff00 */
[----:B------:R-:W-:Y:S02]  /*5390*/  CS2R R114, SRZ ;  /* 0x0000000000727805 */ /* 0x000fe4000001ff00 */
[----:B------:R-:W-:Y:S01]  /*53a0*/  CS2R R112, SRZ ;  /* 0x0000000000707805 */ /* 0x000fe2000001ff00 */
[----:B------:R-:W-:Y:S01]  /*53b0*/  USEL UR59, UR36, UR6, !UP0 ;  /* 0x00000006243b7287 */ /* 0x000fe2000c000000 */
[----:B------:R-:W-:-:S02]  /*53c0*/  CS2R R110, SRZ ;  /* 0x00000000006e7805 */ /* 0x000fc4000001ff00 */
[----:B------:R-:W-:Y:S02]  /*53d0*/  CS2R R108, SRZ ;  /* 0x00000000006c7805 */ /* 0x000fe4000001ff00 */
[----:B------:R-:W-:Y:S02]  /*53e0*/  CS2R R106, SRZ ;  /* 0x00000000006a7805 */ /* 0x000fe4000001ff00 */
[----:B------:R-:W-:Y:S02]  /*53f0*/  CS2R R104, SRZ ;  /* 0x0000000000687805 */ /* 0x000fe4000001ff00 */
        /* <DEDUP_REMOVED lines=8> */
[----:B------:R-:W-:Y:S01]  /*5480*/  CS2R R88, SRZ ;  /* 0x0000000000587805 */ /* 0x000fe2000001ff00 */
[----:B------:R-:W-:Y:S06]  /*5490*/  @!P1 BRA `(.L_x_1092) ;  /* 0x00000034002c9947 */ /* 0x000fec0003800000 */
[----:B------:R-:W-:Y:S01]  /*54a0*/  IMAD.MOV.U32 R4, RZ, RZ, R7 ;  /* 0x000000ffff047224 */ /* 0x000fe200078e0007 */
[----:B------:R-:W-:Y:S01]  /*54b0*/  UMOV UR28, UR50 ;  /* 0x00000032001c7c82 */ /* 0x000fe20008000000 */
[----:B------:R-:W-:Y:S01]  /*54c0*/  IMAD.MOV.U32 R5, RZ, RZ, R3 ;  /* 0x000000ffff057224 */ /* 0x000fe200078e0003 */
[----:B------:R-:W-:Y:S01]  /*54d0*/  UMOV UR60, UR49 ;  /* 0x00000031003c7c82 */ /* 0x000fe20008000000 */
[----:B------:R-:W-:Y:S01]  /*54e0*/  IMAD.MOV.U32 R135, RZ, RZ, RZ ;  /* 0x000000ffff877224 */ /* 0x000fe200078e00ff */
[----:B------:R-:W-:Y:S01]  /*54f0*/  ULDC UR34, c[0x0][0x9e4] ;  /* 0x0002790000227ab9 */ /* 0x000fe20000000800 */
[----:B------:R-:W-:Y:S01]  /*5500*/  ULDC UR35, c[0x0][0x9dc] ;  /* 0x0002770000237ab9 */ /* 0x000fe20000000800 */
[----:B------:R-:W-:Y:S01]  /*5510*/  ULDC UR33, c[0x0][0x988] ;  /* 0x0002620000217ab9 */ /* 0x000fe20000000800 */
[----:B------:R-:W-:-:S05]  /*5520*/  ULDC UR58, c[0x0][0x9e0] ;  /* 0x00027800003a7ab9 */ /* 0x000fca0000000800 */
.L_x_1111:
[----:B------:R-:W-:Y:S01]  /*5530*/  ISETP.NE.AND P2, PT, RZ, UR46, PT ;  /* 0x0000002eff007c0c */ /* 0x000fe2000bf45270 */
[----:B------:R-:W-:-:S04]  /*5540*/  UISETP.NE.AND UP0, UPT, UR60, 0x1, UPT ;  /* 0x000000013c00788c */ /* 0x000fc8000bf05270 */
[----:B------:R-:W-:-:S04]  /*5550*/  USEL UR50, URZ, 0x1, UP0 ;  /* 0x000000013f327887 */ /* 0x000fc80008000000 */
[----:B------:R-:W-:-:S04]  /*5560*/  ULOP3.LUT UR50, UR28, UR50, URZ, 0x3c, !UPT ;  /* 0x000000321c327292 */ /* 0x000fc8000f8e3c3f */
[----:B------:R-:W-:Y:S08]  /*5570*/  @P2 BRA `(.L_x_1093) ;  /* 0x0000000000382947 */ /* 0x000ff00003800000 */
[----:B------:R-:W-:Y:S05]  /*5580*/  @!P0 BRA `(.L_x_1094) ;  /* 0x0000000000048947 */ /* 0x000fea0003800000 */
[----:B------:R-:W-:Y:S01]  /*5590*/  BPT.TRAP 0x1 ;  /* 0x000000040000795c */ /* 0x000fe20000300000 */
.L_x_1094:
        /* <DEDUP_REMOVED lines=9> */
.L_x_1095:
[----:B-1----:R-:W-:Y:S05]  /*5630*/  @P1 BRA `(.L_x_1093) ;  /* 0x0000000000081947 */ /* 0x002fea0003800000 */
[----:B------:R-:W1:Y:S02]  /*5640*/  SYNCS.PHASECHK.TRANS64.TRYWAIT P1, [UR6+0x2d830], R3 ;  /* 0x02d83003ff0075a7 */ /* 0x000e640008020146 */
[----:B-1----:R-:W-:Y:S05]  /*5650*/  @!P1 BRA `(.L_x_1096) ;  /* 0x0000012000d09947 */ /* 0x002fea0003800000 */
.L_x_1093:
[----:B------:R-:W2:Y:S01]  /*5660*/  S2R R7, SR_TID.X ;  /* 0x0000000000077919 */ /* 0x000ea20000002100 */
[----:B------:R-:W-:Y:S01]  /*5670*/  UIADD3 UR49, UR60, 0x1, URZ ;  /* 0x000000013c317890 */ /* 0x000fe2000fffe03f */
[----:B------:R-:W-:Y:S01]  /*5680*/  UMOV UR7, 0x80000020 ;  /* 0x8000002000077882 */ /* 0x000fe20000000000 */
[----:B------:R-:W-:Y:S02]  /*5690*/  UMOV UR11, 0x80000020 ;  /* 0x80000020000b7882 */ /* 0x000fe40000000000 */
        /* <DEDUP_REMOVED lines=9> */
[----:B------:R-:W-:Y:S02]  /*5730*/  UIADD3 UR18, UR6, 0x202, URZ ;  /* 0x0000020206127890 */ /* 0x000fe4000fffe03f */
[----:B------:R-:W-:Y:S02]  /*5740*/  UIADD3 UR22, UR6, 0x400, URZ ;  /* 0x0000040006167890 */ /* 0x000fe4000fffe03f */
[----:B------:R-:W-:Y:S01]  /*5750*/  UIADD3 UR26, UR6, 0x402, URZ ;  /* 0x00000402061a7890 */ /* 0x000fe2000fffe03f */
[----:B--2---:R-:W-:-:S05]  /*5760*/  SHF.R.U32.HI R7, RZ, 0x7, R7 ;  /* 0x00000007ff077819 */ /* 0x004fca0000011607 */
[----:B01----:R-:W-:-:S05]  /*5770*/  VIADD R3, R7, 0x8 ;  /* 0x0000000807037836 */ /* 0x003fca0000000000 */
[----:B------:R0:W-:Y:S06]  /*5780*/  BAR.SYNC.DEFER_BLOCKING R3, 0x100 ;  /* 0x000400030000751d */ /* 0x0001ec0000010000 */
[----:B---3--:R-:W-:-:S06]  /*5790*/  WARPGROUP.ARRIVE ;  /* 0x00000000000079c5 */ /* 0x008fcc0000000000 */
        /* <DEDUP_REMOVED lines=20> */
.L_x_1098:
[----:B------:R-:W-:Y:S01]  /*58e0*/  ULEA UR6, UR60, UR41, 0x3 ;  /* 0x000000293c067291 */ /* 0x000fe2000f8e183f */
[----:B------:R-:W-:-:S05]  /*58f0*/  IMAD.U32 R3, RZ, RZ, UR28 ;  /* 0x0000001cff037e24 */ /* 0x000fca000f8e00ff */
[----:B------:R-:W-:-:S04]  /*5900*/  SHF.L.U32 R3, R3, 0x1f, RZ ;  /* 0x0000001f03037819 */ /* 0x000fc800000006ff */
[----:B------:R0:W1:Y:S01]  /*5910*/  SYNCS.PHASECHK.TRANS64.TRYWAIT P1, [UR6+0x2d850], R3 ;  /* 0x02d85003ff0075a7 */ /* 0x0000620008020146 */
[----:B------:R-:W-:Y:S05]  /*5920*/  @!P0 BRA `(.L_x_1099) ;  /* 0x0000000000048947 */ /* 0x000fea0003800000 */
[----:B------:R-:W-:Y:S01]  /*5930*/  BPT.TRAP 0x1 ;  /* 0x000000040000795c */ /* 0x000fe20000300000 */
.L_x_1099:
[----:B-1----:R-:W-:Y:S05]  /*5940*/  @P1 BRA `(.L_x_1097) ;  /* 0x0000000000081947 */ /* 0x002fea0003800000 */
[----:B------:R-:W1:Y:S02]  /*5950*/  SYNCS.PHASECHK.TRANS64.TRYWAIT P1, [UR6+0x2d850], R3 ;  /* 0x02d85003ff0075a7 */ /* 0x000e640008020146 */
[----:B-1----:R-:W-:Y:S05]  /*5960*/  @!P1 BRA `(.L_x_1100) ;  /* 0x0000012000249947 */ /* 0x002fea0003800000 */
.L_x_1097:
[----:B------:R-:W-:Y:S01]  /*5970*/  UIADD3 UR6, UR41, 0x400, URZ ;  /* 0x0000040029067890 */ /* 0x000fe2000fffe03f */
[----:B------:R-:W-:Y:S01]  /*5980*/  WARPGROUP.ARRIVE ;  /* 0x00000000000079c5 */ /* 0x000fe20000000000 */
[----:B------:R-:W-:-:S05]  /*5990*/  ULEA UR7, UR55, UR41, 0xd ;  /* 0x0000002937077291 */ /* 0x000fca000f8e683f */
[----:B------:R-:W1:Y:S01]  /*59a0*/  S2R R8, SR_TID.X ;  /* 0x0000000000087919 */ /* 0x000e620000002100 */
[----:B------:R-:W-:Y:S02]  /*59b0*/  USHF.R.U32.HI UR6, URZ, 0x4, UR6 ;  /* 0x000000043f067899 */ /* 0x000fe40008011606 */
[----:B------:R-:W-:Y:S02]  /*59c0*/  UIADD3 UR7, UR7, 0x21800, URZ ;  /* 0x0002180007077890 */ /* 0x000fe4000fffe03f */
[----:B------:R-:W-:Y:S02]  /*59d0*/  ULOP3.LUT UR6, UR6, 0x3fff, URZ, 0xc0, !UPT ;  /* 0x00003fff06067892 */ /* 0x000fe4000f8ec03f */
[----:B------:R-:W-:Y:S02]  /*59e0*/  USHF.R.U32.HI UR7, URZ, 0x4, UR7 ;  /* 0x000000043f077899 */ /* 0x000fe40008011607 */
[----:B------:R-:W-:Y:S02]  /*59f0*/  ULOP3.LUT UR10, UR6, 0x2000000, URZ, 0xfc, !UPT ;  /* 0x02000000060a7892 */ /* 0x000fe4000f8efc3f */
[----:B------:R-:W-:-:S02]  /*5a00*/  ULOP3.LUT UR6, UR7, 0x3fff, URZ, 0xc0, !UPT ;  /* 0x00003fff07067892 */ /* 0x000fc4000f8ec03f */
[----:B------:R-:W-:Y:S02]  /*5a10*/  UIMAD UR7, UR60, 0x600, UR10 ;  /* 0x000006003c0778a4 */ /* 0x000fe4000f8e020a */
[----:B------:R-:W-:Y:S01]  /*5a20*/  ULOP3.LUT UR6, UR6, 0x10000, URZ, 0xfc, !UPT ;  /* 0x0001000006067892 */ /* 0x000fe2000f8efc3f */
[----:B------:R-:W-:Y:S01]  /*5a30*/  UMOV UR31, 0x80000020 ;  /* 0x80000020001f7882 */ /* 0x000fe20000000000 */
[----:B------:R-:W-:-:S03]  /*5a40*/  UMOV UR29, 0x40000040 ;  /* 0x40000040001d7882 */ /* 0x000fc60000000000 */
        /* <DEDUP_REMOVED lines=60> */
.L_x_1101:
[----:B------:R-:W-:Y:S01]  /*5e10*/  UISETP.NE.AND UP1, UPT, UR54, URZ, UPT ;  /* 0x0000003f3600728c */ /* 0x000fe2000bf25270 */
[----:B------:R-:W-:Y:S01]  /*5e20*/  VIADD R7, R137, UR39 ;  /* 0x0000002789077c36 */ /* 0x000fe20008000000 */
[----:B------:R-:W-:Y:S01]  /*5e30*/  UISETP.NE.AND UP0, UPT, UR53, URZ, UPT ;  /* 0x0000003f3500728c */ /* 0x000fe2000bf05270 */
[----:B------:R-:W-:-:S03]  /*5e40*/  IMAD.U32 R10, RZ, RZ, UR48 ;  /* 0x00000030ff0a7e24 */ /* 0x000fc6000f8e00ff */
[----:B------:R-:W-:Y:S02]  /*5e50*/  PLOP3.LUT P1, PT, PT, PT, UP1, 0x80, 0x0 ;  /* 0x000000000000781c */ /* 0x000fe40003f2f018 */
[----:B------:R-:W-:-:S03]  /*5e60*/  PLOP3.LUT P2, PT, PT, PT, UP1, 0x80, 0x0 ;  /* 0x000000000000781c */ /* 0x000fc60003f4f018 */
[----:B------:R-:W-:-:S08]  /*5e70*/  @UP1 ULDC UR6, c[0x0][0x44c] ;  /* 0x0001130000061ab9 */ /* 0x000fd00000000800 */
[----:B0-----:R-:W-:Y:S01]  /*5e80*/  @P1 IMAD.HI.U32 R3, R7, UR6, RZ ;  /* 0x0000000607031c27 */ /* 0x001fe2000f8e00ff */
[----:B------:R-:W-:Y:S01]  /*5e90*/  @UP1 ULDC UR6, c[0x0][0x450] ;  /* 0x0001140000061ab9 */ /* 0x000fe20000000800 */
[----:B------:R-:W-:-:S03]  /*5ea0*/  PLOP3.LUT P1, PT, PT, PT, UP0, 0x40, 0x0 ;  /* 0x000000000000781c */ /* 0x000fc60003f2e808 */
[----:B------:R-:W-:Y:S01]  /*5eb0*/  @P2 SHF.R.U32.HI R7, RZ, UR6, R3 ;  /* 0x00000006ff072c19 */ /* 0x000fe20008011603 */
[----:B------:R-:W-:Y:S01]  /*5ec0*/  ULEA UR6, UR49, UR41, 0x3 ;  /* 0x0000002931067291 */ /* 0x000fe2000f8e183f */
[----:B------:R-:W-:-:S03]  /*5ed0*/  IMAD.SHL.U32 R3, R6, 0x80, RZ ;  /* 0x0000008006037824 */ /* 0x000fc600078e00ff */
[----:B------:R-:W-:Y:S01]  /*5ee0*/  UIADD3 UR6, UR6, 0x2d840, URZ ;  /* 0x0002d84006067890 */ /* 0x000fe2000fffe03f */
[----:B------:R-:W0:Y:S01]  /*5ef0*/  SHFL.IDX PT, R14, R7, RZ, 0x1c1f ;  /* 0x001c1fff070e7589 */ /* 0x000e2200000e0000 */
[----:B------:R-:W-:Y:S02]  /*5f00*/  IADD3 R8, -R17, 0x1, -R3 ;  /* 0x0000000111087810 */ /* 0x000fe40007ffe903 */
[----:B------:R-:W-:Y:S02]  /*5f10*/  UPRMT UR6, UR42, 0x654, UR6 ;  /* 0x000006542a067896 */ /* 0x000fe40008000006 */
[----:B------:R-:W-:-:S05]  /*5f20*/  IADD3 R10, -R10, UR38, R8 ;  /* 0x000000260a0a7c10 */ /* 0x000fca000fffe108 */
[----:B------:R-:W-:Y:S02]  /*5f30*/  VIADD R11, R10, UR58 ;  /* 0x0000003a0a0b7c36 */ /* 0x000fe40008000000 */
[----:B------:R-:W-:Y:S01]  /*5f40*/  SYNCS.ARRIVE.TRANS64.RED.A1T0 RZ, [UR6], RZ ;  /* 0x000000ffffff79a7 */ /* 0x000fe20008100406 */
[----:B------:R-:W-:-:S06]  /*5f50*/  ULOP3.LUT UR6, URZ, UR35, URZ, 0x33, !UPT ;  /* 0x000000233f067292 */ /* 0x000fcc000f8e333f */
[----:B------:R-:W-:Y:S02]  /*5f60*/  VIADD R10, R10, UR6 ;  /* 0x000000060a0a7c36 */ /* 0x000fe40008000000 */
[----:B0-----:R-:W-:Y:S02]  /*5f70*/  IMAD.IADD R9, R11, 0x1, R14 ;  /* 0x000000010b097824 */ /* 0x001fe400078e020e */
[----:B------:R-:W-:Y:S01]  /*5f80*/  IMAD.IADD R8, R14, 0x1, R10 ;  /* 0x000000010e087824 */ /* 0x000fe200078e020a */
[----:B------:R-:W-:Y:S06]  /*5f90*/  @P1 BRA `(.L_x_1102) ;  /* 0x00000000005c1947 */ /* 0x000fec0003800000 */
[----:B------:R-:W-:Y:S01]  /*5fa0*/  IMAD.U32 R12, RZ, RZ, UR48 ;  /* 0x00000030ff0c7e24 */ /* 0x000fe2000f8e00ff */
[----:B------:R-:W-:Y:S04]  /*5fb0*/  BSSY B0, `(.L_x_1103) ;  /* 0x0000011000007945 */ /* 0x000fe80003800000 */
[----:B------:R-:W-:-:S04]  /*5fc0*/  IADD3 R14, -R12, UR38, R14 ;  /* 0x000000260c0e7c10 */ /* 0x000fc8000fffe10e */
        /* <DEDUP_REMOVED lines=10> */
.L_x_1104:
[----:B------:R-:W-:-:S05]  /*6070*/  IMAD.U32 R15, RZ, RZ, UR34 ;  /* 0x00000022ff0f7e24 */ /* 0x000fca000f8e00ff */
[----:B------:R-:W-:-:S13]  /*6080*/  ISETP.NE.AND P1, PT, R15, 0x1, PT ;  /* 0x000000010f00780c */ /* 0x000fda0003f25270 */
[----:B------:R-:W0:Y:S02]  /*6090*/  @P1 LDC.64 R12, c[0x0][0x9e8] ;  /* 0x00027a00ff0c1b82 */ /* 0x000e240000000a00 */
[----:B0-----:R-:W-:-:S05]  /*60a0*/  @P1 IMAD.HI.U32 R12, R14, R12, RZ ;  /* 0x0000000c0e0c1227 */ /* 0x001fca00078e00ff */
[----:B------:R-:W-:-:S07]  /*60b0*/  @P1 SHF.R.U32.HI R14, RZ, R13, R12 ;  /* 0x0000000dff0e1219 */ /* 0x000fce000001160c */
.L_x_1105:
[----:B------:R-:W-:Y:S05]  /*60c0*/  BSYNC B0 ;  /* 0x0000000000007941 */ /* 0x000fea0003800000 */
.L_x_1103:
[----:B------:R-:W-:-:S04]  /*60d0*/  IMAD R14, R14, R15, -R3 ;  /* 0x0000000f0e0e7224 */ /* 0x000fc800078e0a03 */
[----:B------:R-:W-:-:S05]  /*60e0*/  IMAD.IADD R14, R14, 0x1, -R17 ;  /* 0x000000010e0e7824 */ /* 0x000fca00078e0a11 */
[----:B------:R-:W-:Y:S02]  /*60f0*/  VIMNMX R8, R8, R14, !PT ;  /* 0x0000000e08087248 */ /* 0x000fe40007fe0100 */
[----:B------:R-:W-:-:S07]  /*6100*/  VIADDMNMX R9, R14, R15, R9, PT ;  /* 0x0000000f0e097246 */ /* 0x000fce0003800109 */
.L_x_1102:
        /* <DEDUP_REMOVED lines=14> */
[--C-:B0-----:R-:W-:Y:S01]  /*61f0*/  IMAD.IADD R11, R11, 0x1, R7.reuse ;  /* 0x000000010b0b7824 */ /* 0x101fe200078e0207 */
[----:B------:R-:W-:Y:S01]  /*6200*/  ISETP.GT.AND P5, PT, R8, 0x9, P1 ;  /* 0x000000090800780c */ /* 0x000fe20000fa4270 */
[----:B------:R-:W-:Y:S01]  /*6210*/  IMAD.IADD R10, R10, 0x1, R7 ;  /* 0x000000010a0a7824 */ /* 0x000fe200078e0207 */
        /* <DEDUP_REMOVED lines=76> */
[----:B------:R-:W-:Y:S02]  /*66e0*/  ISETP.GT.AND P2, PT, R8, 0x79, P1 ;  /* 0x000000790800780c */ /* 0x000fe40000f44270 */
        /* <DEDUP_REMOVED lines=22> */
.L_x_1108:
[----:B------:R-:W-:-:S05]  /*6850*/  IMAD.U32 R12, RZ, RZ, UR34 ;  /* 0x00000022ff0c7e24 */ /* 0x000fca000f8e00ff */
[----:B------:R-:W-:-:S13]  /*6860*/  ISETP.NE.AND P2, PT, R12, 0x1, PT ;  /* 0x000000010c00780c */ /* 0x000fda0003f45270 */
[----:B------:R-:W0:Y:S02]  /*6870*/  @P2 LDC.64 R8, c[0x0][0x9e8] ;  /* 0x00027a00ff082b82 */ /* 0x000e240000000a00 */
[----:B0-----:R-:W-:-:S05]  /*6880*/  @P2 IMAD.HI.U32 R8, R7, R8, RZ ;  /* 0x0000000807082227 */ /* 0x001fca00078e00ff */
[----:B------:R-:W-:-:S07]  /*6890*/  @P2 SHF.R.U32.HI R7, RZ, R9, R8 ;  /* 0x00000009ff072219 */ /* 0x000fce0000011608 */
.L_x_1109:
[----:B------:R-:W-:Y:S05]  /*68a0*/  BSYNC B0 ;  /* 0x0000000000007941 */ /* 0x000fea0003800000 */
.L_x_1107:
[----:B------:R-:W-:-:S04]  /*68b0*/  IMAD R3, R7, R12, -R3 ;  /* 0x0000000c07037224 */ /* 0x000fc800078e0a03 */
[----:B------:R-:W-:-:S05]  /*68c0*/  IMAD.IADD R3, R3, 0x1, -R17 ;  /* 0x0000000103037824 */ /* 0x000fca00078e0a11 */
[----:B------:R-:W-:Y:S02]  /*68d0*/  VIMNMX R10, R10, R3, !PT ;  /* 0x000000030a0a7248 */ /* 0x000fe40007fe0100 */
[----:B------:R-:W-:-:S07]  /*68e0*/  VIADDMNMX R11, R3, R12, R11, PT ;  /* 0x0000000c030b7246 */ /* 0x000fce000380010b */
.L_x_1106:
[----:B------:R-:W-:Y:S02]  /*68f0*/  FMNMX.FTZ R3, R24, R5, !PT ;  /* 0x0000000518037209 */ /* 0x000fe40007810000 */
[----:B------:R-:W-:Y:S02]  /*6900*/  LOP3.LUT R16, R16, 0xf7ffffff, RZ, 0xc0, !PT ;  /* 0xf7ffffff10107812 */ /* 0x000fe400078ec0ff */
[----:B------:R-:W-:Y:S02]  /*6910*/  FMNMX.FTZ R3, R25, R3, !PT ;  /* 0x0000000319037209 */ /* 0x000fe40007810000 */
[----:B------:R-:W-:Y:S02]  /*6920*/  @P0 LOP3.LUT R16, R16, 0x8000000, RZ, 0xfc, !PT ;  /* 0x0800000010100812 */ /* 0x000fe400078efcff */
[----:B------:R-:W-:Y:S02]  /*6930*/  FMNMX.FTZ R3, R28, R3, !PT ;  /* 0x000000031c037209 */ /* 0x000fe40007810000 */
[----:B------:R-:W-:-:S02]  /*6940*/  ISETP.GT.AND P0, PT, R10, 0x59, P1 ;  /* 0x000000590a00780c */ /* 0x000fc40000f04270 */
[----:B------:R-:W-:Y:S02]  /*6950*/  FMNMX.FTZ R3, R29, R3, !PT ;  /* 0x000000031d037209 */ /* 0x000fe40007810000 */
[----:B------:R-:W-:Y:S02]  /*6960*/  ISETP.GT.AND P4, PT, R10, 0x1, P1 ;  /* 0x000000010a00780c */ /* 0x000fe40000f84270 */
[----:B------:R-:W-:Y:S02]  /*6970*/  FMNMX.FTZ R3, R32, R3, !PT ;  /* 0x0000000320037209 */ /* 0x000fe40007810000 */
[----:B------:R-:W-:Y:S02]  /*6980*/  ISETP.GT.AND P5, PT, R10, 0x8, P1 ;  /* 0x000000080a00780c */ /* 0x000fe40000fa4270 */
[----:B------:R-:W-:Y:S02]  /*6990*/  FMNMX.FTZ R3, R33, R3, !PT ;  /* 0x0000000321037209 */ /* 0x000fe40007810000 */
[----:B------:R-:W-:-:S02]  /*69a0*/  LOP3.LUT R16, R16, 0xbfffffff, RZ, 0xc0, !PT ;  /* 0xbfffffff10107812 */ /* 0x000fc400078ec0ff */
[----:B------:R-:W-:Y:S02]  /*69b0*/  FMNMX.FTZ R3, R36, R3, !PT ;  /* 0x0000000324037209 */ /* 0x000fe40007810000 */
[----:B------:R-:W-:Y:S02]  /*69c0*/  ISETP.LT.OR P4, PT, R11, 0x2, P4 ;  /* 0x000000020b00780c */ /* 0x000fe40002781670 */
[----:B------:R-:W-:Y:S02]  /*69d0*/  FMNMX.FTZ R3, R37, R3, !PT ;  /* 0x0000000325037209 */ /* 0x000fe40007810000 */
[----:B------:R-:W-:Y:S02]  /*69e0*/  ISETP.LT.OR P5, PT, R11, 0x9, P5 ;  /* 0x000000090b00780c */ /* 0x000fe40002fa1670 */
[----:B------:R-:W-:Y:S02]  /*69f0*/  FMNMX.FTZ R3, R40, R3, !PT ;  /* 0x0000000328037209 */ /* 0x000fe40007810000 */
[----:B------:R-:W-:-:S02]  /*6a00*/  @P0 LOP3.LUT R16, R16, 0x40000000, RZ, 0xfc, !PT ;  /* 0x4000000010100812 */ /* 0x000fc400078efcff */
[----:B------:R-:W-:Y:S02]  /*6a10*/  FMNMX.FTZ R3, R41, R3, !PT ;  /* 0x0000000329037209 */ /* 0x000fe40007810000 */
[----:B------:R-:W-:Y:S02]  /*6a20*/  ISETP.GT.AND P0, PT, R10, 0x71, P1 ;  /* 0x000000710a00780c */ /* 0x000fe40000f04270 */
[----:B------:R-:W-:Y:S02]  /*6a30*/  FMNMX.FTZ R3, R44, R3, !PT ;  /* 0x000000032c037209 */ /* 0x000fe40007810000 */
[----:B------:R-:W-:Y:S02]  /*6a40*/  FSEL R27, R27, -INF , !P4 ;  /* 0xff8000001b1b7808 */ /* 0x000fe40006000000 */
[----:B------:R-:W-:Y:S02]  /*6a50*/  FMNMX.FTZ R3, R45, R3, !PT ;  /* 0x000000032d037209 */ /* 0x000fe40007810000 */
[----:B------:R-:W-:-:S02]  /*6a60*/  FSEL R30, R30, -INF , !P5 ;  /* 0xff8000001e1e7808 */ /* 0x000fc40006800000 */
[----:B------:R-:W-:Y:S02]  /*6a70*/  FMNMX.FTZ R3, R48, R3, !PT ;  /* 0x0000000330037209 */ /* 0x000fe40007810000 */
[C---:B------:R-:W-:Y:S02]  /*6a80*/  ISETP.GT.AND P6, PT, R10.reuse, 0x9, P1 ;  /* 0x000000090a00780c */ /* 0x040fe40000fc4270 */
[----:B------:R-:W-:Y:S02]  /*6a90*/  FMNMX.FTZ R3, R49, R3, !PT ;  /* 0x0000000331037209 */ /* 0x000fe40007810000 */
[----:B------:R-:W-:Y:S02]  /*6aa0*/  ISETP.GT.AND P2, PT, R10, 0x10, P1 ;  /* 0x000000100a00780c */ /* 0x000fe40000f44270 */
[----:B------:R-:W-:Y:S02]  /*6ab0*/  FMNMX.FTZ R3, R52, R3, !PT ;  /* 0x0000000334037209 */ /* 0x000fe40007810000 */
[----:B------:R-:W-:-:S02]  /*6ac0*/  ISETP.GT.AND P3, PT, R10, 0x11, P1 ;  /* 0x000000110a00780c */ /* 0x000fc40000f64270 */
[----:B------:R-:W-:Y:S02]  /*6ad0*/  FMNMX.FTZ R3, R53, R3, !PT ;  /* 0x0000000335037209 */ /* 0x000fe40007810000 */
[----:B------:R-:W-:Y:S02]  /*6ae0*/  ISETP.GT.AND P4, PT, R10, 0x18, P1 ;  /* 0x000000180a00780c */ /* 0x000fe40000f84270 */
[----:B------:R-:W-:Y:S02]  /*6af0*/  FMNMX.FTZ R3, R56, R3, !PT ;  /* 0x0000000338037209 */ /* 0x000fe40007810000 */
[----:B------:R-:W-:Y:S02]  /*6b00*/  ISETP.GT.AND P5, PT, R10, 0x19, P1 ;  /* 0x000000190a00780c */ /* 0x000fe40000fa4270 */
[----:B------:R-:W-:Y:S02]  /*6b10*/  FMNMX.FTZ R3, R57, R3, !PT ;  /* 0x0000000339037209 */ /* 0x000fe40007810000 */
[----:B------:R-:W-:-:S02]  /*6b20*/  ISETP.LT.OR P6, PT, R11, 0xa, P6 ;  /* 0x0000000a0b00780c */ /* 0x000fc400037c1670 */
[----:B------:R-:W-:Y:S02]  /*6b30*/  FMNMX.FTZ R3, R60, R3, !PT ;  /* 0x000000033c037209 */ /* 0x000fe40007810000 */
[----:B------:R-:W-:Y:S02]  /*6b40*/  ISETP.LT.OR P2, PT, R11, 0x11, P2 ;  /* 0x000000110b00780c */ /* 0x000fe40001741670 */
[----:B------:R-:W-:Y:S02]  /*6b50*/  FMNMX.FTZ R3, R61, R3, !PT ;  /* 0x000000033d037209 */ /* 0x000fe40007810000 */
[C---:B------:R-:W-:Y:S02]  /*6b60*/  ISETP.LT.OR P3, PT, R11.reuse, 0x12, P3 ;  /* 0x000000120b00780c */ /* 0x040fe40001f61670 */
[----:B------:R-:W-:Y:S02]  /*6b70*/  FMNMX.FTZ R3, R64, R3, !PT ;  /* 0x0000000340037209 */ /* 0x000fe40007810000 */
[----:B------:R-:W-:-:S02]  /*6b80*/  ISETP.LT.OR P4, PT, R11, 0x19, P4 ;  /* 0x000000190b00780c */ /* 0x000fc40002781670 */
[----:B------:R-:W-:Y:S02]  /*6b90*/  FMNMX.FTZ R3, R65, R3, !PT ;  /* 0x0000000341037209 */ /* 0x000fe40007810000 */
[----:B------:R-:W-:Y:S02]  /*6ba0*/  ISETP.LT.OR P5, PT, R11, 0x1a, P5 ;  /* 0x0000001a0b00780c */ /* 0x000fe40002fa1670 */
[----:B------:R-:W-:Y:S02]  /*6bb0*/  FMNMX.FTZ R3, R68, R3, !PT ;  /* 0x0000000344037209 */ /* 0x000fe40007810000 */
[----:B------:R-:W-:Y:S02]  /*6bc0*/  LOP3.LUT R16, R16, 0xfffffffd, RZ, 0xc0, !PT ;  /* 0xfffffffd10107812 */ /* 0x000fe400078ec0ff */
[----:B------:R-:W-:Y:S02]  /*6bd0*/  FSEL R31, R31, -INF , !P6 ;  /* 0xff8000001f1f7808 */ /* 0x000fe40007000000 */
[----:B------:R-:W-:-:S02]  /*6be0*/  FSEL R34, R34, -INF , !P2 ;  /* 0xff80000022227808 */ /* 0x000fc40005000000 */
[----:B------:R-:W-:Y:S02]  /*6bf0*/  FSEL R35, R35, -INF , !P3 ;  /* 0xff80000023237808 */ /* 0x000fe40005800000 */
[----:B------:R-:W-:Y:S02]  /*6c00*/  FSEL R38, R38, -INF , !P4 ;  /* 0xff80000026267808 */ /* 0x000fe40006000000 */
[----:B------:R-:W-:Y:S02]  /*6c10*/  FSEL R39, R39, -INF , !P5 ;  /* 0xff80000027277808 */ /* 0x000fe40006800000 */
[C---:B------:R-:W-:Y:S02]  /*6c20*/  ISETP.GT.AND P6, PT, R10.reuse, 0x20, P1 ;  /* 0x000000200a00780c */ /* 0x040fe40000fc4270 */
[C---:B------:R-:W-:Y:S02]  /*6c30*/  ISETP.GT.AND P2, PT, R10.reuse, 0x21, P1 ;  /* 0x000000210a00780c */ /* 0x040fe40000f44270 */
[----:B------:R-:W-:-:S02]  /*6c40*/  ISETP.GT.AND P3, PT, R10, 0x28, P1 ;  /* 0x000000280a00780c */ /* 0x000fc40000f64270 */
[C---:B------:R-:W-:Y:S02]  /*6c50*/  ISETP.GT.AND P4, PT, R10.reuse, 0x29, P1 ;  /* 0x000000290a00780c */ /* 0x040fe40000f84270 */
[----:B------:R-:W-:Y:S02]  /*6c60*/  ISETP.GT.AND P5, PT, R10, 0x30, P1 ;  /* 0x000000300a00780c */ /* 0x000fe40000fa4270 */
[----:B------:R-:W-:Y:S02]  /*6c70*/  FMNMX.FTZ R3, R69, R3, !PT ;  /* 0x0000000345037209 */ /* 0x000fe40007810000 */
[----:B------:R-:W-:Y:S02]  /*6c80*/  @P0 LOP3.LUT R16, R16, 0x2, RZ, 0xfc, !PT ;  /* 0x0000000210100812 */ /* 0x000fe400078efcff */
[----:B------:R-:W-:Y:S02]  /*6c90*/  ISETP.GT.AND P0, PT, R10, 0x78, P1 ;  /* 0x000000780a00780c */ /* 0x000fe40000f04270 */
[----:B------:R-:W-:-:S02]  /*6ca0*/  ISETP.LT.OR P6, PT, R11, 0x21, P6 ;  /* 0x000000210b00780c */ /* 0x000fc400037c1670 */
[C---:B------:R-:W-:Y:S02]  /*6cb0*/  ISETP.LT.OR P2, PT, R11.reuse, 0x22, P2 ;  /* 0x000000220b00780c */ /* 0x040fe40001741670 */
[C---:B------:R-:W-:Y:S02]  /*6cc0*/  ISETP.LT.OR P3, PT, R11.reuse, 0x29, P3 ;  /* 0x000000290b00780c */ /* 0x040fe40001f61670 */
[C---:B------:R-:W-:Y:S02]  /*6cd0*/  ISETP.LT.OR P4, PT, R11.reuse, 0x2a, P4 ;  /* 0x0000002a0b00780c */ /* 0x040fe40002781670 */
[----:B------:R-:W-:Y:S02]  /*6ce0*/  ISETP.LT.OR P5, PT, R11, 0x31, P5 ;  /* 0x000000310b00780c */ /* 0x000fe40002fa1670 */
[----:B------:R-:W-:Y:S02]  /*6cf0*/  FMNMX.FTZ R3, R72, R3, !PT ;  /* 0x0000000348037209 */ /* 0x000fe40007810000 */
[----:B------:R-:W-:-:S02]  /*6d00*/  FSEL R42, R42, -INF , !P6 ;  /* 0xff8000002a2a7808 */ /* 0x000fc40007000000 */
[----:B------:R-:W-:Y:S02]  /*6d10*/  FSEL R43, R43, -INF , !P2 ;  /* 0xff8000002b2b7808 */ /* 0x000fe40005000000 */
[----:B------:R-:W-:Y:S02]  /*6d20*/  FSEL R46, R46, -INF , !P3 ;  /* 0xff8000002e2e7808 */ /* 0x000fe40005800000 */
[----:B------:R-:W-:Y:S02]  /*6d30*/  FSEL R47, R47, -INF , !P4 ;  /* 0xff8000002f2f7808 */ /* 0x000fe40006000000 */
[----:B------:R-:W-:Y:S02]  /*6d40*/  FSEL R50, R50, -INF , !P5 ;  /* 0xff80000032327808 */ /* 0x000fe40006800000 */
[----:B------:R-:W-:Y:S02]  /*6d50*/  FMNMX.FTZ R3, R73, R3, !PT ;  /* 0x0000000349037209 */ /* 0x000fe40007810000 */
[----:B------:R-:W-:-:S02]  /*6d60*/  ISETP.GT.AND P6, PT, R10, 0x31, P1 ;  /* 0x000000310a00780c */ /* 0x000fc40000fc4270 */
[C---:B------:R-:W-:Y:S02]  /*6d70*/  ISETP.GT.AND P2, PT, R10.reuse, 0x38, P1 ;  /* 0x000000380a00780c */ /* 0x040fe40000f44270 */
[C---:B------:R-:W-:Y:S02]  /*6d80*/  ISETP.GT.AND P3, PT, R10.reuse, 0x39, P1 ;  /* 0x000000390a00780c */ /* 0x040fe40000f64270 */
[C---:B------:R-:W-:Y:S02]  /*6d90*/  ISETP.GT.AND P4, PT, R10.reuse, 0x40, P1 ;  /* 0x000000400a00780c */ /* 0x040fe40000f84270 */
[----:B------:R-:W-:Y:S02]  /*6da0*/  ISETP.GT.AND P5, PT, R10, 0x41, P1 ;  /* 0x000000410a00780c */ /* 0x000fe40000fa4270 */
[----:B------:R-:W-:Y:S02]  /*6db0*/  LOP3.LUT R16, R16, 0xfffffff7, RZ, 0xc0, !PT ;  /* 0xfffffff710107812 */ /* 0x000fe400078ec0ff */
[----:B------:R-:W-:-:S02]  /*6dc0*/  FMNMX.FTZ R3, R76, R3, !PT ;  /* 0x000000034c037209 */ /* 0x000fc40007810000 */
[C---:B------:R-:W-:Y:S02]  /*6dd0*/  ISETP.LT.OR P6, PT, R11.reuse, 0x32, P6 ;  /* 0x000000320b00780c */ /* 0x040fe400037c1670 */
[C---:B------:R-:W-:Y:S02]  /*6de0*/  ISETP.LT.OR P2, PT, R11.reuse, 0x39, P2 ;  /* 0x000000390b00780c */ /* 0x040fe40001741670 */
[C---:B------:R-:W-:Y:S02]  /*6df0*/  ISETP.LT.OR P3, PT, R11.reuse, 0x3a, P3 ;  /* 0x0000003a0b00780c */ /* 0x040fe40001f61670 */
[C---:B------:R-:W-:Y:S02]  /*6e00*/  ISETP.LT.OR P4, PT, R11.reuse, 0x41, P4 ;  /* 0x000000410b00780c */ /* 0x040fe40002781670 */
[----:B------:R-:W-:Y:S02]  /*6e10*/  ISETP.LT.OR P5, PT, R11, 0x42, P5 ;  /* 0x000000420b00780c */ /* 0x000fe40002fa1670 */
[----:B------:R-:W-:-:S02]  /*6e20*/  @P0 LOP3.LUT R16, R16, 0x8, RZ, 0xfc, !PT ;  /* 0x0000000810100812 */ /* 0x000fc400078efcff */
[----:B------:R-:W-:Y:S02]  /*6e30*/  ISETP.GT.AND P0, PT, R10, RZ, P1 ;  /* 0x000000ff0a00720c */ /* 0x000fe40000f04270 */
[----:B------:R-:W-:Y:S02]  /*6e40*/  FMNMX.FTZ R3, R77, R3, !PT ;  /* 0x000000034d037209 */ /* 0x000fe40007810000 */
[----:B------:R-:W-:Y:S02]  /*6e50*/  FSEL R51, R51, -INF , !P6 ;  /* 0xff80000033337808 */ /* 0x000fe40007000000 */
[----:B------:R-:W-:Y:S02]  /*6e60*/  FSEL R54, R54, -INF , !P2 ;  /* 0xff80000036367808 */ /* 0x000fe40005000000 */
[----:B------:R-:W-:Y:S02]  /*6e70*/  FSEL R55, R55, -INF , !P3 ;  /* 0xff80000037377808 */ /* 0x000fe40005800000 */
[----:B------:R-:W-:-:S02]  /*6e80*/  FSEL R58, R58, -INF , !P4 ;  /* 0xff8000003a3a7808 */ /* 0x000fc40006000000 */
[----:B------:R-:W-:Y:S02]  /*6e90*/  FSEL R59, R59, -INF , !P5 ;  /* 0xff8000003b3b7808 */ /* 0x000fe40006800000 */
[C---:B------:R-:W-:Y:S02]  /*6ea0*/  ISETP.GT.AND P6, PT, R10.reuse, 0x48, P1 ;  /* 0x000000480a00780c */ /* 0x040fe40000fc4270 */
[C---:B------:R-:W-:Y:S02]  /*6eb0*/  ISETP.GT.AND P2, PT, R10.reuse, 0x49, P1 ;  /* 0x000000490a00780c */ /* 0x040fe40000f44270 */
[C---:B------:R-:W-:Y:S02]  /*6ec0*/  ISETP.GT.AND P3, PT, R10.reuse, 0x50, P1 ;  /* 0x000000500a00780c */ /* 0x040fe40000f64270 */
[C---:B------:R-:W-:Y:S02]  /*6ed0*/  ISETP.GT.AND P4, PT, R10.reuse, 0x51, P1 ;  /* 0x000000510a00780c */ /* 0x040fe40000f84270 */
[----:B------:R-:W-:-:S02]  /*6ee0*/  ISETP.GT.AND P5, PT, R10, 0x58, P1 ;  /* 0x000000580a00780c */ /* 0x000fc40000fa4270 */
[----:B------:R-:W-:Y:S02]  /*6ef0*/  FMNMX.FTZ R3, R80, R3, !PT ;  /* 0x0000000350037209 */ /* 0x000fe40007810000 */
[C---:B------:R-:W-:Y:S02]  /*6f00*/  ISETP.LT.OR P6, PT, R11.reuse, 0x49, P6 ;  /* 0x000000490b00780c */ /* 0x040fe400037c1670 */
[C---:B------:R-:W-:Y:S02]  /*6f10*/  ISETP.LT.OR P2, PT, R11.reuse, 0x4a, P2 ;  /* 0x0000004a0b00780c */ /* 0x040fe40001741670 */
[C---:B------:R-:W-:Y:S02]  /*6f20*/  ISETP.LT.OR P3, PT, R11.reuse, 0x51, P3 ;  /* 0x000000510b00780c */ /* 0x040fe40001f61670 */
[C---:B------:R-:W-:Y:S02]  /*6f30*/  ISETP.LT.OR P4, PT, R11.reuse, 0x52, P4 ;  /* 0x000000520b00780c */ /* 0x040fe40002781670 */
[----:B------:R-:W-:-:S02]  /*6f40*/  ISETP.LT.OR P5, PT, R11, 0x59, P5 ;  /* 0x000000590b00780c */ /* 0x000fc40002fa1670 */
[----:B------:R-:W-:Y:S02]  /*6f50*/  FMNMX.FTZ R3, R81, R3, !PT ;  /* 0x0000000351037209 */ /* 0x000fe40007810000 */
[----:B------:R-:W-:Y:S02]  /*6f60*/  LOP3.LUT R16, R16, 0xffffff7f, RZ, 0xc0, !PT ;  /* 0xffffff7f10107812 */ /* 0x000fe400078ec0ff */
        /* <DEDUP_REMOVED lines=10> */
[----:B------:R-:W-:Y:S02]  /*7010*/  ISETP.GT.AND P1, PT, R10, 0x79, P1 ;  /* 0x000000790a00780c */ /* 0x000fe40000f24270 */
[----:B------:R-:W-:Y:S02]  /*7020*/  FMNMX.FTZ R3, R84, R3, !PT ;  /* 0x0000000354037209 */ /* 0x000fe40007810000 */
[----:B------:R-:W-:Y:S02]  /*7030*/  @P0 LOP3.LUT R16, R16, 0x80, RZ, 0xfc, !PT ;  /* 0x0000008010100812 */ /* 0x000fe400078efcff */
[----:B------:R-:W-:Y:S02]  /*7040*/  FMNMX.FTZ R3, R85, R3, !PT ;  /* 0x0000000355037209 */ /* 0x000fe40007810000 */
[C---:B------:R-:W-:Y:S02]  /*7050*/  LOP3.LUT P0, RZ, R16.reuse, 0x40000000, RZ, 0xc0, !PT ;  /* 0x4000000010ff7812 */ /* 0x040fe4000780c0ff */
[----:B------:R-:W-:Y:S01]  /*7060*/  LOP3.LUT R16, R16, 0xffffffdf, RZ, 0xc0, !PT ;  /* 0xffffffdf10107812 */ /* 0x000fe200078ec0ff */
[----:B------:R-:W0:Y:S01]  /*7070*/  SHFL.BFLY PT, R7, R3, 0x2, 0x1f ;  /* 0x0c401f0003077f89 */ /* 0x000e2200000e0000 */
[----:B------:R-:W-:-:S02]  /*7080*/  ISETP.LT.OR P0, PT, R11, 0x5a, P0 ;  /* 0x0000005a0b00780c */ /* 0x000fc40000701670 */
[----:B------:R-:W-:Y:S02]  /*7090*/  @P1 LOP3.LUT R16, R16, 0x20, RZ, 0xfc, !PT ;  /* 0x0000002010101812 */ /* 0x000fe400078efcff */
[C---:B------:R-:W-:Y:S02]  /*70a0*/  ISETP.LT.OR P6, PT, R11.reuse, 0x71, P6 ;  /* 0x000000710b00780c */ /* 0x040fe400037c1670 */
[C---:B------:R-:W-:Y:S02]  /*70b0*/  LOP3.LUT P1, RZ, R16.reuse, 0x2, RZ, 0xc0, !PT ;  /* 0x0000000210ff7812 */ /* 0x040fe4000782c0ff */
[----:B------:R-:W-:Y:S02]  /*70c0*/  LOP3.LUT R16, R16, 0xfffffeff, RZ, 0xc0, !PT ;  /* 0xfffffeff10107812 */ /* 0x000fe400078ec0ff */
[----:B------:R-:W-:-:S03]  /*70d0*/  ISETP.LT.OR P1, PT, R11, 0x72, P1 ;  /* 0x000000720b00780c */ /* 0x000fc60000f21670 */
[----:B------:R-:W-:Y:S02]  /*70e0*/  @P0 LOP3.LUT R16, R16, 0x100, RZ, 0xfc, !PT ;  /* 0x0000010010100812 */ /* 0x000fe400078efcff */
[C---:B------:R-:W-:Y:S02]  /*70f0*/  ISETP.LT.OR P0, PT, R11.reuse, 0x61, P2 ;  /* 0x000000610b00780c */ /* 0x040fe40001701670 */
[C---:B------:R-:W-:Y:S02]  /*7100*/  LOP3.LUT P2, RZ, R16.reuse, 0x8, RZ, 0xc0, !PT ;  /* 0x0000000810ff7812 */ /* 0x040fe4000784c0ff */
[----:B------:R-:W-:Y:S02]  /*7110*/  LOP3.LUT R16, R16, 0xffffffbf, RZ, 0xc0, !PT ;  /* 0xffffffbf10107812 */ /* 0x000fe400078ec0ff */
[----:B------:R-:W-:Y:S02]  /*7120*/  ISETP.LT.OR P2, PT, R11, 0x79, P2 ;  /* 0x000000790b00780c */ /* 0x000fe40001741670 */
[----:B0-----:R-:W-:-:S02]  /*7130*/  FMNMX.FTZ R3, R3, R7, !PT ;  /* 0x0000000703037209 */ /* 0x001fc40007810000 */
[----:B------:R-:W-:Y:S02]  /*7140*/  FSEL R83, R83, -INF , !P1 ;  /* 0xff80000053537808 */ /* 0x000fe40004800000 */
[----:B------:R-:W-:Y:S01]  /*7150*/  FSEL R86, R86, -INF , !P2 ;  /* 0xff80000056567808 */ /* 0x000fe20005000000 */
[----:B------:R-:W0:Y:S01]  /*7160*/  SHFL.BFLY PT, R7, R3, 0x1, 0x1f ;  /* 0x0c201f0003077f89 */ /* 0x000e2200000e0000 */
[----:B------:R-:W-:Y:S02]  /*7170*/  @P0 LOP3.LUT R16, R16, 0x40, RZ, 0xfc, !PT ;  /* 0x0000004010100812 */ /* 0x000fe400078efcff */
[----:B------:R-:W-:Y:S02]  /*7180*/  ISETP.LT.OR P0, PT, R11, 0x62, P3 ;  /* 0x000000620b00780c */ /* 0x000fe40001f01670 */
[C---:B------:R-:W-:Y:S02]  /*7190*/  LOP3.LUT P3, RZ, R16.reuse, 0x80, RZ, 0xc0, !PT ;  /* 0x0000008010ff7812 */ /* 0x040fe4000786c0ff */
[----:B------:R-:W-:-:S02]  /*71a0*/  LOP3.LUT R16, R16, 0xffffffef, RZ, 0xc0, !PT ;  /* 0xffffffef10107812 */ /* 0x000fc400078ec0ff */
[----:B------:R-:W-:-:S04]  /*71b0*/  ISETP.LT.OR P3, PT, R11, 0x1, P3 ;  /* 0x000000010b00780c */ /* 0x000fc80001f61670 */
[----:B------:R-:W-:-:S03]  /*71c0*/  FSEL R26, R26, -INF , !P3 ;  /* 0xff8000001a1a7808 */ /* 0x000fc60005800000 */
[----:B------:R-:W-:Y:S02]  /*71d0*/  @P0 LOP3.LUT R16, R16, 0x10, RZ, 0xfc, !PT ;  /* 0x0000001010100812 */ /* 0x000fe400078efcff */
[----:B------:R-:W-:Y:S02]  /*71e0*/  ISETP.LT.OR P0, PT, R11, 0x69, P4 ;  /* 0x000000690b00780c */ /* 0x000fe40002701670 */
[C---:B------:R-:W-:Y:S02]  /*71f0*/  LOP3.LUT P4, RZ, R16.reuse, 0x20, RZ, 0xc0, !PT ;  /* 0x0000002010ff7812 */ /* 0x040fe4000788c0ff */
[----:B------:R-:W-:Y:S02]  /*7200*/  LOP3.LUT R16, R16, 0xfffffffb, RZ, 0xc0, !PT ;  /* 0xfffffffb10107812 */ /* 0x000fe400078ec0ff */
[----:B0-----:R-:W-:Y:S02]  /*7210*/  FMNMX.FTZ R3, R3, R7, !PT ;  /* 0x0000000703037209 */ /* 0x001fe40007810000 */
[----:B------:R-:W-:-:S04]  /*7220*/  ISETP.LT.OR P4, PT, R11, 0x7a, P4 ;  /* 0x0000007a0b00780c */ /* 0x000fc80002781670 */
[----:B------:R-:W-:Y:S02]  /*7230*/  FSEL R87, R87, -INF , !P4 ;  /* 0xff80000057577808 */ /* 0x000fe40006000000 */
[----:B------:R-:W-:Y:S02]  /*7240*/  @P0 LOP3.LUT R16, R16, 0x4, RZ, 0xfc, !PT ;  /* 0x0000000410100812 */ /* 0x000fe400078efcff */
[----:B------:R-:W-:Y:S02]  /*7250*/  ISETP.LT.OR P0, PT, R11, 0x6a, P5 ;  /* 0x0000006a0b00780c */ /* 0x000fe40002f01670 */
[C---:B------:R-:W-:Y:S02]  /*7260*/  FSETP.NEU.FTZ.AND P5, PT, R3.reuse, -INF , PT ;  /* 0xff8000000300780b */ /* 0x040fe40003fbd000 */
[----:B------:R-:W-:Y:S02]  /*7270*/  LOP3.LUT R16, R16, 0xefffffff, RZ, 0xc0, !PT ;  /* 0xefffffff10107812 */ /* 0x000fe400078ec0ff */
[----:B------:R-:W-:-:S05]  /*7280*/  FSEL R7, R3, RZ, P5 ;  /* 0x000000ff03077208 */ /* 0x000fca0002800000 */
[----:B------:R-:W-:Y:S01]  /*7290*/  FADD.FTZ R5, -R7, R5 ;  /* 0x0000000507057221 */ /* 0x000fe20000010100 */
[----:B------:R-:W-:Y:S01]  /*72a0*/  FMUL.FTZ R7, R3, UR33 ;  /* 0x0000002103077c20 */ /* 0x000fe20008410000 */
[----:B------:R-:W-:Y:S02]  /*72b0*/  @P0 LOP3.LUT R16, R16, 0x10000000, RZ, 0xfc, !PT ;  /* 0x1000000010100812 */ /* 0x000fe400078efcff */
[----:B------:R-:W-:Y:S02]  /*72c0*/  FMUL.FTZ R9, R5, UR33 ;  /* 0x0000002105097c20 */ /* 0x000fe40008410000 */
[----:B------:R-:W-:Y:S02]  /*72d0*/  FSEL R7, R7, RZ, P5 ;  /* 0x000000ff07077208 */ /* 0x000fe40002800000 */
[----:B------:R-:W-:-:S03]  /*72e0*/  LOP3.LUT R16, R16, 0xdfffffff, RZ, 0xc0, !PT ;  /* 0xdfffffff10107812 */ /* 0x000fc600078ec0ff */
        /* <DEDUP_REMOVED lines=32> */
[----:B------:R-:W-:Y:S01]  /*74f0*/  FMNMX.FTZ R7, R26, R4, !PT ;  /* 0x000000041a077209 */ /* 0x000fe20007810000 */
[----:B------:R-:W-:Y:S01]  /*7500*/  MUFU.EX2 R24, R24 ;  /* 0x0000001800187308 */ /* 0x000fe20000000800 */
[----:B------:R-:W-:-:S02]  /*7510*/  @P6 LOP3.LUT R16, R16, 0x20000000, RZ, 0xfc, !PT ;  /* 0x2000000010106812 */ /* 0x000fc400078efcff */
[----:B------:R-:W-:Y:S02]  /*7520*/  FMNMX.FTZ R7, R27, R7, !PT ;  /* 0x000000071b077209 */ /* 0x000fe40007810000 */
[----:B------:R-:W-:Y:S02]  /*7530*/  LOP3.LUT P6, RZ, R16, 0x100, RZ, 0xc0, !PT ;  /* 0x0000010010ff7812 */ /* 0x000fe400078cc0ff */
[----:B------:R-:W-:Y:S01]  /*7540*/  FMNMX.FTZ R7, R30, R7, !PT ;  /* 0x000000071e077209 */ /* 0x000fe20007810000 */
[----:B------:R-:W-:Y:S01]  /*7550*/  MUFU.EX2 R25, R25 ;  /* 0x0000001900197308 */ /* 0x000fe20000000800 */
[----:B------:R-:W-:Y:S02]  /*7560*/  LOP3.LUT P0, RZ, R16, 0x40, RZ, 0xc0, !PT ;  /* 0x0000004010ff7812 */ /* 0x000fe4000780c0ff */
[----:B------:R-:W-:Y:S02]  /*7570*/  FMNMX.FTZ R7, R31, R7, !PT ;  /* 0x000000071f077209 */ /* 0x000fe40007810000 */
[----:B------:R-:W-:-:S02]  /*7580*/  FSEL R71, R71, -INF , !P6 ;  /* 0xff80000047477808 */ /* 0x000fc40007000000 */
[----:B------:R-:W-:Y:S01]  /*7590*/  FMNMX.FTZ R7, R34, R7, !PT ;  /* 0x0000000722077209 */ /* 0x000fe20007810000 */
[----:B------:R-:W-:Y:S01]  /*75a0*/  MUFU.EX2 R28, R28 ;  /* 0x0000001c001c7308 */ /* 0x000fe20000000800 */
[----:B------:R-:W-:Y:S02]  /*75b0*/  LOP3.LUT P5, RZ, R16, 0x10, RZ, 0xc0, !PT ;  /* 0x0000001010ff7812 */ /* 0x000fe400078ac0ff */
[----:B------:R-:W-:Y:S02]  /*75c0*/  FMNMX.FTZ R7, R35, R7, !PT ;  /* 0x0000000723077209 */ /* 0x000fe40007810000 */
[----:B------:R-:W-:Y:S02]  /*75d0*/  FSEL R74, R74, -INF , !P0 ;  /* 0xff8000004a4a7808 */ /* 0x000fe40004000000 */
[----:B------:R-:W-:Y:S01]  /*75e0*/  FMNMX.FTZ R7, R38, R7, !PT ;  /* 0x0000000726077209 */ /* 0x000fe20007810000 */
[----:B------:R-:W-:Y:S01]  /*75f0*/  MUFU.EX2 R29, R29 ;  /* 0x0000001d001d7308 */ /* 0x000fe20000000800 */
[----:B------:R-:W-:-:S02]  /*7600*/  FSEL R75, R75, -INF , !P5 ;  /* 0xff8000004b4b7808 */ /* 0x000fc40006800000 */
        /* <DEDUP_REMOVED lines=18> */
[----:B------:R-:W-:Y:S03]  /*7730*/  MUFU.EX2 R37, R37 ;  /* 0x0000002500257308 */ /* 0x000fe60000000800 */
[----:B------:R-:W-:-:S04]  /*7740*/  FMNMX.FTZ R7, R55, R7, !PT ;  /* 0x0000000737077209 */ /* 0x000fc80007810000 */
        /* <DEDUP_REMOVED lines=23> */
[----:B------:R-:W-:-:S05]  /*78c0*/  FMNMX.FTZ R7, R87, R7, !PT ;  /* 0x0000000757077209 */ /* 0x000fca0007810000 */
[----:B------:R-:W0:Y:S01]  /*78d0*/  SHFL.BFLY PT, R8, R7, 0x2, 0x1f ;  /* 0x0c401f0007087f89 */ /* 0x000e2200000e0000 */
        /* <DEDUP_REMOVED lines=9> */
[----:B0-----:R-:W-:-:S04]  /*7970*/  FMNMX.FTZ R7, R7, R8, !PT ;  /* 0x0000000807077209 */ /* 0x001fc80007810000 */
[----:B------:R-:W-:-:S03]  /*7980*/  FSETP.NEU.FTZ.AND P1, PT, R7, -INF , PT ;  /* 0xff8000000700780b */ /* 0x000fc60003f3d000 */
[----:B------:R-:W-:Y:S01]  /*7990*/  MUFU.EX2 R69, R69 ;  /* 0x0000004500457308 */ /* 0x000fe20000000800 */
[----:B------:R-:W-:-:S05]  /*79a0*/  FSEL R8, R7, RZ, P1 ;  /* 0x000000ff07087208 */ /* 0x000fca0000800000 */
[----:B------:R-:W-:Y:S01]  /*79b0*/  FADD.FTZ R8, -R8, R4 ;  /* 0x0000000408087221 */ /* 0x000fe20000010100 */
[----:B------:R-:W-:Y:S01]  /*79c0*/  FMUL.FTZ R4, R7, UR33 ;  /* 0x0000002107047c20 */ /* 0x000fe20008410000 */
[----:B------:R-:W-:Y:S04]  /*79d0*/  MUFU.EX2 R72, R72 ;  /* 0x0000004800487308 */ /* 0x000fe80000000800 */
[----:B------:R-:W-:-:S04]  /*79e0*/  FSEL R5, R4, RZ, P1 ;  /* 0x000000ff04057208 */ /* 0x000fc80000800000 */
        /* <DEDUP_REMOVED lines=34> */
[----:B------:R-:W-:Y:S01]  /*7c10*/  MUFU.EX2 R26, R26 ;  /* 0x0000001a001a7308 */ /* 0x000fe20000000800 */
[----:B0-----:R-:W-:-:S04]  /*7c20*/  FFMA.FTZ R2, R4, R2, R24 ;  /* 0x0000000204027223 */ /* 0x001fc80000010018 */
[----:B------:R-:W-:-:S03]  /*7c30*/  FADD.FTZ R2, R25, R2 ;  /* 0x0000000219027221 */ /* 0x000fc60000010000 */
[----:B------:R-:W0:Y:S08]  /*7c40*/  MUFU.EX2 R5, R5 ;  /* 0x0000000500057308 */ /* 0x000e300000000800 */
[----:B------:R-:W1:Y:S08]  /*7c50*/  MUFU.EX2 R11, R27 ;  /* 0x0000001b000b7308 */ /* 0x000e700000000800 */
[----:B------:R-:W2:Y:S01]  /*7c60*/  MUFU.EX2 R27, R30 ;  /* 0x0000001e001b7308 */ /* 0x000ea20000000800 */
[----:B0-----:R-:W-:-:S07]  /*7c70*/  FFMA.FTZ R0, R5, R0, R26 ;  /* 0x0000000005007223 */ /* 0x001fce000001001a */
[----:B------:R-:W0:Y:S01]  /*7c80*/  MUFU.EX2 R31, R31 ;  /* 0x0000001f001f7308 */ /* 0x000e220000000800 */
[----:B-1----:R-:W-:Y:S01]  /*7c90*/  FADD.FTZ R8, R11, R0 ;  /* 0x000000000b087221 */ /* 0x002fe20000010000 */
[----:B------:R-:W-:-:S04]  /*7ca0*/  FADD.FTZ R0, R28, R2 ;  /* 0x000000021c007221 */ /* 0x000fc80000010000 */
[----:B------:R-:W-:Y:S02]  /*7cb0*/  FADD.FTZ R0, R29, R0 ;  /* 0x000000001d007221 */ /* 0x000fe40000010000 */
[----:B------:R-:W1:Y:S01]  /*7cc0*/  MUFU.EX2 R34, R34 ;  /* 0x0000002200227308 */ /* 0x000e620000000800 */
[----:B--2---:R-:W-:Y:S01]  /*7cd0*/  FADD.FTZ R2, R27, R8 ;  /* 0x000000081b027221 */ /* 0x004fe20000010000 */
[----:B------:R-:W-:-:S04]  /*7ce0*/  FADD.FTZ R0, R32, R0 ;  /* 0x0000000020007221 */ /* 0x000fc80000010000 */
[----:B------:R-:W-:Y:S02]  /*7cf0*/  FADD.FTZ R0, R33, R0 ;  /* 0x0000000021007221 */ /* 0x000fe40000010000 */
        /* <DEDUP_REMOVED lines=91> */
.L_x_1110:
[----:B------:R-:W-:Y:S01]  /*82b0*/  ULEA UR6, UR60, UR41, 0x3 ;  /* 0x000000293c067291 */ /* 0x000fe2000f8e183f */
[----:B------:R-:W-:Y:S01]  /*82c0*/  F2FP.BF16.F32.PACK_AB R24, R25, R24 ;  /* 0x000000181918723e */ /* 0x000fe200000010ff */
[----:B------:R-:W-:Y:S01]  /*82d0*/  UMOV UR28, UR50 ;  /* 0x00000032001c7c82 */ /* 0x000fe20008000000 */
[----:B------:R-:W-:Y:S01]  /*82e0*/  F2FP.BF16.F32.PACK_AB R25, R11, R26 ;  /* 0x0000001a0b19723e */ /* 0x000fe200000010ff */
[----:B------:R-:W-:Y:S01]  /*82f0*/  UIADD3 UR6, UR6, 0x2d860, URZ ;  /* 0x0002d86006067890 */ /* 0x000fe2000fffe03f */
[----:B------:R-:W-:Y:S01]  /*8300*/  F2FP.BF16.F32.PACK_AB R32, R33, R32 ;  /* 0x000000202120723e */ /* 0x000fe200000010ff */
[----:B------:R-:W-:Y:S01]  /*8310*/  UMOV UR60, UR49 ;  /* 0x00000031003c7c82 */ /* 0x000fe20008000000 */
[----:B------:R-:W-:Y:S01]  /*8320*/  F2FP.BF16.F32.PACK_AB R26, R29, R28 ;  /* 0x0000001c1d1a723e */ /* 0x000fe200000010ff */
[----:B------:R-:W-:Y:S01]  /*8330*/  UPRMT UR6, UR42, 0x654, UR6 ;  /* 0x000006542a067896 */ /* 0x000fe20008000006 */
        /* <DEDUP_REMOVED lines=13> */
[----:B------:R-:W-:Y:S01]  /*8410*/  FMUL.FTZ R96, R96, R4 ;  /* 0x0000000460607220 */ /* 0x000fe20000410000 */
[----:B------:R-:W-:Y:S01]  /*8420*/  F2FP.BF16.F32.PACK_AB R42, R45, R44 ;  /* 0x0000002c2d2a723e */ /* 0x000fe200000010ff */
[----:B------:R0:W-:Y:S01]  /*8430*/  STSM.16.M88.4 [R23], R32 ;  /* 0x0000002017007844 */ /* 0x0001e20000000200 */
[----:B------:R-:W-:Y:S01]  /*8440*/  F2FP.BF16.F32.PACK_AB R43, R47, R43 ;  /* 0x0000002b2f2b723e */ /* 0x000fe200000010ff */
[----:B------:R-:W-:Y:S01]  /*8450*/  FMUL.FTZ R97, R97, R4 ;  /* 0x0000000461617220 */ /* 0x000fe20000410000 */
        /* <DEDUP_REMOVED lines=38> */
[----:B------:R-:W-:Y:S01]  /*86c0*/  ISETP.GT.AND P1, PT, R6, UR59, PT ;  /* 0x0000003b06007c0c */ /* 0x000fe2000bf24270 */
[-C--:B------:R-:W-:Y:S01]  /*86d0*/  FMUL.FTZ R128, R128, R4.reuse ;  /* 0x0000000480807220 */ /* 0x080fe20000410000 */
[-C--:B------:R-:W-:Y:S01]  /*86e0*/  FMUL.FTZ R129, R129, R4.reuse ;  /* 0x0000000481817220 */ /* 0x080fe20000410000 */
[----:B------:R0:W-:Y:S01]  /*86f0*/  STSM.16.M88.4 [R19+0x6000], R80 ;  /* 0x0060005013007844 */ /* 0x0001e20000000200 */
[-C--:B------:R-:W-:Y:S01]  /*8700*/  FMUL.FTZ R132, R132, R4.reuse ;  /* 0x0000000484847220 */ /* 0x080fe20000410000 */
[----:B------:R-:W-:Y:S01]  /*8710*/  FMUL.FTZ R133, R133, R4 ;  /* 0x0000000485857220 */ /* 0x000fe20000410000 */
        /* <DEDUP_REMOVED lines=33> */
[----:B-1----:R-:W-:Y:S01]  /*8930*/  NOP ;  /* 0x0000000000007918 */ /* 0x002fe20000000000 */
[----:B0-----:R-:W-:Y:S05]  /*8940*/  @P1 BRA `(.L_x_1111) ;  /* 0xffffffc800f81947 */ /* 0x001fea000383ffff */
.L_x_1092:
[----:B------:R-:W-:Y:S02]  /*8950*/  UISETP.NE.AND UP1, UPT, UR54, URZ, UPT ;  /* 0x0000003f3600728c */ /* 0x000fe4000bf25270 */
[----:B------:R-:W-:Y:S02]  /*8960*/  UISETP.NE.AND UP0, UPT, UR53, URZ, UPT ;  /* 0x0000003f3500728c */ /* 0x000fe4000bf05270 */
[----:B------:R-:W-:Y:S02]  /*8970*/  UIADD3 UR10, UR39, 0xbf, URZ ;  /* 0x000000bf270a7890 */ /* 0x000fe4000fffe03f */
[----:B------:R-:W-:Y:S02]  /*8980*/  UIADD3 UR11, UR38, 0x1, -UR48 ;  /* 0x00000001260b7890 */ /* 0x000fe4000fffe830 */
[----:B------:R-:W-:-:S03]  /*8990*/  PLOP3.LUT P1, PT, PT, PT, UP0, 0x40, 0x0 ;  /* 0x000000000000781c */ /* 0x000fc60003f2e808 */
[----:B------:R-:W-:Y:S01]  /*89a0*/  @UP1 ULDC UR6, c[0x0][0x44c] ;  /* 0x0001130000061ab9 */ /* 0x000fe20000000800 */
[----:B------:R-:W-:Y:S01]  /*89b0*/  @UP1 ULDC UR14, c[0x0][0x450] ;  /* 0x00011400000e1ab9 */ /* 0x000fe20000000800 */
[----:B------:R-:W-:-:S04]  /*89c0*/  UIMAD.WIDE.U32 UR6, UR10, UR6, URZ ;  /* 0x000000060a0672a5 */ /* 0x000fc8000f8e003f */
[----:B------:R-:W-:-:S04]  /*89d0*/  @UP1 USHF.R.U32.HI UR10, URZ, UR14, UR7 ;  /* 0x0000000e3f0a1299 */ /* 0x000fc80008011607 */
[----:B------:R-:W-:-:S04]  /*89e0*/  UIADD3 UR10, UR11, UR10, URZ ;  /* 0x0000000a0b0a7290 */ /* 0x000fc8000fffe03f */
[----:B------:R-:W-:Y:S01]  /*89f0*/  UIADD3 UR35, UR10, -UR35, URZ ;  /* 0x800000230a237290 */ /* 0x000fe2000fffe03f */
[----:B------:R-:W-:Y:S11]  /*8a00*/  @P1 BRA `(.L_x_1112) ;  /* 0x0000000000501947 */ /* 0x000ff60003800000 */
[----:B------:R-:W-:Y:S02]  /*8a10*/  UMOV UR14, UR10 ;  /* 0x0000000a000e7c82 */ /* 0x000fe40008000000 */
        /* <DEDUP_REMOVED lines=11> */
.L_x_1113:
[----:B------:R-:W-:Y:S02]  /*8ad0*/  ULDC UR15, c[0x0][0x9e4] ;  /* 0x00027900000f7ab9 */ /* 0x000fe40000000800 */
[----:B------:R-:W-:-:S11]  /*8ae0*/  UISETP.NE.AND UP0, UPT, UR15, 0x1, UPT ;  /* 0x000000010f00788c */ /* 0x000fd6000bf05270 */
[----:B------:R-:W-:Y:S02]  /*8af0*/  @UP0 ULDC.64 UR6, c[0x0][0x9e8] ;  /* 0x00027a0000060ab9 */ /* 0x000fe40000000a00 */
[----:B------:R-:W-:-:S04]  /*8b00*/  UIMAD.WIDE.U32 UR10, UR14, UR6, URZ ;  /* 0x000000060e0a72a5 */ /* 0x000fc8000f8e003f */
[----:B------:R-:W-:-:S12]  /*8b10*/  @UP0 USHF.R.U32.HI UR14, URZ, UR7, UR11 ;  /* 0x000000073f0e0299 */ /* 0x000fd8000801160b */
.L_x_1114:
[----:B------:R-:W-:-:S04]  /*8b20*/  UIMAD UR14, UR14, UR15, URZ ;  /* 0x0000000f0e0e72a4 */ /* 0x000fc8000f8e023f */
[----:B------:R-:W-:-:S04]  /*8b30*/  UISETP.LT.AND UP0, UPT, UR35, UR14, UPT ;  /* 0x0000000e2300728c */ /* 0x000fc8000bf01270 */
[----:B------:R-:W-:-:S12]  /*8b40*/  USEL UR35, UR35, UR14, !UP0 ;  /* 0x0000000e23237287 */ /* 0x000fd8000c000000 */
.L_x_1112:
[----:B------:R-:W-:-:S04]  /*8b50*/  UIADD3 UR35, UR35, 0x7f, URZ ;  /* 0x0000007f23237890 */ /* 0x000fc8000fffe03f */
[----:B------:R-:W-:-:S04]  /*8b60*/  USHF.R.S32.HI UR6, URZ, 0x1f, UR35 ;  /* 0x0000001f3f067899 */ /* 0x000fc80008011423 */
[----:B------:R-:W-:-:S04]  /*8b70*/  ULEA.HI UR6, UR6, UR35, URZ, 0x7 ;  /* 0x0000002306067291 */ /* 0x000fc8000f8f383f */
[----:B------:R-:W-:-:S04]  /*8b80*/  USHF.R.S32.HI UR6, URZ, 0x7, UR6 ;  /* 0x000000073f067899 */ /* 0x000fc80008011406 */
[----:B------:R-:W-:-:S04]  /*8b90*/  UISETP.LT.AND UP0, UPT, UR36, UR6, UPT ;  /* 0x000000062400728c */ /* 0x000fc8000bf01270 */
[----:B------:R-:W-:-:S06]  /*8ba0*/  USEL UR34, UR36, UR6, !UP0 ;  /* 0x0000000624227287 */ /* 0x000fcc000c000000 */
[----:B------:R-:W-:-:S13]  /*8bb0*/  ISETP.GE.AND P1, PT, R6, UR34, PT ;  /* 0x0000002206007c0c */ /* 0x000fda000bf26270 */
[----:B------:R-:W-:Y:S05]  /*8bc0*/  @!P1 BRA `(.L_x_1115) ;  /* 0x0000002000449947 */ /* 0x000fea0003800000 */
[----:B---3--:R-:W-:Y:S01]  /*8bd0*/  IMAD.MOV.U32 R8, RZ, RZ, R7 ;  /* 0x000000ffff087224 */ /* 0x008fe200078e0007 */
[----:B------:R-:W-:Y:S01]  /*8be0*/  UMOV UR28, UR50 ;  /* 0x00000032001c7c82 */ /* 0x000fe20008000000 */
[----:B------:R-:W-:Y:S01]  /*8bf0*/  IMAD.MOV.U32 R9, RZ, RZ, R3 ;  /* 0x000000ffff097224 */ /* 0x000fe200078e0003 */
[----:B------:R-:W-:Y:S01]  /*8c00*/  UMOV UR35, UR49 ;  /* 0x0000003100237c82 */ /* 0x000fe20008000000 */
[----:B------:R-:W-:Y:S01]  /*8c10*/  IMAD.MOV.U32 R4, RZ, RZ, R6 ;  /* 0x000000ffff047224 */ /* 0x000fe200078e0006 */
[----:B------:R-:W-:-:S06]  /*8c20*/  ULDC UR33, c[0x0][0x988] ;  /* 0x0002620000217ab9 */ /* 0x000fcc0000000800 */
.L_x_1126:
[----:B------:R-:W-:Y:S01]  /*8c30*/  ISETP.NE.AND P2, PT, RZ, UR46, PT ;  /* 0x0000002eff007c0c */ /* 0x000fe2000bf45270 */
[----:B------:R-:W-:-:S04]  /*8c40*/  UISETP.NE.AND UP0, UPT, UR35, 0x1, UPT ;  /* 0x000000012300788c */ /* 0x000fc8000bf05270 */
[----:B------:R-:W-:-:S04]  /*8c50*/  USEL UR50, URZ, 0x1, UP0 ;  /* 0x000000013f327887 */ /* 0x000fc80008000000 */
[----:B------:R-:W-:-:S04]  /*8c60*/  ULOP3.LUT UR50, UR28, UR50, URZ, 0x3c, !UPT ;  /* 0x000000321c327292 */ /* 0x000fc8000f8e3c3f */
[----:B------:R-:W-:Y:S08]  /*8c70*/  @P2 BRA `(.L_x_1116) ;  /* 0x0000000000382947 */ /* 0x000ff00003800000 */
[----:B------:R-:W-:Y:S05]  /*8c80*/  @!P0 BRA `(.L_x_1117) ;  /* 0x0000000000048947 */ /* 0x000fea0003800000 */
[----:B------:R-:W-:Y:S01]  /*8c90*/  BPT.TRAP 0x1 ;  /* 0x000000040000795c */ /* 0x000fe20000300000 */
.L_x_1117:
        /* <DEDUP_REMOVED lines=9> */
.L_x_1118:
[----:B-1----:R-:W-:Y:S05]  /*8d30*/  @P1 BRA `(.L_x_1116) ;  /* 0x0000000000081947 */ /* 0x002fea0003800000 */
[----:B------:R-:W1:Y:S02]  /*8d40*/  SYNCS.PHASECHK.TRANS64.TRYWAIT P1, [UR6+0x2d830], R3 ;  /* 0x02d83003ff0075a7 */ /* 0x000e640008020146 */
[----:B-1----:R-:W-:Y:S05]  /*8d50*/  @!P1 BRA `(.L_x_1119) ;  /* 0x000000ec00409947 */ /* 0x002fea0003800000 */
.L_x_1116:
        /* <DEDUP_REMOVED lines=40> */
.L_x_1121:
[----:B------:R-:W-:Y:S01]  /*8fe0*/  ULEA UR6, UR35, UR41, 0x3 ;  /* 0x0000002923067291 */ /* 0x000fe2000f8e183f */
[----:B------:R-:W-:-:S05]  /*8ff0*/  IMAD.U32 R3, RZ, RZ, UR28 ;  /* 0x0000001cff037e24 */ /* 0x000fca000f8e00ff */
[----:B------:R-:W-:-:S04]  /*9000*/  SHF.L.U32 R3, R3, 0x1f, RZ ;  /* 0x0000001f03037819 */ /* 0x000fc800000006ff */
[----:B------:R0:W1:Y:S01]  /*9010*/  SYNCS.PHASECHK.TRANS64.TRYWAIT P1, [UR6+0x2d850], R3 ;  /* 0x02d85003ff0075a7 */ /* 0x0000620008020146 */
[----:B------:R-:W-:Y:S05]  /*9020*/  @!P0 BRA `(.L_x_1122) ;  /* 0x0000000000048947 */ /* 0x000fea0003800000 */
[----:B------:R-:W-:Y:S01]  /*9030*/  BPT.TRAP 0x1 ;  /* 0x000000040000795c */ /* 0x000fe20000300000 */
.L_x_1122:
[----:B-1----:R-:W-:Y:S05]  /*9040*/  @P1 BRA `(.L_x_1120) ;  /* 0x0000000000081947 */ /* 0x002fea0003800000 */
[----:B------:R-:W1:Y:S02]  /*9050*/  SYNCS.PHASECHK.TRANS64.TRYWAIT P1, [UR6+0x2d850], R3 ;  /* 0x02d85003ff0075a7 */ /* 0x000e640008020146 */
[----:B-1----:R-:W-:Y:S05]  /*9060*/  @!P1 BRA `(.L_x_1123) ;  /* 0x000000e800949947 */ /* 0x002fea0003800000 */
.L_x_1120:
[----:B------:R-:W-:Y:S01]  /*9070*/  UIADD3 UR6, UR41, 0x400, URZ ;  /* 0x0000040029067890 */ /* 0x000fe2000fffe03f */
[----:B------:R-:W-:Y:S01]  /*9080*/  WARPGROUP.ARRIVE ;  /* 0x00000000000079c5 */ /* 0x000fe20000000000 */
[----:B------:R-:W-:Y:S01]  /*9090*/  UMOV UR29, 0x40000040 ;  /* 0x40000040001d7882 */ /* 0x000fe20000000000 */
[----:B------:R-:W-:Y:S01]  /*90a0*/  UMOV UR31, 0x80000020 ;  /* 0x80000020001f7882 */ /* 0x000fe20000000000 */
[----:B------:R-:W-:-:S03]  /*90b0*/  USHF.R.U32.HI UR6, URZ, 0x4, UR6 ;  /* 0x000000043f067899 */ /* 0x000fc60008011606 */
[----:B------:R-:W1:Y:S01]  /*90c0*/  S2R R6, SR_TID.X ;  /* 0x0000000000067919 */ /* 0x000e620000002100 */
        /* <DEDUP_REMOVED lines=64> */
.L_x_1124:
        /* <DEDUP_REMOVED lines=73> */
[----:B0-----:R-:W-:Y:S01]  /*9960*/  FMNMX.FTZ R6, R5, R6, !PT ;  /* 0x0000000605067209 */ /* 0x001fe20007810000 */
[----:B------:R-:W-:-:S04]  /*9970*/  FMUL.FTZ R5, R3, UR33 ;  /* 0x0000002103057c20 */ /* 0x000fc80008410000 */
[----:B------:R-:W0:Y:S01]  /*9980*/  SHFL.BFLY PT, R7, R6, 0x1, 0x1f ;  /* 0x0c201f0006077f89 */ /* 0x000e2200000e0000 */
        /* <DEDUP_REMOVED lines=21> */
[----:B------:R-:W-:Y:S01]  /*9ae0*/  FFMA.FTZ R61, R61, UR33, -R5 ;  /* 0x000000213d3d7c23 */ /* 0x000fe20008010805 */
[----:B------:R-:W-:Y:S01]  /*9af0*/  MUFU.EX2 R28, R28 ;  /* 0x0000001c001c7308 */ /* 0x000fe20000000800 */
[----:B0-----:R-:W-:Y:S01]  /*9b00*/  FMNMX.FTZ R7, R6, R7, !PT ;  /* 0x0000000706077209 */ /* 0x001fe20007810000 */
[----:B------:R-:W-:Y:S01]  /*9b10*/  FADD.FTZ R6, -R3, R9 ;  /* 0x0000000903067221 */ /* 0x000fe20000010100 */
[--C-:B------:R-:W-:Y:S01]  /*9b20*/  FFMA.FTZ R64, R64, UR33, -R5.reuse ;  /* 0x0000002140407c23 */ /* 0x100fe20008010805 */
[--C-:B------:R-:W-:Y:S01]  /*9b30*/  FFMA.FTZ R65, R65, UR33, -R5.reuse ;  /* 0x0000002141417c23 */ /* 0x100fe20008010805 */
[----:B------:R-:W-:Y:S01]  /*9b40*/  FFMA.FTZ R68, R68, UR33, -R5 ;  /* 0x0000002144447c23 */ /* 0x000fe20008010805 */
[C---:B------:R-:W-:Y:S01]  /*9b50*/  FADD.FTZ R8, -R7.reuse, R8 ;  /* 0x0000000807087221 */ /* 0x040fe20000010100 */
[----:B------:R-:W-:Y:S01]  /*9b60*/  FMUL.FTZ R9, R7, UR33 ;  /* 0x0000002107097c20 */ /* 0x000fe20008410000 */
[----:B------:R-:W-:Y:S01]  /*9b70*/  FMUL.FTZ R6, R6, UR33 ;  /* 0x0000002106067c20 */ /* 0x000fe20008410000 */
[----:B------:R-:W-:Y:S01]  /*9b80*/  MUFU.EX2 R29, R29 ;  /* 0x0000001d001d7308 */ /* 0x000fe20000000800 */
[----:B------:R-:W-:Y:S01]  /*9b90*/  FMUL.FTZ R8, R8, UR33 ;  /* 0x0000002108087c20 */ /* 0x000fe20008410000 */
        /* <DEDUP_REMOVED lines=26> */
[----:B------:R-:W-:Y:S01]  /*9d40*/  FFMA.FTZ R70, R70, UR33, -R9 ;  /* 0x0000002146467c23 */ /* 0x000fe20008010809 */
[----:B------:R-:W-:Y:S01]  /*9d50*/  FADD.FTZ R2, R25, R2 ;  /* 0x0000000219027221 */ /* 0x000fe20000010000 */
[----:B------:R-:W-:Y:S01]  /*9d60*/  FFMA.FTZ R69, R69, UR33, -R5 ;  /* 0x0000002145457c23 */ /* 0x000fe20008010805 */
[----:B------:R-:W-:Y:S01]  /*9d70*/  FFMA.FTZ R71, R71, UR33, -R9 ;  /* 0x0000002147477c23 */ /* 0x000fe20008010809 */
[----:B------:R-:W0:Y:S01]  /*9d80*/  MUFU.EX2 R20, R27 ;  /* 0x0000001b00147308 */ /* 0x000e220000000800 */
[----:B------:R-:W-:Y:S01]  /*9d90*/  FFMA.FTZ R72, R72, UR33, -R5 ;  /* 0x0000002148487c23 */ /* 0x000fe20008010805 */
[----:B------:R-:W-:Y:S01]  /*9da0*/  FFMA.FTZ R74, R74, UR33, -R9 ;  /* 0x000000214a4a7c23 */ /* 0x000fe20008010809 */
[----:B------:R-:W-:Y:S01]  /*9db0*/  FFMA.FTZ R73, R73, UR33, -R5 ;  /* 0x0000002149497c23 */ /* 0x000fe20008010805 */
[----:B------:R-:W-:Y:S01]  /*9dc0*/  FFMA.FTZ R75, R75, UR33, -R9 ;  /* 0x000000214b4b7c23 */ /* 0x000fe20008010809 */
[----:B------:R-:W-:Y:S01]  /*9dd0*/  FFMA.FTZ R76, R76, UR33, -R5 ;  /* 0x000000214c4c7c23 */ /* 0x000fe20008010805 */
[----:B------:R-:W-:Y:S01]  /*9de0*/  FFMA.FTZ R78, R78, UR33, -R9 ;  /* 0x000000214e4e7c23 */ /* 0x000fe20008010809 */
[----:B------:R-:W-:Y:S01]  /*9df0*/  FFMA.FTZ R77, R77, UR33, -R5 ;  /* 0x000000214d4d7c23 */ /* 0x000fe20008010805 */
[----:B------:R-:W2:Y:S01]  /*9e00*/  MUFU.EX2 R27, R30 ;  /* 0x0000001e001b7308 */ /* 0x000ea20000000800 */
[----:B-1----:R-:W-:Y:S01]  /*9e10*/  FFMA.FTZ R0, R8, R0, R26 ;  /* 0x0000000008007223 */ /* 0x002fe2000001001a */
[----:B------:R-:W-:Y:S01]  /*9e20*/  FFMA.FTZ R79, R79, UR33, -R9 ;  /* 0x000000214f4f7c23 */ /* 0x000fe20008010809 */
[----:B------:R-:W-:Y:S01]  /*9e30*/  FFMA.FTZ R80, R80, UR33, -R5 ;  /* 0x0000002150507c23 */ /* 0x000fe20008010805 */
[----:B------:R-:W-:Y:S01]  /*9e40*/  FFMA.FTZ R82, R82, UR33, -R9 ;  /* 0x0000002152527c23 */ /* 0x000fe20008010809 */
[----:B------:R-:W-:Y:S01]  /*9e50*/  FFMA.FTZ R81, R81, UR33, -R5 ;  /* 0x0000002151517c23 */ /* 0x000fe20008010805 */
[----:B------:R-:W-:Y:S01]  /*9e60*/  FFMA.FTZ R83, R83, UR33, -R9 ;  /* 0x0000002153537c23 */ /* 0x000fe20008010809 */
[----:B------:R-:W-:Y:S01]  /*9e70*/  FFMA.FTZ R84, R84, UR33, -R5 ;  /* 0x0000002154547c23 */ /* 0x000fe20008010805 */
[----:B------:R-:W1:Y:S01]  /*9e80*/  MUFU.EX2 R31, R31 ;  /* 0x0000001f001f7308 */ /* 0x000e620000000800 */
[----:B0-----:R-:W-:Y:S01]  /*9e90*/  FADD.FTZ R10, R20, R0 ;  /* 0x00000000140a7221 */ /* 0x001fe20000010000 */
[----:B------:R-:W-:Y:S01]  /*9ea0*/  FADD.FTZ R0, R28, R2 ;  /* 0x000000021c007221 */ /* 0x000fe20000010000 */
[----:B------:R-:W-:Y:S01]  /*9eb0*/  FFMA.FTZ R86, R86, UR33, -R9 ;  /* 0x0000002156567c23 */ /* 0x000fe20008010809 */
[----:B------:R-:W-:Y:S01]  /*9ec0*/  FFMA.FTZ R5, R85, UR33, -R5 ;  /* 0x0000002155057c23 */ /* 0x000fe20008010805 */
[----:B------:R-:W-:Y:S01]  /*9ed0*/  FFMA.FTZ R9, R87, UR33, -R9 ;  /* 0x0000002157097c23 */ /* 0x000fe20008010809 */
[----:B------:R-:W-:-:S02]  /*9ee0*/  FADD.FTZ R0, R29, R0 ;  /* 0x000000001d007221 */ /* 0x000fc40000010000 */
        /* <DEDUP_REMOVED lines=116> */
.L_x_1125:
        /* <DEDUP_REMOVED lines=106> */
[----:B------:R-:W-:-:S07]  /*acd0*/  IMAD.MOV.U32 R6, RZ, RZ, R4 ;  /* 0x000000ffff067224 */ /* 0x000fce00078e0004 */
.L_x_1115:
[----:B------:R-:W-:-:S13]  /*ace0*/  ISETP.GE.AND P1, PT, R6, UR36, PT ;  /* 0x0000002406007c0c */ /* 0x000fda000bf26270 */
[----:B------:R-:W-:Y:S05]  /*acf0*/  @!P1 BRA `(.L_x_1127) ;  /* 0x0000003400189947 */ /* 0x000fea0003800000 */
[----:B------:R-:W-:Y:S01]  /*ad00*/  IMAD.MOV.U32 R4, RZ, RZ, R7 ;  /* 0x000000ffff047224 */ /* 0x000fe200078e0007 */
[----:B------:R-:W-:Y:S01]  /*ad10*/  UMOV UR28, UR50 ;  /* 0x00000032001c7c82 */ /* 0x000fe20008000000 */
[----:B------:R-:W-:Y:S01]  /*ad20*/  IMAD.MOV.U32 R5, RZ, RZ, R3 ;  /* 0x000000ffff057224 */ /* 0x000fe200078e0003 */
[----:B------:R-:W-:Y:S01]  /*ad30*/  UMOV UR58, UR49 ;  /* 0x00000031003a7c82 */ /* 0x000fe20008000000 */
[----:B------:R-:W-:Y:S01]  /*ad40*/  ULDC UR34, c[0x0][0x9e4] ;  /* 0x0002790000227ab9 */ /* 0x000fe20000000800 */
[----:B------:R-:W-:Y:S01]  /*ad50*/  ULDC UR55, c[0x0][0x9dc] ;  /* 0x0002770000377ab9 */ /* 0x000fe20000000800 */
[----:B------:R-:W-:Y:S01]  /*ad60*/  ULDC UR33, c[0x0][0x988] ;  /* 0x0002620000217ab9 */ /* 0x000fe20000000800 */
[----:B------:R-:W-:-:S05]  /*ad70*/  ULDC UR35, c[0x0][0x9e0] ;  /* 0x0002780000237ab9 */ /* 0x000fca0000000800 */
.L_x_1146:
[----:B------:R-:W-:Y:S01]  /*ad80*/  ISETP.NE.AND P2, PT, RZ, UR46, PT ;  /* 0x0000002eff007c0c */ /* 0x000fe2000bf45270 */
[----:B------:R-:W-:-:S04]  /*ad90*/  UISETP.NE.AND UP0, UPT, UR58, 0x1, UPT ;  /* 0x000000013a00788c */ /* 0x000fc8000bf05270 */
[----:B------:R-:W-:-:S04]  /*ada0*/  USEL UR50, URZ, 0x1, UP0 ;  /* 0x000000013f327887 */ /* 0x000fc80008000000 */
[----:B------:R-:W-:-:S04]  /*adb0*/  ULOP3.LUT UR50, UR28, UR50, URZ, 0x3c, !UPT ;  /* 0x000000321c327292 */ /* 0x000fc8000f8e3c3f */
[----:B------:R-:W-:Y:S08]  /*adc0*/  @P2 BRA `(.L_x_1128) ;  /* 0x0000000000382947 */ /* 0x000ff00003800000 */
[----:B------:R-:W-:Y:S05]  /*add0*/  @!P0 BRA `(.L_x_1129) ;  /* 0x0000000000048947 */ /* 0x000fea0003800000 */
[----:B------:R-:W-:Y:S01]  /*ade0*/  BPT.TRAP 0x1 ;  /* 0x000000040000795c */ /* 0x000fe20000300000 */
.L_x_1129:
        /* <DEDUP_REMOVED lines=9> */
.L_x_1130:
[----:B-1----:R-:W-:Y:S05]  /*ae80*/  @P1 BRA `(.L_x_1128) ;  /* 0x0000000000081947 */ /* 0x002fea0003800000 */
[----:B------:R-:W1:Y:S02]  /*ae90*/  SYNCS.PHASECHK.TRANS64.TRYWAIT P1, [UR6+0x2d830], R3 ;  /* 0x02d83003ff0075a7 */ /* 0x000e640008020146 */
[----:B-1----:R-:W-:Y:S05]  /*aea0*/  @!P1 BRA `(.L_x_1131) ;  /* 0x000000cc001c9947 */ /* 0x002fea0003800000 */
.L_x_1128:
        /* <DEDUP_REMOVED lines=40> */
.L_x_1133:
[----:B------:R-:W-:Y:S01]  /*b130*/  ULEA UR6, UR58, UR41, 0x3 ;  /* 0x000000293a067291 */ /* 0x000fe2000f8e183f */
[----:B------:R-:W-:-:S05]  /*b140*/  IMAD.U32 R3, RZ, RZ, UR28 ;  /* 0x0000001cff037e24 */ /* 0x000fca000f8e00ff */
[----:B------:R-:W-:-:S04]  /*b150*/  SHF.L.U32 R3, R3, 0x1f, RZ ;  /* 0x0000001f03037819 */ /* 0x000fc800000006ff */
[----:B------:R0:W1:Y:S01]  /*b160*/  SYNCS.PHASECHK.TRANS64.TRYWAIT P1, [UR6+0x2d850], R3 ;  /* 0x02d85003ff0075a7 */ /* 0x0000620008020146 */
[----:B------:R-:W-:Y:S05]  /*b170*/  @!P0 BRA `(.L_x_1134) ;  /* 0x0000000000048947 */ /* 0x000fea0003800000 */
[----:B------:R-:W-:Y:S01]  /*b180*/  BPT.TRAP 0x1 ;  /* 0x000000040000795c */ /* 0x000fe20000300000 */
.L_x_1134:
[----:B-1----:R-:W-:Y:S05]  /*b190*/  @P1 BRA `(.L_x_1132) ;  /* 0x0000000000081947 */ /* 0x002fea0003800000 */
[----:B------:R-:W1:Y:S02]  /*b1a0*/  SYNCS.PHASECHK.TRANS64.TRYWAIT P1, [UR6+0x2d850], R3 ;  /* 0x02d85003ff0075a7 */ /* 0x000e640008020146 */
[----:B-1----:R-:W-:Y:S05]  /*b1b0*/  @!P1 BRA `(.L_x_1135) ;  /* 0x000000c800709947 */ /* 0x002fea0003800000 */
.L_x_1132:
        /* <DEDUP_REMOVED lines=70> */
.L_x_1136:
        /* <DEDUP_REMOVED lines=38> */
.L_x_1139:
[----:B------:R-:W-:-:S05]  /*b880*/  IMAD.U32 R15, RZ, RZ, UR34 ;  /* 0x00000022ff0f7e24 */ /* 0x000fca000f8e00ff */
[----:B------:R-:W-:-:S13]  /*b890*/  ISETP.NE.AND P1, PT, R15, 0x1, PT ;  /* 0x000000010f00780c */ /* 0x000fda0003f25270 */
[----:B------:R-:W0:Y:S02]  /*b8a0*/  @P1 LDC.64 R12, c[0x0][0x9e8] ;  /* 0x00027a00ff0c1b82 */ /* 0x000e240000000a00 */
[----:B0-----:R-:W-:-:S05]  /*b8b0*/  @P1 IMAD.HI.U32 R12, R14, R12, RZ ;  /* 0x0000000c0e0c1227 */ /* 0x001fca00078e00ff */
[----:B------:R-:W-:-:S07]  /*b8c0*/  @P1 SHF.R.U32.HI R14, RZ, R13, R12 ;  /* 0x0000000dff0e1219 */ /* 0x000fce000001160c */
.L_x_1140:
[----:B------:R-:W-:Y:S05]  /*b8d0*/  BSYNC B0 ;  /* 0x0000000000007941 */ /* 0x000fea0003800000 */
.L_x_1138:
[----:B------:R-:W-:-:S04]  /*b8e0*/  IMAD R14, R14, R15, -R3 ;  /* 0x0000000f0e0e7224 */ /* 0x000fc800078e0a03 */
[----:B------:R-:W-:-:S05]  /*b8f0*/  IMAD.IADD R14, R14, 0x1, -R17 ;  /* 0x000000010e0e7824 */ /* 0x000fca00078e0a11 */
[----:B------:R-:W-:Y:S02]  /*b900*/  VIMNMX R8, R8, R14, !PT ;  /* 0x0000000e08087248 */ /* 0x000fe40007fe0100 */
[----:B------:R-:W-:-:S07]  /*b910*/  VIADDMNMX R9, R14, R15, R9, PT ;  /* 0x0000000f0e097246 */ /* 0x000fce0003800109 */
.L_x_1137:
        /* <DEDUP_REMOVED lines=116> */
.L_x_1143:
[----:B------:R-:W-:-:S05]  /*c060*/  IMAD.U32 R12, RZ, RZ, UR34 ;  /* 0x00000022ff0c7e24 */ /* 0x000fca000f8e00ff */
[----:B------:R-:W-:-:S13]  /*c070*/  ISETP.NE.AND P2, PT, R12, 0x1, PT ;  /* 0x000000010c00780c */ /* 0x000fda0003f45270 */
[----:B------:R-:W0:Y:S02]  /*c080*/  @P2 LDC.64 R8, c[0x0][0x9e8] ;  /* 0x00027a00ff082b82 */ /* 0x000e240000000a00 */
[----:B0-----:R-:W-:-:S05]  /*c090*/  @P2 IMAD.HI.U32 R8, R7, R8, RZ ;  /* 0x0000000807082227 */ /* 0x001fca00078e00ff */
[----:B------:R-:W-:-:S07]  /*c0a0*/  @P2 SHF.R.U32.HI R7, RZ, R9, R8 ;  /* 0x00000009ff072219 */ /* 0x000fce0000011608 */
.L_x_1144:
[----:B------:R-:W-:Y:S05]  /*c0b0*/  BSYNC B0 ;  /* 0x0000000000007941 */ /* 0x000fea0003800000 */
.L_x_1142:
[----:B------:R-:W-:-:S04]  /*c0c0*/  IMAD R3, R7, R12, -R3 ;  /* 0x0000000c07037224 */ /* 0x000fc800078e0a03 */
[----:B------:R-:W-:-:S05]  /*c0d0*/  IMAD.IADD R3, R3, 0x1, -R17 ;  /* 0x0000000103037824 */ /* 0x000fca00078e0a11 */
[----:B------:R-:W-:Y:S02]  /*c0e0*/  VIMNMX R10, R10, R3, !PT ;  /* 0x000000030a0a7248 */ /* 0x000fe40007fe0100 */
[----:B------:R-:W-:-:S07]  /*c0f0*/  VIADDMNMX R11, R3, R12, R11, PT ;  /* 0x0000000c030b7246 */ /* 0x000fce000380010b */
.L_x_1141:
        /* <DEDUP_REMOVED lines=412> */
.L_x_1145:
        /* <DEDUP_REMOVED lines=106> */
.L_x_1127:
[----:B------:R-:W-:Y:S06]  /*e160*/  BAR.ARV 0x8, 0x200 ;  /* 0x0208000000007b1d */ /* 0x000fec0000002000 */
[----:B------:R-:W-:Y:S05]  /*e170*/  @!P0 BRA `(.L_x_1147) ;  /* 0x0000000000048947 */ /* 0x000fea0003800000 */
[----:B------:R-:W-:Y:S01]  /*e180*/  BPT.TRAP 0x1 ;  /* 0x000000040000795c */ /* 0x000fe20000300000 */
.L_x_1147:
[----:B------:R-:W-:Y:S01]  /*e190*/  ULEA UR8, UR49, UR41, 0x3 ;  /* 0x0000002931087291 */ /* 0x000fe2000f8e183f */
[----:B------:R-:W-:-:S05]  /*e1a0*/  IMAD.U32 R4, RZ, RZ, UR50 ;  /* 0x00000032ff047e24 */ /* 0x000fca000f8e00ff */
[----:B------:R-:W-:-:S04]  /*e1b0*/  SHF.L.U32 R4, R4, 0x1f, RZ ;  /* 0x0000001f04047819 */ /* 0x000fc800000006ff */
[----:B------:R0:W1:Y:S01]  /*e1c0*/  SYNCS.PHASECHK.TRANS64.TRYWAIT P1, [UR8+0x2d850], R4 ;  /* 0x02d85004ff0075a7 */ /* 0x0000620008020148 */
[----:B------:R-:W-:Y:S05]  /*e1d0*/  @!P0 BRA `(.L_x_1148) ;  /* 0x0000000000048947 */ /* 0x000fea0003800000 */
[----:B------:R-:W-:Y:S01]  /*e1e0*/  BPT.TRAP 0x1 ;  /* 0x000000040000795c */ /* 0x000fe20000300000 */
.L_x_1148:
[----:B-1----:R-:W-:Y:S05]  /*e1f0*/  @P1 BRA `(.L_x_1149) ;  /* 0x0000000000081947 */ /* 0x002fea0003800000 */
[----:B------:R-:W1:Y:S02]  /*e200*/  SYNCS.PHASECHK.TRANS64.TRYWAIT P1, [UR8+0x2d850], R4 ;  /* 0x02d85004ff0075a7 */ /* 0x000e640008020148 */
[----:B-1----:R-:W-:Y:S05]  /*e210*/  @!P1 BRA `(.L_x_1150) ;  /* 0x0000009800709947 */ /* 0x002fea0003800000 */
.L_x_1149:
[----:B------:R-:W-:Y:S01]  /*e220*/  UIADD3 UR41, UR41, 0x400, URZ ;  /* 0x0000040029297890 */ /* 0x000fe2000fffe03f */
[----:B------:R-:W-:Y:S01]  /*e230*/  WARPGROUP.ARRIVE ;  /* 0x00000000000079c5 */ /* 0x000fe20000000000 */
[----:B------:R-:W-:Y:S01]  /*e240*/  ULOP3.LUT UR45, UR45, 0x10000, URZ, 0xfc, !UPT ;  /* 0x000100002d2d7892 */ /* 0x000fe2000f8efc3f */
[----:B-1----:R-:W1:Y:S01]  /*e250*/  SHFL.BFLY PT, R5, R2, 0x2, 0x1f ;  /* 0x0c401f0002057f89 */ /* 0x002e6200000e0000 */
[----:B------:R-:W-:Y:S01]  /*e260*/  USHF.R.U32.HI UR41, URZ, 0x4, UR41 ;  /* 0x000000043f297899 */ /* 0x000fe20008011629 */
[----:B---3--:R-:W-:Y:S01]  /*e270*/  IMAD.MOV.U32 R10, RZ, RZ, RZ ;  /* 0x000000ffff0a7224 */ /* 0x008fe200078e00ff */
[----:B------:R-:W-:Y:S01]  /*e280*/  UMOV UR5, 0x40000040 ;  /* 0x4000004000057882 */ /* 0x000fe20000000000 */
[----:B------:R-:W-:Y:S01]  /*e290*/  UMOV UR7, 0x80000020 ;  /* 0x8000002000077882 */ /* 0x000fe20000000000 */
[----:B------:R-:W-:Y:S01]  /*e2a0*/  ULOP3.LUT UR41, UR41, 0x3fff, URZ, 0xc0, !UPT ;  /* 0x00003fff29297892 */ /* 0x000fe2000f8ec03f */
[----:B------:R-:W2:Y:S01]  /*e2b0*/  SHFL.BFLY PT, R9, R0, 0x2, 0x1f ;  /* 0x0c401f0000097f89 */ /* 0x000ea200000e0000 */
[----:B------:R-:W-:-:S02]  /*e2c0*/  UMOV UR4, UR45 ;  /* 0x0000002d00047c82 */ /* 0x000fc40008000000 */
[----:B------:R-:W-:-:S04]  /*e2d0*/  ULOP3.LUT UR9, UR41, 0x2000000, URZ, 0xfc, !UPT ;  /* 0x0200000029097892 */ /* 0x000fc8000f8efc3f */
[----:B------:R-:W-:-:S07]  /*e2e0*/  UIMAD UR9, UR49, 0x600, UR9 ;  /* 0x00000600310978a4 */ /* 0x000fce000f8e0209 */
[----:B------:R-:W-:Y:S02]  /*e2f0*/  UMOV UR6, UR9 ;  /* 0x0000000900067c82 */ /* 0x000fe40008000000 */
[----:B------:R-:W-:Y:S01]  /*e300*/  HGMMA.64x96x16.F32.BF16 R88, gdesc[UR4].tnspB, R88, gsb0 ;  /* 0x41600000045879f0 */ /* 0x000fe20008001858 */
[----:B------:R-:W-:Y:S01]  /*e310*/  UIADD3 UR4, UR45, 0x2, URZ ;  /* 0x000000022d047890 */ /* 0x000fe2000fffe03f */
[----:B-1----:R-:W-:Y:S01]  /*e320*/  FADD.FTZ R5, R5, R2 ;  /* 0x0000000205057221 */ /* 0x002fe20000010000 */
[----:B------:R-:W-:Y:S01]  /*e330*/  UIADD3 UR6, UR9, 0x40, URZ ;  /* 0x0000004009067890 */ /* 0x000fe2000fffe03f */
[----:B------:R-:W-:Y:S01]  /*e340*/  IMAD.MOV.U32 R2, RZ, RZ, -0x800000 ;  /* 0xff800000ff027424 */ /* 0x000fe200078e00ff */
[----:B------:R-:W-:Y:S01]  /*e350*/  UMOV UR5, 0x40000040 ;  /* 0x4000004000057882 */ /* 0x000fe20000000000 */
[----:B------:R-:W-:Y:S01]  /*e360*/  UMOV UR7, 0x80000020 ;  /* 0x8000002000077882 */ /* 0x000fe20000000000 */
[----:B0-----:R-:W0:Y:S01]  /*e370*/  SHFL.BFLY PT, R4, R5, 0x1, 0x1f ;  /* 0x0c201f0005047f89 */ /* 0x001e2200000e0000 */
[----:B--2---:R-:W-:Y:S01]  /*e380*/  FADD.FTZ R9, R9, R0 ;  /* 0x0000000009097221 */ /* 0x004fe20000010000 */
[----:B------:R-:W-:-:S04]  /*e390*/  IMAD.MOV.U32 R0, RZ, RZ, -0x800000 ;  /* 0xff800000ff007424 */ /* 0x000fc800078e00ff */
[----:B------:R-:W1:Y:S01]  /*e3a0*/  SHFL.BFLY PT, R6, R9, 0x1, 0x1f ;  /* 0x0c201f0009067f89 */ /* 0x000e6200000e0000 */
[----:B0-----:R-:W-:Y:S01]  /*e3b0*/  FADD.FTZ R12, R5, R4 ;  /* 0x00000004050c7221 */ /* 0x001fe20000010000 */
[----:B------:R-:W-:-:S04]  /*e3c0*/  IMAD.MOV.U32 R4, RZ, RZ, RZ ;  /* 0x000000ffff047224 */ /* 0x000fc800078e00ff */
[----:B------:R-:W-:Y:S01]  /*e3d0*/  FSETP.NE.FTZ.AND P1, PT, R12, RZ, PT ;  /* 0x000000ff0c00720b */ /* 0x000fe20003f35000 */
[----:B-1----:R-:W-:Y:S01]  /*e3e0*/  FADD.FTZ R13, R9, R6 ;  /* 0x00000006090d7221 */ /* 0x002fe20000010000 */
[----:B------:R-:W-:Y:S02]  /*e3f0*/  IMAD.U32 R6, RZ, RZ, UR33 ;  /* 0x00000021ff067e24 */ /* 0x000fe4000f8e00ff */
[----:B------:R-:W-:Y:S02]  /*e400*/  IMAD.U32 R9, RZ, RZ, UR33 ;  /* 0x00000021ff097e24 */ /* 0x000fe4000f8e00ff */
[----:B------:R-:W-:-:S07]  /*e410*/  FSETP.NE.FTZ.AND P2, PT, R13, RZ, PT ;  /* 0x000000ff0d00720b */ /* 0x000fce0003f55000 */
[----:B------:R-:W0:Y:S01]  /*e420*/  @P1 MUFU.LG2 R8, R12 ;  /* 0x0000000c00081308 */ /* 0x000e220000000c00 */
[----:B------:R-:W-:-:S05]  /*e430*/  @P1 FMUL.FTZ R6, R6, 0.69314718246459960938 ;  /* 0x3f31721806061820 */ /* 0x000fca0000410000 */
[----:B------:R-:W-:Y:S02]  /*e440*/  @P2 FMUL.FTZ R9, R9, 0.69314718246459960938 ;  /* 0x3f31721809092820 */ /* 0x000fe40000410000 */
        /* <DEDUP_REMOVED lines=55> */
.L_x_1151:
        /* <DEDUP_REMOVED lines=10> */
[----:B------:R-:W-:Y:S01]  /*e860*/  USEL UR4, URZ, 0x1, UP0 ;  /* 0x000000013f047887 */ /* 0x000fe20008000000 */
        /* <DEDUP_REMOVED lines=44> */
[----:B------:R-:W-:-:S02]  /*eb30*/  UIADD3 UR51, UR51, 0x1, URZ ;  /* 0x0000000133337890 */ /* 0x000fc4000fffe03f */
[----:B------:R-:W-:Y:S02]  /*eb40*/  USEL UR49, UR49, URZ, UP0 ;  /* 0x0000003f31317287 */ /* 0x000fe40008000000 */
[----:B------:R-:W-:-:S12]  /*eb50*/  ULOP3.LUT UR50, UR50, UR4, URZ, 0x3c, !UPT ;  /* 0x0000000432327292 */ /* 0x000fd8000f8e3c3f */
.L_x_1073:
[----:B------:R-:W0:Y:S08]  /*eb60*/  S2UR UR42, SR_CgaCtaId ;  /* 0x00000000002a79c3 */ /* 0x000e300000008800 */
[----:B------:R-:W-:Y:S06]  /*eb70*/  BAR.SYNC.DEFER_BLOCKING 0x5, 0x200 ;  /* 0x0148000000007b1d */ /* 0x000fec0000010000 */
[----:B------:R-:W-:Y:S01]  /*eb80*/  UMOV UR41, 0x400 ;  /* 0x0000040000297882 */ /* 0x000fe20000000000 */
[----:B------:R-:W-:Y:S01]  /*eb90*/  BSSY B0, `(.L_x_1152) ;  /* 0x0000284000007945 */ /* 0x000fe20003800000 */
[----:B0-----:R-:W-:-:S09]  /*eba0*/  ULEA UR41, UR42, UR41, 0x18 ;  /* 0x000000292a297291 */ /* 0x001fd2000f8ec03f */
[----:B------:R-:W0:Y:S02]  /*ebb0*/  LDS.128 R4, [UR41+0x2d8d0] ;  /* 0x02d8d029ff047984 */ /* 0x000e240008000c00 */
[----:B0-----:R-:W-:Y:S02]  /*ebc0*/  R2UR UR6, R5 ;  /* 0x00000000050672ca */ /* 0x001fe400000e0000 */
[----:B------:R-:W-:Y:S02]  /*ebd0*/  R2UR UR5, R6 ;  /* 0x00000000060572ca */ /* 0x000fe400000e0000 */
[----:B------:R-:W-:Y:S01]  /*ebe0*/  R2UR UR7, R7 ;  /* 0x00000000070772ca */ /* 0x000fe200000e0000 */
[----:B------:R-:W-:Y:S06]  /*ebf0*/  BAR.ARV 0x4, 0x200 ;  /* 0x0108000000007b1d */ /* 0x000fec0000002000 */
[----:B------:R-:W-:Y:S08]  /*ec00*/  @P0 BRA `(.L_x_1153) ;  /* 0x0000001c00300947 */ /* 0x000ff00003800000 */
[----:B------:R-:W2:Y:S01]  /*ec10*/  LDL R3, [R1+0x14] ;  /* 0x0000140001037983 */ /* 0x000ea20000100800 */
[----:B------:R-:W0:Y:S01]  /*ec20*/  S2UR UR4, SR_SWINHI ;  /* 0x00000000000479c3 */ /* 0x000e220000002f00 */
[----:B------:R-:W-:-:S07]  /*ec30*/  ULDC.64 UR10, c[0x0][0xc00] ;  /* 0x00030000000a7ab9 */ /* 0x000fce0000000a00 */
[----:B------:R-:W1:Y:S01]  /*ec40*/  LDC R36, c[0x0][0xbe8] ;  /* 0x0002fa00ff247b82 */ /* 0x000e620000000800 */
[----:B------:R-:W-:Y:S01]  /*ec50*/  UMOV UR8, UR41 ;  /* 0x0000002900087c82 */ /* 0x000fe20008000000 */
[----:B0-----:R-:W-:Y:S01]  /*ec60*/  UMOV UR9, UR4 ;  /* 0x0000000400097c82 */ /* 0x001fe20008000000 */
[----:B------:R-:W-:Y:S02]  /*ec70*/  IMAD.U32 R28, RZ, RZ, UR8 ;  /* 0x00000008ff1c7e24 */ /* 0x000fe4000f8e00ff */
[----:B------:R-:W-:Y:S01]  /*ec80*/  IMAD.U32 R29, RZ, RZ, UR9 ;  /* 0x00000009ff1d7e24 */ /* 0x000fe2000f8e00ff */
[----:B------:R-:W-:Y:S02]  /*ec90*/  ULDC.64 UR8, c[0x0][0xc00] ;  /* 0x0003000000087ab9 */ /* 0x000fe40000000a00 */
[----:B------:R-:W-:Y:S01]  /*eca0*/  UIMAD.WIDE UR8, UR43, 0x4, UR8 ;  /* 0x000000042b0878a5 */ /* 0x000fe2000f8e0208 */
[----:B------:R-:W-:Y:S01]  /*ecb0*/  BAR.SYNC.DEFER_BLOCKING 0x1, 0x180 ;  /* 0x0046000000007b1d */ /* 0x000fe20000010000 */
[----:B--2---:R-:W-:-:S03]  /*ecc0*/  IMAD.WIDE R4, R3, 0x2, R28 ;  /* 0x0000000203047825 */ /* 0x004fc600078e021c */
[C---:B------:R-:W-:Y:S02]  /*ecd0*/  LOP3.LUT R3, R4.reuse, 0x180, RZ, 0xc0, !PT ;  /* 0x0000018004037812 */ /* 0x040fe400078ec0ff */
[----:B------:R-:W-:Y:S02]  /*ece0*/  IADD3 R8, P4, R4, 0x20, RZ ;  /* 0x0000002004087810 */ /* 0x000fe40007f9e0ff */
[----:B------:R-:W-:Y:S02]  /*ecf0*/  SHF.R.U64 R3, R3, 0x3, RZ ;  /* 0x0000000303037819 */ /* 0x000fe400000012ff */
[----:B------:R-:W-:Y:S01]  /*ed00*/  LOP3.LUT R6, R8, 0x180, RZ, 0xc0, !PT ;  /* 0x0000018008067812 */ /* 0x000fe200078ec0ff */
[----:B------:R-:W-:Y:S01]  /*ed10*/  IMAD.X R25, RZ, RZ, R5, P4 ;  /* 0x000000ffff197224 */ /* 0x000fe200020e0605 */
[C---:B------:R-:W-:Y:S02]  /*ed20*/  IADD3 R27, P3, R4.reuse, 0x3000, RZ ;  /* 0x00003000041b7810 */ /* 0x040fe40007f7e0ff */
[----:B------:R-:W-:-:S02]  /*ed30*/  IADD3 R10, P2, R4, 0x3020, RZ ;  /* 0x00003020040a7810 */ /* 0x000fc40007f5e0ff */
[C---:B------:R-:W-:Y:S01]  /*ed40*/  IADD3 R31, P1, R4.reuse, 0x6000, RZ ;  /* 0x00006000041f7810 */ /* 0x040fe20007f3e0ff */
[--C-:B------:R-:W-:Y:S01]  /*ed50*/  IMAD.X R15, RZ, RZ, R5.reuse, P3 ;  /* 0x000000ffff0f7224 */ /* 0x100fe200018e0605 */
[----:B------:R-:W-:Y:S01]  /*ed60*/  IADD3 R30, P0, R4, 0x6020, RZ ;  /* 0x00006020041e7810 */ /* 0x000fe20007f1e0ff */
[--C-:B------:R-:W-:Y:S01]  /*ed70*/  IMAD.X R13, RZ, RZ, R5.reuse, P2 ;  /* 0x000000ffff0d7224 */ /* 0x100fe200010e0605 */
[----:B------:R-:W-:Y:S01]  /*ed80*/  LOP3.LUT R4, R3, R4, RZ, 0x3c, !PT ;  /* 0x0000000403047212 */ /* 0x000fe200078e3cff */
[--C-:B------:R-:W-:Y:S01]  /*ed90*/  IMAD.X R9, RZ, RZ, R5.reuse, P1 ;  /* 0x000000ffff097224 */ /* 0x100fe200008e0605 */
[----:B------:R-:W-:Y:S01]  /*eda0*/  SHF.R.U64 R3, R6, 0x3, RZ ;  /* 0x0000000306037819 */ /* 0x000fe200000012ff */
[----:B------:R-:W-:Y:S01]  /*edb0*/  IMAD.X R11, RZ, RZ, R5, P0 ;  /* 0x000000ffff0b7224 */ /* 0x000fe200000e0605 */
[----:B------:R-:W-:Y:S02]  /*edc0*/  LOP3.LUT R7, R27, 0x180, RZ, 0xc0, !PT ;  /* 0x000001801b077812 */ /* 0x000fe400078ec0ff */
[----:B------:R-:W-:-:S02]  /*edd0*/  LOP3.LUT R24, R3, R8, RZ, 0x3c, !PT ;  /* 0x0000000803187212 */ /* 0x000fc400078e3cff */
[----:B------:R-:W-:Y:S02]  /*ede0*/  SHF.R.U64 R6, R7, 0x3, RZ ;  /* 0x0000000307067819 */ /* 0x000fe400000012ff */
[----:B------:R-:W-:Y:S02]  /*edf0*/  LOP3.LUT R3, R10, 0x180, RZ, 0xc0, !PT ;  /* 0x000001800a037812 */ /* 0x000fe400078ec0ff */
[----:B------:R-:W-:Y:S02]  /*ee00*/  LOP3.LUT R14, R6, R27, RZ, 0x3c, !PT ;  /* 0x0000001b060e7212 */ /* 0x000fe400078e3cff */
[----:B------:R-:W-:Y:S02]  /*ee10*/  SHF.R.U64 R3, R3, 0x3, RZ ;  /* 0x0000000303037819 */ /* 0x000fe400000012ff */
[----:B------:R-:W-:Y:S02]  /*ee20*/  LOP3.LUT R8, R31, 0x180, RZ, 0xc0, !PT ;  /* 0x000001801f087812 */ /* 0x000fe400078ec0ff */
[----:B------:R-:W-:-:S02]  /*ee30*/  LOP3.LUT R27, R30, 0x180, RZ, 0xc0, !PT ;  /* 0x000001801e1b7812 */ /* 0x000fc400078ec0ff */
[----:B------:R-:W-:Y:S02]  /*ee40*/  LOP3.LUT R12, R3, R10, RZ, 0x3c, !PT ;  /* 0x0000000a030c7212 */ /* 0x000fe400078e3cff */
[----:B------:R-:W-:Y:S02]  /*ee50*/  SHF.R.U64 R8, R8, 0x3, RZ ;  /* 0x0000000308087819 */ /* 0x000fe400000012ff */
[----:B------:R-:W-:Y:S02]  /*ee60*/  SHF.R.U64 R27, R27, 0x3, RZ ;  /* 0x000000031b1b7819 */ /* 0x000fe400000012ff */
[----:B------:R-:W-:Y:S02]  /*ee70*/  MOV R26, R4 ;  /* 0x00000004001a7202 */ /* 0x000fe40000000f00 */
[----:B------:R-:W-:Y:S02]  /*ee80*/  F2FP.BF16.F32.PACK_AB R4, R21, R20 ;  /* 0x000000141504723e */ /* 0x000fe400000010ff */
[----:B------:R-:W-:-:S02]  /*ee90*/  F2FP.BF16.F32.PACK_AB R5, R91, R90 ;  /* 0x0000005a5b05723e */ /* 0x000fc400000010ff */
[----:B------:R-:W-:Y:S02]  /*eea0*/  F2FP.BF16.F32.PACK_AB R6, R93, R92 ;  /* 0x0000005c5d06723e */ /* 0x000fe400000010ff */
[----:B------:R-:W-:Y:S02]  /*eeb0*/  F2FP.BF16.F32.PACK_AB R7, R95, R94 ;  /* 0x0000005e5f07723e */ /* 0x000fe400000010ff */
[----:B------:R-:W-:Y:S02]  /*eec0*/  MOV R35, R14 ;  /* 0x0000000e00237202 */ /* 0x000fe40000000f00 */
[----:B------:R-:W-:Y:S01]  /*eed0*/  MOV R34, R12 ;  /* 0x0000000c00227202 */ /* 0x000fe20000000f00 */
[----:B------:R0:W-:Y:S01]  /*eee0*/  STSM.16.M88.4 [R26], R4 ;  /* 0x000000041a007844 */ /* 0x0001e20000000200 */
[----:B------:R-:W-:Y:S01]  /*eef0*/  LOP3.LUT R8, R8, R31, RZ, 0x3c, !PT ;  /* 0x0000001f08087212 */ /* 0x000fe200078e3cff */
[----:B------:R-:W-:Y:S01]  /*ef00*/  IMAD.U32 R31, RZ, RZ, UR9 ;  /* 0x00000009ff1f7e24 */ /* 0x000fe2000f8e00ff */
[----:B------:R-:W-:Y:S01]  /*ef10*/  LOP3.LUT R10, R27, R30, RZ, 0x3c, !PT ;  /* 0x0000001e1b0a7212 */ /* 0x000fe200078e3cff */
[----:B------:R-:W-:Y:S01]  /*ef20*/  IMAD.U32 R30, RZ, RZ, UR8 ;  /* 0x00000008ff1e7e24 */ /* 0x000fe2000f8e00ff */
[----:B------:R-:W-:Y:S01]  /*ef30*/  MOV R24, R24 ;  /* 0x0000001800187202 */ /* 0x000fe20000000f00 */
[----:B------:R-:W-:Y:S01]  /*ef40*/  ULDC.64 UR8, c[0x0][0xc08] ;  /* 0x0003020000087ab9 */ /* 0x000fe20000000a00 */
[----:B------:R-:W-:-:S02]  /*ef50*/  F2FP.BF16.F32.PACK_AB R12, R97, R96 ;  /* 0x00000060610c723e */ /* 0x000fc400000010ff */
[----:B------:R-:W-:Y:S02]  /*ef60*/  F2FP.BF16.F32.PACK_AB R13, R99, R98 ;  /* 0x00000062630d723e */ /* 0x000fe400000010ff */
[----:B------:R-:W-:Y:S02]  /*ef70*/  F2FP.BF16.F32.PACK_AB R14, R101, R100 ;  /* 0x00000064650e723e */ /* 0x000fe400000010ff */
[----:B------:R-:W-:Y:S02]  /*ef80*/  F2FP.BF16.F32.PACK_AB R15, R103, R102 ;  /* 0x00000066670f723e */ /* 0x000fe400000010ff */
[----:B------:R-:W-:Y:S02]  /*ef90*/  MOV R3, R8 ;  /* 0x0000000800037202 */ /* 0x000fe40000000f00 */
[----:B------:R-:W-:Y:S01]  /*efa0*/  MOV R33, R10 ;  /* 0x0000000a00217202 */ /* 0x000fe20000000f00 */
[----:B------:R2:W-:Y:S01]  /*efb0*/  STSM.16.M88.4 [R24], R12 ;  /* 0x0000000c18007844 */ /* 0x0005e20000000200 */
[----:B0-----:R-:W-:-:S02]  /*efc0*/  F2FP.BF16.F32.PACK_AB R4, R105, R104 ;  /* 0x000000686904723e */ /* 0x001fc400000010ff */
[----:B------:R-:W-:Y:S02]  /*efd0*/  F2FP.BF16.F32.PACK_AB R5, R107, R106 ;  /* 0x0000006a6b05723e */ /* 0x000fe400000010ff */
[----:B------:R-:W-:Y:S02]  /*efe0*/  F2FP.BF16.F32.PACK_AB R6, R109, R108 ;  /* 0x0000006c6d06723e */ /* 0x000fe400000010ff */
[----:B------:R-:W-:Y:S02]  /*eff0*/  F2FP.BF16.F32.PACK_AB R7, R111, R110 ;  /* 0x0000006e6f07723e */ /* 0x000fe400000010ff */
[----:B------:R-:W-:Y:S02]  /*f000*/  F2FP.BF16.F32.PACK_AB R8, R113, R112 ;  /* 0x000000707108723e */ /* 0x000fe400000010ff */
[----:B------:R-:W-:Y:S01]  /*f010*/  F2FP.BF16.F32.PACK_AB R9, R115, R114 ;  /* 0x000000727309723e */ /* 0x000fe200000010ff */
[----:B------:R-:W-:Y:S01]  /*f020*/  STSM.16.M88.4 [R35], R4 ;  /* 0x0000000423007844 */ /* 0x000fe20000000200 */
[----:B------:R-:W-:-:S02]  /*f030*/  F2FP.BF16.F32.PACK_AB R10, R117, R116 ;  /* 0x00000074750a723e */ /* 0x000fc400000010ff */
[----:B------:R-:W-:Y:S02]  /*f040*/  F2FP.BF16.F32.PACK_AB R11, R119, R118 ;  /* 0x00000076770b723e */ /* 0x000fe400000010ff */
[----:B--2---:R-:W-:Y:S02]  /*f050*/  F2FP.BF16.F32.PACK_AB R12, R121, R120 ;  /* 0x00000078790c723e */ /* 0x004fe400000010ff */
[----:B------:R-:W-:Y:S01]  /*f060*/  F2FP.BF16.F32.PACK_AB R13, R123, R122 ;  /* 0x0000007a7b0d723e */ /* 0x000fe200000010ff */
[----:B------:R-:W-:Y:S01]  /*f070*/  STSM.16.M88.4 [R34], R8 ;  /* 0x0000000822007844 */ /* 0x000fe20000000200 */
[----:B------:R-:W-:Y:S02]  /*f080*/  F2FP.BF16.F32.PACK_AB R14, R125, R124 ;  /* 0x0000007c7d0e723e */ /* 0x000fe400000010ff */
[----:B------:R-:W-:Y:S02]  /*f090*/  F2FP.BF16.F32.PACK_AB R15, R127, R126 ;  /* 0x0000007e7f0f723e */ /* 0x000fe400000010ff */
[----:B------:R-:W-:-:S02]  /*f0a0*/  F2FP.BF16.F32.PACK_AB R24, R129, R128 ;  /* 0x000000808118723e */ /* 0x000fc400000010ff */
[----:B------:R-:W-:Y:S01]  /*f0b0*/  F2FP.BF16.F32.PACK_AB R25, R131, R130 ;  /* 0x000000828319723e */ /* 0x000fe200000010ff */
[----:B------:R0:W-:Y:S01]  /*f0c0*/  STSM.16.M88.4 [R3], R12 ;  /* 0x0000000c03007844 */ /* 0x0001e20000000200 */
[----:B------:R-:W-:Y:S02]  /*f0d0*/  F2FP.BF16.F32.PACK_AB R26, R133, R132 ;  /* 0x00000084851a723e */ /* 0x000fe400000010ff */
[----:B------:R-:W-:Y:S02]  /*f0e0*/  F2FP.BF16.F32.PACK_AB R27, R135, R134 ;  /* 0x00000086871b723e */ /* 0x000fe400000010ff */
[----:B------:R-:W-:-:S03]  /*f0f0*/  ISETP.NE.U32.AND P0, PT, RZ, UR10, PT ;  /* 0x0000000aff007c0c */ /* 0x000fc6000bf05070 */
[----:B------:R2:W-:Y:S01]  /*f100*/  STSM.16.M88.4 [R33], R24 ;  /* 0x0000001821007844 */ /* 0x0005e20000000200 */
[----:B------:R-:W-:Y:S01]  /*f110*/  BAR.SYNC.DEFER_BLOCKING 0x1, 0x180 ;  /* 0x0046000000007b1d */ /* 0x000fe20000010000 */
[----:B------:R-:W-:-:S13]  /*f120*/  ISETP.NE.AND.EX P0, PT, RZ, UR11, PT, P0 ;  /* 0x0000000bff007c0c */ /* 0x000fda000bf05300 */
[----:B------:R-:W3:Y:S01]  /*f130*/  @P0 LDG.E R32, desc[UR56][R30.64] ;  /* 0x000000381e200981 */ /* 0x000ee2000c1e1900 */
[----:B------:R-:W-:Y:S01]  /*f140*/  UISETP.NE.U32.AND UP0, UPT, UR8, URZ, UPT ;  /* 0x0000003f0800728c */ /* 0x000fe2000bf05070 */
[----:B-1----:R-:W-:Y:S01]  /*f150*/  ISETP.NE.AND P1, PT, R36, 0x1, PT ;  /* 0x000000012400780c */ /* 0x002fe20003f25270 */
[----:B------:R-:W-:Y:S02]  /*f160*/  ULDC UR4, c[0x0][0xa88] ;  /* 0x0002a20000047ab9 */ /* 0x000fe40000000800 */
[----:B------:R-:W-:Y:S01]  /*f170*/  UISETP.NE.AND.EX UP0, UPT, UR9, URZ, UPT, UP0 ;  /* 0x0000003f0900728c */ /* 0x000fe2000bf05300 */
[----:B0-----:R-:W-:Y:S01]  /*f180*/  IMAD.U32 R3, RZ, RZ, UR4 ;  /* 0x00000004ff037e24 */ /* 0x001fe2000f8e00ff */
[----:B------:R-:W-:-:S04]  /*f190*/  ULDC UR4, c[0x0][0xad4] ;  /* 0x0002b50000047ab9 */ /* 0x000fc80000000800 */
[----:B------:R-:W-:-:S04]  /*f1a0*/  PLOP3.LUT P4, PT, PT, PT, UP0, 0x80, 0x0 ;  /* 0x000000000000781c */ /* 0x000fc80003f8f008 */
[----:B------:R-:W0:Y:S01]  /*f1b0*/  @P1 LDC R6, c[0x0][0xbec] ;  /* 0x0002fb00ff061b82 */ /* 0x000e220000000800 */
[----:B------:R-:W-:Y:S02]  /*f1c0*/  @UP0 ULDC.64 UR8, c[0x0][0xc08] ;  /* 0x0003020000080ab9 */ /* 0x000fe40000000a00 */
[----:B------:R-:W-:Y:S02]  /*f1d0*/  @UP0 UIMAD.WIDE UR8, UR43, 0x4, UR8 ;  /* 0x000000042b0808a5 */ /* 0x000fe4000f8e0208 */
[----:B------:R-:W-:-:S03]  /*f1e0*/  UISETP.NE.AND UP0, UPT, UR47, URZ, UPT ;  /* 0x0000003f2f00728c */ /* 0x000fc6000bf05270 */
[----:B------:R-:W1:Y:S01]  /*f1f0*/  @P1 LDC R9, c[0x0][0xbf0] ;  /* 0x0002fc00ff091b82 */ /* 0x000e620000000800 */
[----:B------:R-:W-:Y:S01]  /*f200*/  USEL UR4, UR47, UR4, UP0 ;  /* 0x000000042f047287 */ /* 0x000fe20008000000 */
[----:B------:R-:W-:Y:S01]  /*f210*/  IMAD.U32 R4, RZ, RZ, UR8 ;  /* 0x00000008ff047e24 */ /* 0x000fe2000f8e00ff */
[----:B------:R-:W-:Y:S01]  /*f220*/  UMOV UR19, 0x9b8 ;  /* 0x000009b800137882 */ /* 0x000fe20000000000 */
[----:B------:R-:W-:Y:S01]  /*f230*/  IMAD.U32 R5, RZ, RZ, UR9 ;  /* 0x00000009ff057e24 */ /* 0x000fe2000f8e00ff */
[----:B------:R-:W-:Y:S02]  /*f240*/  UISETP.GT.AND UP1, UPT, UR4, 0x1, UPT ;  /* 0x000000010400788c */ /* 0x000fe4000bf24270 */
[----:B------:R-:W-:Y:S02]  /*f250*/  UISETP.NE.U32.AND UP0, UPT, UR10, URZ, UPT ;  /* 0x0000003f0a00728c */ /* 0x000fe4000bf05070 */
[----:B------:R-:W-:Y:S01]  /*f260*/  USEL UR19, UR19, 0x978, UP1 ;  /* 0x0000097813137887 */ /* 0x000fe20008800000 */
[----:B------:R-:W-:Y:S01]  /*f270*/  VIADD R11, R137, UR39 ;  /* 0x00000027890b7c36 */ /* 0x000fe20008000000 */
[----:B------:R-:W-:Y:S01]  /*f280*/  UISETP.NE.AND.EX UP0, UPT, UR11, URZ, UPT, UP0 ;  /* 0x0000003f0b00728c */ /* 0x000fe2000bf05300 */
[----:B------:R0:W5:Y:S01]  /*f290*/  @P4 LDG.E R3, desc[UR56][R4.64] ;  /* 0x0000003804034981 */ /* 0x000162000c1e1900 */
[----:B------:R-:W-:Y:S01]  /*f2a0*/  UMOV UR4, URZ ;  /* 0x0000003f00047c82 */ /* 0x000fe20008000000 */
[----:B------:R-:W-:Y:S01]  /*f2b0*/  USHF.R.S32.HI UR10, URZ, 0x1f, UR43 ;  /* 0x0000001f3f0a7899 */ /* 0x000fe2000801142b */
[----:B------:R-:W-:Y:S01]  /*f2c0*/  IMAD.MOV.U32 R7, RZ, RZ, R11 ;  /* 0x000000ffff077224 */ /* 0x000fe200078e000b */
[----:B------:R-:W-:-:S02]  /*f2d0*/  USEL UR8, UR43, URZ, !UP0 ;  /* 0x0000003f2b087287 */ /* 0x000fc4000c000000 */
[----:B------:R-:W-:Y:S02]  /*f2e0*/  USEL UR9, UR37, URZ, UP1 ;  /* 0x0000003f25097287 */ /* 0x000fe40008800000 */
[----:B------:R-:W-:Y:S01]  /*f2f0*/  USEL UR18, UR10, URZ, !UP0 ;  /* 0x0000003f0a127287 */ /* 0x000fe2000c000000 */
[----:B------:R-:W-:Y:S02]  /*f300*/  ULDC.64 UR14, c[0x0][UR19+0x220] ;  /* 0x00008800130e7abb */ /* 0x000fe40008000a00 */
[----:B------:R-:W-:Y:S01]  /*f310*/  ULDC.64 UR10, c[0x0][UR19+0x218] ;  /* 0x00008600130a7abb */ /* 0x000fe20008000a00 */
[----:B0-----:R-:W-:Y:S01]  /*f320*/  @P1 IMAD.HI.U32 R4, R11, R6, RZ ;  /* 0x000000060b041227 */ /* 0x001fe200078e00ff */
[----:B------:R-:W-:Y:S01]  /*f330*/  ULDC.64 UR16, c[0x0][UR19+0x228] ;  /* 0x00008a0013107abb */ /* 0x000fe20008000a00 */
[----:B------:R-:W-:Y:S02]  /*f340*/  UIMAD UR15, UR15, UR8, URZ ;  /* 0x000000080f0f72a4 */ /* 0x000fe4000f8e023f */
[----:B------:R-:W-:Y:S01]  /*f350*/  UIMAD.WIDE.U32 UR12, UR10, UR40, URZ ;  /* 0x000000280a0c72a5 */ /* 0x000fe2000f8e003f */
[----:B-1----:R-:W-:Y:S01]  /*f360*/  @P1 SHF.R.U32.HI R7, RZ, R9, R4 ;  /* 0x00000009ff071219 */ /* 0x002fe20000011604 */
[----:B------:R-:W-:-:S02]  /*f370*/  UIMAD UR20, UR11, UR40, URZ ;  /* 0x000000280b1472a4 */ /* 0x000fc4000f8e023f */
[----:B------:R-:W-:Y:S02]  /*f380*/  UIMAD.WIDE.U32 UR10, UR14, UR8, URZ ;  /* 0x000000080e0a72a5 */ /* 0x000fe4000f8e003f */
[----:B------:R-:W-:Y:S01]  /*f390*/  UIMAD.WIDE.U32 UR22, UR16, UR9, URZ ;  /* 0x00000009101672a5 */ /* 0x000fe2000f8e003f */
[----:B------:R-:W-:Y:S01]  /*f3a0*/  IMAD.MOV R9, RZ, RZ, -R7 ;  /* 0x000000ffff097224 */ /* 0x000fe200078e0a07 */
[----:B------:R-:W-:Y:S02]  /*f3b0*/  UIMAD UR9, UR17, UR9, URZ ;  /* 0x00000009110972a4 */ /* 0x000fe4000f8e023f */
[----:B------:R-:W-:Y:S01]  /*f3c0*/  UIMAD UR15, UR14, UR18, UR15 ;  /* 0x000000120e0f72a4 */ /* 0x000fe2000f8e020f */
[----:B------:R-:W-:Y:S01]  /*f3d0*/  IMAD R9, R36, R9, R11 ;  /* 0x0000000924097224 */ /* 0x000fe200078e020b */
[----:B------:R-:W-:Y:S01]  /*f3e0*/  UIADD3 UR20, UR13, UR20, URZ ;  /* 0x000000140d147290 */ /* 0x000fe2000fffe03f */
[----:B------:R-:W-:Y:S02]  /*f3f0*/  IMAD.U32 R4, RZ, RZ, UR22 ;  /* 0x00000016ff047e24 */ /* 0x000fe4000f8e00ff */
[----:B------:R-:W-:Y:S01]  /*f400*/  IMAD.U32 R5, RZ, RZ, UR23 ;  /* 0x00000017ff057e24 */ /* 0x000fe2000f8e00ff */
[----:B------:R-:W-:-:S02]  /*f410*/  SHF.R.S32.HI R5, RZ, 0x1f, R7 ;  /* 0x0000001fff057819 */ /* 0x000fc40000011407 */
[----:B------:R-:W-:Y:S02]  /*f420*/  SHF.R.S32.HI R6, RZ, 0x1f, R9 ;  /* 0x0000001fff067819 */ /* 0x000fe40000011409 */
[----:B---3--:R-:W-:-:S13]  /*f430*/  @P0 R2UR UR4, R32 ;  /* 0x00000000200402ca */ /* 0x008fda00000e0000 */
[----:B------:R-:W-:Y:S02]  /*f440*/  UIADD3 UR12, UP0, UP2, UR10, UR12, UR4 ;  /* 0x0000000c0a0c7290 */ /* 0x000fe4000fa1e004 */
[----:B------:R-:W-:Y:S02]  /*f450*/  UIADD3 UR10, UR23, UR9, URZ ;  /* 0x00000009170a7290 */ /* 0x000fe4000fffe03f */
[----:B------:R-:W-:Y:S02]  /*f460*/  UIADD3 UR9, UR11, UR15, URZ ;  /* 0x0000000f0b097290 */ /* 0x000fe4000fffe03f */
[----:B------:R-:W-:Y:S01]  /*f470*/  USHF.R.S32.HI UR14, URZ, 0x1f, UR4 ;  /* 0x0000001f3f0e7899 */ /* 0x000fe20008011404 */
[----:B------:R-:W-:Y:S01]  /*f480*/  IADD3 R4, P2, P3, R7, UR12, R4 ;  /* 0x0000000c07047c10 */ /* 0x000fe2000fb5e004 */
[----:B------:R-:W-:Y:S01]  /*f490*/  IMAD.U32 R8, RZ, RZ, UR10 ;  /* 0x0000000aff087e24 */ /* 0x000fe2000f8e00ff */
[----:B------:R-:W-:Y:S01]  /*f4a0*/  ULDC.64 UR10, c[0x0][UR19+0x210] ;  /* 0x00008400130a7abb */ /* 0x000fe20008000a00 */
[----:B------:R-:W-:Y:S01]  /*f4b0*/  UIADD3.X UR9, UR9, UR20, UR14, UP0, UP2 ;  /* 0x0000001409097290 */ /* 0x000fe200087e440e */
[----:B------:R-:W-:Y:S01]  /*f4c0*/  IMAD R7, R9, UR11, RZ ;  /* 0x0000000b09077c24 */ /* 0x000fe2000f8e02ff */
[----:B------:R-:W-:Y:S01]  /*f4d0*/  ULDC.64 UR12, c[0x0][0xba8] ;  /* 0x0002ea00000c7ab9 */ /* 0x000fe20000000a00 */
[----:B------:R-:W-:Y:S01]  /*f4e0*/  @!UP1 ULDC UR12, c[0x0][0xb50] ;  /* 0x0002d400000c9ab9 */ /* 0x000fe20000000800 */
[----:B------:R-:W-:Y:S01]  /*f4f0*/  @!UP1 ULDC UR13, c[0x0][0xb54] ;  /* 0x0002d500000d9ab9 */ /* 0x000fe20000000800 */
[----:B------:R-:W-:Y:S01]  /*f500*/  IMAD R7, R6, UR10, R7 ;  /* 0x0000000a06077c24 */ /* 0x000fe2000f8e0207 */
[----:B------:R-:W-:-:S03]  /*f510*/  IADD3.X R5, R5, UR9, R8, P2, P3 ;  /* 0x0000000905057c10 */ /* 0x000fc600097e6408 */
[----:B------:R-:W-:-:S04]  /*f520*/  IMAD.WIDE.U32 R4, R9, UR10, R4 ;  /* 0x0000000a09047c25 */ /* 0x000fc8000f8e0004 */
[----:B------:R-:W-:Y:S01]  /*f530*/  IMAD.IADD R5, R5, 0x1, R7 ;  /* 0x0000000105057824 */ /* 0x000fe200078e0207 */
[----:B------:R-:W-:-:S04]  /*f540*/  LEA R9, P2, R4, UR12, 0x2 ;  /* 0x0000000c04097c11 */ /* 0x000fc8000f8410ff */
[----:B------:R-:W-:Y:S01]  /*f550*/  LEA.HI.X R10, R4, UR13, R5, 0x2, P2 ;  /* 0x0000000d040a7c11 */ /* 0x000fe200090f1405 */
[----:B--2---:R-:W-:Y:S08]  /*f560*/  @P4 BRA `(.L_x_1154) ;  /* 0x0000000000104947 */ /* 0x004ff00003800000 */
[----:B------:R-:W-:Y:S05]  /*f570*/  @!P0 BRA `(.L_x_1154) ;  /* 0x00000000000c8947 */ /* 0x000fea0003800000 */
[----:B------:R-:W2:Y:S04]  /*f580*/  LDG.E R4, desc[UR56][R30.64] ;  /* 0x000000381e047981 */ /* 0x000ea8000c1e1900 */
[----:B-----5:R-:W2:Y:S02]  /*f590*/  LDG.E R3, desc[UR56][R30.64+0x4] ;  /* 0x000004381e037981 */ /* 0x020ea4000c1e1900 */
[----:B--2---:R-:W-:-:S07]  /*f5a0*/  IMAD.IADD R3, R3, 0x1, -R4 ;  /* 0x0000000103037824 */ /* 0x004fce00078e0a04 */
.L_x_1154:
[----:B------:R-:W2:Y:S01]  /*f5b0*/  LDL R8, [R1+0x10] ;  /* 0x0000100001087983 */ /* 0x000ea20000100800 */
[----:B-----5:R-:W-:Y:S01]  /*f5c0*/  IMAD R3, R3, R36, RZ ;  /* 0x0000002403037224 */ /* 0x020fe200078e02ff */
[----:B------:R-:W-:Y:S02]  /*f5d0*/  LOP3.LUT P0, RZ, R153, 0x3, RZ, 0xc0, !PT ;  /* 0x0000000399ff7812 */ /* 0x000fe4000780c0ff */
[----:B------:R-:W-:Y:S01]  /*f5e0*/  SHFL.IDX PT, R4, R9, RZ, 0x1c1f ;  /* 0x001c1fff09047589 */ /* 0x000fe200000e0000 */
[----:B------:R-:W-:-:S03]  /*f5f0*/  PLOP3.LUT P3, PT, PT, PT, UP1, 0x80, 0x0 ;  /* 0x000000000000781c */ /* 0x000fc60003f6f018 */
[----:B------:R-:W0:Y:S04]  /*f600*/  SHFL.IDX PT, R5, R10, RZ, 0x1c1f ;  /* 0x001c1fff0a057589 */ /* 0x000e2800000e0000 */
[----:B------:R-:W-:Y:S04]  /*f610*/  SHFL.IDX PT, R6, R9, 0x1, 0x1c1f ;  /* 0x003c1f0009067f89 */ /* 0x000fe800000e0000 */
[----:B------:R-:W1:Y:S01]  /*f620*/  SHFL.IDX PT, R7, R10, 0x1, 0x1c1f ;  /* 0x003c1f000a077f89 */ /* 0x000e6200000e0000 */
[----:B--2---:R-:W-:-:S04]  /*f630*/  VIADD R12, R8, UR39 ;  /* 0x00000027080c7c36 */ /* 0x004fc80008000000 */
[C---:B------:R-:W-:Y:S01]  /*f640*/  VIADD R8, R12.reuse, 0x8 ;  /* 0x000000080c087836 */ /* 0x040fe20000000000 */
[----:B------:R-:W-:-:S04]  /*f650*/  ISETP.GE.OR P2, PT, R12, R3, P0 ;  /* 0x000000030c00720c */ /* 0x000fc80000746670 */
[----:B------:R-:W-:-:S09]  /*f660*/  ISETP.GE.OR P0, PT, R8, R3, P0 ;  /* 0x000000030800720c */ /* 0x000fd20000706670 */
[----:B0-----:R0:W-:Y:S01]  /*f670*/  @!P2 ST.E desc[UR56][R4.64], R0 ;  /* 0x000000000400a985 */ /* 0x0011e2000c101938 */
[----:B------:R-:W-:-:S03]  /*f680*/  ISETP.GE.AND P2, PT, R12, R3, PT ;  /* 0x000000030c00720c */ /* 0x000fc60003f46270 */
[----:B-1----:R0:W-:Y:S01]  /*f690*/  @!P0 ST.E desc[UR56][R6.64], R2 ;  /* 0x0000000206008985 */ /* 0x0021e2000c101938 */
[----:B------:R-:W-:Y:S01]  /*f6a0*/  ISETP.GE.AND P0, PT, R8, R3, PT ;  /* 0x000000030800720c */ /* 0x000fe20003f06270 */
[----:B------:R-:W-:-:S12]  /*f6b0*/  @P3 BRA `(.L_x_1155) ;  /* 0x0000000400fc3947 */ /* 0x000fd80003800000 */
[----:B0-----:R-:W-:Y:S01]  /*f6c0*/  IMAD R5, R152, 0x20, R138 ;  /* 0x0000002098057824 */ /* 0x001fe200078e028a */
[----:B------:R-:W0:Y:S01]  /*f6d0*/  @P1 LDC R21, c[0x0][0xbec] ;  /* 0x0002fb00ff151b82 */ /* 0x000e220000000800 */
[----:B------:R-:W-:Y:S02]  /*f6e0*/  ULDC.64 UR12, c[0x0][0xaa0] ;  /* 0x0002a800000c7ab9 */ /* 0x000fe40000000a00 */
[----:B------:R-:W-:-:S03]  /*f6f0*/  IMAD.WIDE R28, R5, 0x2, R28 ;  /* 0x00000002051c7825 */ /* 0x000fc600078e021c */
[C---:B------:R-:W-:Y:S02]  /*f700*/  IADD3 R7, P5, R28.reuse, 0x7800, RZ ;  /* 0x000078001c077810 */ /* 0x040fe40007fbe0ff */
[----:B------:R-:W1:Y:S01]  /*f710*/  @P1 LDC R39, c[0x0][0xbf0] ;  /* 0x0002fc00ff271b82 */ /* 0x000e620000000800 */
[----:B------:R-:W-:Y:S01]  /*f720*/  UIMAD UR9, UR14, UR12, URZ ;  /* 0x0000000c0e0972a4 */ /* 0x000fe2000f8e023f */
[C---:B------:R-:W-:Y:S02]  /*f730*/  IADD3 R9, P0, R28.reuse, 0x1800, RZ ;  /* 0x000018001c097810 */ /* 0x040fe40007f1e0ff */
[----:B------:R-:W-:Y:S01]  /*f740*/  LOP3.LUT R0, R7, 0x180, RZ, 0xc0, !PT ;  /* 0x0000018007007812 */ /* 0x000fe200078ec0ff */
[----:B------:R-:W-:Y:S01]  /*f750*/  UIMAD.WIDE.U32 UR10, UR4, UR12, URZ ;  /* 0x0000000c040a72a5 */ /* 0x000fe2000f8e003f */
[----:B------:R-:W-:Y:S01]  /*f760*/  IADD3 R13, P2, R28, 0x3000, RZ ;  /* 0x000030001c0d7810 */ /* 0x000fe20007f5e0ff */
[----:B------:R-:W-:Y:S01]  /*f770*/  IMAD.X R33, RZ, RZ, R29, P5 ;  /* 0x000000ffff217224 */ /* 0x000fe200028e061d */
[----:B------:R-:W-:Y:S01]  /*f780*/  SHF.R.U64 R0, R0, 0x3, RZ ;  /* 0x0000000300007819 */ /* 0x000fe200000012ff */
[----:B------:R-:W-:Y:S01]  /*f790*/  UIMAD UR9, UR4, UR13, UR9 ;  /* 0x0000000d040972a4 */ /* 0x000fe2000f8e0209 */
[----:B------:R-:W-:-:S02]  /*f7a0*/  IADD3 R25, P3, R28, 0x4800, RZ ;  /* 0x000048001c197810 */ /* 0x000fc40007f7e0ff */
[----:B------:R-:W-:Y:S01]  /*f7b0*/  LOP3.LUT R32, R0, R7, RZ, 0x3c, !PT ;  /* 0x0000000700207212 */ /* 0x000fe200078e3cff */
[----:B------:R-:W-:Y:S01]  /*f7c0*/  IMAD R0, R151, 0x60, R152 ;  /* 0x0000006097007824 */ /* 0x000fe200078e0298 */
[----:B------:R-:W-:Y:S01]  /*f7d0*/  UIADD3 UR11, UR11, UR9, URZ ;  /* 0x000000090b0b7290 */ /* 0x000fe2000fffe03f */
[----:B------:R-:W-:Y:S01]  /*f7e0*/  IADD3 R31, P4, R28, 0x6000, RZ ;  /* 0x000060001c1f7810 */ /* 0x000fe20007f9e0ff */
[----:B------:R-:W-:Y:S01]  /*f7f0*/  ULDC.64 UR12, c[0x0][0xae8] ;  /* 0x0002ba00000c7ab9 */ /* 0x000fe20000000a00 */
[----:B------:R-:W-:Y:S01]  /*f800*/  VIADD R2, R0, UR39 ;  /* 0x0000002700027c36 */ /* 0x000fe20008000000 */
[----:B------:R-:W-:Y:S01]  /*f810*/  UIMAD.WIDE.U32 UR10, UR40, UR12, UR10 ;  /* 0x0000000c280a72a5 */ /* 0x000fe2000f8e000a */
[----:B------:R-:W-:Y:S01]  /*f820*/  LOP3.LUT R8, R9, 0x180, RZ, 0xc0, !PT ;  /* 0x0000018009087812 */ /* 0x000fe200078ec0ff */
[----:B------:R-:W-:Y:S01]  /*f830*/  USHF.R.S32.HI UR4, URZ, 0x1f, UR8 ;  /* 0x0000001f3f047899 */ /* 0x000fe20008011408 */
[----:B0-----:R-:W-:Y:S01]  /*f840*/  @P1 IMAD.HI.U32 R0, R2, R21, RZ ;  /* 0x0000001502001227 */ /* 0x001fe200078e00ff */
[----:B------:R-:W-:Y:S01]  /*f850*/  UIMAD UR11, UR40, UR13, UR11 ;  /* 0x0000000d280b72a4 */ /* 0x000fe2000f8e020b */
[----:B------:R-:W-:Y:S01]  /*f860*/  LOP3.LUT R12, R13, 0x180, RZ, 0xc0, !PT ;  /* 0x000001800d0c7812 */ /* 0x000fe200078ec0ff */
[----:B------:R-:W5:Y:S01]  /*f870*/  LD.E.128 R32, desc[UR56][R32.64] ;  /* 0x0000003820207980 */ /* 0x000f62000c101d00 */
[----:B------:R-:W-:Y:S01]  /*f880*/  ULDC.64 UR12, c[0x0][0xaf0] ;  /* 0x0002bc00000c7ab9 */ /* 0x000fe20000000a00 */
[----:B------:R-:W-:Y:S01]  /*f890*/  IMAD.MOV.U32 R37, RZ, RZ, R2 ;  /* 0x000000ffff257224 */ /* 0x000fe200078e0002 */
[----:B------:R-:W-:Y:S01]  /*f8a0*/  UIMAD UR4, UR4, UR12, URZ ;  /* 0x0000000c040472a4 */ /* 0x000fe2000f8e023f */
[----:B-1----:R-:W-:-:S02]  /*f8b0*/  @P1 SHF.R.U32.HI R37, RZ, R39, R0 ;  /* 0x00000027ff251219 */ /* 0x002fc40000011600 */
[----:B------:R-:W-:Y:S02]  /*f8c0*/  LOP3.LUT R24, R25, 0x180, RZ, 0xc0, !PT ;  /* 0x0000018019187812 */ /* 0x000fe400078ec0ff */
[----:B------:R-:W-:Y:S02]  /*f8d0*/  LOP3.LUT R30, R31, 0x180, RZ, 0xc0, !PT ;  /* 0x000001801f1e7812 */ /* 0x000fe400078ec0ff */
[----:B------:R-:W-:Y:S01]  /*f8e0*/  LOP3.LUT R5, R28, 0x180, RZ, 0xc0, !PT ;  /* 0x000001801c057812 */ /* 0x000fe200078ec0ff */
[----:B------:R-:W-:Y:S01]  /*f8f0*/  UIMAD UR4, UR8, UR13, UR4 ;  /* 0x0000000d080472a4 */ /* 0x000fe2000f8e0204 */
[--C-:B------:R-:W-:Y:S01]  /*f900*/  SHF.R.S32.HI R0, RZ, 0x1f, R37.reuse ;  /* 0x0000001fff007819 */ /* 0x100fe20000011425 */
[----:B------:R-:W-:Y:S01]  /*f910*/  UIMAD.WIDE.U32 UR8, UR8, UR12, UR10 ;  /* 0x0000000c080872a5 */ /* 0x000fe2000f8e000a */
[----:B------:R-:W-:Y:S01]  /*f920*/  SHF.R.U64 R8, R8, 0x3, RZ ;  /* 0x0000000308087819 */ /* 0x000fe200000012ff */
[----:B------:R-:W-:Y:S01]  /*f930*/  IMAD.MOV R39, RZ, RZ, -R37 ;  /* 0x000000ffff277224 */ /* 0x000fe200078e0a25 */
[----:B------:R-:W-:Y:S01]  /*f940*/  SHF.R.U64 R12, R12, 0x3, RZ ;  /* 0x000000030c0c7819 */ /* 0x000fe200000012ff */
[----:B------:R-:W-:Y:S01]  /*f950*/  ULDC.64 UR10, c[0x0][0xae0] ;  /* 0x0002b800000a7ab9 */ /* 0x000fe20000000a00 */
[----:B------:R-:W-:-:S02]  /*f960*/  SHF.R.U64 R24, R24, 0x3, RZ ;  /* 0x0000000318187819 */ /* 0x000fc400000012ff */
[----:B------:R-:W-:Y:S02]  /*f970*/  SHF.R.U64 R30, R30, 0x3, RZ ;  /* 0x000000031e1e7819 */ /* 0x000fe400000012ff */
[----:B------:R-:W-:Y:S01]  /*f980*/  SHF.R.U64 R5, R5, 0x3, RZ ;  /* 0x0000000305057819 */ /* 0x000fe200000012ff */
[----:B------:R-:W-:Y:S01]  /*f990*/  UIADD3 UR4, UR9, UR4, URZ ;  /* 0x0000000409047290 */ /* 0x000fe2000fffe03f */
[----:B------:R-:W-:Y:S01]  /*f9a0*/  LOP3.LUT R8, R8, R9, RZ, 0x3c, !PT ;  /* 0x0000000908087212 */ /* 0x000fe200078e3cff */
[----:B------:R-:W-:Y:S01]  /*f9b0*/  IMAD R0, R0, UR10, RZ ;  /* 0x0000000a00007c24 */ /* 0x000fe2000f8e02ff */
[----:B------:R-:W-:Y:S01]  /*f9c0*/  LOP3.LUT R12, R12, R13, RZ, 0x3c, !PT ;  /* 0x0000000d0c0c7212 */ /* 0x000fe200078e3cff */
[----:B------:R-:W-:Y:S01]  /*f9d0*/  IMAD R39, R36, R39, R2 ;  /* 0x0000002724277224 */ /* 0x000fe200078e0202 */
[----:B------:R-:W-:Y:S01]  /*f9e0*/  LOP3.LUT R24, R24, R25, RZ, 0x3c, !PT ;  /* 0x0000001918187212 */ /* 0x000fe200078e3cff */
[--C-:B------:R-:W-:Y:S01]  /*f9f0*/  IMAD.X R9, RZ, RZ, R29.reuse, P0 ;  /* 0x000000ffff097224 */ /* 0x100fe200000e061d */
[----:B------:R-:W-:Y:S01]  /*fa00*/  LOP3.LUT R30, R30, R31, RZ, 0x3c, !PT ;  /* 0x0000001f1e1e7212 */ /* 0x000fe200078e3cff */
[--C-:B------:R-:W-:Y:S01]  /*fa10*/  IMAD.X R13, RZ, RZ, R29.reuse, P2 ;  /* 0x000000ffff0d7224 */ /* 0x100fe200010e061d */
[----:B------:R-:W-:Y:S01]  /*fa20*/  LOP3.LUT R4, R5, R28, RZ, 0x3c, !PT ;  /* 0x0000001c05047212 */ /* 0x000fe200078e3cff */
[----:B------:R-:W-:-:S02]  /*fa30*/  IMAD.X R25, RZ, RZ, R29, P3 ;  /* 0x000000ffff197224 */ /* 0x000fc400018e061d */
[--C-:B------:R-:W-:Y:S01]  /*fa40*/  IMAD.X R31, RZ, RZ, R29.reuse, P4 ;  /* 0x000000ffff1f7224 */ /* 0x100fe200020e061d */
[----:B------:R-:W5:Y:S01]  /*fa50*/  LD.E.128 R8, desc[UR56][R8.64] ;  /* 0x0000003808087980 */ /* 0x000f62000c101d00 */
[----:B------:R-:W-:Y:S02]  /*fa60*/  IMAD.MOV.U32 R5, RZ, RZ, R29 ;  /* 0x000000ffff057224 */ /* 0x000fe400078e001d */
[----:B------:R-:W-:Y:S01]  /*fa70*/  IMAD R41, R37, UR11, R0 ;  /* 0x0000000b25297c24 */ /* 0x000fe2000f8e0200 */
[----:B------:R-:W-:Y:S01]  /*fa80*/  SHF.R.S32.HI R0, RZ, 0x1f, R39 ;  /* 0x0000001fff007819 */ /* 0x000fe20000011427 */
[----:B------:R-:W-:Y:S01]  /*fa90*/  IMAD.U32 R21, RZ, RZ, UR9 ;  /* 0x00000009ff157e24 */ /* 0x000fe2000f8e00ff */
[----:B------:R-:W5:Y:S01]  /*faa0*/  LD.E.128 R12, desc[UR56][R12.64] ;  /* 0x000000380c0c7980 */ /* 0x000f62000c101d00 */
[----:B------:R-:W-:Y:S01]  /*fab0*/  IMAD.U32 R20, RZ, RZ, UR8 ;  /* 0x00000008ff147e24 */ /* 0x000fe2000f8e00ff */
[----:B------:R-:W-:Y:S01]  /*fac0*/  ULDC.64 UR8, c[0x0][0xad8] ;  /* 0x0002b60000087ab9 */ /* 0x000fe20000000a00 */
[----:B------:R-:W-:Y:S01]  /*fad0*/  IMAD.U32 R21, RZ, RZ, UR4 ;  /* 0x00000004ff157e24 */ /* 0x000fe2000f8e00ff */
[----:B------:R-:W5:Y:S01]  /*fae0*/  LD.E.128 R4, desc[UR56][R4.64] ;  /* 0x0000003804047980 */ /* 0x000f62000c101d00 */
[----:B------:R-:W-:-:S03]  /*faf0*/  IMAD R0, R0, UR8, RZ ;  /* 0x0000000800007c24 */ /* 0x000fc6000f8e02ff */
[----:B------:R-:W5:Y:S01]  /*fb00*/  LD.E.128 R24, desc[UR56][R24.64] ;  /* 0x0000003818187980 */ /* 0x000f62000c101d00 */
[----:B------:R-:W-:-:S03]  /*fb10*/  IMAD.WIDE.U32 R20, R37, UR10, R20 ;  /* 0x0000000a25147c25 */ /* 0x000fc6000f8e0014 */
[----:B------:R-:W5:Y:S01]  /*fb20*/  LD.E.128 R28, desc[UR56][R30.64] ;  /* 0x000000381e1c7980 */ /* 0x000f62000c101d00 */
[----:B------:R-:W-:Y:S01]  /*fb30*/  @!PT LDS RZ, [RZ] ;  /* 0x00000000fffff984 */ /* 0x000fe20000000800 */
[----:B------:R-:W-:Y:S01]  /*fb40*/  @!PT LDS RZ, [RZ] ;  /* 0x00000000fffff984 */ /* 0x000fe20000000800 */
[----:B------:R-:W-:Y:S01]  /*fb50*/  @!PT LDS RZ, [RZ] ;  /* 0x00000000fffff984 */ /* 0x000fe20000000800 */
[----:B------:R-:W-:Y:S01]  /*fb60*/  @!PT LDS RZ, [RZ] ;  /* 0x00000000fffff984 */ /* 0x000fe20000000800 */
[----:B------:R0:W-:Y:S06]  /*fb70*/  MEMBAR.ALL.CTA ;  /* 0x0000000000007992 */ /* 0x0001ec0000008000 */
[----:B0-----:R-:W0:Y:S01]  /*fb80*/  FENCE.VIEW.ASYNC.S ;  /* 0x00000000000073c6 */ /* 0x001e220000000000 */
[----:B------:R-:W-:Y:S02]  /*fb90*/  IMAD.IADD R21, R21, 0x1, R41 ;  /* 0x0000000115157824 */ /* 0x000fe400078e0229 */
[----:B------:R-:W-:-:S02]  /*fba0*/  IMAD R37, R39, UR9, R0 ;  /* 0x0000000927257c24 */ /* 0x000fc4000f8e0200 */
[----:B------:R-:W-:Y:S01]  /*fbb0*/  VIADD R0, R152, UR39 ;  /* 0x0000002798007c36 */ /* 0x000fe20008000000 */
[----:B------:R-:W-:Y:S01]  /*fbc0*/  UIADD3 UR4, UR41, 0x2d820, URZ ;  /* 0x0002d82029047890 */ /* 0x000fe2000fffe03f */
[----:B------:R-:W-:Y:S01]  /*fbd0*/  IMAD.WIDE.U32 R20, R39, UR8, R20 ;  /* 0x0000000827147c25 */ /* 0x000fe2000f8e0014 */
[----:B------:R-:W-:Y:S02]  /*fbe0*/  ULDC.64 UR8, c[0x0][0xa80] ;  /* 0x0002a00000087ab9 */ /* 0x000fe40000000a00 */
[----:B------:R-:W-:Y:S01]  /*fbf0*/  ISETP.GE.AND P0, PT, R0, R3, PT ;  /* 0x000000030000720c */ /* 0x000fe20003f06270 */
[----:B------:R-:W-:Y:S01]  /*fc00*/  IMAD.IADD R21, R21, 0x1, R37 ;  /* 0x0000000115157824 */ /* 0x000fe200078e0225 */
[----:B------:R-:W-:Y:S01]  /*fc10*/  UPRMT UR4, URZ, 0x654, UR4 ;  /* 0x000006543f047896 */ /* 0x000fe20008000004 */
[----:B------:R-:W-:-:S04]  /*fc20*/  LEA R2, P1, R20, UR8, 0x1 ;  /* 0x0000000814027c11 */ /* 0x000fc8000f8208ff */
[----:B------:R-:W-:Y:S01]  /*fc30*/  LEA.HI.X R42, R20, UR9, R21, 0x1, P1 ;  /* 0x00000009142a7c11 */ /* 0x000fe200088f0c15 */
[----:B0-----:R0:W1:Y:S01]  /*fc40*/  SHFL.IDX PT, R36, R2, RZ, 0x1c1f ;  /* 0x001c1fff02247589 */ /* 0x00106200000e0000 */
[----:B------:R-:W-:Y:S03]  /*fc50*/  BSSY B1, `(.L_x_1156) ;  /* 0x0000012000017945 */ /* 0x000fe60003800000 */
[----:B------:R0:W2:Y:S01]  /*fc60*/  SHFL.IDX PT, R37, R42, RZ, 0x1c1f ;  /* 0x001c1fff2a257589 */ /* 0x0000a200000e0000 */
[----:B------:R-:W-:Y:S01]  /*fc70*/  SYNCS.ARRIVE.TRANS64.RED.A1T0 RZ, [UR4], RZ ;  /* 0x000000ffffff79a7 */ /* 0x000fe20008100404 */
[----:B------:R-:W-:Y:S02]  /*fc80*/  SHF.R.S32.HI R43, RZ, 0x1f, R141 ;  /* 0x0000001fff2b7819 */ /* 0x000fe4000001148d */
[----:B------:R-:W-:Y:S01]  /*fc90*/  SHF.R.S32.HI R44, RZ, 0x1f, R139 ;  /* 0x0000001fff2c7819 */ /* 0x000fe2000001148b */
[----:B------:R-:W-:Y:S06]  /*fca0*/  @P0 BRA `(.L_x_1157) ;  /* 0x0000000000300947 */ /* 0x000fec0003800000 */
[----:B------:R-:W-:Y:S02]  /*fcb0*/  ULDC UR4, c[0x0][0xac8] ;  /* 0x0002b20000047ab9 */ /* 0x000fe40000000800 */
[----:B------:R-:W-:Y:S02]  /*fcc0*/  ISETP.GE.AND P1, PT, R139, UR4, PT ;  /* 0x000000048b007c0c */ /* 0x000fe4000bf26270 */
[----:B------:R-:W-:Y:S02]  /*fcd0*/  ISETP.GE.AND P2, PT, R141, UR4, PT ;  /* 0x000000048d007c0c */ /* 0x000fe4000bf46270 */
[----:B------:R-:W-:-:S09]  /*fce0*/  ISETP.GE.AND P0, PT, R138, UR4, PT ;  /* 0x000000048a007c0c */ /* 0x000fd2000bf06270 */
[-C--:B-1----:R-:W-:Y:S02]  /*fcf0*/  @!P1 LEA R38, P3, R139, R36.reuse, 0x1 ;  /* 0x000000248b269211 */ /* 0x082fe400078608ff */
[----:B------:R-:W-:Y:S02]  /*fd00*/  @!P2 LEA R40, P4, R141, R36, 0x1 ;  /* 0x000000248d28a211 */ /* 0x000fe400078808ff */
[----:B--2---:R-:W-:Y:S01]  /*fd10*/  @!P0 IMAD.WIDE R20, R138, 0x2, R36 ;  /* 0x000000028a148825 */ /* 0x004fe200078e0224 */
[-C--:B------:R-:W-:Y:S02]  /*fd20*/  @!P1 LEA.HI.X R39, R139, R37.reuse, R44, 0x1, P3 ;  /* 0x000000258b279211 */ /* 0x080fe400018f0c2c */
[----:B------:R-:W-:Y:S02]  /*fd30*/  @!P2 LEA.HI.X R41, R141, R37, R43, 0x1, P4 ;  /* 0x000000258d29a211 */ /* 0x000fe400020f0c2b */
[----:B-----5:R3:W-:Y:S04]  /*fd40*/  @!P0 ST.E.128 desc[UR56][R20.64], R4 ;  /* 0x0000000414008985 */ /* 0x0207e8000c101d38 */
[----:B------:R3:W-:Y:S04]  /*fd50*/  @!P1 ST.E.128 desc[UR56][R38.64], R12 ;  /* 0x0000000c26009985 */ /* 0x0007e8000c101d38 */
[----:B------:R3:W-:Y:S02]  /*fd60*/  @!P2 ST.E.128 desc[UR56][R40.64], R28 ;  /* 0x0000001c2800a985 */ /* 0x0007e4000c101d38 */
.L_x_1157:
[----:B------:R-:W-:Y:S05]  /*fd70*/  BSYNC B1 ;  /* 0x0000000000017941 */ /* 0x000fea0003800000 */
.L_x_1156:
        /* <DEDUP_REMOVED lines=19> */
.L_x_1155:
[----:B------:R-:W-:Y:S01]  /*feb0*/  ULDC.64 UR12, c[0x0][0xb08] ;  /* 0x0002c200000c7ab9 */ /* 0x000fe20000000a00 */
[----:B0-----:R-:W0:Y:S01]  /*fec0*/  @P1 LDC R0, c[0x0][0xbec] ;  /* 0x0002fb00ff001b82 */ /* 0x001e220000000800 */
[----:B------:R-:W-:Y:S01]  /*fed0*/  UIMAD UR9, UR14, UR12, URZ ;  /* 0x0000000c0e0972a4 */ /* 0x000fe2000f8e023f */
[----:B------:R-:W-:Y:S01]  /*fee0*/  IMAD.MOV.U32 R5, RZ, RZ, R11 ;  /* 0x000000ffff057224 */ /* 0x000fe200078e000b */
[----:B------:R-:W-:Y:S01]  /*fef0*/  UIMAD.WIDE.U32 UR10, UR4, UR12, URZ ;  /* 0x0000000c040a72a5 */ /* 0x000fe2000f8e003f */
[----:B------:R-:W-:Y:S01]  /*ff00*/  VIADD R26, R17, 0x8 ;  /* 0x00000008111a7836 */ /* 0x000fe20000000000 */
[----:B------:R-:W-:Y:S01]  /*ff10*/  UIMAD UR9, UR4, UR13, UR9 ;  /* 0x0000000d040972a4 */ /* 0x000fe2000f8e0209 */
[----:B------:R-:W-:Y:S01]  /*ff20*/  BSSY B1, `(.L_x_1159) ;  /* 0x0000064000017945 */ /* 0x000fe20003800000 */
[----:B------:R-:W-:Y:S01]  /*ff30*/  USHF.R.S32.HI UR4, URZ, 0x1f, UR8 ;  /* 0x0000001f3f047899 */ /* 0x000fe20008011408 */
[----:B------:R-:W1:Y:S01]  /*ff40*/  @P1 LDC R3, c[0x0][0xbf0] ;  /* 0x0002fc00ff031b82 */ /* 0x000e620000000800 */
[----:B------:R-:W-:Y:S01]  /*ff50*/  UIADD3 UR11, UR11, UR9, URZ ;  /* 0x000000090b0b7290 */ /* 0x000fe2000fffe03f */
[----:B------:R-:W-:Y:S01]  /*ff60*/  SHF.R.S32.HI R24, RZ, 0x1f, R17 ;  /* 0x0000001fff187819 */ /* 0x000fe20000011411 */
[----:B------:R-:W-:Y:S01]  /*ff70*/  ULDC.64 UR12, c[0x0][0xb38] ;  /* 0x0002ce00000c7ab9 */ /* 0x000fe20000000a00 */
[----:B------:R-:W-:Y:S01]  /*ff80*/  SHF.R.S32.HI R27, RZ, 0x1f, R140 ;  /* 0x0000001fff1b7819 */ /* 0x000fe2000001148c */
[----:B------:R-:W-:Y:S01]  /*ff90*/  UIMAD.WIDE.U32 UR10, UR40, UR12, UR10 ;  /* 0x0000000c280a72a5 */ /* 0x000fe2000f8e000a */
[----:B------:R-:W-:-:S02]  /*ffa0*/  SHF.R.S32.HI R25, RZ, 0x1f, R26 ;  /* 0x0000001fff197819 */ /* 0x000fc4000001141a */
[----:B------:R-:W-:Y:S01]  /*ffb0*/  SHF.R.S32.HI R28, RZ, 0x1f, R146 ;  /* 0x0000001fff1c7819 */ /* 0x000fe20000011492 */
[----:B------:R-:W-:Y:S01]  /*ffc0*/  UIMAD UR11, UR40, UR13, UR11 ;  /* 0x0000000d280b72a4 */ /* 0x000fe2000f8e020b */
[----:B------:R-:W-:Y:S02]  /*ffd0*/  SHF.R.S32.HI R29, RZ, 0x1f, R147 ;  /* 0x0000001fff1d7819 */ /* 0x000fe40000011493 */
[----:B------:R-:W-:Y:S01]  /*ffe0*/  ULDC.64 UR12, c[0x0][0xb40] ;  /* 0x0002d000000c7ab9 */ /* 0x000fe20000000a00 */
[----:B------:R-:W-:Y:S01]  /*fff0*/  SHF.R.S32.HI R30, RZ, 0x1f, R148 ;  /* 0x0000001fff1e7819 */ /* 0x000fe20000011494 */
[----:B------:R-:W-:Y:S01]  /*10000*/  UIMAD UR4, UR4, UR12, URZ ;  /* 0x0000000c040472a4 */ /* 0x000fe2000f8e023f */
[----:B------:R-:W-:Y:S01]  /*10010*/  SHF.R.S32.HI R31, RZ, 0x1f, R149 ;  /* 0x0000001fff1f7819 */ /* 0x000fe20000011495 */
[----:B0-----:R-:W-:Y:S01]  /*10020*/  @P1 IMAD.HI.U32 R0, R11, R0, RZ ;  /* 0x000000000b001227 */ /* 0x001fe200078e00ff */
[----:B------:R-:W-:Y:S01]  /*10030*/  SHF.R.S32.HI R32, RZ, 0x1f, R150 ;  /* 0x0000001fff207819 */ /* 0x000fe20000011496 */
[----:B------:R-:W-:-:S02]  /*10040*/  UIMAD UR4, UR8, UR13, UR4 ;  /* 0x0000000d080472a4 */ /* 0x000fc4000f8e0204 */
[----:B------:R-:W-:-:S03]  /*10050*/  UIMAD.WIDE.U32 UR8, UR8, UR12, UR10 ;  /* 0x0000000c080872a5 */ /* 0x000fc6000f8e000a */
[----:B------:R-:W-:Y:S01]  /*10060*/  ULDC.64 UR10, c[0x0][0xb48] ;  /* 0x0002d200000a7ab9 */ /* 0x000fe20000000a00 */
[----:B------:R-:W-:Y:S01]  /*10070*/  UIADD3 UR9, UR9, UR4, URZ ;  /* 0x0000000409097290 */ /* 0x000fe2000fffe03f */
[----:B-1----:R-:W-:Y:S01]  /*10080*/  @P1 SHF.R.U32.HI R5, RZ, R3, R0 ;  /* 0x00000003ff051219 */ /* 0x002fe20000011600 */
[----:B------:R-:W-:Y:S02]  /*10090*/  UIADD3 UR4, UR41, 0x2d820, URZ ;  /* 0x0002d82029047890 */ /* 0x000fe4000fffe03f */
[----:B------:R-:W-:Y:S01]  /*100a0*/  UIMAD.WIDE.U32 UR8, UR37, UR10, UR8 ;  /* 0x0000000a250872a5 */ /* 0x000fe2000f8e0008 */
[--C-:B------:R-:W-:Y:S01]  /*100b0*/  SHF.R.S32.HI R0, RZ, 0x1f, R5.reuse ;  /* 0x0000001fff007819 */ /* 0x100fe20000011405 */
[----:B------:R-:W-:Y:S01]  /*100c0*/  IMAD.MOV R7, RZ, RZ, -R5 ;  /* 0x000000ffff077224 */ /* 0x000fe200078e0a05 */
[----:B------:R-:W-:Y:S02]  /*100d0*/  UPRMT UR4, URZ, 0x654, UR4 ;  /* 0x000006543f047896 */ /* 0x000fe40008000004 */
[----:B------:R-:W-:Y:S01]  /*100e0*/  UIMAD UR37, UR37, UR11, UR9 ;  /* 0x0000000b252572a4 */ /* 0x000fe2000f8e0209 */
[----:B------:R-:W-:-:S02]  /*100f0*/  IMAD R7, R36, R7, R11 ;  /* 0x0000000724077224 */ /* 0x000fc400078e020b */
[----:B------:R-:W-:Y:S01]  /*10100*/  ULDC.64 UR10, c[0x0][0xb30] ;  /* 0x0002cc00000a7ab9 */ /* 0x000fe20000000a00 */
[----:B------:R-:W-:Y:S02]  /*10110*/  IMAD.U32 R3, RZ, RZ, UR9 ;  /* 0x00000009ff037e24 */ /* 0x000fe4000f8e00ff */
[----:B------:R-:W-:Y:S01]  /*10120*/  IMAD R0, R0, UR10, RZ ;  /* 0x0000000a00007c24 */ /* 0x000fe2000f8e02ff */
[----:B------:R-:W-:Y:S01]  /*10130*/  SYNCS.ARRIVE.TRANS64.RED.A1T0 RZ, [UR4], RZ ;  /* 0x000000ffffff79a7 */ /* 0x000fe20008100404 */
[----:B------:R-:W-:Y:S01]  /*10140*/  IMAD.U32 R2, RZ, RZ, UR8 ;  /* 0x00000008ff027e24 */ /* 0x000fe2000f8e00ff */
[----:B------:R-:W-:Y:S01]  /*10150*/  ULDC.64 UR8, c[0x0][0xb28] ;  /* 0x0002ca0000087ab9 */ /* 0x000fe20000000a00 */
[----:B------:R-:W-:Y:S02]  /*10160*/  IMAD.U32 R3, RZ, RZ, UR37 ;  /* 0x00000025ff037e24 */ /* 0x000fe4000f8e00ff */
[C---:B------:R-:W-:Y:S01]  /*10170*/  IMAD R9, R5.reuse, UR11, R0 ;  /* 0x0000000b05097c24 */ /* 0x040fe2000f8e0200 */
[----:B------:R-:W-:Y:S01]  /*10180*/  SHF.R.S32.HI R0, RZ, 0x1f, R7 ;  /* 0x0000001fff007819 */ /* 0x000fe20000011407 */
[----:B------:R-:W-:-:S04]  /*10190*/  IMAD.WIDE.U32 R2, R5, UR10, R2 ;  /* 0x0000000a05027c25 */ /* 0x000fc8000f8e0002 */
[----:B------:R-:W-:Y:S02]  /*101a0*/  IMAD R0, R0, UR8, RZ ;  /* 0x0000000800007c24 */ /* 0x000fe4000f8e02ff */
[----:B------:R-:W-:Y:S02]  /*101b0*/  IMAD.IADD R3, R3, 0x1, R9 ;  /* 0x0000000103037824 */ /* 0x000fe400078e0209 */
[C---:B------:R-:W-:Y:S02]  /*101c0*/  IMAD R5, R7.reuse, UR9, R0 ;  /* 0x0000000907057c24 */ /* 0x040fe4000f8e0200 */
[----:B------:R-:W-:Y:S01]  /*101d0*/  IMAD.WIDE.U32 R2, R7, UR8, R2 ;  /* 0x0000000807027c25 */ /* 0x000fe2000f8e0002 */
[----:B------:R-:W-:-:S03]  /*101e0*/  ULDC.64 UR8, c[0x0][0xb00] ;  /* 0x0002c00000087ab9 */ /* 0x000fc60000000a00 */
[----:B------:R-:W-:Y:S01]  /*101f0*/  IMAD.IADD R3, R3, 0x1, R5 ;  /* 0x0000000103037824 */ /* 0x000fe200078e0205 */
[----:B------:R-:W-:-:S04]  /*10200*/  LEA R0, P1, R2, UR8, 0x2 ;  /* 0x0000000802007c11 */ /* 0x000fc8000f8210ff */
[----:B------:R-:W-:Y:S01]  /*10210*/  LEA.HI.X R14, R2, UR9, R3, 0x2, P1 ;  /* 0x00000009020e7c11 */ /* 0x000fe200088f1403 */
        /* <DEDUP_REMOVED lines=9> */
[C---:B------:R-:W-:Y:S02]  /*102b0*/  @!P3 LEA R4, P6, R26.reuse, R15, 0x2 ;  /* 0x0000000f1a04b211 */ /* 0x040fe400078c10ff */
[-C--:B--2---:R-:W-:Y:S02]  /*102c0*/  @!P1 LEA.HI.X R3, R17, R13.reuse, R24, 0x2, P5 ;  /* 0x0000000d11039211 */ /* 0x084fe400028f1418 */
[----:B------:R-:W-:Y:S02]  /*102d0*/  @!P3 LEA.HI.X R5, R26, R13, R25, 0x2, P6 ;  /* 0x0000000d1a05b211 */ /* 0x000fe400030f1419 */
[----:B------:R-:W-:Y:S01]  /*102e0*/  ISETP.GE.AND P5, PT, R149, UR4, PT ;  /* 0x0000000495007c0c */ /* 0x000fe2000bfa6270 */
[----:B------:R1:W-:Y:S01]  /*102f0*/  @!P1 ST.E.64 desc[UR56][R2.64], R20 ;  /* 0x0000001402009985 */ /* 0x0003e2000c101b38 */
[----:B------:R-:W-:-:S02]  /*10300*/  @!P4 LEA R6, P1, R140, R15, 0x2 ;  /* 0x0000000f8c06c211 */ /* 0x000fc400078210ff */
[----:B------:R-:W-:Y:S01]  /*10310*/  @!P2 LEA R8, P6, R150, R15, 0x2 ;  /* 0x0000000f9608a211 */ /* 0x000fe200078c10ff */
[----:B------:R2:W-:Y:S01]  /*10320*/  @!P3 ST.E.64 desc[UR56][R4.64], R92 ;  /* 0x0000005c0400b985 */ /* 0x0005e2000c101b38 */
[----:B------:R-:W-:Y:S02]  /*10330*/  ISETP.GE.AND P3, PT, R148, UR4, PT ;  /* 0x0000000494007c0c */ /* 0x000fe4000bf66270 */
[-C--:B------:R-:W-:Y:S02]  /*10340*/  @!P4 LEA.HI.X R7, R140, R13.reuse, R27, 0x2, P1 ;  /* 0x0000000d8c07c211 */ /* 0x080fe400008f141b */
[----:B------:R-:W-:Y:S02]  /*10350*/  ISETP.GE.AND P1, PT, R147, UR4, PT ;  /* 0x0000000493007c0c */ /* 0x000fe4000bf26270 */
[----:B------:R-:W-:Y:S01]  /*10360*/  @!P2 LEA.HI.X R9, R150, R13, R32, 0x2, P6 ;  /* 0x0000000d9609a211 */ /* 0x000fe200030f1420 */
[----:B------:R3:W-:Y:S01]  /*10370*/  @!P4 ST.E.64 desc[UR56][R6.64], R96 ;  /* 0x000000600600c985 */ /* 0x0007e2000c101b38 */
[----:B------:R-:W-:-:S03]  /*10380*/  @!P5 LEA R10, P4, R149, R15, 0x2 ;  /* 0x0000000f950ad211 */ /* 0x000fc600078810ff */
[----:B------:R4:W-:Y:S01]  /*10390*/  @!P2 ST.E.64 desc[UR56][R8.64], R100 ;  /* 0x000000640800a985 */ /* 0x0009e2000c101b38 */
[----:B------:R-:W-:Y:S02]  /*103a0*/  ISETP.GE.AND P2, PT, R146, UR4, PT ;  /* 0x0000000492007c0c */ /* 0x000fe4000bf46270 */
[----:B------:R-:W-:Y:S02]  /*103b0*/  @!P5 LEA.HI.X R11, R149, R13, R31, 0x2, P4 ;  /* 0x0000000d950bd211 */ /* 0x000fe400020f141f */
[CC--:B-1----:R-:W-:Y:S02]  /*103c0*/  @!P3 LEA R2, P6, R148.reuse, R15.reuse, 0x2 ;  /* 0x0000000f9402b211 */ /* 0x0c2fe400078c10ff */
[----:B--2---:R-:W-:Y:S01]  /*103d0*/  @!P1 LEA R4, P4, R147, R15, 0x2 ;  /* 0x0000000f93049211 */ /* 0x004fe200078810ff */
[----:B------:R1:W-:Y:S01]  /*103e0*/  @!P5 ST.E.64 desc[UR56][R10.64], R104 ;  /* 0x000000680a00d985 */ /* 0x0003e2000c101b38 */
[----:B------:R-:W-:Y:S02]  /*103f0*/  @!P3 LEA.HI.X R3, R148, R13, R30, 0x2, P6 ;  /* 0x0000000d9403b211 */ /* 0x000fe400030f141e */
[----:B------:R-:W-:-:S02]  /*10400*/  ISETP.GE.AND P5, PT, R145, UR4, PT ;  /* 0x0000000491007c0c */ /* 0x000fc4000bfa6270 */
[----:B------:R-:W-:Y:S01]  /*10410*/  @!P1 LEA.HI.X R5, R147, R13, R29, 0x2, P4 ;  /* 0x0000000d93059211 */ /* 0x000fe200020f141d */
        /* <DEDUP_REMOVED lines=9> */
[C---:B-1----:R-:W-:Y:S02]  /*104b0*/  @!P4 LEA R10, P2, R144.reuse, R15, 0x2 ;  /* 0x0000000f900ac211 */ /* 0x042fe400078410ff */
[----:B------:R-:W-:Y:S02]  /*104c0*/  @!P5 LEA.HI.X R9, R145, R13, R157, 0x2, P6 ;  /* 0x0000000d9109d211 */ /* 0x000fe400030f149d */
[C---:B--2---:R-:W-:Y:S02]  /*104d0*/  @!P3 LEA R2, P6, R143.reuse, R15, 0x2 ;  /* 0x0000000f8f02b211 */ /* 0x044fe400078c10ff */
[----:B------:R-:W-:Y:S01]  /*104e0*/  @!P4 LEA.HI.X R11, R144, R13, R156, 0x2, P2 ;  /* 0x0000000d900bc211 */ /* 0x000fe200010f149c */
[----:B------:R3:W-:Y:S01]  /*104f0*/  @!P5 ST.E.64 desc[UR56][R8.64], R120 ;  /* 0x000000780800d985 */ /* 0x0007e2000c101b38 */
[C---:B------:R-:W-:Y:S02]  /*10500*/  @!P1 LEA R12, P2, R142.reuse, R15, 0x2 ;  /* 0x0000000f8e0c9211 */ /* 0x040fe400078410ff */
[-C--:B------:R-:W-:Y:S01]  /*10510*/  @!P3 LEA.HI.X R3, R143, R13.reuse, R155, 0x2, P6 ;  /* 0x0000000d8f03b211 */ /* 0x080fe200030f149b */
[----:B------:R3:W-:Y:S01]  /*10520*/  @!P4 ST.E.64 desc[UR56][R10.64], R124 ;  /* 0x0000007c0a00c985 */ /* 0x0007e2000c101b38 */
[----:B------:R-:W-:-:S03]  /*10530*/  @!P1 LEA.HI.X R13, R142, R13, R154, 0x2, P2 ;  /* 0x0000000d8e0d9211 */ /* 0x000fc600010f149a */
[----:B------:R3:W-:Y:S04]  /*10540*/  @!P3 ST.E.64 desc[UR56][R2.64], R128 ;  /* 0x000000800200b985 */ /* 0x0007e8000c101b38 */
[----:B------:R3:W-:Y:S02]  /*10550*/  @!P1 ST.E.64 desc[UR56][R12.64], R132 ;  /* 0x000000840c009985 */ /* 0x0007e4000c101b38 */
.L_x_1160:
[----:B------:R-:W-:Y:S05]  /*10560*/  BSYNC B1 ;  /* 0x0000000000017941 */ /* 0x000fea0003800000 */
.L_x_1159:
[----:B-1----:R1:W4:Y:S04]  /*10570*/  SHFL.IDX PT, R15, R14, 0x1, 0x1c1f ;  /* 0x003c1f000e0f7f89 */ /* 0x00232800000e0000 */
        /* <DEDUP_REMOVED lines=8> */
[CC--:B0--3--:R-:W-:Y:S02]  /*10600*/  @!P5 LEA R2, P0, R17.reuse, R21.reuse, 0x2 ;  /* 0x000000151102d211 */ /* 0x0c9fe400078010ff */
[C---:B------:R-:W-:Y:S02]  /*10610*/  @!P6 LEA R4, P1, R26.reuse, R21, 0x2 ;  /* 0x000000151a04e211 */ /* 0x040fe400078210ff */
[-C--:B----4-:R-:W-:Y:S02]  /*10620*/  @!P5 LEA.HI.X R3, R17, R15.reuse, R24, 0x2, P0 ;  /* 0x0000000f1103d211 */ /* 0x090fe400000f1418 */
[----:B------:R-:W-:Y:S02]  /*10630*/  @!P6 LEA.HI.X R5, R26, R15, R25, 0x2, P1 ;  /* 0x0000000f1a05e211 */ /* 0x000fe400008f1419 */
[----:B------:R-:W-:Y:S01]  /*10640*/  ISETP.GE.AND P1, PT, R148, UR4, PT ;  /* 0x0000000494007c0c */ /* 0x000fe2000bf26270 */
[----:B------:R0:W-:Y:S01]  /*10650*/  @!P5 ST.E.64 desc[UR56][R2.64], R90 ;  /* 0x0000005a0200d985 */ /* 0x0001e2000c101b38 */
[----:B------:R-:W-:-:S02]  /*10660*/  @!P2 LEA R6, P0, R140, R21, 0x2 ;  /* 0x000000158c06a211 */ /* 0x000fc400078010ff */
[-C--:B------:R-:W-:Y:S01]  /*10670*/  @!P3 LEA R8, P5, R150, R21.reuse, 0x2 ;  /* 0x000000159608b211 */ /* 0x080fe200078a10ff */
[----:B------:R3:W-:Y:S01]  /*10680*/  @!P6 ST.E.64 desc[UR56][R4.64], R94 ;  /* 0x0000005e0400e985 */ /* 0x0007e2000c101b38 */
[----:B------:R-:W-:Y:S02]  /*10690*/  @!P4 LEA R10, P6, R149, R21, 0x2 ;  /* 0x00000015950ac211 */ /* 0x000fe400078c10ff */
[-C--:B------:R-:W-:Y:S02]  /*106a0*/  @!P2 LEA.HI.X R7, R140, R15.reuse, R27, 0x2, P0 ;  /* 0x0000000f8c07a211 */ /* 0x080fe400000f141b */
[-C--:B------:R-:W-:Y:S02]  /*106b0*/  @!P3 LEA.HI.X R9, R150, R15.reuse, R32, 0x2, P5 ;  /* 0x0000000f9609b211 */ /* 0x080fe400028f1420 */
[----:B------:R-:W-:Y:S01]  /*106c0*/  ISETP.GE.AND P0, PT, R147, UR4, PT ;  /* 0x0000000493007c0c */ /* 0x000fe2000bf06270 */
[----:B------:R-:W-:Y:S01]  /*106d0*/  @!P2 ST.E.64 desc[UR56][R6.64], R98 ;  /* 0x000000620600a985 */ /* 0x000fe2000c101b38 */
[----:B------:R-:W-:-:S02]  /*106e0*/  @!P4 LEA.HI.X R11, R149, R15, R31, 0x2, P6 ;  /* 0x0000000f950bc211 */ /* 0x000fc400030f141f */
[----:B0-----:R-:W-:Y:S01]  /*106f0*/  @!P1 LEA R2, P5, R148, R21, 0x2 ;  /* 0x0000001594029211 */ /* 0x001fe200078a10ff */
[----:B------:R0:W-:Y:S01]  /*10700*/  @!P3 ST.E.64 desc[UR56][R8.64], R102 ;  /* 0x000000660800b985 */ /* 0x0001e2000c101b38 */
[----:B------:R-:W-:Y:S02]  /*10710*/  ISETP.GE.AND P3, PT, R145, UR4, PT ;  /* 0x0000000491007c0c */ /* 0x000fe4000bf66270 */
[----:B------:R-:W-:Y:S01]  /*10720*/  ISETP.GE.AND P2, PT, R144, UR4, PT ;  /* 0x0000000490007c0c */ /* 0x000fe2000bf46270 */
[----:B------:R4:W-:Y:S01]  /*10730*/  @!P4 ST.E.64 desc[UR56][R10.64], R106 ;  /* 0x0000006a0a00c985 */ /* 0x0009e2000c101b38 */
[----:B------:R-:W-:Y:S02]  /*10740*/  ISETP.GE.AND P4, PT, R146, UR4, PT ;  /* 0x0000000492007c0c */ /* 0x000fe4000bf86270 */
[----:B------:R-:W-:Y:S02]  /*10750*/  @!P1 LEA.HI.X R3, R148, R15, R30, 0x2, P5 ;  /* 0x0000000f94039211 */ /* 0x000fe400028f141e */
[----:B------:R-:W-:-:S02]  /*10760*/  ISETP.GE.AND P5, PT, R143, UR4, PT ;  /* 0x000000048f007c0c */ /* 0x000fc4000bfa6270 */
[C---:B---3--:R-:W-:Y:S01]  /*10770*/  @!P0 LEA R4, P6, R147.reuse, R21, 0x2 ;  /* 0x0000001593048211 */ /* 0x048fe200078c10ff */
[----:B------:R3:W-:Y:S03]  /*10780*/  @!P1 ST.E.64 desc[UR56][R2.64], R110 ;  /* 0x0000006e02009985 */ /* 0x0007e6000c101b38 */
[----:B------:R-:W-:Y:S02]  /*10790*/  @!P0 LEA.HI.X R5, R147, R15, R29, 0x2, P6 ;  /* 0x0000000f93058211 */ /* 0x000fe400030f141d */
[-C--:B0-----:R-:W-:Y:S02]  /*107a0*/  @!P3 LEA R8, P6, R145, R21.reuse, 0x2 ;  /* 0x000000159108b211 */ /* 0x081fe400078c10ff */
[-C--:B------:R-:W-:Y:S01]  /*107b0*/  @!P4 LEA R6, P1, R146, R21.reuse, 0x2 ;  /* 0x000000159206c211 */ /* 0x080fe200078210ff */
[----:B------:R3:W-:Y:S01]  /*107c0*/  @!P0 ST.E.64 desc[UR56][R4.64], R114 ;  /* 0x0000007204008985 */ /* 0x0007e2000c101b38 */
[----:B----4-:R-:W-:-:S02]  /*107d0*/  @!P2 LEA R10, P0, R144, R21, 0x2 ;  /* 0x00000015900aa211 */ /* 0x010fc400078010ff */
[----:B------:R-:W-:Y:S02]  /*107e0*/  @!P4 LEA.HI.X R7, R146, R15, R28, 0x2, P1 ;  /* 0x0000000f9207c211 */ /* 0x000fe400008f141c */
[----:B------:R-:W-:Y:S02]  /*107f0*/  @!P5 LEA R12, P1, R143, R21, 0x2 ;  /* 0x000000158f0cd211 */ /* 0x000fe400078210ff */
[-C--:B------:R-:W-:Y:S01]  /*10800*/  @!P3 LEA.HI.X R9, R145, R15.reuse, R157, 0x2, P6 ;  /* 0x0000000f9109b211 */ /* 0x080fe200030f149d */
[----:B------:R3:W-:Y:S01]  /*10810*/  @!P4 ST.E.64 desc[UR56][R6.64], R118 ;  /* 0x000000760600c985 */ /* 0x0007e2000c101b38 */
[-C--:B------:R-:W-:Y:S02]  /*10820*/  @!P2 LEA.HI.X R11, R144, R15.reuse, R156, 0x2, P0 ;  /* 0x0000000f900ba211 */ /* 0x080fe400000f149c */
[----:B--2---:R-:W-:Y:S01]  /*10830*/  @!P5 LEA.HI.X R13, R143, R15, R155, 0x2, P1 ;  /* 0x0000000f8f0dd211 */ /* 0x004fe200008f149b */
[----:B------:R3:W-:Y:S01]  /*10840*/  @!P3 ST.E.64 desc[UR56][R8.64], R122 ;  /* 0x0000007a0800b985 */ /* 0x0007e2000c101b38 */
[----:B------:R-:W-:-:S03]  /*10850*/  ISETP.GE.AND P0, PT, R142, UR4, PT ;  /* 0x000000048e007c0c */ /* 0x000fc6000bf06270 */
[----:B------:R3:W-:Y:S04]  /*10860*/  @!P2 ST.E.64 desc[UR56][R10.64], R126 ;  /* 0x0000007e0a00a985 */ /* 0x0007e8000c101b38 */
[----:B------:R3:W-:Y:S06]  /*10870*/  @!P5 ST.E.64 desc[UR56][R12.64], R130 ;  /* 0x000000820c00d985 */ /* 0x0007ec000c101b38 */
[----:B------:R-:W-:Y:S05]  /*10880*/  @P0 BRA `(.L_x_1158) ;  /* 0x0000000800d00947 */ /* 0x000fea0003800000 */
[----:B---3--:R-:W-:-:S04]  /*10890*/  LEA R2, P0, R142, R21, 0x2 ;  /* 0x000000158e027211 */ /* 0x008fc800078010ff */
[----:B------:R-:W-:-:S05]  /*108a0*/  LEA.HI.X R3, R142, R15, R154, 0x2, P0 ;  /* 0x0000000f8e037211 */ /* 0x000fca00000f149a */
[----:B------:R0:W-:Y:S01]  /*108b0*/  ST.E.64 desc[UR56][R2.64], R134 ;  /* 0x0000008602007985 */ /* 0x0001e2000c101b38 */
[----:B------:R-:W-:Y:S05]  /*108c0*/  BRA `(.L_x_1158) ;  /* 0x0000000800c07947 */ /* 0x000fea0003800000 */
.L_x_1153:
[----:B------:R-:W-:Y:S02]  /*108d0*/  ULDC.64 UR8, c[0x0][0xc00] ;  /* 0x0003000000087ab9 */ /* 0x000fe40000000a00 */
[----:B------:R-:W-:-:S04]  /*108e0*/  UISETP.NE.U32.AND UP0, UPT, UR8, URZ, UPT ;  /* 0x0000003f0800728c */ /* 0x000fc8000bf05070 */
[----:B------:R-:W-:-:S03]  /*108f0*/  UISETP.NE.AND.EX UP0, UPT, UR9, URZ, UPT, UP0 ;  /* 0x0000003f0900728c */ /* 0x000fc6000bf05300 */
[----:B------:R-:W-:Y:S02]  /*10900*/  ULDC.64 UR8, c[0x0][0xc00] ;  /* 0x0003000000087ab9 */ /* 0x000fe40000000a00 */
[----:B------:R-:W-:Y:S01]  /*10910*/  UIMAD.WIDE UR8, UR43, 0x4, UR8 ;  /* 0x000000042b0878a5 */ /* 0x000fe2000f8e0208 */
[----:B------:R-:W-:-:S05]  /*10920*/  PLOP3.LUT P1, PT, PT, PT, UP0, 0x80, 0x0 ;  /* 0x000000000000781c */ /* 0x000fca0003f2f008 */
[----:B------:R-:W-:Y:S02]  /*10930*/  IMAD.U32 R2, RZ, RZ, UR8 ;  /* 0x00000008ff027e24 */ /* 0x000fe4000f8e00ff */
[----:B------:R-:W-:Y:S01]  /*10940*/  IMAD.U32 R3, RZ, RZ, UR9 ;  /* 0x00000009ff037e24 */ /* 0x000fe2000f8e00ff */
[----:B------:R-:W-:Y:S02]  /*10950*/  ULDC.64 UR8, c[0x0][0xc08] ;  /* 0x0003020000087ab9 */ /* 0x000fe40000000a00 */
[----:B------:R-:W-:Y:S01]  /*10960*/  UISETP.NE.U32.AND UP1, UPT, UR8, URZ, UPT ;  /* 0x0000003f0800728c */ /* 0x000fe2000bf25070 */
[----:B------:R-:W-:Y:S02]  /*10970*/  ULDC UR4, c[0x0][0xa88] ;  /* 0x0002a20000047ab9 */ /* 0x000fe40000000800 */
[----:B------:R-:W2:Y:S01]  /*10980*/  @P1 LDG.E R6, desc[UR56][R2.64] ;  /* 0x0000003802061981 */ /* 0x000ea2000c1e1900 */
[----:B------:R-:W-:Y:S01]  /*10990*/  UISETP.NE.AND.EX UP1, UPT, UR9, URZ, UPT, UP1 ;  /* 0x0000003f0900728c */ /* 0x000fe2000bf25310 */
[----:B------:R-:W-:Y:S01]  /*109a0*/  IMAD.U32 R0, RZ, RZ, UR4 ;  /* 0x00000004ff007e24 */ /* 0x000fe2000f8e00ff */
[----:B------:R-:W0:Y:S04]  /*109b0*/  S2R R7, SR_TID.X ;  /* 0x0000000000077919 */ /* 0x000e280000002100 */
[----:B------:R-:W-:-:S05]  /*109c0*/  PLOP3.LUT P2, PT, PT, PT, UP1, 0x80, 0x0 ;  /* 0x000000000000781c */ /* 0x000fca0003f4f018 */
[----:B------:R-:W-:Y:S02]  /*109d0*/  @UP1 ULDC.64 UR8, c[0x0][0xc08] ;  /* 0x0003020000081ab9 */ /* 0x000fe40000000a00 */
[----:B------:R-:W-:-:S06]  /*109e0*/  @UP1 UIMAD.WIDE UR8, UR43, 0x4, UR8 ;  /* 0x000000042b0818a5 */ /* 0x000fcc000f8e0208 */
[----:B------:R-:W-:Y:S02]  /*109f0*/  IMAD.U32 R4, RZ, RZ, UR8 ;  /* 0x00000008ff047e24 */ /* 0x000fe4000f8e00ff */
[----:B------:R-:W-:-:S05]  /*10a00*/  IMAD.U32 R5, RZ, RZ, UR9 ;  /* 0x00000009ff057e24 */ /* 0x000fca000f8e00ff */
[----:B------:R1:W5:Y:S01]  /*10a10*/  @P2 LDG.E R0, desc[UR56][R4.64] ;  /* 0x0000003804002981 */ /* 0x000362000c1e1900 */
[----:B------:R-:W-:Y:S01]  /*10a20*/  UISETP.NE.AND UP1, UPT, UR47, URZ, UPT ;  /* 0x0000003f2f00728c */ /* 0x000fe2000bf25270 */
[----:B------:R-:W-:Y:S01]  /*10a30*/  UMOV UR4, URZ ;  /* 0x0000003f00047c82 */ /* 0x000fe20008000000 */
[----:B0-----:R-:W-:-:S09]  /*10a40*/  VIADD R7, R7, 0xffffff80 ;  /* 0xffffff8007077836 */ /* 0x001fd20000000000 */
[----:B------:R-:W-:Y:S01]  /*10a50*/  @!UP1 ULDC UR47, c[0x0][0xad4] ;  /* 0x0002b500002f9ab9 */ /* 0x000fe20000000800 */
[----:B------:R-:W-:Y:S02]  /*10a60*/  ISETP.GT.AND P0, PT, R7, 0xbf, PT ;  /* 0x000000bf0700780c */ /* 0x000fe40003f04270 */
[----:B--2---:R-:W-:Y:S01]  /*10a70*/  @P1 R2UR UR4, R6 ;  /* 0x00000000060412ca */ /* 0x004fe200000e0000 */
[----:B-1----:R-:W-:-:S14]  /*10a80*/  @P2 BRA `(.L_x_1161) ;  /* 0x0000000000102947 */ /* 0x002fdc0003800000 */
[----:B------:R-:W-:Y:S05]  /*10a90*/  @!P1 BRA `(.L_x_1161) ;  /* 0x00000000000c9947 */ /* 0x000fea0003800000 */
[----:B------:R-:W2:Y:S04]  /*10aa0*/  LDG.E R5, desc[UR56][R2.64] ;  /* 0x0000003802057981 */ /* 0x000ea8000c1e1900 */
[----:B-----5:R-:W2:Y:S02]  /*10ab0*/  LDG.E R0, desc[UR56][R2.64+0x4] ;  /* 0x0000043802007981 */ /* 0x020ea4000c1e1900 */
[----:B--2---:R-:W-:-:S07]  /*10ac0*/  IMAD.IADD R0, R0, 0x1, -R5 ;  /* 0x0000000100007824 */ /* 0x004fce00078e0a05 */
.L_x_1161:
[----:B------:R-:W-:Y:S01]  /*10ad0*/  USHF.R.S32.HI UR15, URZ, 0x1f, UR43 ;  /* 0x0000001f3f0f7899 */ /* 0x000fe2000801142b */
[----:B------:R-:W-:Y:S01]  /*10ae0*/  BSSY B1, `(.L_x_1162) ;  /* 0x000003a000017945 */ /* 0x000fe20003800000 */
[----:B------:R-:W-:Y:S02]  /*10af0*/  USHF.R.S32.HI UR21, URZ, 0x1f, UR4 ;  /* 0x0000001f3f157899 */ /* 0x000fe40008011404 */
[----:B------:R-:W-:Y:S02]  /*10b00*/  USEL UR14, UR43, URZ, !UP0 ;  /* 0x0000003f2b0e7287 */ /* 0x000fe4000c000000 */
[----:B------:R-:W-:Y:S01]  /*10b10*/  USEL UR15, UR15, URZ, !UP0 ;  /* 0x0000003f0f0f7287 */ /* 0x000fe2000c000000 */
[----:B------:R-:W-:Y:S11]  /*10b20*/  @P0 BRA `(.L_x_1163) ;  /* 0x0000000000d40947 */ /* 0x000ff60003800000 */
[----:B------:R-:W0:Y:S01]  /*10b30*/  S2R R3, SR_TID.X ;  /* 0x0000000000037919 */ /* 0x000e220000002100 */
[----:B------:R-:W1:Y:S01]  /*10b40*/  LDC R9, c[0x0][0xbe8] ;  /* 0x0002fa00ff097b82 */ /* 0x000e620000000800 */
[----:B------:R-:W-:Y:S02]  /*10b50*/  IMAD.U32 R4, RZ, RZ, UR39 ;  /* 0x00000027ff047e24 */ /* 0x000fe4000f8e00ff */
[----:B-1---5:R-:W-:-:S03]  /*10b60*/  IMAD R2, R0, R9, RZ ;  /* 0x0000000900027224 */ /* 0x022fc600078e02ff */
[----:B0-----:R-:W-:-:S04]  /*10b70*/  IADD3 R4, R4, -0x80, R3 ;  /* 0xffffff8004047810 */ /* 0x001fc80007ffe003 */
[----:B------:R-:W-:-:S13]  /*10b80*/  ISETP.GE.AND P0, PT, R4, R2, PT ;  /* 0x000000020400720c */ /* 0x000fda0003f06270 */
[----:B------:R-:W-:Y:S05]  /*10b90*/  @P0 BRA `(.L_x_1163) ;  /* 0x0000000000b80947 */ /* 0x000fea0003800000 */
[----:B------:R-:W-:Y:S01]  /*10ba0*/  ISETP.NE.AND P0, PT, R9, 0x1, PT ;  /* 0x000000010900780c */ /* 0x000fe20003f05270 */
[----:B------:R-:W-:Y:S01]  /*10bb0*/  UISETP.GT.AND UP0, UPT, UR47, 0x1, UPT ;  /* 0x000000012f00788c */ /* 0x000fe2000bf04270 */
[----:B------:R-:W-:Y:S01]  /*10bc0*/  IMAD.MOV.U32 R5, RZ, RZ, R4 ;  /* 0x000000ffff057224 */ /* 0x000fe200078e0004 */
[----:B------:R-:W-:Y:S02]  /*10bd0*/  UMOV UR19, 0x9b8 ;  /* 0x000009b800137882 */ /* 0x000fe40000000000 */
[----:B------:R-:W-:Y:S02]  /*10be0*/  USEL UR19, UR19, 0x978, UP0 ;  /* 0x0000097813137887 */ /* 0x000fe40008000000 */
[----:B------:R-:W-:-:S06]  /*10bf0*/  USEL UR18, UR37, URZ, UP0 ;  /* 0x0000003f25127287 */ /* 0x000fcc0008000000 */
[----:B------:R-:W0:Y:S04]  /*10c00*/  @P0 LDC R3, c[0x0][0xbec] ;  /* 0x0002fb00ff030b82 */ /* 0x000e280000000800 */
[----:B------:R-:W-:Y:S01]  /*10c10*/  ULDC.64 UR8, c[0x0][UR19+0x218] ;  /* 0x0000860013087abb */ /* 0x000fe20008000a00 */
[----:B------:R-:W-:Y:S01]  /*10c20*/  ULDC.64 UR12, c[0x0][UR19+0x220] ;  /* 0x00008800130c7abb */ /* 0x000fe20008000a00 */
[----:B------:R-:W-:Y:S01]  /*10c30*/  ULDC.64 UR16, c[0x0][UR19+0x228] ;  /* 0x00008a0013107abb */ /* 0x000fe20008000a00 */
[----:B------:R-:W-:Y:S01]  /*10c40*/  UIMAD.WIDE.U32 UR10, UR8, UR40, URZ ;  /* 0x00000028080a72a5 */ /* 0x000fe2000f8e003f */
[----:B------:R-:W1:Y:S01]  /*10c50*/  @P0 LDC R7, c[0x0][0xbf0] ;  /* 0x0002fc00ff070b82 */ /* 0x000e620000000800 */
[----:B------:R-:W-:Y:S02]  /*10c60*/  UIMAD UR20, UR9, UR40, URZ ;  /* 0x00000028091472a4 */ /* 0x000fe4000f8e023f */
[----:B------:R-:W-:-:S02]  /*10c70*/  UIMAD UR13, UR13, UR14, URZ ;  /* 0x0000000e0d0d72a4 */ /* 0x000fc4000f8e023f */
[----:B------:R-:W-:Y:S02]  /*10c80*/  UIMAD.WIDE.U32 UR22, UR16, UR18, URZ ;  /* 0x00000012101672a5 */ /* 0x000fe4000f8e003f */
[----:B------:R-:W-:Y:S02]  /*10c90*/  UIMAD.WIDE.U32 UR8, UR12, UR14, URZ ;  /* 0x0000000e0c0872a5 */ /* 0x000fe4000f8e003f */
[----:B------:R-:W-:Y:S02]  /*10ca0*/  UIMAD UR16, UR17, UR18, URZ ;  /* 0x00000012111072a4 */ /* 0x000fe4000f8e023f */
[----:B------:R-:W-:Y:S02]  /*10cb0*/  UIMAD UR13, UR12, UR15, UR13 ;  /* 0x0000000f0c0d72a4 */ /* 0x000fe4000f8e020d */
[----:B------:R-:W-:Y:S02]  /*10cc0*/  UIADD3 UR10, UP1, UP2, UR8, UR10, UR4 ;  /* 0x0000000a080a7290 */ /* 0x000fe4000fa3e004 */
[----:B------:R-:W-:Y:S01]  /*10cd0*/  UIADD3 UR16, UR23, UR16, URZ ;  /* 0x0000001017107290 */ /* 0x000fe2000fffe03f */
[----:B0-----:R-:W-:Y:S01]  /*10ce0*/  @P0 IMAD.HI.U32 R2, R4, R3, RZ ;  /* 0x0000000304020227 */ /* 0x001fe200078e00ff */
[----:B------:R-:W-:-:S02]  /*10cf0*/  UIADD3 UR20, UR11, UR20, URZ ;  /* 0x000000140b147290 */ /* 0x000fc4000fffe03f */
[----:B------:R-:W-:Y:S01]  /*10d00*/  UIADD3 UR13, UR9, UR13, URZ ;  /* 0x0000000d090d7290 */ /* 0x000fe2000fffe03f */
[----:B------:R-:W-:Y:S02]  /*10d10*/  IMAD.U32 R3, RZ, RZ, UR23 ;  /* 0x00000017ff037e24 */ /* 0x000fe4000f8e00ff */
[----:B------:R-:W-:Y:S01]  /*10d20*/  IMAD.U32 R6, RZ, RZ, UR16 ;  /* 0x00000010ff067e24 */ /* 0x000fe2000f8e00ff */
[----:B------:R-:W-:Y:S01]  /*10d30*/  ULDC.64 UR8, c[0x0][UR19+0x210] ;  /* 0x0000840013087abb */ /* 0x000fe20008000a00 */
[----:B-1----:R-:W-:Y:S01]  /*10d40*/  @P0 SHF.R.U32.HI R5, RZ, R7, R2 ;  /* 0x00000007ff050219 */ /* 0x002fe20000011602 */
[----:B------:R-:W-:-:S04]  /*10d50*/  IMAD.U32 R2, RZ, RZ, UR22 ;  /* 0x00000016ff027e24 */ /* 0x000fc8000f8e00ff */
[--C-:B------:R-:W-:Y:S01]  /*10d60*/  IMAD.MOV R7, RZ, RZ, -R5.reuse ;  /* 0x000000ffff077224 */ /* 0x100fe200078e0a05 */
[----:B------:R-:W-:Y:S01]  /*10d70*/  IADD3 R2, P0, P1, R5, UR10, R2 ;  /* 0x0000000a05027c10 */ /* 0x000fe2000f91e002 */
[----:B------:R-:W-:Y:S01]  /*10d80*/  UIADD3.X UR10, UR13, UR20, UR21, UP1, UP2 ;  /* 0x000000140d0a7290 */ /* 0x000fe20008fe4415 */
[----:B------:R-:W-:Y:S01]  /*10d90*/  SHF.R.S32.HI R5, RZ, 0x1f, R5 ;  /* 0x0000001fff057819 */ /* 0x000fe20000011405 */
[----:B------:R-:W-:-:S04]  /*10da0*/  IMAD R7, R9, R7, R4 ;  /* 0x0000000709077224 */ /* 0x000fc800078e0204 */
[----:B------:R-:W-:Y:S01]  /*10db0*/  IADD3.X R3, R5, UR10, R6, P0, P1 ;  /* 0x0000000a05037c10 */ /* 0x000fe200087e2406 */
[C---:B------:R-:W-:Y:S01]  /*10dc0*/  IMAD R9, R7.reuse, UR9, RZ ;  /* 0x0000000907097c24 */ /* 0x040fe2000f8e02ff */
[----:B------:R-:W-:Y:S01]  /*10dd0*/  SHF.R.S32.HI R4, RZ, 0x1f, R7 ;  /* 0x0000001fff047819 */ /* 0x000fe20000011407 */
[----:B------:R-:W-:Y:S01]  /*10de0*/  ULDC.64 UR10, c[0x0][0xba8] ;  /* 0x0002ea00000a7ab9 */ /* 0x000fe20000000a00 */
[----:B------:R-:W-:Y:S01]  /*10df0*/  @!UP0 ULDC UR10, c[0x0][0xb50] ;  /* 0x0002d400000a8ab9 */ /* 0x000fe20000000800 */
[----:B------:R-:W-:Y:S01]  /*10e00*/  IMAD.WIDE.U32 R2, R7, UR8, R2 ;  /* 0x0000000807027c25 */ /* 0x000fe2000f8e0002 */
[----:B------:R-:W-:-:S03]  /*10e10*/  @!UP0 ULDC UR11, c[0x0][0xb54] ;  /* 0x0002d500000b8ab9 */ /* 0x000fc60000000800 */
[----:B------:R-:W-:Y:S01]  /*10e20*/  IMAD R9, R4, UR8, R9 ;  /* 0x0000000804097c24 */ /* 0x000fe2000f8e0209 */
[----:B------:R-:W-:-:S03]  /*10e30*/  LEA R4, P0, R2, UR10, 0x2 ;  /* 0x0000000a02047c11 */ /* 0x000fc6000f8010ff */
[----:B------:R-:W-:-:S05]  /*10e40*/  IMAD.IADD R3, R3, 0x1, R9 ;  /* 0x0000000103037824 */ /* 0x000fca00078e0209 */
[----:B------:R-:W-:Y:S01]  /*10e50*/  LEA.HI.X R5, R2, UR11, R3, 0x2, P0 ;  /* 0x0000000b02057c11 */ /* 0x000fe200080f1403 */
[----:B------:R-:W-:-:S05]  /*10e60*/  IMAD.MOV.U32 R3, RZ, RZ, -0x800000 ;  /* 0xff800000ff037424 */ /* 0x000fca00078e00ff */
[----:B------:R0:W-:Y:S02]  /*10e70*/  STG.E desc[UR56][R4.64], R3 ;  /* 0x0000000304007986 */ /* 0x0001e4000c101938 */
.L_x_1163:
[----:B------:R-:W-:Y:S05]  /*10e80*/  BSYNC B1 ;  /* 0x0000000000017941 */ /* 0x000fea0003800000 */
.L_x_1162:
[----:B------:R-:W-:-:S06]  /*10e90*/  UISETP.GT.AND UP0, UPT, UR47, 0x1, UPT ;  /* 0x000000012f00788c */ /* 0x000fcc000bf04270 */
[----:B------:R-:W-:-:S13]  /*10ea0*/  PLOP3.LUT P0, PT, PT, PT, UP0, 0x80, 0x0 ;  /* 0x000000000000781c */ /* 0x000fda0003f0f008 */
[----:B------:R-:W-:Y:S05]  /*10eb0*/  @P0 BRA `(.L_x_1158) ;  /* 0x0000000400440947 */ /* 0x000fea0003800000 */
[----:B------:R-:W1:Y:S01]  /*10ec0*/  LDC R11, c[0x0][0xbe8] ;  /* 0x0002fa00ff0b7b82 */ /* 0x000e620000000800 */
[----:B------:R-:W-:Y:S01]  /*10ed0*/  ULDC.64 UR12, c[0x0][0xaa0] ;  /* 0x0002a800000c7ab9 */ /* 0x000fe20000000a00 */
[----:B------:R-:W-:Y:S01]  /*10ee0*/  IMAD R2, R151, 0x60, R152 ;  /* 0x0000006097027824 */ /* 0x000fe200078e0298 */
[----:B------:R-:W-:Y:S01]  /*10ef0*/  UIMAD UR10, UR21, UR12, URZ ;  /* 0x0000000c150a72a4 */ /* 0x000fe2000f8e023f */
[----:B------:R-:W-:Y:S01]  /*10f00*/  BSSY B1, `(.L_x_1164) ;  /* 0x000003b000017945 */ /* 0x000fe20003800000 */
[----:B------:R-:W-:Y:S01]  /*10f10*/  UIMAD.WIDE.U32 UR8, UR4, UR12, URZ ;  /* 0x0000000c040872a5 */ /* 0x000fe2000f8e003f */
[----:B0-----:R-:W-:Y:S01]  /*10f20*/  VIADD R4, R2, UR39 ;  /* 0x0000002702047c36 */ /* 0x001fe20008000000 */
[----:B------:R-:W-:Y:S01]  /*10f30*/  UIMAD UR10, UR4, UR13, UR10 ;  /* 0x0000000d040a72a4 */ /* 0x000fe2000f8e020a */
[----:B------:R-:W-:Y:S02]  /*10f40*/  SHF.R.S32.HI R10, RZ, 0x1f, R141 ;  /* 0x0000001fff0a7819 */ /* 0x000fe4000001148d */
[----:B------:R-:W-:Y:S01]  /*10f50*/  IMAD.MOV.U32 R5, RZ, RZ, R4 ;  /* 0x000000ffff057224 */ /* 0x000fe200078e0004 */
[----:B------:R-:W-:Y:S01]  /*10f60*/  UIADD3 UR9, UR9, UR10, URZ ;  /* 0x0000000a09097290 */ /* 0x000fe2000fffe03f */
[----:B------:R-:W-:-:S02]  /*10f70*/  SHF.R.S32.HI R14, RZ, 0x1f, R139 ;  /* 0x0000001fff0e7819 */ /* 0x000fc4000001148b */
[----:B------:R-:W-:Y:S02]  /*10f80*/  ULDC.64 UR10, c[0x0][0xae8] ;  /* 0x0002ba00000a7ab9 */ /* 0x000fe40000000a00 */
[----:B------:R-:W-:-:S04]  /*10f90*/  UIMAD.WIDE.U32 UR8, UR40, UR10, UR8 ;  /* 0x0000000a280872a5 */ /* 0x000fc8000f8e0008 */
[----:B------:R-:W-:-:S03]  /*10fa0*/  UIMAD UR9, UR40, UR11, UR9 ;  /* 0x0000000b280972a4 */ /* 0x000fc6000f8e0209 */
[----:B------:R-:W-:Y:S01]  /*10fb0*/  ULDC.64 UR10, c[0x0][0xaf0] ;  /* 0x0002bc00000a7ab9 */ /* 0x000fe20000000a00 */
[----:B-1----:R-:W-:Y:S01]  /*10fc0*/  ISETP.NE.AND P0, PT, R11, 0x1, PT ;  /* 0x000000010b00780c */ /* 0x002fe20003f05270 */
[----:B------:R-:W-:-:S04]  /*10fd0*/  UIMAD UR15, UR15, UR10, URZ ;  /* 0x0000000a0f0f72a4 */ /* 0x000fc8000f8e023f */
[----:B------:R-:W-:Y:S02]  /*10fe0*/  UIMAD UR4, UR14, UR11, UR15 ;  /* 0x0000000b0e0472a4 */ /* 0x000fe4000f8e020f */
[----:B------:R-:W-:-:S03]  /*10ff0*/  UIMAD.WIDE.U32 UR14, UR14, UR10, UR8 ;  /* 0x0000000a0e0e72a5 */ /* 0x000fc6000f8e0008 */
[----:B------:R-:W-:Y:S01]  /*11000*/  ULDC.64 UR8, c[0x0][0xae0] ;  /* 0x0002b80000087ab9 */ /* 0x000fe20000000a00 */
[----:B------:R-:W-:Y:S02]  /*11010*/  UIADD3 UR4, UR15, UR4, URZ ;  /* 0x000000040f047290 */ /* 0x000fe4000fffe03f */
[----:B------:R-:W0:Y:S08]  /*11020*/  @P0 LDC R3, c[0x0][0xbec] ;  /* 0x0002fb00ff030b82 */ /* 0x000e300000000800 */
[----:B------:R-:W1:Y:S01]  /*11030*/  @P0 LDC R7, c[0x0][0xbf0] ;  /* 0x0002fc00ff070b82 */ /* 0x000e620000000800 */
[----:B0-----:R-:W-:-:S04]  /*11040*/  @P0 IMAD.HI.U32 R2, R4, R3, RZ ;  /* 0x0000000304020227 */ /* 0x001fc800078e00ff */
[----:B------:R-:W-:Y:S02]  /*11050*/  IMAD.U32 R3, RZ, RZ, UR15 ;  /* 0x0000000fff037e24 */ /* 0x000fe4000f8e00ff */
[----:B------:R-:W-:Y:S01]  /*11060*/  IMAD.U32 R3, RZ, RZ, UR4 ;  /* 0x00000004ff037e24 */ /* 0x000fe2000f8e00ff */
[----:B-1----:R-:W-:-:S04]  /*11070*/  @P0 SHF.R.U32.HI R5, RZ, R7, R2 ;  /* 0x00000007ff050219 */ /* 0x002fc80000011602 */
[--C-:B------:R-:W-:Y:S01]  /*11080*/  SHF.R.S32.HI R2, RZ, 0x1f, R5.reuse ;  /* 0x0000001fff027819 */ /* 0x100fe20000011405 */
[----:B------:R-:W-:-:S04]  /*11090*/  IMAD.MOV R7, RZ, RZ, -R5 ;  /* 0x000000ffff077224 */ /* 0x000fc800078e0a05 */
[----:B------:R-:W-:Y:S02]  /*110a0*/  IMAD R7, R11, R7, R4 ;  /* 0x000000070b077224 */ /* 0x000fe400078e0204 */
[----:B------:R-:W-:Y:S02]  /*110b0*/  IMAD R4, R2, UR8, RZ ;  /* 0x0000000802047c24 */ /* 0x000fe4000f8e02ff */
[----:B------:R-:W-:Y:S02]  /*110c0*/  IMAD.U32 R2, RZ, RZ, UR14 ;  /* 0x0000000eff027e24 */ /* 0x000fe4000f8e00ff */
[C---:B------:R-:W-:Y:S01]  /*110d0*/  IMAD R9, R5.reuse, UR9, R4 ;  /* 0x0000000905097c24 */ /* 0x040fe2000f8e0204 */
[----:B------:R-:W-:Y:S01]  /*110e0*/  SHF.R.S32.HI R4, RZ, 0x1f, R7 ;  /* 0x0000001fff047819 */ /* 0x000fe20000011407 */
[----:B------:R-:W-:Y:S01]  /*110f0*/  IMAD.WIDE.U32 R2, R5, UR8, R2 ;  /* 0x0000000805027c25 */ /* 0x000fe2000f8e0002 */
[----:B------:R-:W-:-:S03]  /*11100*/  ULDC.64 UR8, c[0x0][0xad8] ;  /* 0x0002b60000087ab9 */ /* 0x000fc60000000a00 */
[----:B------:R-:W-:Y:S02]  /*11110*/  IMAD R4, R4, UR8, RZ ;  /* 0x0000000804047c24 */ /* 0x000fe4000f8e02ff */
[----:B------:R-:W-:Y:S02]  /*11120*/  IMAD.IADD R3, R3, 0x1, R9 ;  /* 0x0000000103037824 */ /* 0x000fe400078e0209 */
[----:B-----5:R-:W-:Y:S02]  /*11130*/  IMAD R11, R0, R11, RZ ;  /* 0x0000000b000b7224 */ /* 0x020fe400078e02ff */
[----:B------:R-:W-:Y:S02]  /*11140*/  VIADD R0, R152, UR39 ;  /* 0x0000002798007c36 */ /* 0x000fe40008000000 */
[C---:B------:R-:W-:Y:S02]  /*11150*/  IMAD R5, R7.reuse, UR9, R4 ;  /* 0x0000000907057c24 */ /* 0x040fe4000f8e0204 */
[----:B------:R-:W-:Y:S01]  /*11160*/  IMAD.WIDE.U32 R2, R7, UR8, R2 ;  /* 0x0000000807027c25 */ /* 0x000fe2000f8e0002 */
[----:B------:R-:W-:Y:S01]  /*11170*/  ISETP.GE.AND P0, PT, R0, R11, PT ;  /* 0x0000000b0000720c */ /* 0x000fe20003f06270 */
[----:B------:R-:W-:-:S02]  /*11180*/  ULDC.64 UR8, c[0x0][0xa80] ;  /* 0x0002a00000087ab9 */ /* 0x000fc40000000a00 */
[----:B------:R-:W-:Y:S01]  /*11190*/  IMAD.IADD R3, R3, 0x1, R5 ;  /* 0x0000000103037824 */ /* 0x000fe200078e0205 */
        /* <DEDUP_REMOVED lines=14> */
[----:B------:R3:W-:Y:S04]  /*11280*/  @!P2 ST.E.128 desc[UR56][R6.64], RZ ;  /* 0x000000ff0600a985 */ /* 0x0007e8000c101d38 */
[----:B------:R3:W-:Y:S04]  /*11290*/  @!P3 ST.E.128 desc[UR56][R8.64], RZ ;  /* 0x000000ff0800b985 */ /* 0x0007e8000c101d38 */
[----:B------:R3:W-:Y:S02]  /*112a0*/  @!P4 ST.E.128 desc[UR56][R12.64], RZ ;  /* 0x000000ff0c00c985 */ /* 0x0007e4000c101d38 */
.L_x_1165:
[----:B------:R-:W-:Y:S05]  /*112b0*/  BSYNC B1 ;  /* 0x0000000000017941 */ /* 0x000fea0003800000 */
.L_x_1164:
        /* <DEDUP_REMOVED lines=9> */
[-C--:B-1-3--:R-:W-:Y:S02]  /*11350*/  @!P3 LEA R6, P0, R139, R2.reuse, 0x1 ;  /* 0x000000028b06b211 */ /* 0x08afe400078008ff */
[----:B------:R-:W-:Y:S02]  /*11360*/  @!P4 LEA R8, P1, R141, R2, 0x1 ;  /* 0x000000028d08c211 */ /* 0x000fe400078208ff */
[----:B0---4-:R-:W-:Y:S01]  /*11370*/  @!P2 IMAD.WIDE R4, R138, 0x2, R2 ;  /* 0x000000028a04a825 */ /* 0x011fe200078e0202 */
[-C--:B------:R-:W-:Y:S02]  /*11380*/  @!P3 LEA.HI.X R7, R139, R3.reuse, R14, 0x1, P0 ;  /* 0x000000038b07b211 */ /* 0x080fe400000f0c0e */
[----:B------:R-:W-:Y:S02]  /*11390*/  @!P4 LEA.HI.X R9, R141, R3, R10, 0x1, P1 ;  /* 0x000000038d09c211 */ /* 0x000fe400008f0c0a */
[----:B------:R2:W-:Y:S04]  /*113a0*/  @!P2 ST.E.128 desc[UR56][R4.64], RZ ;  /* 0x000000ff0400a985 */ /* 0x0005e8000c101d38 */
[----:B------:R2:W-:Y:S04]  /*113b0*/  @!P3 ST.E.128 desc[UR56][R6.64], RZ ;  /* 0x000000ff0600b985 */ /* 0x0005e8000c101d38 */
[----:B------:R2:W-:Y:S02]  /*113c0*/  @!P4 ST.E.128 desc[UR56][R8.64], RZ ;  /* 0x000000ff0800c985 */ /* 0x0005e4000c101d38 */
.L_x_1158:
[----:B------:R-:W-:Y:S05]  /*113d0*/  BSYNC B0 ;  /* 0x0000000000007941 */ /* 0x000fea0003800000 */
.L_x_1152:
[----:B------:R-:W-:Y:S02]  /*113e0*/  ULDC UR4, c[0x0][0xc3c] ;  /* 0x00030f0000047ab9 */ /* 0x000fe40000000800 */
[----:B------:R-:W-:-:S06]  /*113f0*/  UISETP.GE.AND UP0, UPT, UR7, UR4, UPT ;  /* 0x000000040700728c */ /* 0x000fcc000bf06270 */
[----:B------:R-:W-:-:S13]  /*11400*/  PLOP3.LUT P0, PT, PT, PT, UP0, 0x80, 0x0 ;  /* 0x000000000000781c */ /* 0x000fda0003f0f008 */
[----:B------:R-:W-:Y:S05]  /*11410*/  @!P0 BRA `(.L_x_1166) ;  /* 0xfffffef800f48947 */ /* 0x000fea000383ffff */
[----:B------:R-:W-:Y:S05]  /*11420*/  EXIT ;  /* 0x000000000000794d */ /* 0x000fea0003800000 */
.L_x_1061:
[----:B------:R-:W-:-:S08]  /*11430*/  NOP ;  /* 0x0000000000007918 */ /* 0x000fd00000000000 */
[----:B------:R-:W0:-:S00]  /*11440*/  USETMAXREG.DEALLOC.CTAPOOL 0x20 ;  /* 0x00000020000079c8 */ /* 0x000e0000080e0500 */
[----:B0-----:R-:W-:Y:S01]  /*11450*/  LOP3.LUT R0, R0, 0x3, RZ, 0xc0, !PT ;  /* 0x0000000300007812 */ /* 0x001fe200078ec0ff */
[----:B------:R-:W-:Y:S01]  /*11460*/  IMAD.MOV.U32 R6, RZ, RZ, RZ ;  /* 0x000000ffff067224 */ /* 0x000fe200078e00ff */
[----:B------:R-:W-:-:S04]  /*11470*/  LOP3.LUT R16, R16, 0xffffff7f, RZ, 0xc0, !PT ;  /* 0xffffff7f10107812 */ /* 0x000fc800078ec0ff */
[----:B------:R-:W0:Y:S02]  /*11480*/  SHFL.IDX PT, R0, R0, RZ, 0x1f ;  /* 0x00001fff00007589 */ /* 0x000e2400000e0000 */
[----:B0-----:R-:W-:-:S13]  /*11490*/  ISETP.NE.AND P0, PT, R0, RZ, PT ;  /* 0x000000ff0000720c */ /* 0x001fda0003f05270 */
[----:B------:R-:W-:Y:S01]  /*114a0*/  @P0 LOP3.LUT R16, R16, 0x80, RZ, 0xfc, !PT ;  /* 0x0000008010100812 */ /* 0x000fe200078efcff */
[----:B------:R-:W-:Y:S06]  /*114b0*/  @!P0 BRA `(.L_x_1167) ;  /* 0x00000000001c8947 */ /* 0x000fec0003800000 */
[----:B------:R-:W0:Y:S08]  /*114c0*/  S2UR UR5, SR_CgaCtaId ;  /* 0x00000000000579c3 */ /* 0x000e300000008800 */
[----:B------:R-:W-:Y:S06]  /*114d0*/  BAR.SYNC.DEFER_BLOCKING 0x5, 0x200 ;  /* 0x0148000000007b1d */ /* 0x000fec0000010000 */
[----:B------:R-:W-:-:S02]  /*114e0*/  UMOV UR4, 0x400 ;  /* 0x0000040000047882 */ /* 0x000fc40000000000 */
[----:B0-----:R-:W-:-:S09]  /*114f0*/  ULEA UR4, UR5, UR4, 0x18 ;  /* 0x0000000405047291 */ /* 0x001fd2000f8ec03f */
[----:B------:R-:W0:Y:S01]  /*11500*/  LDS.128 R24, [UR4+0x2d8d0] ;  /* 0x02d8d004ff187984 */ /* 0x000e220008000c00 */
[----:B------:R-:W-:Y:S06]  /*11510*/  BAR.ARV 0x4, 0x200 ;  /* 0x0108000000007b1d */ /* 0x000fec0000002000 */
[----:B------:R-:W-:Y:S05]  /*11520*/  BRA `(.L_x_1168) ;  /* 0x0000000c00907947 */ /* 0x000fea0003800000 */
.L_x_1167:
        /* <DEDUP_REMOVED lines=44> */
.L_x_1171:
[----:B------:R-:W0:Y:S01]  /*117f0*/  LDC R2, c[0x0][0xc3c] ;  /* 0x00030f00ff027b82 */ /* 0x000e220000000800 */
[----:B------:R-:W-:-:S06]  /*11800*/  UIADD3 UR4, UR4, 0x1f, URZ ;  /* 0x0000001f04047890 */ /* 0x000fcc000fffe03f */
[----:B0-----:R-:W-:-:S13]  /*11810*/  ISETP.LE.AND P6, PT, R2, UR4, PT ;  /* 0x0000000402007c0c */ /* 0x001fda000bfc3270 */
[----:B------:R-:W-:Y:S05]  /*11820*/  @P6 BRA `(.L_x_1170) ;  /* 0x0000000800a46947 */ /* 0x000fea0003800000 */
[----:B------:R-:W-:-:S05]  /*11830*/  VIADD R7, R0, UR4 ;  /* 0x0000000400077c36 */ /* 0x000fca0008000000 */
[----:B------:R-:W-:-:S13]  /*11840*/  ISETP.GE.OR P6, PT, R7, R2, !P0 ;  /* 0x000000020700720c */ /* 0x000fda00047c6670 */
[----:B------:R-:W0:Y:S08]  /*11850*/  @!P6 LDC.64 R4, c[0x0][0xc80] ;  /* 0x00032000ff04eb82 */ /* 0x000e300000000a00 */
[----:B------:R-:W1:Y:S01]  /*11860*/  @!P6 LDC.64 R2, c[0x0][0xc78] ;  /* 0x00031e00ff02eb82 */ /* 0x000e620000000a00 */
[----:B0-----:R-:W-:-:S04]  /*11870*/  @!P6 IMAD.WIDE R4, R7, 0x4, R4 ;  /* 0x000000040704e825 */ /* 0x001fc800078e0204 */
[----:B-1----:R-:W-:Y:S01]  /*11880*/  @!P6 IMAD.WIDE R2, R7, 0x4, R2 ;  /* 0x000000040702e825 */ /* 0x002fe200078e0202 */
[----:B------:R-:W-:-:S06]  /*11890*/  CS2R R6, SRZ ;  /* 0x0000000000067805 */ /* 0x000fcc000001ff00 */
[----:B------:R-:W2:Y:S04]  /*118a0*/  @!P6 LDG.E R6, desc[UR56][R4.64] ;  /* 0x000000380406e981 */ /* 0x000ea8000c1e1900 */
        /* <DEDUP_REMOVED lines=22> */
.L_x_1169:
        /* <DEDUP_REMOVED lines=8> */
[----:B------:R1:W2:Y:S01]  /*11a90*/  SHFL.IDX PT, R6, R6, R27, 0x1f ;  /* 0x00001f1b06067589 */ /* 0x0002a200000e0000 */
[----:B0-----:R-:W-:-:S07]  /*11aa0*/  ISETP.NE.AND P1, PT, R7, 0x1, PT ;  /* 0x000000010700780c */ /* 0x001fce0003f25270 */
[----:B-1----:R-:W-:Y:S06]  /*11ab0*/  @!P0 BRA `(.L_x_1172) ;  /* 0x0000000000088947 */ /* 0x002fec0003800000 */
[----:B------:R-:W-:-:S06]  /*11ac0*/  VIADD R24, R27, 0xffffffff ;  /* 0xffffffff1b187836 */ /* 0x000fcc0000000000 */
[----:B------:R0:W1:Y:S02]  /*11ad0*/  SHFL.IDX PT, R24, R5, R24, 0x1f ;  /* 0x00001f1805187589 */ /* 0x00006400000e0000 */
.L_x_1172:
[----:B-1----:R-:W-:Y:S02]  /*11ae0*/  IMAD R24, R24, UR5, R3 ;  /* 0x0000000518187c24 */ /* 0x002fe4000f8e0203 */
[----:B------:R-:W-:-:S03]  /*11af0*/  VIADD R27, R27, UR4 ;  /* 0x000000041b1b7c36 */ /* 0x000fc60008000000 */
[----:B0-----:R-:W-:Y:S01]  /*11b00*/  IADD3 R5, -R24, UR6, RZ ;  /* 0x0000000618057c10 */ /* 0x001fe2000fffe1ff */
[----:B------:R-:W-:Y:S06]  /*11b10*/  @!P1 BRA `(.L_x_1173) ;  /* 0x0000000000e89947 */ /* 0x000fec0003800000 */
[-C--:B--2---:R-:W-:Y:S02]  /*11b20*/  IABS R8, R6.reuse ;  /* 0x0000000600087213 */ /* 0x084fe40000000000 */
[----:B------:R-:W-:Y:S02]  /*11b30*/  IABS R4, R7 ;  /* 0x0000000700047213 */ /* 0x000fe40000000000 */
[----:B------:R-:W0:Y:S01]  /*11b40*/  I2F.RP R9, R8 ;  /* 0x0000000800097306 */ /* 0x000e220000209400 */
[----:B------:R-:W-:Y:S02]  /*11b50*/  IABS R10, R5 ;  /* 0x00000005000a7213 */ /* 0x000fe40000000000 */
[----:B------:R-:W-:-:S05]  /*11b60*/  IABS R12, R6 ;  /* 0x00000006000c7213 */ /* 0x000fca0000000000 */
[----:B0-----:R-:W0:Y:S02]  /*11b70*/  MUFU.RCP R9, R9 ;  /* 0x0000000900097308 */ /* 0x001e240000001000 */
[----:B0-----:R-:W-:-:S06]  /*11b80*/  VIADD R2, R9, 0xffffffe ;  /* 0x0ffffffe09027836 */ /* 0x001fcc0000000000 */
[----:B------:R-:W0:Y:S08]  /*11b90*/  I2F.RP R9, R4 ;  /* 0x0000000400097306 */ /* 0x000e300000209400 */
[----:B------:R1:W2:Y:S08]  /*11ba0*/  F2I.FTZ.U32.TRUNC.NTZ R3, R2 ;  /* 0x0000000200037305 */ /* 0x0002b0000021f000 */
[----:B0-----:R-:W0:Y:S01]  /*11bb0*/  MUFU.RCP R9, R9 ;  /* 0x0000000900097308 */ /* 0x001e220000001000 */
[----:B-1----:R-:W-:-:S02]  /*11bc0*/  IMAD.MOV.U32 R2, RZ, RZ, RZ ;  /* 0x000000ffff027224 */ /* 0x002fc400078e00ff */
[----:B--2---:R-:W-:-:S04]  /*11bd0*/  IMAD.MOV R11, RZ, RZ, -R3 ;  /* 0x000000ffff0b7224 */ /* 0x004fc800078e0a03 */
[----:B------:R-:W-:-:S04]  /*11be0*/  IMAD R11, R11, R8, RZ ;  /* 0x000000080b0b7224 */ /* 0x000fc800078e02ff */
[----:B------:R-:W-:-:S04]  /*11bf0*/  IMAD.HI.U32 R3, R3, R11, R2 ;  /* 0x0000000b03037227 */ /* 0x000fc800078e0002 */
[----:B------:R-:W-:Y:S02]  /*11c00*/  IMAD.MOV R11, RZ, RZ, -R12 ;  /* 0x000000ffff0b7224 */ /* 0x000fe400078e0a0c */
[----:B------:R-:W-:-:S04]  /*11c10*/  IMAD.HI.U32 R2, R3, R10, RZ ;  /* 0x0000000a03027227 */ /* 0x000fc800078e00ff */
[----:B------:R-:W-:Y:S02]  /*11c20*/  IMAD R3, R2, R11, R10 ;  /* 0x0000000b02037224 */ /* 0x000fe400078e020a */
[----:B0-----:R-:W-:-:S03]  /*11c30*/  VIADD R10, R9, 0xffffffe ;  /* 0x0ffffffe090a7836 */ /* 0x001fc60000000000 */
[----:B------:R-:W-:-:S13]  /*11c40*/  ISETP.GT.U32.AND P1, PT, R8, R3, PT ;  /* 0x000000030800720c */ /* 0x000fda0003f24070 */
[----:B------:R-:W-:Y:S02]  /*11c50*/  @!P1 IMAD.IADD R3, R3, 0x1, -R8 ;  /* 0x0000000103039824 */ /* 0x000fe400078e0a08 */
[----:B------:R-:W-:Y:S01]  /*11c60*/  @!P1 VIADD R2, R2, 0x1 ;  /* 0x0000000102029836 */ /* 0x000fe20000000000 */
[----:B------:R-:W-:Y:S02]  /*11c70*/  ISETP.NE.AND P1, PT, R6, RZ, PT ;  /* 0x000000ff0600720c */ /* 0x000fe40003f25270 */
[----:B------:R-:W-:Y:S02]  /*11c80*/  ISETP.GE.U32.AND P0, PT, R3, R8, PT ;  /* 0x000000080300720c */ /* 0x000fe40003f06070 */
[----:B------:R-:W-:Y:S01]  /*11c90*/  LOP3.LUT R8, R5, R6, RZ, 0x3c, !PT ;  /* 0x0000000605087212 */ /* 0x000fe200078e3cff */
[----:B------:R-:W0:Y:S03]  /*11ca0*/  F2I.FTZ.U32.TRUNC.NTZ R3, R10 ;  /* 0x0000000a00037305 */ /* 0x000e26000021f000 */
[----:B------:R-:W-:-:S07]  /*11cb0*/  ISETP.GE.AND P2, PT, R8, RZ, PT ;  /* 0x000000ff0800720c */ /* 0x000fce0003f46270 */
[----:B------:R-:W-:-:S04]  /*11cc0*/  @P0 VIADD R2, R2, 0x1 ;  /* 0x0000000102020836 */ /* 0x000fc80000000000 */
[----:B------:R-:W-:Y:S01]  /*11cd0*/  IMAD.MOV.U32 R12, RZ, RZ, R2 ;  /* 0x000000ffff0c7224 */ /* 0x000fe200078e0002 */
[----:B------:R-:W-:Y:S01]  /*11ce0*/  IABS R2, R7 ;  /* 0x0000000700027213 */ /* 0x000fe20000000000 */
[----:B0-----:R-:W-:Y:S02]  /*11cf0*/  IMAD.MOV R9, RZ, RZ, -R3 ;  /* 0x000000ffff097224 */ /* 0x001fe400078e0a03 */
[----:B------:R-:W-:Y:S01]  /*11d00*/  @!P2 IMAD.MOV R12, RZ, RZ, -R12 ;  /* 0x000000ffff0ca224 */ /* 0x000fe200078e0a0c */
[----:B------:R-:W-:Y:S01]  /*11d10*/  @!P1 LOP3.LUT R12, RZ, R6, RZ, 0x33, !PT ;  /* 0x00000006ff0c9212 */ /* 0x000fe200078e33ff */
[----:B------:R-:W-:Y:S02]  /*11d20*/  IMAD.MOV R10, RZ, RZ, -R2 ;  /* 0x000000ffff0a7224 */ /* 0x000fe400078e0a02 */
[----:B------:R-:W-:Y:S01]  /*11d30*/  IMAD R9, R9, R4, RZ ;  /* 0x0000000409097224 */ /* 0x000fe200078e02ff */
[----:B------:R-:W-:Y:S01]  /*11d40*/  IABS R8, R12 ;  /* 0x0000000c00087213 */ /* 0x000fe20000000000 */
[----:B------:R-:W-:-:S04]  /*11d50*/  IMAD.MOV.U32 R2, RZ, RZ, RZ ;  /* 0x000000ffff027224 */ /* 0x000fc800078e00ff */
[----:B------:R-:W-:-:S04]  /*11d60*/  IMAD.HI.U32 R2, R3, R9, R2 ;  /* 0x0000000903027227 */ /* 0x000fc800078e0002 */
[----:B------:R-:W-:Y:S02]  /*11d70*/  IMAD.MOV.U32 R3, RZ, RZ, R8 ;  /* 0x000000ffff037224 */ /* 0x000fe400078e0008 */
[----:B------:R-:W-:Y:S02]  /*11d80*/  IMAD.MOV.U32 R8, RZ, RZ, R10 ;  /* 0x000000ffff087224 */ /* 0x000fe400078e000a */
[----:B------:R-:W-:-:S04]  /*11d90*/  IMAD.HI.U32 R2, R2, R3, RZ ;  /* 0x0000000302027227 */ /* 0x000fc800078e00ff */
[----:B------:R-:W-:-:S05]  /*11da0*/  IMAD R3, R2, R8, R3 ;  /* 0x0000000802037224 */ /* 0x000fca00078e0203 */
[----:B------:R-:W-:-:S13]  /*11db0*/  ISETP.GT.U32.AND P1, PT, R4, R3, PT ;  /* 0x000000030400720c */ /* 0x000fda0003f24070 */
[----:B------:R-:W-:Y:S02]  /*11dc0*/  @!P1 IMAD.IADD R3, R3, 0x1, -R4 ;  /* 0x0000000103039824 */ /* 0x000fe400078e0a04 */
[----:B------:R-:W-:Y:S01]  /*11dd0*/  @!P1 VIADD R2, R2, 0x1 ;  /* 0x0000000102029836 */ /* 0x000fe20000000000 */
[----:B------:R-:W-:Y:S02]  /*11de0*/  ISETP.NE.AND P1, PT, R7, RZ, PT ;  /* 0x000000ff0700720c */ /* 0x000fe40003f25270 */
[----:B------:R-:W-:Y:S02]  /*11df0*/  ISETP.GE.U32.AND P0, PT, R3, R4, PT ;  /* 0x000000040300720c */ /* 0x000fe40003f06070 */
[----:B------:R-:W-:-:S04]  /*11e00*/  LOP3.LUT R3, R12, R7, RZ, 0x3c, !PT ;  /* 0x000000070c037212 */ /* 0x000fc800078e3cff */
[----:B------:R-:W-:Y:S01]  /*11e10*/  ISETP.GE.AND P2, PT, R3, RZ, PT ;  /* 0x000000ff0300720c */ /* 0x000fe20003f46270 */
[----:B------:R-:W-:-:S06]  /*11e20*/  IMAD.MOV R3, RZ, RZ, -R12 ;  /* 0x000000ffff037224 */ /* 0x000fcc00078e0a0c */
[----:B------:R-:W-:-:S06]  /*11e30*/  @P0 VIADD R2, R2, 0x1 ;  /* 0x0000000102020836 */ /* 0x000fcc0000000000 */
[----:B------:R-:W-:Y:S01]  /*11e40*/  @!P2 IMAD.MOV R2, RZ, RZ, -R2 ;  /* 0x000000ffff02a224 */ /* 0x000fe200078e0a02 */
[----:B------:R-:W-:-:S05]  /*11e50*/  @!P1 LOP3.LUT R2, RZ, R7, RZ, 0x33, !PT ;  /* 0x00000007ff029212 */ /* 0x000fca00078e33ff */
[----:B------:R-:W-:-:S04]  /*11e60*/  IMAD.MOV R26, RZ, RZ, -R2 ;  /* 0x000000ffff1a7224 */ /* 0x000fc800078e0a02 */
[C---:B------:R-:W-:Y:S02]  /*11e70*/  IMAD R26, R7.reuse, R26, R12 ;  /* 0x0000001a071a7224 */ /* 0x040fe400078e020c */
[----:B------:R-:W-:Y:S02]  /*11e80*/  IMAD R7, R7, 0x1000000, R2 ;  /* 0x0100000007077824 */ /* 0x000fe400078e0202 */
[----:B------:R-:W-:Y:S02]  /*11e90*/  IMAD R2, R6, R3, R5 ;  /* 0x0000000306027224 */ /* 0x000fe400078e0205 */
[----:B------:R-:W-:Y:S01]  /*11ea0*/  IMAD R26, R26, 0x10000, R7 ;  /* 0x000100001a1a7824 */ /* 0x000fe200078e0207 */
[----:B------:R-:W-:Y:S06]  /*11eb0*/  BRA `(.L_x_1174) ;  /* 0x0000000000f47947 */ /* 0x000fec0003800000 */
.L_x_1173:
[----:B------:R-:W0:Y:S02]  /*11ec0*/  LDC.64 R2, c[0x0][0xc90] ;  /* 0x00032400ff027b82 */ /* 0x000e240000000a00 */
[----:B0-----:R-:W-:-:S05]  /*11ed0*/  IMAD.WIDE R2, R27, 0x4, R2 ;  /* 0x000000041b027825 */ /* 0x001fca00078e0202 */
[----:B------:R0:W2:Y:S01]  /*11ee0*/  LDG.E R7, desc[UR56][R2.64] ;  /* 0x0000003802077981 */ /* 0x0000a2000c1e1900 */
[----:B------:R-:W-:Y:S01]  /*11ef0*/  IABS R13, R5 ;  /* 0x00000005000d7213 */ /* 0x000fe20000000000 */
[----:B0-----:R-:W-:Y:S02]  /*11f00*/  IMAD.MOV.U32 R2, RZ, RZ, RZ ;  /* 0x000000ffff027224 */ /* 0x001fe400078e00ff */
[----:B--2---:R-:W-:-:S05]  /*11f10*/  IMAD R4, R6, R7, RZ ;  /* 0x0000000706047224 */ /* 0x004fca00078e02ff */
[-C--:B------:R-:W-:Y:S02]  /*11f20*/  IABS R10, R4.reuse ;  /* 0x00000004000a7213 */ /* 0x080fe40000000000 */
[----:B------:R-:W-:Y:S02]  /*11f30*/  IABS R12, R4 ;  /* 0x00000004000c7213 */ /* 0x000fe40000000000 */
[----:B------:R-:W0:Y:S08]  /*11f40*/  I2F.RP R8, R10 ;  /* 0x0000000a00087306 */ /* 0x000e300000209400 */
[----:B0-----:R-:W0:Y:S02]  /*11f50*/  MUFU.RCP R8, R8 ;  /* 0x0000000800087308 */ /* 0x001e240000001000 */
[----:B0-----:R-:W-:-:S06]  /*11f60*/  VIADD R9, R8, 0xffffffe ;  /* 0x0ffffffe08097836 */ /* 0x001fcc0000000000 */
[----:B------:R-:W0:Y:S02]  /*11f70*/  F2I.FTZ.U32.TRUNC.NTZ R3, R9 ;  /* 0x0000000900037305 */ /* 0x000e24000021f000 */
[----:B0-----:R-:W-:-:S04]  /*11f80*/  IMAD.MOV R11, RZ, RZ, -R3 ;  /* 0x000000ffff0b7224 */ /* 0x001fc800078e0a03 */
[----:B------:R-:W-:-:S04]  /*11f90*/  IMAD R11, R11, R10, RZ ;  /* 0x0000000a0b0b7224 */ /* 0x000fc800078e02ff */
[----:B------:R-:W-:-:S04]  /*11fa0*/  IMAD.HI.U32 R2, R3, R11, R2 ;  /* 0x0000000b03027227 */ /* 0x000fc800078e0002 */
[----:B------:R-:W-:Y:S02]  /*11fb0*/  IMAD.MOV R3, RZ, RZ, -R12 ;  /* 0x000000ffff037224 */ /* 0x000fe400078e0a0c */
        /* <DEDUP_REMOVED lines=12> */
[----:B------:R-:W-:Y:S02]  /*12080*/  IMAD R8, R7, R2, RZ ;  /* 0x0000000207087224 */ /* 0x000fe400078e02ff */
[----:B------:R-:W-:Y:S02]  /*12090*/  IMAD.MOV R2, RZ, RZ, -R2 ;  /* 0x000000ffff027224 */ /* 0x000fe400078e0a02 */
[----:B------:R-:W-:Y:S02]  /*120a0*/  IMAD.MOV R10, RZ, RZ, -R8 ;  /* 0x000000ffff0a7224 */ /* 0x000fe400078e0a08 */
[----:B------:R-:W-:-:S03]  /*120b0*/  IMAD R12, R4, R2, R5 ;  /* 0x00000002040c7224 */ /* 0x000fc600078e0205 */
[----:B------:R-:W-:-:S04]  /*120c0*/  VIADDMNMX R7, R10, UR5, R7, PT ;  /* 0x000000050a077c46 */ /* 0x000fc8000b800107 */
[-C--:B------:R-:W-:Y:S01]  /*120d0*/  IABS R9, R7.reuse ;  /* 0x0000000700097213 */ /* 0x080fe20000000000 */
[----:B------:R-:W-:Y:S01]  /*120e0*/  IMAD.MOV R26, RZ, RZ, -R7 ;  /* 0x000000ffff1a7224 */ /* 0x000fe200078e0a07 */
[----:B------:R-:W-:Y:S02]  /*120f0*/  IABS R4, R7 ;  /* 0x0000000700047213 */ /* 0x000fe40000000000 */
[----:B------:R-:W0:Y:S03]  /*12100*/  I2F.RP R10, R9 ;  /* 0x00000009000a7306 */ /* 0x000e260000209400 */
[----:B------:R-:W-:-:S05]  /*12110*/  IMAD.MOV R4, RZ, RZ, -R4 ;  /* 0x000000ffff047224 */ /* 0x000fca00078e0a04 */
[----:B0-----:R-:W0:Y:S02]  /*12120*/  MUFU.RCP R10, R10 ;  /* 0x0000000a000a7308 */ /* 0x001e240000001000 */
[----:B0-----:R-:W-:-:S06]  /*12130*/  VIADD R3, R10, 0xffffffe ;  /* 0x0ffffffe0a037836 */ /* 0x001fcc0000000000 */
[----:B------:R-:W0:Y:S02]  /*12140*/  F2I.FTZ.U32.TRUNC.NTZ R3, R3 ;  /* 0x0000000300037305 */ /* 0x000e24000021f000 */
[----:B0-----:R-:W-:-:S04]  /*12150*/  IMAD.MOV R11, RZ, RZ, -R3 ;  /* 0x000000ffff0b7224 */ /* 0x001fc800078e0a03 */
[----:B------:R-:W-:Y:S01]  /*12160*/  IMAD.MOV.U32 R2, RZ, RZ, R11 ;  /* 0x000000ffff027224 */ /* 0x000fe200078e000b */
[----:B------:R-:W-:-:S03]  /*12170*/  IABS R11, R12 ;  /* 0x0000000c000b7213 */ /* 0x000fc60000000000 */
[----:B------:R-:W-:Y:S02]  /*12180*/  IMAD R5, R2, R9, RZ ;  /* 0x0000000902057224 */ /* 0x000fe400078e02ff */
[----:B------:R-:W-:-:S04]  /*12190*/  IMAD.MOV.U32 R2, RZ, RZ, RZ ;  /* 0x000000ffff027224 */ /* 0x000fc800078e00ff */
[----:B------:R-:W-:Y:S01]  /*121a0*/  IMAD.HI.U32 R2, R3, R5, R2 ;  /* 0x0000000503027227 */ /* 0x000fe200078e0002 */
[----:B------:R-:W-:-:S04]  /*121b0*/  LOP3.LUT R3, R12, R7, RZ, 0x3c, !PT ;  /* 0x000000070c037212 */ /* 0x000fc800078e3cff */
[----:B------:R-:W-:Y:S01]  /*121c0*/  ISETP.GE.AND P2, PT, R3, RZ, PT ;  /* 0x000000ff0300720c */ /* 0x000fe20003f46270 */
[----:B------:R-:W-:Y:S01]  /*121d0*/  IMAD.HI.U32 R2, R2, R11, RZ ;  /* 0x0000000b02027227 */ /* 0x000fe200078e00ff */
[----:B------:R-:W-:-:S03]  /*121e0*/  IADD3 R3, R8, 0x1000000, R12 ;  /* 0x0100000008037810 */ /* 0x000fc60007ffe00c */
        /* <DEDUP_REMOVED lines=9> */
[----:B------:R-:W-:-:S07]  /*12280*/  IMAD R26, R2, R26, R3 ;  /* 0x0000001a021a7224 */ /* 0x000fce00078e0203 */
.L_x_1174:
[----:B------:R-:W-:-:S05]  /*12290*/  LOP3.LUT R25, RZ, R2, RZ, 0x33, !PT ;  /* 0x00000002ff197212 */ /* 0x000fca00078e33ff */
[----:B------:R-:W-:Y:S01]  /*122a0*/  IMAD.IADD R25, R6, 0x1, R25 ;  /* 0x0000000106197824 */ /* 0x000fe200078e0219 */
[----:B------:R-:W-:Y:S06]  /*122b0*/  BRA `(.L_x_1175) ;  /* 0x0000000000147947 */ /* 0x000fec0003800000 */
.L_x_1170:
[----:B------:R-:W-:Y:S01]  /*122c0*/  ULDC UR4, c[0x0][0xc3c] ;  /* 0x00030f0000047ab9 */ /* 0x000fe20000000800 */
[----:B------:R-:W-:Y:S02]  /*122d0*/  IMAD.MOV.U32 R25, RZ, RZ, RZ ;  /* 0x000000ffff197224 */ /* 0x000fe400078e00ff */
[----:B------:R-:W-:Y:S02]  /*122e0*/  IMAD.U32 R24, RZ, RZ, UR6 ;  /* 0x00000006ff187e24 */ /* 0x000fe4000f8e00ff */
[----:B------:R-:W-:Y:S02]  /*122f0*/  IMAD.MOV.U32 R26, RZ, RZ, RZ ;  /* 0x000000ffff1a7224 */ /* 0x000fe400078e00ff */
[----:B------:R-:W-:-:S07]  /*12300*/  IMAD.U32 R27, RZ, RZ, UR4 ;  /* 0x00000004ff1b7e24 */ /* 0x000fce000f8e00ff */
.L_x_1175:
[----:B------:R-:W-:-:S13]  /*12310*/  ISETP.NE.AND P0, PT, R0, RZ, PT ;  /* 0x000000ff0000720c */ /* 0x000fda0003f05270 */
[----:B------:R-:W0:Y:S01]  /*12320*/  @!P0 S2R R3, SR_CgaCtaId ;  /* 0x0000000000038919 */ /* 0x000e220000008800 */
[----:B------:R-:W-:-:S04]  /*12330*/  @!P0 MOV R0, 0x400 ;  /* 0x0000040000008802 */ /* 0x000fc80000000f00 */
[----:B0-----:R-:W-:-:S05]  /*12340*/  @!P0 LEA R0, R3, R0, 0x18 ;  /* 0x0000000003008211 */ /* 0x001fca00078ec0ff */
[----:B------:R1:W-:Y:S01]  /*12350*/  @!P0 STS.128 [R0+0x2d8d0], R24 ;  /* 0x02d8d01800008388 */ /* 0x0003e20000000c00 */
[----:B------:R-:W-:Y:S06]  /*12360*/  BAR.ARV 0x5, 0x200 ;  /* 0x0148000000007b1d */ /* 0x000fec0000002000 */
.L_x_1168:
[----:B------:R2:W-:Y:S01]  /*12370*/  STL [R1+0x28], RZ ;  /* 0x000028ff01007387 */ /* 0x0005e20000100800 */
[----:B------:R-:W-:Y:S01]  /*12380*/  ULDC UR4, c[0x0][0xc3c] ;  /* 0x00030f0000047ab9 */ /* 0x000fe20000000800 */
[----:B------:R-:W-:Y:S01]  /*12390*/  IMAD.MOV.U32 R29, RZ, RZ, 0x1 ;  /* 0x00000001ff1d7424 */ /* 0x000fe200078e00ff */
[----:B0-----:R-:W-:Y:S01]  /*123a0*/  ISETP.GE.AND P0, PT, R27, UR4, PT ;  /* 0x000000041b007c0c */ /* 0x001fe2000bf06270 */
[----:B------:R-:W-:-:S12]  /*123b0*/  IMAD.MOV.U32 R23, RZ, RZ, RZ ;  /* 0x000000ffff177224 */ /* 0x000fd800078e00ff */
[----:B--2---:R-:W-:Y:S05]  /*123c0*/  @P0 BRA `(.L_x_1176) ;  /* 0x0000005000600947 */ /* 0x004fea0003800000 */
[----:B------:R-:W0:Y:S01]  /*123d0*/  S2R R3, SR_TID.X ;  /* 0x0000000000037919 */ /* 0x000e220000002100 */
[----:B------:R-:W2:Y:S01]  /*123e0*/  S2UR UR5, SR_CgaCtaId ;  /* 0x00000000000579c3 */ /* 0x000ea20000008800 */
[----:B------:R-:W-:Y:S01]  /*123f0*/  UMOV UR4, 0x400 ;  /* 0x0000040000047882 */ /* 0x000fe20000000000 */
[----:B------:R-:W-:Y:S01]  /*12400*/  BSSY B8, `(.L_x_1176) ;  /* 0x0000514000087945 */ /* 0x000fe20003800000 */
[----:B------:R3:W-:Y:S01]  /*12410*/  STL [R1+0x28], RZ ;  /* 0x000028ff01007387 */ /* 0x0007e20000100800 */
[----:B------:R-:W-:Y:S01]  /*12420*/  IMAD.MOV.U32 R29, RZ, RZ, 0x1 ;  /* 0x00000001ff1d7424 */ /* 0x000fe200078e00ff */
[----:B------:R-:W-:Y:S01]  /*12430*/  ULOP3.LUT UR36, UR44, 0x2, URZ, 0xfc, !UPT ;  /* 0x000000022c247892 */ /* 0x000fe2000f8efc3f */
[----:B------:R-:W-:Y:S01]  /*12440*/  IMAD.MOV.U32 R23, RZ, RZ, RZ ;  /* 0x000000ffff177224 */ /* 0x000fe200078e00ff */
[----:B------:R-:W-:Y:S01]  /*12450*/  ULDC UR37, c[0x0][0xc] ;  /* 0x0000030000257ab9 */ /* 0x000fe20000000800 */
[----:B--2---:R-:W-:-:S06]  /*12460*/  ULEA UR4, UR5, UR4, 0x18 ;  /* 0x0000000405047291 */ /* 0x004fcc000f8ec03f */
[----:B------:R-:W-:Y:S01]  /*12470*/  IMAD.U32 R17, RZ, RZ, UR4 ;  /* 0x00000004ff117e24 */ /* 0x000fe2000f8e00ff */
[C---:B0-----:R-:W-:Y:S01]  /*12480*/  LOP3.LUT R5, R3.reuse, 0x7f, RZ, 0xc0, !PT ;  /* 0x0000007f03057812 */ /* 0x041fe200078ec0ff */
[C---:B-1----:R-:W-:Y:S02]  /*12490*/  IMAD.SHL.U32 R0, R3.reuse, 0x8, RZ ;  /* 0x0000000803007824 */ /* 0x042fe400078e00ff */
[----:B------:R-:W-:Y:S01]  /*124a0*/  IMAD.SHL.U32 R4, R3, 0x20, RZ ;  /* 0x0000002003047824 */ /* 0x000fe200078e00ff */
[----:B------:R-:W-:Y:S02]  /*124b0*/  SHF.R.U32.HI R5, RZ, 0x2, R5 ;  /* 0x00000002ff057819 */ /* 0x000fe40000011605 */
[----:B------:R-:W-:Y:S02]  /*124c0*/  LOP3.LUT R2, R0, 0xd8, RZ, 0xc0, !PT ;  /* 0x000000d800027812 */ /* 0x000fe400078ec0ff */
[----:B------:R-:W-:Y:S02]  /*124d0*/  LOP3.LUT R6, R4, 0x60, RZ, 0xc0, !PT ;  /* 0x0000006004067812 */ /* 0x000fe400078ec0ff */
[----:B------:R-:W-:-:S02]  /*124e0*/  LOP3.LUT R3, R2, 0x18, R3, 0x78, !PT ;  /* 0x0000001802037812 */ /* 0x000fc400078e7803 */
[----:B------:R-:W-:Y:S02]  /*124f0*/  LOP3.LUT R4, R0, 0x18, RZ, 0xc0, !PT ;  /* 0x0000001800047812 */ /* 0x000fe400078ec0ff */
[----:B------:R-:W-:Y:S02]  /*12500*/  LOP3.LUT R2, R3, 0x320, R0, 0xf8, !PT ;  /* 0x0000032003027812 */ /* 0x000fe400078ef800 */
[----:B------:R-:W-:Y:S02]  /*12510*/  LOP3.LUT R0, R5, R6, RZ, 0xfc, !PT ;  /* 0x0000000605007212 */ /* 0x000fe400078efcff */
[----:B------:R-:W-:Y:S01]  /*12520*/  LOP3.LUT R5, R4, 0x20, RZ, 0xfc, !PT ;  /* 0x0000002004057812 */ /* 0x000fe200078efcff */
[----:B------:R-:W-:Y:S01]  /*12530*/  IMAD R0, R2, 0x2, R17 ;  /* 0x0000000202007824 */ /* 0x000fe200078e0211 */
[----:B------:R-:W-:-:S04]  /*12540*/  LOP3.LUT R3, R4, 0x40, RZ, 0xfc, !PT ;  /* 0x0000004004037812 */ /* 0x000fc800078efcff */
[----:B------:R3:W-:Y:S03]  /*12550*/  STL [R1+0x18], R0 ;  /* 0x0000180001007387 */ /* 0x0007e60000100800 */
.L_x_1247:
[----:B------:R-:W-:Y:S05]  /*12560*/  YIELD ;  /* 0x0000000000007946 */ /* 0x000fea0003800000 */
[----:B------:R-:W-:Y:S01]  /*12570*/  ULDC.64 UR4, c[0x0][0xa28] ;  /* 0x00028a0000047ab9 */ /* 0x000fe20000000a00 */
[----:B------:R-:W-:Y:S01]  /*12580*/  IMAD.MOV.U32 R19, RZ, RZ, RZ ;  /* 0x000000ffff137224 */ /* 0x000fe200078e00ff */
[----:B------:R-:W-:-:S04]  /*12590*/  ISETP.NE.U32.AND P0, PT, RZ, UR4, PT ;  /* 0x00000004ff007c0c */ /* 0x000fc8000bf05070 */
[----:B------:R-:W-:Y:S01]  /*125a0*/  ISETP.NE.AND.EX P0, PT, RZ, UR5, PT, P0 ;  /* 0x00000005ff007c0c */ /* 0x000fe2000bf05300 */
[----:B------:R-:W-:-:S12]  /*125b0*/  ULDC.64 UR4, c[0x0][0xa18] ;  /* 0x0002860000047ab9 */ /* 0x000fd80000000a00 */
[----:B0-----:R-:W0:Y:S02]  /*125c0*/  @P0 LDC.64 R2, c[0x0][0xa28] ;  /* 0x00028a00ff020b82 */ /* 0x001e240000000a00 */
[----:B0-----:R-:W-:-:S05]  /*125d0*/  @P0 IMAD.WIDE R2, R27, 0x4, R2 ;  /* 0x000000041b020825 */ /* 0x001fca00078e0202 */
[----:B--2---:R0:W2:Y:S01]  /*125e0*/  @P0 LDG.E R19, desc[UR56][R2.64] ;  /* 0x0000003802130981 */ /* 0x0040a2000c1e1900 */
[----:B------:R-:W-:Y:S01]  /*125f0*/  ISETP.NE.U32.AND P0, PT, RZ, UR4, PT ;  /* 0x00000004ff007c0c */ /* 0x000fe2000bf05070 */
[----:B---3--:R-:W-:Y:S01]  /*12600*/  IMAD.MOV.U32 R0, RZ, RZ, RZ ;  /* 0x000000ffff007224 */ /* 0x008fe200078e00ff */
[----:B------:R-:W-:Y:S02]  /*12610*/  LOP3.LUT R16, R16, 0xffffffbf, RZ, 0xc0, !PT ;  /* 0xffffffbf10107812 */ /* 0x000fe400078ec0ff */
[----:B------:R-:W-:Y:S01]  /*12620*/  ISETP.NE.AND.EX P1, PT, RZ, UR5, PT, P0 ;  /* 0x00000005ff007c0c */ /* 0x000fe2000bf25300 */
[----:B------:R-:W-:Y:S02]  /*12630*/  ULDC.64 UR4, c[0x0][0xa00] ;  /* 0x0002800000047ab9 */ /* 0x000fe40000000a00 */
[----:B------:R-:W-:Y:S01]  /*12640*/  ISETP.NE.U32.AND P0, PT, RZ, UR4, PT ;  /* 0x00000004ff007c0c */ /* 0x000fe2000bf05070 */
[----:B0-----:R-:W0:Y:S03]  /*12650*/  LDC.64 R2, c[0x0][0xa00] ;  /* 0x00028000ff027b82 */ /* 0x001e260000000a00 */
[----:B------:R-:W-:Y:S01]  /*12660*/  ISETP.NE.AND.EX P2, PT, RZ, UR5, PT, P0 ;  /* 0x00000005ff007c0c */ /* 0x000fe2000bf45300 */
[----:B------:R-:W-:-:S05]  /*12670*/  ULDC.64 UR4, c[0x0][0x418] ;  /* 0x0001060000047ab9 */ /* 0x000fca0000000a00 */
[----:B------:R-:W1:Y:S07]  /*12680*/  @P1 LDC.64 R4, c[0x0][0xa18] ;  /* 0x00028600ff041b82 */ /* 0x000e6e0000000a00 */
[----:B------:R-:W-:Y:S01]  /*12690*/  @P2 LOP3.LUT R16, R16, 0x40, RZ, 0xfc, !PT ;  /* 0x0000004010102812 */ /* 0x000fe200078efcff */
[----:B0-----:R-:W-:-:S05]  /*126a0*/  IMAD.WIDE R2, R27, 0x4, R2 ;  /* 0x000000041b027825 */ /* 0x001fca00078e0202 */
[----:B------:R-:W3:Y:S01]  /*126b0*/  @P2 LDG.E R0, desc[UR56][R2.64] ;  /* 0x0000003802002981 */ /* 0x000ee2000c1e1900 */
[----:B-1----:R-:W-:-:S05]  /*126c0*/  @P1 IMAD.WIDE R4, R27, 0x4, R4 ;  /* 0x000000041b041825 */ /* 0x002fca00078e0204 */
[----:B------:R0:W5:Y:S01]  /*126d0*/  @P1 LDG.E R28, desc[UR56][R4.64] ;  /* 0x00000038041c1981 */ /* 0x000162000c1e1900 */
        /* <DEDUP_REMOVED lines=8> */
[----:B-1----:R-:W-:Y:S01]  /*12760*/  IMAD.U32 R0, RZ, RZ, UR4 ;  /* 0x00000004ff007e24 */ /* 0x002fe2000f8e00ff */
[----:B------:R-:W-:Y:S06]  /*12770*/  @P1 BRA `(.L_x_1177) ;  /* 0x0000000000181947 */ /* 0x000fec0003800000 */
[----:B------:R-:W-:Y:S02]  /*12780*/  ULDC UR4, c[0x0][0x288] ;  /* 0x0000a20000047ab9 */ /* 0x000fe40000000800 */
[----:B-----5:R-:W-:Y:S01]  /*12790*/  IMAD.U32 R28, RZ, RZ, UR4 ;  /* 0x00000004ff1c7e24 */ /* 0x020fe2000f8e00ff */
[----:B------:R-:W-:Y:S06]  /*127a0*/  @!P2 BRA `(.L_x_1177) ;  /* 0x00000000000ca947 */ /* 0x000fec0003800000 */
[----:B0-----:R-:W2:Y:S04]  /*127b0*/  LDG.E R5, desc[UR56][R2.64] ;  /* 0x0000003802057981 */ /* 0x001ea8000c1e1900 */
[----:B------:R-:W2:Y:S02]  /*127c0*/  LDG.E R28, desc[UR56][R2.64+0x4] ;  /* 0x00000438021c7981 */ /* 0x000ea4000c1e1900 */
[----:B--2---:R-:W-:-:S07]  /*127d0*/  IMAD.IADD R28, R28, 0x1, -R5 ;  /* 0x000000011c1c7824 */ /* 0x004fce00078e0a05 */
.L_x_1177:
[----:B------:R-:W-:Y:S02]  /*127e0*/  ULDC.64 UR4, c[0x0][0xa20] ;  /* 0x0002880000047ab9 */ /* 0x000fe40000000a00 */
[----:B------:R-:W-:-:S04]  /*127f0*/  ISETP.NE.U32.AND P0, PT, RZ, UR4, PT ;  /* 0x00000004ff007c0c */ /* 0x000fc8000bf05070 */
[----:B------:R-:W-:-:S13]  /*12800*/  ISETP.NE.AND.EX P0, PT, RZ, UR5, PT, P0 ;  /* 0x00000005ff007c0c */ /* 0x000fda000bf05300 */
[----:B------:R-:W-:Y:S05]  /*12810*/  @!P0 BRA `(.L_x_1178) ;  /* 0x0000000000108947 */ /* 0x000fea0003800000 */
[----:B------:R-:W1:Y:S02]  /*12820*/  LDC.64 R2, c[0x0][0xa20] ;  /* 0x00028800ff027b82 */ /* 0x000e640000000a00 */
[----:B-1----:R-:W-:-:S05]  /*12830*/  IMAD.WIDE R2, R27, 0x4, R2 ;  /* 0x000000041b027825 */ /* 0x002fca00078e0202 */
[----:B------:R1:W5:Y:S01]  /*12840*/  LDG.E R0, desc[UR56][R2.64] ;  /* 0x0000003802007981 */ /* 0x000362000c1e1900 */
[----:B------:R-:W-:Y:S05]  /*12850*/  BRA `(.L_x_1179) ;  /* 0x0000000000247947 */ /* 0x000fea0003800000 */
.L_x_1178:
[----:B------:R-:W-:Y:S02]  /*12860*/  ULDC.64 UR4, c[0x0][0xa08] ;  /* 0x0002820000047ab9 */ /* 0x000fe40000000a00 */
[----:B------:R-:W-:-:S04]  /*12870*/  ISETP.NE.U32.AND P0, PT, RZ, UR4, PT ;  /* 0x00000004ff007c0c */ /* 0x000fc8000bf05070 */
[----:B------:R-:W-:-:S13]  /*12880*/  ISETP.NE.AND.EX P0, PT, RZ, UR5, PT, P0 ;  /* 0x00000005ff007c0c */ /* 0x000fda000bf05300 */
[----:B------:R-:W-:Y:S05]  /*12890*/  @!P0 BRA `(.L_x_1179) ;  /* 0x0000000000148947 */ /* 0x000fea0003800000 */
[----:B------:R-:W1:Y:S02]  /*128a0*/  LDC.64 R2, c[0x0][0xa08] ;  /* 0x00028200ff027b82 */ /* 0x000e640000000a00 */
[----:B-1----:R-:W-:-:S05]  /*128b0*/  IMAD.WIDE R2, R27, 0x4, R2 ;  /* 0x000000041b027825 */ /* 0x002fca00078e0202 */
[----:B------:R-:W2:Y:S04]  /*128c0*/  LDG.E R0, desc[UR56][R2.64] ;  /* 0x0000003802007981 */ /* 0x000ea8000c1e1900 */
[----:B0-----:R-:W2:Y:S02]  /*128d0*/  LDG.E R5, desc[UR56][R2.64+0x4] ;  /* 0x0000043802057981 */ /* 0x001ea4000c1e1900 */
[----:B--2---:R-:W-:-:S07]  /*128e0*/  IMAD.IADD R0, R5, 0x1, -R0 ;  /* 0x0000000105007824 */ /* 0x004fce00078e0a00 */
.L_x_1179:
[----:B-1----:R-:W1:Y:S01]  /*128f0*/  LDC R2, c[0x0][0x448] ;  /* 0x00011200ff027b82 */ /* 0x002e620000000800 */
[----:B------:R-:W-:Y:S01]  /*12900*/  IMAD R25, R25, 0xc0, RZ ;  /* 0x000000c019197824 */ /* 0x000fe200078e02ff */
[----:B------:R-:W-:Y:S01]  /*12910*/  LOP3.LUT R16, R16, 0xfffffff7, RZ, 0xc0, !PT ;  /* 0xfffffff710107812 */ /* 0x000fe200078ec0ff */
[----:B-----5:R-:W-:Y:S02]  /*12920*/  IMAD.IADD R7, R0, 0x1, -R19 ;  /* 0x0000000100077824 */ /* 0x020fe400078e0a13 */
[----:B------:R-:W-:-:S03]  /*12930*/  VIADD R3, R25, 0xbf ;  /* 0x000000bf19037836 */ /* 0x000fc60000000000 */
[----:B------:R-:W-:Y:S01]  /*12940*/  IADD3 R0, R7, 0x1, -R28 ;  /* 0x0000000107007810 */ /* 0x000fe20007ffe81c */
[----:B------:R2:W-:Y:S01]  /*12950*/  STL [R1+0x8], R7 ;  /* 0x0000080701007387 */ /* 0x0005e20000100800 */
[----:B-1----:R-:W-:-:S13]  /*12960*/  ISETP.NE.AND P2, PT, R2, 0x1, PT ;  /* 0x000000010200780c */ /* 0x002fda0003f45270 */
[----:B0-----:R-:W0:Y:S01]  /*12970*/  @P2 LDC R4, c[0x0][0x44c] ;  /* 0x00011300ff042b82 */ /* 0x001e220000000800 */
[----:B------:R-:W-:-:S07]  /*12980*/  @P2 LOP3.LUT R16, R16, 0x8, RZ, 0xfc, !PT ;  /* 0x0000000810102812 */ /* 0x000fce00078efcff */
[----:B------:R-:W1:Y:S01]  /*12990*/  @P2 LDC R2, c[0x0][0x450] ;  /* 0x00011400ff022b82 */ /* 0x000e620000000800 */
[----:B0-----:R-:W-:-:S05]  /*129a0*/  @P2 IMAD.HI.U32 R5, R3, R4, RZ ;  /* 0x0000000403052227 */ /* 0x001fca00078e00ff */
[----:B-1----:R-:W-:-:S05]  /*129b0*/  @P2 SHF.R.U32.HI R3, RZ, R2, R5 ;  /* 0x00000002ff032219 */ /* 0x002fca0000011605 */
[----:B------:R-:W-:Y:S02]  /*129c0*/  IMAD.IADD R0, R0, 0x1, R3 ;  /* 0x0000000100007824 */ /* 0x000fe400078e0203 */
[----:B------:R-:W0:Y:S02]  /*129d0*/  LDC.64 R2, c[0x0][0x9e0] ;  /* 0x00027800ff027b82 */ /* 0x000e240000000a00 */
[----:B0-----:R-:W-:Y:S01]  /*129e0*/  ISETP.GE.AND P1, PT, R3, 0x1, PT ;  /* 0x000000010300780c */ /* 0x001fe20003f26270 */
[----:B------:R-:W-:-:S12]  /*129f0*/  IMAD.IADD R2, R0, 0x1, R2 ;  /* 0x0000000100027824 */ /* 0x000fd800078e0202 */
[----:B--2---:R-:W-:Y:S05]  /*12a00*/  @!P1 BRA `(.L_x_1180) ;  /* 0x0000000000489947 */ /* 0x004fea0003800000 */
[C---:B------:R-:W-:Y:S01]  /*12a10*/  ISETP.GT.AND P0, PT, R0.reuse, RZ, PT ;  /* 0x000000ff0000720c */ /* 0x040fe20003f04270 */
[----:B------:R-:W-:Y:S01]  /*12a20*/  BSSY B0, `(.L_x_1181) ;  /* 0x000000e000007945 */ /* 0x000fe20003800000 */
[----:B------:R-:W-:-:S11]  /*12a30*/  VIADD R6, R0, 0xffffffff ;  /* 0xffffffff00067836 */ /* 0x000fd60000000000 */
[----:B------:R-:W-:Y:S05]  /*12a40*/  @P0 BRA `(.L_x_1182) ;  /* 0x00000000001c0947 */ /* 0x000fea0003800000 */
[----:B------:R-:W-:Y:S01]  /*12a50*/  ISETP.NE.AND P0, PT, R3, 0x1, PT ;  /* 0x000000010300780c */ /* 0x000fe20003f05270 */
[----:B------:R-:W-:-:S12]  /*12a60*/  IMAD.MOV R0, RZ, RZ, -R0 ;  /* 0x000000ffff007224 */ /* 0x000fd800078e0a00 */
[----:B------:R-:W0:Y:S02]  /*12a70*/  @P0 LDC.64 R4, c[0x0][0x9e8] ;  /* 0x00027a00ff040b82 */ /* 0x000e240000000a00 */
[----:B0-----:R-:W-:-:S05]  /*12a80*/  @P0 IMAD.HI.U32 R4, R0, R4, RZ ;  /* 0x0000000400040227 */ /* 0x001fca00078e00ff */
[----:B------:R-:W-:-:S04]  /*12a90*/  @P0 SHF.R.U32.HI R0, RZ, R5, R4 ;  /* 0x00000005ff000219 */ /* 0x000fc80000011604 */
[----:B------:R-:W-:Y:S01]  /*12aa0*/  LOP3.LUT R6, RZ, R0, RZ, 0x33, !PT ;  /* 0x00000000ff067212 */ /* 0x000fe200078e33ff */
[----:B------:R-:W-:Y:S06]  /*12ab0*/  BRA `(.L_x_1183) ;  /* 0x0000000000107947 */ /* 0x000fec0003800000 */
.L_x_1182:
[----:B------:R-:W-:-:S13]  /*12ac0*/  ISETP.NE.AND P0, PT, R3, 0x1, PT ;  /* 0x000000010300780c */ /* 0x000fda0003f05270 */
[----:B------:R-:W0:Y:S02]  /*12ad0*/  @P0 LDC.64 R4, c[0x0][0x9e8] ;  /* 0x00027a00ff040b82 */ /* 0x000e240000000a00 */
[----:B0-----:R-:W-:-:S05]  /*12ae0*/  @P0 IMAD.HI.U32 R4, R6, R4, RZ ;  /* 0x0000000406040227 */ /* 0x001fca00078e00ff */
[----:B------:R-:W-:-:S07]  /*12af0*/  @P0 SHF.R.U32.HI R6, RZ, R5, R4 ;  /* 0x00000005ff060219 */ /* 0x000fce0000011604 */
.L_x_1183:
[----:B------:R-:W-:Y:S05]  /*12b00*/  BSYNC B0 ;  /* 0x0000000000007941 */ /* 0x000fea0003800000 */
.L_x_1181:
[----:B------:R-:W-:-:S05]  /*12b10*/  IMAD R5, R6, R3, R3 ;  /* 0x0000000306057224 */ /* 0x000fca00078e0203 */
[----:B------:R-:W-:-:S07]  /*12b20*/  VIMNMX R2, R2, R5, PT ;  /* 0x0000000502027248 */ /* 0x000fce0003fe0100 */
.L_x_1180:
[----:B------:R-:W0:Y:S01]  /*12b30*/  @P2 LDC R4, c[0x0][0x44c] ;  /* 0x00011300ff042b82 */ /* 0x000e220000000800 */
[----:B------:R-:W-:-:S07]  /*12b40*/  ULDC UR4, c[0x0][0x9dc] ;  /* 0x0002770000047ab9 */ /* 0x000fce0000000800 */
[----:B------:R-:W1:Y:S01]  /*12b50*/  @P2 LDC R0, c[0x0][0x450] ;  /* 0x00011400ff002b82 */ /* 0x000e620000000800 */
[----:B0-----:R-:W-:-:S04]  /*12b60*/  @P2 IMAD.HI.U32 R5, R25, R4, RZ ;  /* 0x0000000419052227 */ /* 0x001fc800078e00ff */
[----:B------:R-:W-:Y:S01]  /*12b70*/  IMAD.MOV.U32 R4, RZ, RZ, R25 ;  /* 0x000000ffff047224 */ /* 0x000fe200078e0019 */
[----:B-1----:R-:W-:Y:S01]  /*12b80*/  @P2 SHF.R.U32.HI R4, RZ, R0, R5 ;  /* 0x00000000ff042219 */ /* 0x002fe20000011605 */
[----:B------:R-:W-:Y:S02]  /*12b90*/  VIADD R0, R2, 0x7f ;  /* 0x0000007f02007836 */ /* 0x000fe40000000000 */
[----:B------:R-:W-:Y:S01]  /*12ba0*/  VIADD R2, R7, 0x7f ;  /* 0x0000007f07027836 */ /* 0x000fe20000000000 */
[----:B------:R-:W-:Y:S02]  /*12bb0*/  IADD3 R6, R4, R7, -R28 ;  /* 0x0000000704067210 */ /* 0x000fe40007ffe81c */
[----:B------:R-:W-:-:S04]  /*12bc0*/  SHF.R.S32.HI R5, RZ, 0x1f, R0 ;  /* 0x0000001fff057819 */ /* 0x000fc80000011400 */
[----:B------:R-:W-:Y:S02]  /*12bd0*/  LEA.HI R0, R5, R0, RZ, 0x7 ;  /* 0x0000000005007211 */ /* 0x000fe400078f38ff */
[----:B------:R-:W-:Y:S02]  /*12be0*/  SHF.R.S32.HI R5, RZ, 0x1f, R2 ;  /* 0x0000001fff057819 */ /* 0x000fe40000011402 */
[----:B------:R-:W-:Y:S02]  /*12bf0*/  SHF.R.S32.HI R0, RZ, 0x7, R0 ;  /* 0x00000007ff007819 */ /* 0x000fe40000011400 */
[----:B------:R-:W-:Y:S01]  /*12c00*/  LEA.HI R5, R5, R2, RZ, 0x7 ;  /* 0x0000000205057211 */ /* 0x000fe200078f38ff */
[----:B------:R-:W-:-:S03]  /*12c10*/  VIADD R2, R6, -UR4 ;  /* 0x8000000406027c36 */ /* 0x000fc60008000000 */
[----:B------:R-:W-:-:S04]  /*12c20*/  SHF.R.S32.HI R5, RZ, 0x7, R5 ;  /* 0x00000007ff057819 */ /* 0x000fc80000011405 */
[----:B------:R-:W-:Y:S01]  /*12c30*/  VIMNMX R0, R5, R0, PT ;  /* 0x0000000005007248 */ /* 0x000fe20003fe0100 */
[----:B------:R-:W-:Y:S06]  /*12c40*/  @!P1 BRA `(.L_x_1184) ;  /* 0x0000000000449947 */ /* 0x000fec0003800000 */
[----:B------:R-:W-:Y:S01]  /*12c50*/  ISETP.GT.AND P0, PT, R6, -0x1, PT ;  /* 0xffffffff0600780c */ /* 0x000fe20003f04270 */
[----:B------:R-:W-:-:S12]  /*12c60*/  BSSY B0, `(.L_x_1185) ;  /* 0x000000d000007945 */ /* 0x000fd80003800000 */
[----:B------:R-:W-:Y:S05]  /*12c70*/  @P0 BRA `(.L_x_1186) ;  /* 0x00000000001c0947 */ /* 0x000fea0003800000 */
[----:B------:R-:W-:Y:S02]  /*12c80*/  ISETP.NE.AND P0, PT, R3, 0x1, PT ;  /* 0x000000010300780c */ /* 0x000fe40003f05270 */
[----:B------:R-:W-:-:S11]  /*12c90*/  LOP3.LUT R6, RZ, R6, RZ, 0x33, !PT ;  /* 0x00000006ff067212 */ /* 0x000fd600078e33ff */
[----:B------:R-:W0:Y:S02]  /*12ca0*/  @P0 LDC.64 R4, c[0x0][0x9e8] ;  /* 0x00027a00ff040b82 */ /* 0x000e240000000a00 */
[----:B0-----:R-:W-:-:S05]  /*12cb0*/  @P0 IMAD.HI.U32 R4, R6, R4, RZ ;  /* 0x0000000406040227 */ /* 0x001fca00078e00ff */
[----:B------:R-:W-:-:S04]  /*12cc0*/  @P0 SHF.R.U32.HI R6, RZ, R5, R4 ;  /* 0x00000005ff060219 */ /* 0x000fc80000011604 */
[----:B------:R-:W-:Y:S01]  /*12cd0*/  LOP3.LUT R6, RZ, R6, RZ, 0x33, !PT ;  /* 0x00000006ff067212 */ /* 0x000fe200078e33ff */
[----:B------:R-:W-:Y:S06]  /*12ce0*/  BRA `(.L_x_1187) ;  /* 0x0000000000107947 */ /* 0x000fec0003800000 */
.L_x_1186:
[----:B------:R-:W-:-:S13]  /*12cf0*/  ISETP.NE.AND P0, PT, R3, 0x1, PT ;  /* 0x000000010300780c */ /* 0x000fda0003f05270 */
[----:B------:R-:W0:Y:S02]  /*12d00*/  @P0 LDC.64 R4, c[0x0][0x9e8] ;  /* 0x00027a00ff040b82 */ /* 0x000e240000000a00 */
[----:B0-----:R-:W-:-:S05]  /*12d10*/  @P0 IMAD.HI.U32 R4, R6, R4, RZ ;  /* 0x0000000406040227 */ /* 0x001fca00078e00ff */
[----:B------:R-:W-:-:S07]  /*12d20*/  @P0 SHF.R.U32.HI R6, RZ, R5, R4 ;  /* 0x00000005ff060219 */ /* 0x000fce0000011604 */
.L_x_1187:
[----:B------:R-:W-:Y:S05]  /*12d30*/  BSYNC B0 ;  /* 0x0000000000007941 */ /* 0x000fea0003800000 */
.L_x_1185:
[----:B------:R-:W-:-:S05]  /*12d40*/  IMAD R3, R6, R3, RZ ;  /* 0x0000000306037224 */ /* 0x000fca00078e02ff */
[----:B------:R-:W-:-:S07]  /*12d50*/  VIMNMX R2, R2, R3, !PT ;  /* 0x0000000302027248 */ /* 0x000fce0007fe0100 */
.L_x_1184:
[C---:B------:R-:W-:Y:S01]  /*12d60*/  LOP3.LUT R3, R26.reuse, 0xff000000, RZ, 0xc0, !PT ;  /* 0xff0000001a037812 */ /* 0x040fe200078ec0ff */
[----:B------:R-:W-:Y:S01]  /*12d70*/  BSSY B0, `(.L_x_1188) ;  /* 0x0000029000007945 */ /* 0x000fe20003800000 */
[----:B------:R-:W-:Y:S02]  /*12d80*/  LOP3.LUT R4, R26, 0xff0000, RZ, 0xc0, !PT ;  /* 0x00ff00001a047812 */ /* 0x000fe400078ec0ff */
[----:B------:R-:W-:-:S04]  /*12d90*/  SHF.R.U32.HI R3, RZ, 0x8, R3 ;  /* 0x00000008ff037819 */ /* 0x000fc80000011603 */
[----:B------:R-:W-:Y:S02]  /*12da0*/  LEA.HI R4, R4, R3, RZ, 0x10 ;  /* 0x0000000304047211 */ /* 0x000fe400078f80ff */
[----:B------:R-:W-:-:S04]  /*12db0*/  SHF.R.S32.HI R3, RZ, 0x1f, R2 ;  /* 0x0000001fff037819 */ /* 0x000fc80000011402 */
[----:B------:R-:W-:Y:S01]  /*12dc0*/  LEA.HI R3, R3, R2, RZ, 0x7 ;  /* 0x0000000203037211 */ /* 0x000fe200078f38ff */
[----:B------:R-:W-:-:S03]  /*12dd0*/  IMAD.MOV.U32 R2, RZ, RZ, RZ ;  /* 0x000000ffff027224 */ /* 0x000fc600078e00ff */
[----:B------:R-:W-:-:S04]  /*12de0*/  SHF.R.S32.HI R3, RZ, 0x7, R3 ;  /* 0x00000007ff037819 */ /* 0x000fc80000011403 */
[----:B------:R-:W-:-:S04]  /*12df0*/  VIMNMX R5, RZ, R3, !PT ;  /* 0x00000003ff057248 */ /* 0x000fc80007fe0100 */
[----:B------:R-:W-:-:S13]  /*12e00*/  ISETP.GT.AND P0, PT, R0, R5, PT ;  /* 0x000000050000720c */ /* 0x000fda0003f04270 */
[----:B------:R-:W-:Y:S05]  /*12e10*/  @!P0 BRA `(.L_x_1189) ;  /* 0x0000000000788947 */ /* 0x000fea0003800000 */
[----:B------:R-:W-:-:S04]  /*12e20*/  SHF.R.U32.HI R6, RZ, 0x10, R4 ;  /* 0x00000010ff067819 */ /* 0x000fc80000011604 */
[----:B------:R-:W-:-:S13]  /*12e30*/  ISETP.NE.AND P0, PT, R6, RZ, PT ;  /* 0x000000ff0600720c */ /* 0x000fda0003f05270 */
[----:B------:R-:W0:Y:S02]  /*12e40*/  @!P0 LDC R6, c[0x0][0x9f0] ;  /* 0x00027c00ff068b82 */ /* 0x000e240000000800 */
[----:B0-----:R-:W-:Y:S02]  /*12e50*/  IABS R8, R6 ;  /* 0x0000000600087213 */ /* 0x001fe40000000000 */
[----:B------:R-:W-:Y:S02]  /*12e60*/  IADD3 R7, R6, -0x1, R0 ;  /* 0xffffffff06077810 */ /* 0x000fe40007ffe000 */
[----:B------:R-:W0:Y:S03]  /*12e70*/  I2F.RP R2, R8 ;  /* 0x0000000800027306 */ /* 0x000e260000209400 */
[----:B------:R-:W-:-:S05]  /*12e80*/  IMAD.IADD R7, R7, 0x1, -R5 ;  /* 0x0000000107077824 */ /* 0x000fca00078e0a05 */
        /* <DEDUP_REMOVED lines=23> */
.L_x_1189:
[----:B------:R-:W-:Y:S05]  /*13000*/  BSYNC B0 ;  /* 0x0000000000007941 */ /* 0x000fea0003800000 */
.L_x_1188:
[----:B------:R-:W-:Y:S01]  /*13010*/  LOP3.LUT R4, R4, 0xff, RZ, 0xc0, !PT ;  /* 0x000000ff04047812 */ /* 0x000fe200078ec0ff */
[----:B------:R-:W-:Y:S04]  /*13020*/  BSSY B7, `(.L_x_1190) ;  /* 0x000034d000077945 */ /* 0x000fe80003800000 */
[----:B------:R-:W-:-:S05]  /*13030*/  IMAD R3, R4, R2, R5 ;  /* 0x0000000204037224 */ /* 0x000fca00078e0205 */
        /* <DEDUP_REMOVED lines=22> */
.L_x_1191:
        /* <DEDUP_REMOVED lines=20> */
.L_x_1194:
[----:B------:R-:W-:Y:S05]  /*132e0*/  BSYNC B6 ;  /* 0x0000000000067941 */ /* 0x000fea0003800000 */
.L_x_1193:
        /* <DEDUP_REMOVED lines=20> */
.L_x_1197:
        /* <DEDUP_REMOVED lines=15> */
.L_x_1196:
[----:B------:R-:W-:Y:S05]  /*13520*/  BSYNC B6 ;  /* 0x0000000000067941 */ /* 0x000fea0003800000 */
.L_x_1195:
[----:B------:R-:W-:Y:S01]  /*13530*/  ULDC.64 UR4, c[0x0][0x9f8] ;  /* 0x00027e0000047ab9 */ /* 0x000fe20000000a00 */
[----:B------:R-:W2:Y:S01]  /*13540*/  LDL R18, [R1+0x8] ;  /* 0x0000080001127983 */ /* 0x000ea20000100800 */
[----:B------:R-:W-:Y:S01]  /*13550*/  ISETP.NE.U32.AND P0, PT, RZ, UR4, PT ;  /* 0x00000004ff007c0c */ /* 0x000fe2000bf05070 */
[----:B------:R-:W-:Y:S01]  /*13560*/  IMAD.MOV.U32 R7, RZ, RZ, R27 ;  /* 0x000000ffff077224 */ /* 0x000fe200078e001b */
[----:B------:R-:W0:Y:S01]  /*13570*/  LDC R6, c[0x0][0x430] ;  /* 0x00010c00ff067b82 */ /* 0x000e220000000800 */
[----:B------:R-:W1:Y:S01]  /*13580*/  S2R R21, SR_TID.X ;  /* 0x0000000000157919 */ /* 0x000e620000002100 */
[----:B------:R-:W-:Y:S01]  /*13590*/  ISETP.NE.AND.EX P0, PT, RZ, UR5, PT, P0 ;  /* 0x00000005ff007c0c */ /* 0x000fe2000bf05300 */
[----:B------:R-:W3:Y:S01]  /*135a0*/  S2R R20, SR_TID.X ;  /* 0x0000000000147919 */ /* 0x000ee20000002100 */
[----:B------:R-:W-:Y:S01]  /*135b0*/  VIADD R22, R22, 0xffffffff ;  /* 0xffffffff16167836 */ /* 0x000fe20000000000 */
[----:B------:R-:W-:Y:S01]  /*135c0*/  LOP3.LUT R16, R16, 0xffffffdf, RZ, 0xc0, !PT ;  /* 0xffffffdf10107812 */ /* 0x000fe200078ec0ff */
[----:B------:R-:W-:-:S09]  /*135d0*/  ULDC UR4, c[0x0][0x2f4] ;  /* 0x0000bd0000047ab9 */ /* 0x000fd20000000800 */
[----:B------:R-:W4:Y:S02]  /*135e0*/  @P0 LDC.64 R2, c[0x0][0x9f8] ;  /* 0x00027e00ff020b82 */ /* 0x000f240000000a00 */
[----:B----4-:R-:W-:-:S05]  /*135f0*/  @P0 IMAD.WIDE R2, R27, 0x4, R2 ;  /* 0x000000041b020825 */ /* 0x010fca00078e0202 */
[----:B------:R4:W2:Y:S01]  /*13600*/  @P0 LDG.E R7, desc[UR56][R2.64] ;  /* 0x0000003802070981 */ /* 0x0008a2000c1e1900 */
[----:B0-----:R-:W-:Y:S01]  /*13610*/  ISETP.NE.AND P1, PT, R6, 0x1, PT ;  /* 0x000000010600780c */ /* 0x001fe20003f25270 */
[----:B-1----:R-:W-:Y:S01]  /*13620*/  IMAD.SHL.U32 R21, R21, 0x20, RZ ;  /* 0x0000002015157824 */ /* 0x002fe200078e00ff */
[----:B---3--:R-:W-:Y:S01]  /*13630*/  LOP3.LUT R20, R20, 0x7f, RZ, 0xc0, !PT ;  /* 0x0000007f14147812 */ /* 0x008fe200078ec0ff */
[----:B------:R-:W-:Y:S01]  /*13640*/  IMAD.SHL.U32 R9, R22, 0x80, RZ ;  /* 0x0000008016097824 */ /* 0x000fe200078e00ff */
[----:B------:R-:W0:Y:S02]  /*13650*/  S2R R8, SR_TID.X ;  /* 0x0000000000087919 */ /* 0x000e240000002100 */
[----:B------:R-:W-:Y:S02]  /*13660*/  SHF.R.U32.HI R20, RZ, 0x2, R20 ;  /* 0x00000002ff147819 */ /* 0x000fe40000011614 */
[----:B------:R-:W-:-:S04]  /*13670*/  LOP3.LUT R21, R21, 0x60, RZ, 0xc0, !PT ;  /* 0x0000006015157812 */ /* 0x000fc800078ec0ff */
[----:B------:R-:W-:Y:S01]  /*13680*/  LOP3.LUT R0, R9, R20, R21, 0xfe, !PT ;  /* 0x0000001409007212 */ /* 0x000fe200078efe15 */
[----:B----4-:R-:W1:Y:S01]  /*13690*/  @P1 LDC R3, c[0x0][0x434] ;  /* 0x00010d00ff031b82 */ /* 0x010e620000000800 */
[----:B------:R-:W-:-:S07]  /*136a0*/  @P1 LOP3.LUT R16, R16, 0x20, RZ, 0xfc, !PT ;  /* 0x0000002010101812 */ /* 0x000fce00078efcff */
[----:B------:R-:W3:Y:S01]  /*136b0*/  @P1 LDC R2, c[0x0][0x438] ;  /* 0x00010e00ff021b82 */ /* 0x000ee20000000800 */
[----:B------:R-:W-:Y:S01]  /*136c0*/  LOP3.LUT R16, R16, 0xfffffffb, RZ, 0xc0, !PT ;  /* 0xfffffffb10107812 */ /* 0x000fe200078ec0ff */
[----:B------:R-:W-:Y:S01]  /*136d0*/  UMOV UR5, 0xffffffff ;  /* 0xffffffff00057882 */ /* 0x000fe20000000000 */
[----:B------:R-:W-:Y:S02]  /*136e0*/  LOP3.LUT R26, R26, 0xffff, RZ, 0xc0, !PT ;  /* 0x0000ffff1a1a7812 */ /* 0x000fe400078ec0ff */
[C---:B--2---:R-:W-:Y:S01]  /*136f0*/  ISETP.GE.AND P0, PT, R0.reuse, R18, PT ;  /* 0x000000120000720c */ /* 0x044fe20003f06270 */
[----:B------:R-:W-:Y:S02]  /*13700*/  IMAD.IADD R0, R0, 0x1, R19 ;  /* 0x0000000100007824 */ /* 0x000fe400078e0213 */
[----:B0-----:R-:W-:Y:S02]  /*13710*/  IMAD.SHL.U32 R18, R8, 0x8, RZ ;  /* 0x0000000808127824 */ /* 0x001fe400078e00ff */
[----:B-1----:R-:W-:-:S03]  /*13720*/  @P1 IMAD.HI.U32 R3, R0, R3, RZ ;  /* 0x0000000300031227 */ /* 0x002fc600078e00ff */
[----:B------:R-:W-:Y:S01]  /*13730*/  LOP3.LUT R18, R18, 0x18, RZ, 0xc0, !PT ;  /* 0x0000001812127812 */ /* 0x000fe200078ec0ff */
[----:B------:R-:W-:Y:S01]  /*13740*/  IMAD.MOV.U32 R4, RZ, RZ, R0 ;  /* 0x000000ffff047224 */ /* 0x000fe200078e0000 */
[----:B---3--:R-:W-:-:S03]  /*13750*/  @P1 SHF.R.U32.HI R4, RZ, R2, R3 ;  /* 0x00000002ff041219 */ /* 0x008fc60000011603 */
[----:B------:R-:W0:Y:S02]  /*13760*/  @!P0 LDC.64 R2, c[0x0][0x428] ;  /* 0x00010a00ff028b82 */ /* 0x000e240000000a00 */
[----:B------:R-:W-:-:S04]  /*13770*/  IMAD.MOV R5, RZ, RZ, -R4 ;  /* 0x000000ffff057224 */ /* 0x000fc800078e0a04 */
[----:B------:R-:W-:Y:S01]  /*13780*/  IMAD R0, R6, R5, R0 ;  /* 0x0000000506007224 */ /* 0x000fe200078e0200 */
[--C-:B------:R-:W-:Y:S02]  /*13790*/  @!P0 SHF.R.S32.HI R5, RZ, 0x1f, R4.reuse ;  /* 0x0000001fff058819 */ /* 0x100fe40000011404 */
[----:B------:R-:W-:Y:S01]  /*137a0*/  SHF.R.S32.HI R6, RZ, 0x1f, R7 ;  /* 0x0000001fff067819 */ /* 0x000fe20000011407 */
[----:B------:R-:W-:Y:S01]  /*137b0*/  STL [R1+0x4], R7 ;  /* 0x0000040701007387 */ /* 0x000fe20000100800 */
[----:B0-----:R-:W-:-:S03]  /*137c0*/  @!P0 IMAD.WIDE.U32 R4, R7, R2, R4 ;  /* 0x0000000207048225 */ /* 0x001fc600078e0004 */
[----:B------:R0:W-:Y:S02]  /*137d0*/  STL [R1+0x14], R6 ;  /* 0x0000140601007387 */ /* 0x0001e40000100800 */
[----:B0-----:R-:W-:-:S04]  /*137e0*/  @!P0 IMAD R6, R6, R2, RZ ;  /* 0x0000000206068224 */ /* 0x001fc800078e02ff */
[----:B------:R-:W-:Y:S02]  /*137f0*/  @!P0 IMAD R6, R7, R3, R6 ;  /* 0x0000000307068224 */ /* 0x000fe400078e0206 */
[----:B------:R-:W0:Y:S01]  /*13800*/  @!P0 LDC.64 R2, c[0x0][0x418] ;  /* 0x00010600ff028b82 */ /* 0x000e220000000a00 */
[C---:B------:R-:W-:Y:S01]  /*13810*/  ISETP.GE.AND P2, PT, R18.reuse, UR4, PT ;  /* 0x0000000412007c0c */ /* 0x040fe2000bf46270 */
[----:B------:R-:W-:Y:S01]  /*13820*/  @!P0 IMAD.IADD R5, R5, 0x1, R6 ;  /* 0x0000000105058824 */ /* 0x000fe200078e0206 */
[C---:B------:R-:W-:Y:S02]  /*13830*/  LOP3.LUT R10, R18.reuse, 0x20, RZ, 0xfc, !PT ;  /* 0x00000020120a7812 */ /* 0x040fe400078efcff */
[----:B------:R-:W-:-:S09]  /*13840*/  LOP3.LUT R8, R18, 0x40, RZ, 0xfc, !PT ;  /* 0x0000004012087812 */ /* 0x000fd200078efcff */
[----:B------:R-:W-:Y:S02]  /*13850*/  @P2 LOP3.LUT R16, R16, 0x4, RZ, 0xfc, !PT ;  /* 0x0000000410102812 */ /* 0x000fe400078efcff */
[----:B0-----:R-:W-:Y:S01]  /*13860*/  @!P0 LEA R6, P1, R4, R2, 0x2 ;  /* 0x0000000204068211 */ /* 0x001fe200078210ff */
[----:B------:R-:W-:-:S03]  /*13870*/  IMAD.MOV.U32 R2, RZ, RZ, RZ ;  /* 0x000000ffff027224 */ /* 0x000fc600078e00ff */
[----:B------:R-:W-:Y:S02]  /*13880*/  @!P0 LEA.HI.X R7, R4, R3, R5, 0x2, P1 ;  /* 0x0000000304078211 */ /* 0x000fe400008f1405 */
[----:B------:R-:W-:-:S03]  /*13890*/  ISETP.GE.AND P1, PT, R10, UR4, PT ;  /* 0x000000040a007c0c */ /* 0x000fc6000bf26270 */
[----:B------:R0:W5:Y:S01]  /*138a0*/  @!P0 LDG.E R2, desc[UR56][R6.64] ;  /* 0x0000003806028981 */ /* 0x000162000c1e1900 */
[----:B------:R-:W-:Y:S01]  /*138b0*/  ISETP.GE.AND P0, PT, R8, UR4, PT ;  /* 0x0000000408007c0c */ /* 0x000fe2000bf06270 */
[----:B------:R-:W-:Y:S01]  /*138c0*/  IMAD.U32 R3, RZ, RZ, UR36 ;  /* 0x00000024ff037e24 */ /* 0x000fe2000f8e00ff */
[----:B------:R-:W-:-:S07]  /*138d0*/  LOP3.LUT R16, R16, 0xfffffffd, RZ, 0xc0, !PT ;  /* 0xfffffffd10107812 */ /* 0x000fce00078ec0ff */
[----:B------:R-:W-:-:S04]  /*138e0*/  @P1 LOP3.LUT R16, R16, 0x2, RZ, 0xfc, !PT ;  /* 0x0000000210101812 */ /* 0x000fc800078efcff */
[----:B------:R-:W-:-:S04]  /*138f0*/  LOP3.LUT R16, R16, 0xfffffffe, RZ, 0xc0, !PT ;  /* 0xfffffffe10107812 */ /* 0x000fc800078ec0ff */
[----:B------:R-:W-:Y:S01]  /*13900*/  @P0 LOP3.LUT R16, R16, 0x1, RZ, 0xfc, !PT ;  /* 0x0000000110100812 */ /* 0x000fe200078efcff */
[----:B0-----:R-:W-:Y:S06]  /*13910*/  BRA.DIV UR5, `(.L_x_1198) ;  /* 0x0000004205c87947 */ /* 0x001fec000b800000 */
.L_x_1264:
[----:B------:R-:W-:Y:S02]  /*13920*/  ISETP.NE.AND P0, PT, R3, 0x3, PT ;  /* 0x000000030300780c */ /* 0x000fe40003f05270 */
[----:B------:R-:W-:-:S11]  /*13930*/  LOP3.LUT R16, R16, 0xffffffef, RZ, 0xc0, !PT ;  /* 0xffffffef10107812 */ /* 0x000fd600078ec0ff */
[----:B------:R-:W-:Y:S01]  /*13940*/  @P0 LOP3.LUT R16, R16, 0x10, RZ, 0xfc, !PT ;  /* 0x0000001010100812 */ /* 0x000fe200078efcff */
[----:B------:R-:W-:Y:S06]  /*13950*/  @!P0 BRA `(.L_x_1199) ;  /* 0x0000000000048947 */ /* 0x000fec0003800000 */
[----:B------:R-:W-:Y:S01]  /*13960*/  BPT.TRAP 0x1 ;  /* 0x000000040000795c */ /* 0x000fe20000300000 */
.L_x_1199:
        /* <DEDUP_REMOVED lines=23> */
.L_x_1265:
[----:B------:R-:W-:Y:S05]  /*13ae0*/  BSYNC B0 ;  /* 0x0000000000007941 */ /* 0x000fea0003800000 */
.L_x_1200:
[----:B------:R-:W0:Y:S01]  /*13af0*/  LDL R14, [R1+0x8] ;  /* 0x00000800010e7983 */ /* 0x000e220000100800 */
[----:B------:R-:W-:Y:S01]  /*13b00*/  ULDC.64 UR4, c[0x0][0x300] ;  /* 0x0000c00000047ab9 */ /* 0x000fe20000000a00 */
[----:B------:R-:W-:Y:S01]  /*13b10*/  ULDC.64 UR6, c[0x0][0x2e8] ;  /* 0x0000ba0000067ab9 */ /* 0x000fe20000000a00 */
[----:B------:R-:W-:Y:S01]  /*13b20*/  IMAD R3, R3, UR4, RZ ;  /* 0x0000000403037c24 */ /* 0x000fe2000f8e02ff */
[----:B------:R-:W1:Y:S01]  /*13b30*/  S2R R11, SR_TID.X ;  /* 0x00000000000b7919 */ /* 0x000e620000002100 */
[----:B------:R-:W-:Y:S01]  /*13b40*/  IMAD.WIDE.U32 R6, R0, UR4, RZ ;  /* 0x0000000400067c25 */ /* 0x000fe2000f8e00ff */
[----:B------:R-:W-:Y:S01]  /*13b50*/  LOP3.LUT P4, RZ, R16, 0x4, RZ, 0xc0, !PT ;  /* 0x0000000410ff7812 */ /* 0x000fe2000788c0ff */
[----:B------:R-:W2:Y:S02]  /*13b60*/  S2R R10, SR_TID.X ;  /* 0x00000000000a7919 */ /* 0x000ea40000002100 */
[----:B------:R-:W-:Y:S01]  /*13b70*/  IMAD R3, R0, UR5, R3 ;  /* 0x0000000500037c24 */ /* 0x000fe2000f8e0203 */
[----:B------:R-:W-:Y:S01]  /*13b80*/  ULDC.64 UR4, c[0x0][0x310] ;  /* 0x0000c40000047ab9 */ /* 0x000fe20000000a00 */
[----:B------:R-:W-:Y:S01]  /*13b90*/  LOP3.LUT P3, RZ, R16, 0x2, RZ, 0xc0, !PT ;  /* 0x0000000210ff7812 */ /* 0x000fe2000786c0ff */
[----:B------:R-:W-:Y:S01]  /*13ba0*/  IMAD R8, R8, UR4, RZ ;  /* 0x0000000408087c24 */ /* 0x000fe2000f8e02ff */
[----:B------:R-:W-:Y:S01]  /*13bb0*/  LOP3.LUT P2, RZ, R16, 0x1, RZ, 0xc0, !PT ;  /* 0x0000000110ff7812 */ /* 0x000fe2000784c0ff */
[----:B------:R-:W-:-:S02]  /*13bc0*/  IMAD.IADD R7, R7, 0x1, R3 ;  /* 0x0000000107077824 */ /* 0x000fc400078e0203 */
[----:B------:R-:W-:-:S04]  /*13bd0*/  IMAD.WIDE.U32 R6, R2, UR4, R6 ;  /* 0x0000000402067c25 */ /* 0x000fc8000f8e0006 */
[----:B------:R-:W-:Y:S01]  /*13be0*/  IMAD R2, R2, UR5, R8 ;  /* 0x0000000502027c24 */ /* 0x000fe2000f8e0208 */
[----:B------:R-:W-:-:S03]  /*13bf0*/  ULDC.64 UR4, c[0x0][0x308] ;  /* 0x0000c20000047ab9 */ /* 0x000fc60000000a00 */
[----:B------:R-:W-:Y:S02]  /*13c00*/  IMAD.IADD R3, R7, 0x1, R2 ;  /* 0x0000000107037824 */ /* 0x000fe400078e0202 */
[----:B------:R-:W-:-:S04]  /*13c10*/  IMAD.MOV.U32 R2, RZ, RZ, R6 ;  /* 0x000000ffff027224 */ /* 0x000fc800078e0006 */
[C---:B------:R-:W-:Y:S01]  /*13c20*/  IMAD.WIDE.U32 R2, R26.reuse, UR4, R2 ;  /* 0x000000041a027c25 */ /* 0x040fe2000f8e0002 */
[----:B------:R-:W-:Y:S01]  /*13c30*/  UMOV UR4, 0xffffffff ;  /* 0xffffffff00047882 */ /* 0x000fe20000000000 */
[----:B-1----:R-:W-:Y:S02]  /*13c40*/  LOP3.LUT R13, R11, 0x7f, RZ, 0xc0, !PT ;  /* 0x0000007f0b0d7812 */ /* 0x002fe400078ec0ff */
[----:B------:R-:W-:Y:S01]  /*13c50*/  IMAD R6, R26, UR5, R3 ;  /* 0x000000051a067c24 */ /* 0x000fe2000f8e0203 */
[----:B------:R-:W-:Y:S01]  /*13c60*/  LEA R0, P0, R2, UR6, 0x1 ;  /* 0x0000000602007c11 */ /* 0x000fe2000f8008ff */
[C---:B--2---:R-:W-:Y:S01]  /*13c70*/  IMAD.SHL.U32 R11, R10.reuse, 0x8, RZ ;  /* 0x000000080a0b7824 */ /* 0x044fe200078e00ff */
[----:B------:R-:W-:Y:S01]  /*13c80*/  SHF.R.U32.HI R13, RZ, 0x2, R13 ;  /* 0x00000002ff0d7819 */ /* 0x000fe2000001160d */
[----:B------:R-:W-:Y:S01]  /*13c90*/  IMAD.SHL.U32 R12, R10, 0x8, RZ ;  /* 0x000000080a0c7824 */ /* 0x000fe200078e00ff */
[----:B------:R-:W-:Y:S02]  /*13ca0*/  LEA.HI.X R6, R2, UR7, R6, 0x1, P0 ;  /* 0x0000000702067c11 */ /* 0x000fe400080f0c06 */
[----:B------:R-:W-:-:S04]  /*13cb0*/  LOP3.LUT R11, R11, 0xd8, RZ, 0xc0, !PT ;  /* 0x000000d80b0b7812 */ /* 0x000fc800078ec0ff */
[----:B------:R-:W-:Y:S01]  /*13cc0*/  LOP3.LUT R11, R11, 0x18, R10, 0x78, !PT ;  /* 0x000000180b0b7812 */ /* 0x000fe200078e780a */
[----:B------:R-:W-:-:S03]  /*13cd0*/  IMAD.SHL.U32 R10, R10, 0x8, RZ ;  /* 0x000000080a0a7824 */ /* 0x000fc600078e00ff */
[----:B------:R-:W-:Y:S02]  /*13ce0*/  LOP3.LUT R11, R11, 0x320, R12, 0xf8, !PT ;  /* 0x000003200b0b7812 */ /* 0x000fe400078ef80c */
[----:B------:R-:W-:-:S03]  /*13cf0*/  LOP3.LUT R10, R10, 0x18, RZ, 0xc0, !PT ;  /* 0x000000180a0a7812 */ /* 0x000fc600078ec0ff */
[----:B------:R-:W-:Y:S01]  /*13d00*/  IMAD R7, R23, 0x3000, R11 ;  /* 0x0000300017077824 */ /* 0x000fe200078e020b */
[----:B0-----:R-:W-:-:S04]  /*13d10*/  IADD3 R5, -R13, R14, -R9 ;  /* 0x0000000e0d057210 */ /* 0x001fc80007ffe909 */
[----:B------:R-:W-:Y:S01]  /*13d20*/  ISETP.GE.AND P0, PT, R5, 0x1, PT ;  /* 0x000000010500780c */ /* 0x000fe20003f06270 */
[----:B------:R-:W-:-:S12]  /*13d30*/  BRA.DIV UR4, `(.L_x_1202) ;  /* 0x0000004204087947 */ /* 0x000fd8000b800000 */
[----:B------:R-:W0:Y:S01]  /*13d40*/  SHFL.IDX PT, R3, R0, RZ, 0x1c1f ;  /* 0x001c1fff00037589 */ /* 0x000e2200000e0000 */
[----:B------:R-:W-:-:S03]  /*13d50*/  @P0 IMAD R8, R7, 0x2, R17 ;  /* 0x0000000207080824 */ /* 0x000fc600078e0211 */
[----:B------:R-:W1:Y:S01]  /*13d60*/  SHFL.IDX PT, R2, R6, RZ, 0x1c1f ;  /* 0x001c1fff06027589 */ /* 0x000e6200000e0000 */
[----:B0-----:R-:W-:-:S05]  /*13d70*/  @P0 LEA R3, P1, R10, R3, 0x1 ;  /* 0x000000030a030211 */ /* 0x001fca00078208ff */
[----:B-1----:R-:W-:Y:S01]  /*13d80*/  @P0 IMAD.X R2, RZ, RZ, R2, P1 ;  /* 0x000000ffff020224 */ /* 0x002fe200008e0602 */
[----:B------:R-:W-:-:S04]  /*13d90*/  ISETP.GE.AND P1, PT, R5, 0x21, PT ;  /* 0x000000210500780c */ /* 0x000fc80003f26270 */
        /* <DEDUP_REMOVED lines=32> */
.L_x_1275:
        /* <DEDUP_REMOVED lines=12> */
.L_x_1203:
[----:B------:R-:W-:Y:S02]  /*14060*/  PLOP3.LUT P1, PT, P1, P0, PT, 0xa2, 0x0 ;  /* 0x000000000000781c */ /* 0x000fe40000f21472 */
[----:B------:R-:W-:-:S08]  /*14070*/  @P0 R2UR P1, UR4, R4 ;  /* 0x00000000040402ca */ /* 0x000fd00000020000 */
[----:B------:R-:W-:-:S05]  /*14080*/  @P0 PLOP3.LUT P0, PT, P1, PT, PT, 0x80, 0x0 ;  /* 0x000000000000081c */ /* 0x000fca0000f0f070 */
[----:B------:R-:W-:Y:S01]  /*14090*/  @!P1 SYNCS.ARRIVE.TRANS64.RED.A0T1 RZ, [UR4+0x2d830], RZ ;  /* 0x02d830ffffff99a7 */ /* 0x000fe20008200404 */
[----:B------:R-:W-:Y:S07]  /*140a0*/  @!P1 ARRIVES.LDGSTSBAR.64.TRANSCNT [UR4+0x2d830] ;  /* 0x02d83000ff0099b0 */ /* 0x000fee0008000a84 */
[----:B------:R-:W-:Y:S05]  /*140b0*/  @P0 BRA.U.ANY `(.L_x_1203) ;  /* 0xfffffffd00e80947 */ /* 0x000fea000393ffff */
[----:B------:R-:W-:Y:S01]  /*140c0*/  NOP ;  /* 0x0000000000007918 */ /* 0x000fe20000000000 */
[----:B------:R-:W-:-:S05]  /*140d0*/  IMAD.U32 R0, RZ, RZ, UR36 ;  /* 0x00000024ff007e24 */ /* 0x000fca000f8e00ff */
[----:B------:R-:W-:-:S13]  /*140e0*/  ISETP.NE.AND P2, PT, R0, 0x3, PT ;  /* 0x000000030000780c */ /* 0x000fda0003f45270 */
[----:B------:R-:W-:Y:S05]  /*140f0*/  @!P2 BRA `(.L_x_1204) ;  /* 0x000000000004a947 */ /* 0x000fea0003800000 */
[----:B------:R-:W-:Y:S01]  /*14100*/  BPT.TRAP 0x1 ;  /* 0x000000040000795c */ /* 0x000fe20000300000 */
.L_x_1204:
[----:B0-----:R0:W5:Y:S01]  /*14110*/  LDL.LU R3, [R1] ;  /* 0x0000000001037983 */ /* 0x0011620000300800 */
[----:B------:R0:W-:Y:S02]  /*14120*/  SYNCS.ARRIVE.TRANS64.A1T0 RZ, [R4+URZ+0x2d830], RZ ;  /* 0x02d830ff04ff79a7 */ /* 0x0001e4000810003f */
[----:B------:R-:W-:Y:S05]  /*14130*/  WARPSYNC.ALL ;  /* 0x0000000000007948 */ /* 0x000fea0003800000 */
[----:B------:R-:W-:Y:S01]  /*14140*/  ULDC.64 UR4, c[0x0][0x298] ;  /* 0x0000a60000047ab9 */ /* 0x000fe20000000a00 */
[----:B------:R-:W-:Y:S01]  /*14150*/  VIADD R2, R17, 0xc400 ;  /* 0x0000c40011027836 */ /* 0x000fe20000000000 */
[----:B------:R-:W-:Y:S01]  /*14160*/  BSSY B6, `(.L_x_1205) ;  /* 0x000001b000067945 */ /* 0x000fe20003800000 */
[----:B------:R-:W-:Y:S03]  /*14170*/  BAR.SYNC.DEFER_BLOCKING 0x8, 0x200 ;  /* 0x0208000000007b1d */ /* 0x000fe60000010000 */
[----:B------:R-:W-:-:S02]  /*14180*/  LOP3.LUT P0, RZ, R2, 0x1bf, RZ, 0xc0, !PT ;  /* 0x000001bf02ff7812 */ /* 0x000fc4000780c0ff */
[----:B-----5:R-:W-:Y:S01]  /*14190*/  SHF.R.S32.HI R0, RZ, 0x1f, R3 ;  /* 0x0000001fff007819 */ /* 0x020fe20000011403 */
[----:B0-----:R-:W-:-:S04]  /*141a0*/  IMAD.WIDE.U32 R4, R3, UR4, RZ ;  /* 0x0000000403047c25 */ /* 0x001fc8000f8e00ff */
[----:B------:R-:W-:Y:S01]  /*141b0*/  IMAD R0, R0, UR4, RZ ;  /* 0x0000000400007c24 */ /* 0x000fe2000f8e02ff */
[----:B------:R0:W-:Y:S03]  /*141c0*/  STL.64 [R1+0x20], R4 ;  /* 0x0000200401007387 */ /* 0x0001e60000100a00 */
[----:B------:R-:W-:-:S04]  /*141d0*/  IMAD R0, R3, UR5, R0 ;  /* 0x0000000503007c24 */ /* 0x000fc8000f8e0200 */
[----:B------:R-:W-:-:S05]  /*141e0*/  IMAD.IADD R0, R5, 0x1, R0 ;  /* 0x0000000105007824 */ /* 0x000fca00078e0200 */
[----:B------:R0:W-:Y:S01]  /*141f0*/  STL [R1], R0 ;  /* 0x0000000001007387 */ /* 0x0001e20000100800 */
[----:B------:R-:W-:Y:S05]  /*14200*/  @!P0 BRA `(.L_x_1206) ;  /* 0x0000000000408947 */ /* 0x000fea0003800000 */
[----:B------:R-:W-:Y:S01]  /*14210*/  MOV R2, 0x0 ;  /* 0x0000000000027802 */ /* 0x000fe20000000f00 */
[----:B------:R-:W-:Y:S01]  /*14220*/  ULDC.64 UR6, c[0x4][0x88] ;  /* 0x0100220000067ab9 */ /* 0x000fe20000000a00 */
[----:B------:R-:W-:Y:S01]  /*14230*/  ULDC.64 UR8, c[0x4][0x90] ;  /* 0x0100240000087ab9 */ /* 0x000fe20000000a00 */
[----:B------:R-:W-:Y:S01]  /*14240*/  ULDC.64 UR4, c[0x4][0x20] ;  /* 0x0100080000047ab9 */ /* 0x000fe20000000a00 */
[----:B0-----:R-:W-:Y:S02]  /*14250*/  IMAD.U32 R4, RZ, RZ, UR6 ;  /* 0x00000006ff047e24 */ /* 0x001fe4000f8e00ff */
        /* <DEDUP_REMOVED lines=11> */
.L_x_1206:
[----:B------:R-:W-:Y:S05]  /*14310*/  BSYNC B6 ;  /* 0x0000000000067941 */ /* 0x000fea0003800000 */
.L_x_1205:
[----:B------:R-:W2:Y:S01]  /*14320*/  LDL.LU R2, [R1] ;  /* 0x0000000001027983 */ /* 0x000ea20000300800 */
[----:B0-----:R-:W0:Y:S01]  /*14330*/  LDC R5, c[0x0][0x448] ;  /* 0x00011200ff057b82 */ /* 0x001e220000000800 */
[----:B------:R-:W-:Y:S01]  /*14340*/  LOP3.LUT P6, RZ, R16, 0x40, RZ, 0xc0, !PT ;  /* 0x0000004010ff7812 */ /* 0x000fe200078cc0ff */
[----:B------:R-:W-:Y:S01]  /*14350*/  ULDC.64 UR6, c[0x0][0x2e0] ;  /* 0x0000b80000067ab9 */ /* 0x000fe20000000a00 */
[----:B------:R-:W3:Y:S01]  /*14360*/  LDL.LU.64 R20, [R1+0x20] ;  /* 0x0000200001147983 */ /* 0x000ee20000300a00 */
[----:B------:R-:W-:Y:S01]  /*14370*/  SHF.R.S32.HI R4, RZ, 0x1f, R27 ;  /* 0x0000001fff047819 */ /* 0x000fe2000001141b */
[----:B------:R-:W-:Y:S01]  /*14380*/  ULDC.64 UR4, c[0x0][0x2d8] ;  /* 0x0000b60000047ab9 */ /* 0x000fe20000000a00 */
[----:B------:R-:W-:Y:S01]  /*14390*/  SEL R0, R27, RZ, !P6 ;  /* 0x000000ff1b007207 */ /* 0x000fe20007000000 */
[----:B------:R-:W-:Y:S01]  /*143a0*/  ULDC.64 UR8, c[0x0][0x280] ;  /* 0x0000a00000087ab9 */ /* 0x000fe20000000a00 */
[----:B------:R-:W-:Y:S01]  /*143b0*/  SEL R4, R4, RZ, !P6 ;  /* 0x000000ff04047207 */ /* 0x000fe20007000000 */
[----:B------:R-:W1:Y:S01]  /*143c0*/  LDC R9, c[0x0][0x448] ;  /* 0x00011200ff097b82 */ /* 0x000e620000000800 */
[----:B------:R-:W4:Y:S03]  /*143d0*/  S2R R11, SR_TID.X ;  /* 0x00000000000b7919 */ /* 0x000f260000002100 */
[----:B------:R-:W-:Y:S01]  /*143e0*/  IMAD R4, R4, UR6, RZ ;  /* 0x0000000604047c24 */ /* 0x000fe2000f8e02ff */
[----:B0-----:R-:W-:-:S03]  /*143f0*/  ISETP.NE.AND P6, PT, R5, 0x1, PT ;  /* 0x000000010500780c */ /* 0x001fc60003fc5270 */
[----:B------:R-:W-:-:S10]  /*14400*/  IMAD R5, R0, UR7, R4 ;  /* 0x0000000700057c24 */ /* 0x000fd4000f8e0204 */
[----:B------:R-:W0:Y:S01]  /*14410*/  @P6 LDC R4, c[0x0][0x44c] ;  /* 0x00011300ff046b82 */ /* 0x000e220000000800 */
[----:B----4-:R-:W-:-:S07]  /*14420*/  IMAD.SHL.U32 R10, R11, 0x8, RZ ;  /* 0x000000080b0a7824 */ /* 0x010fce00078e00ff */
[----:B------:R-:W4:Y:S01]  /*14430*/  @P6 LDC R8, c[0x0][0x450] ;  /* 0x00011400ff086b82 */ /* 0x000f220000000800 */
        /* <DEDUP_REMOVED lines=8> */
[----:B------:R-:W-:Y:S01]  /*144c0*/  IMAD.WIDE.U32 R2, R0, UR6, R2 ;  /* 0x0000000600027c25 */ /* 0x000fe2000f8e0002 */
[----:B------:R-:W-:Y:S01]  /*144d0*/  ULDC.64 UR6, c[0x0][0x2c8] ;  /* 0x0000b20000067ab9 */ /* 0x000fe20000000a00 */
[----:B------:R-:W5:Y:S02]  /*144e0*/  @P6 LDC R0, c[0x0][0x450] ;  /* 0x00011400ff006b82 */ /* 0x000f640000000800 */
[----:B------:R-:W-:-:S02]  /*144f0*/  IMAD.IADD R3, R3, 0x1, R5 ;  /* 0x0000000103037824 */ /* 0x000fc400078e0205 */
[----:B--2---:R-:W-:Y:S01]  /*14500*/  IMAD.SHL.U32 R21, R21, 0x20, RZ ;  /* 0x0000002015157824 */ /* 0x004fe200078e00ff */
[----:B---3--:R-:W-:-:S04]  /*14510*/  LOP3.LUT R20, R20, 0x7f, RZ, 0xc0, !PT ;  /* 0x0000007f14147812 */ /* 0x008fc800078ec0ff */
[----:B------:R-:W-:Y:S02]  /*14520*/  LOP3.LUT R21, R21, 0x60, RZ, 0xc0, !PT ;  /* 0x0000006015157812 */ /* 0x000fe400078ec0ff */
[----:B------:R-:W-:-:S04]  /*14530*/  SHF.R.U32.HI R20, RZ, 0x2, R20 ;  /* 0x00000002ff147819 */ /* 0x000fc80000011614 */
[----:B------:R-:W-:Y:S01]  /*14540*/  LOP3.LUT R20, R20, R21, RZ, 0xfc, !PT ;  /* 0x0000001514147212 */ /* 0x000fe200078efcff */
[----:B------:R-:W-:-:S04]  /*14550*/  IMAD.SHL.U32 R21, R11, 0x8, RZ ;  /* 0x000000080b157824 */ /* 0x000fc800078e00ff */
[----:B------:R-:W-:Y:S01]  /*14560*/  IMAD.IADD R6, R20, 0x1, R25 ;  /* 0x0000000114067824 */ /* 0x000fe200078e0219 */
[----:B------:R-:W-:Y:S02]  /*14570*/  LOP3.LUT R21, R21, 0x18, RZ, 0xc0, !PT ;  /* 0x0000001815157812 */ /* 0x000fe400078ec0ff */
[----:B------:R-:W-:Y:S01]  /*14580*/  LOP3.LUT R20, R11, 0x7f, RZ, 0xc0, !PT ;  /* 0x0000007f0b147812 */ /* 0x000fe200078ec0ff */
[----:B0-----:R-:W-:Y:S01]  /*14590*/  @P6 IMAD.HI.U32 R5, R6, R4, RZ ;  /* 0x0000000406056227 */ /* 0x001fe200078e00ff */
[C---:B------:R-:W-:Y:S02]  /*145a0*/  LOP3.LUT R12, R21.reuse, 0x20, RZ, 0xfc, !PT ;  /* 0x00000020150c7812 */ /* 0x040fe400078efcff */
[----:B------:R-:W-:Y:S01]  /*145b0*/  LOP3.LUT R11, R21, 0x40, RZ, 0xfc, !PT ;  /* 0x00000040150b7812 */ /* 0x000fe200078efcff */
[----:B------:R-:W-:Y:S01]  /*145c0*/  IMAD.MOV.U32 R4, RZ, RZ, R6 ;  /* 0x000000ffff047224 */ /* 0x000fe200078e0006 */
[----:B-----5:R-:W-:Y:S02]  /*145d0*/  @P6 SHF.R.U32.HI R4, RZ, R0, R5 ;  /* 0x00000000ff046219 */ /* 0x020fe40000011605 */
[----:B------:R-:W-:-:S02]  /*145e0*/  SHF.R.U32.HI R20, RZ, 0x2, R20 ;  /* 0x00000002ff147819 */ /* 0x000fc40000011614 */
[--C-:B------:R-:W-:Y:S01]  /*145f0*/  SHF.R.S32.HI R0, RZ, 0x1f, R4.reuse ;  /* 0x0000001fff007819 */ /* 0x100fe20000011404 */
[----:B------:R-:W-:-:S04]  /*14600*/  IMAD.MOV R7, RZ, RZ, -R4 ;  /* 0x000000ffff077224 */ /* 0x000fc800078e0a04 */
[----:B------:R-:W-:-:S04]  /*14610*/  IMAD R0, R0, UR4, RZ ;  /* 0x0000000400007c24 */ /* 0x000fc8000f8e02ff */
[C---:B------:R-:W-:Y:S02]  /*14620*/  IMAD R0, R4.reuse, UR5, R0 ;  /* 0x0000000504007c24 */ /* 0x040fe4000f8e0200 */
[----:B------:R-:W-:-:S04]  /*14630*/  IMAD.WIDE.U32 R4, R4, UR4, R2 ;  /* 0x0000000404047c25 */ /* 0x000fc8000f8e0002 */
[----:B------:R-:W-:Y:S02]  /*14640*/  IMAD.IADD R5, R5, 0x1, R0 ;  /* 0x0000000105057824 */ /* 0x000fe400078e0200 */
[----:B-1----:R-:W-:-:S04]  /*14650*/  IMAD R0, R9, R7, R6 ;  /* 0x0000000709007224 */ /* 0x002fc800078e0206 */
[----:B------:R-:W-:Y:S01]  /*14660*/  IMAD.WIDE.U32 R4, R0, UR6, R4 ;  /* 0x0000000600047c25 */ /* 0x000fe2000f8e0004 */
[----:B------:R-:W-:-:S05]  /*14670*/  SHF.R.S32.HI R7, RZ, 0x1f, R0 ;  /* 0x0000001fff077819 */ /* 0x000fca0000011400 */
[----:B------:R-:W-:-:S04]  /*14680*/  IMAD R7, R7, UR6, RZ ;  /* 0x0000000607077c24 */ /* 0x000fc8000f8e02ff */
[----:B------:R-:W-:Y:S01]  /*14690*/  IMAD R7, R0, UR7, R7 ;  /* 0x0000000700077c24 */ /* 0x000fe2000f8e0207 */
[----:B------:R-:W-:-:S03]  /*146a0*/  LEA R0, P0, R4, UR8, 0x1 ;  /* 0x0000000804007c11 */ /* 0x000fc6000f8008ff */
[----:B------:R-:W-:Y:S02]  /*146b0*/  IMAD.IADD R5, R5, 0x1, R7 ;  /* 0x0000000105057824 */ /* 0x000fe400078e0207 */
[----:B------:R-:W0:Y:S03]  /*146c0*/  @P6 LDC R7, c[0x0][0x44c] ;  /* 0x00011300ff076b82 */ /* 0x000e260000000800 */
[----:B------:R-:W-:Y:S01]  /*146d0*/  LEA.HI.X R4, R4, UR9, R5, 0x1, P0 ;  /* 0x0000000904047c11 */ /* 0x000fe200080f0c05 */
[----:B------:R-:W-:-:S04]  /*146e0*/  VIADD R5, R6, 0x80 ;  /* 0x0000008006057836 */ /* 0x000fc80000000000 */
[----:B------:R-:W-:Y:S02]  /*146f0*/  IMAD.MOV.U32 R6, RZ, RZ, R5 ;  /* 0x000000ffff067224 */ /* 0x000fe400078e0005 */
[----:B0-----:R-:W-:-:S05]  /*14700*/  @P6 IMAD.HI.U32 R7, R5, R7, RZ ;  /* 0x0000000705076227 */ /* 0x001fca00078e00ff */
[----:B----4-:R-:W-:-:S05]  /*14710*/  @P6 SHF.R.U32.HI R6, RZ, R8, R7 ;  /* 0x00000008ff066219 */ /* 0x010fca0000011607 */
[----:B------:R-:W-:Y:S02]  /*14720*/  IMAD.MOV R7, RZ, RZ, -R6 ;  /* 0x000000ffff077224 */ /* 0x000fe400078e0a06 */
        /* <DEDUP_REMOVED lines=19> */
[----:B------:R-:W2:Y:S01]  /*14860*/  LDL R11, [R1+0x18] ;  /* 0x00001800010b7983 */ /* 0x000ea20000100800 */
[----:B------:R-:W-:Y:S02]  /*14870*/  IMAD R2, R28, R9, RZ ;  /* 0x000000091c027224 */ /* 0x000fe400078e02ff */
[----:B------:R-:W-:Y:S01]  /*14880*/  IMAD.IADD R25, R20, 0x1, R25 ;  /* 0x0000000114197824 */ /* 0x000fe200078e0219 */
[----:B------:R-:W0:Y:S04]  /*14890*/  SHFL.IDX PT, R5, R0, RZ, 0x1c1f ;  /* 0x001c1fff00057589 */ /* 0x000e2800000e0000 */
[----:B------:R-:W1:Y:S01]  /*148a0*/  SHFL.IDX PT, R6, R4, RZ, 0x1c1f ;  /* 0x001c1fff04067589 */ /* 0x000e6200000e0000 */
[----:B------:R-:W-:-:S13]  /*148b0*/  ISETP.GE.AND P3, PT, R25, R2, PT ;  /* 0x000000021900720c */ /* 0x000fda0003f66270 */
[----:B0-----:R-:W-:-:S05]  /*148c0*/  @!P3 LEA R5, P4, R10, R5, 0x1 ;  /* 0x000000050a05b211 */ /* 0x001fca00078808ff */
[----:B-1----:R-:W-:-:S04]  /*148d0*/  @!P3 IMAD.X R6, RZ, RZ, R6, P4 ;  /* 0x000000ffff06b224 */ /* 0x002fc800020e0606 */
[----:B------:R-:W-:Y:S02]  /*148e0*/  @!P3 IMAD.MOV.U32 R7, RZ, RZ, R6 ;  /* 0x000000ffff07b224 */ /* 0x000fe400078e0006 */
[----:B------:R-:W-:Y:S02]  /*148f0*/  @!P3 IMAD.MOV.U32 R6, RZ, RZ, R5 ;  /* 0x000000ffff06b224 */ /* 0x000fe400078e0005 */
[----:B------:R-:W0:Y:S04]  /*14900*/  SHFL.IDX PT, R5, R0, 0x1, 0x1c1f ;  /* 0x003c1f0000057f89 */ /* 0x000e2800000e0000 */
[----:B--2---:R-:W-:Y:S04]  /*14910*/  @!P3 LDGSTS.E.BYPASS.LTC128B.128 [R11+0xc400], desc[UR56][R6.64], !P0 ;  /* 0x0c400000060bbfae */ /* 0x004fe8000c101d78 */
        /* <DEDUP_REMOVED lines=44> */
.L_x_1288:
        /* <DEDUP_REMOVED lines=8> */
[----:B--2---:R1:W-:Y:S01]  /*14c60*/  @!P3 LDGSTS.E.BYPASS.LTC128B.128 [R0+0xec00], desc[UR56][R2.64], !P0 ;  /* 0x0ec000000200bfae */ /* 0x0043e2000c101d78 */
[----:B------:R-:W-:-:S03]  /*14c70*/  PLOP3.LUT P0, PT, PT, PT, PT, 0x80, 0x0 ;  /* 0x000000000000781c */ /* 0x000fc60003f0f070 */
[----:B------:R1:W-:Y:S04]  /*14c80*/  @!P3 LDGSTS.E.BYPASS.LTC128B.128 [R0+0x11c00], desc[UR56][R2.64+0x40], !P1 ;  /* 0x11c000400200bfae */ /* 0x0003e8000c901d78 */
[----:B------:R1:W-:Y:S01]  /*14c90*/  @!P3 LDGSTS.E.BYPASS.LTC128B.128 [R0+0x14c00], desc[UR56][R2.64+0x80], !P2 ;  /* 0x14c000800200bfae */ /* 0x0003e2000d101d78 */
[----:B------:R-:W-:-:S05]  /*14ca0*/  NOP ;  /* 0x0000000000007918 */ /* 0x000fca0000000000 */
.L_x_1208:
        /* <DEDUP_REMOVED lines=18> */
.L_x_1289:
[----:B------:R-:W-:Y:S05]  /*14dd0*/  BSYNC B0 ;  /* 0x0000000000007941 */ /* 0x000fea0003800000 */
.L_x_1209:
        /* <DEDUP_REMOVED lines=18> */
.L_x_1225:
[----:B------:R-:W2:Y:S01]  /*14f00*/  LDL R8, [R1+0x10] ;  /* 0x0000100001087983 */ /* 0x000ea20000100800 */
[----:B------:R-:W0:Y:S03]  /*14f10*/  LDC R4, c[0x0][0x430] ;  /* 0x00010c00ff047b82 */ /* 0x000e260000000800 */
[----:B------:R-:W3:Y:S04]  /*14f20*/  LDL R7, [R1+0x14] ;  /* 0x0000140001077983 */ /* 0x000ee80000100800 */
[----:B------:R-:W4:Y:S01]  /*14f30*/  LDL R6, [R1+0x4] ;  /* 0x0000040001067983 */ /* 0x000f220000100800 */
[----:B------:R-:W1:Y:S01]  /*14f40*/  S2R R2, SR_TID.X ;  /* 0x0000000000027919 */ /* 0x000e620000002100 */
[----:B0-----:R-:W-:-:S13]  /*14f50*/  ISETP.NE.AND P0, PT, R4, 0x1, PT ;  /* 0x000000010400780c */ /* 0x001fda0003f05270 */
[----:B------:R-:W0:Y:S01]  /*14f60*/  @P0 LDC R5, c[0x0][0x434] ;  /* 0x00010d00ff050b82 */ /* 0x000e220000000800 */
[----:B-1----:R-:W-:-:S04]  /*14f70*/  LOP3.LUT R3, R2, 0x7f, RZ, 0xc0, !PT ;  /* 0x0000007f02037812 */ /* 0x002fc800078ec0ff */
[----:B------:R-:W-:-:S03]  /*14f80*/  SHF.R.U32.HI R4, RZ, 0x2, R3 ;  /* 0x00000002ff047819 */ /* 0x000fc60000011603 */
[----:B------:R-:W1:Y:S01]  /*14f90*/  @P0 LDC R3, c[0x0][0x438] ;  /* 0x00010e00ff030b82 */ /* 0x000e620000000800 */
[----:B------:R-:W-:Y:S02]  /*14fa0*/  IMAD.SHL.U32 R2, R2, 0x20, RZ ;  /* 0x0000002002027824 */ /* 0x000fe400078e00ff */
[----:B------:R-:W-:-:S03]  /*14fb0*/  IMAD R4, R0, 0x80, R4 ;  /* 0x0000008000047824 */ /* 0x000fc600078e0204 */
        /* <DEDUP_REMOVED lines=19> */
[----:B------:R-:W-:Y:S02]  /*150f0*/  IMAD.U32 R6, RZ, RZ, UR36 ;  /* 0x00000024ff067e24 */ /* 0x000fe4000f8e00ff */
[----:B------:R-:W-:-:S03]  /*15100*/  VIADD R23, R10, 0x1 ;  /* 0x000000010a177836 */ /* 0x000fc60000000000 */
[----:B------:R-:W-:Y:S02]  /*15110*/  ISETP.NE.AND P4, PT, R6, 0x3, PT ;  /* 0x000000030600780c */ /* 0x000fe40003f85270 */
        /* <DEDUP_REMOVED lines=8> */
.L_x_1213:
[----:B------:R-:W-:Y:S01]  /*151a0*/  IMAD R5, R23, 0x8, R17 ;  /* 0x0000000817057824 */ /* 0x000fe200078e0211 */
[----:B------:R-:W-:Y:S01]  /*151b0*/  SHF.L.U32 R0, R29, 0x1f, RZ ;  /* 0x0000001f1d007819 */ /* 0x000fe200000006ff */
[----:B------:R-:W-:Y:S03]  /*151c0*/  BSSY B1, `(.L_x_1214) ;  /* 0x0000003000017945 */ /* 0x000fe60003800000 */
[----:B------:R-:W0:Y:S02]  /*151d0*/  SYNCS.PHASECHK.TRANS64.TRYWAIT P0, [R5+URZ+0x2d840], R0 ;  /* 0x02d84000050075a7 */ /* 0x000e24000800017f */
[----:B0-----:R-:W-:Y:S05]  /*151e0*/  @!P0 BRA `(.L_x_1215) ;  /* 0x0000003800588947 */ /* 0x001fea0003800000 */
.L_x_1290:
[----:B------:R-:W-:Y:S05]  /*151f0*/  BSYNC B1 ;  /* 0x0000000000017941 */ /* 0x000fea0003800000 */
.L_x_1214:
        /* <DEDUP_REMOVED lines=57> */
.L_x_1300:
        /* <DEDUP_REMOVED lines=11> */
.L_x_1217:
        /* <DEDUP_REMOVED lines=11> */
.L_x_1218:
[----:B------:R1:W-:Y:S01]  /*156f0*/  SYNCS.ARRIVE.TRANS64.A1T0 RZ, [R5+URZ+0x2d830], RZ ;  /* 0x02d830ff05ff79a7 */ /* 0x0003e2000810003f */
[----:B------:R-:W-:Y:S05]  /*15700*/  @!P5 BRA `(.L_x_1219) ;  /* 0x000000000004d947 */ /* 0x000fea0003800000 */
[----:B------:R-:W-:Y:S01]  /*15710*/  BPT.TRAP 0x1 ;  /* 0x000000040000795c */ /* 0x000fe20000300000 */
.L_x_1219:
[----:B------:R-:W-:Y:S01]  /*15720*/  SHF.L.U32 R2, R20, 0x1f, RZ ;  /* 0x0000001f14027819 */ /* 0x000fe200000006ff */
[----:B-1----:R-:W-:Y:S01]  /*15730*/  IMAD R5, R10, 0x8, R17 ;  /* 0x000000080a057824 */ /* 0x002fe200078e0211 */
[----:B------:R-:W-:Y:S03]  /*15740*/  BSSY B1, `(.L_x_1220) ;  /* 0x0000003000017945 */ /* 0x000fe60003800000 */
[----:B------:R-:W1:Y:S02]  /*15750*/  SYNCS.PHASECHK.TRANS64.TRYWAIT P0, [R5+URZ+0x2d860], R2 ;  /* 0x02d86002050075a7 */ /* 0x000e64000800017f */
[----:B-1----:R-:W-:Y:S05]  /*15760*/  @!P0 BRA `(.L_x_1221) ;  /* 0x0000003800608947 */ /* 0x002fea0003800000 */
.L_x_1301:
[----:B------:R-:W-:Y:S05]  /*15770*/  BSYNC B1 ;  /* 0x0000000000017941 */ /* 0x000fea0003800000 */
.L_x_1220:
        /* <DEDUP_REMOVED lines=49> */
.L_x_1311:
        /* <DEDUP_REMOVED lines=29> */
.L_x_1223:
        /* <DEDUP_REMOVED lines=12> */
.L_x_1224:
        /* <DEDUP_REMOVED lines=8> */
.L_x_1212:
[----:B------:R-:W-:Y:S05]  /*15da0*/  BSYNC B0 ;  /* 0x0000000000007941 */ /* 0x000fea0003800000 */
.L_x_1211:
        /* <DEDUP_REMOVED lines=17> */
.L_x_1227:
[----:B------:R-:W-:Y:S05]  /*15ec0*/  BSYNC B0 ;  /* 0x0000000000007941 */ /* 0x000fea0003800000 */
.L_x_1226:
[----:B------:R-:W-:-:S05]  /*15ed0*/  IMAD.U32 R0, RZ, RZ, UR36 ;  /* 0x00000024ff007e24 */ /* 0x000fca000f8e00ff */
[----:B------:R-:W-:-:S13]  /*15ee0*/  ISETP.NE.AND P0, PT, R0, 0x3, PT ;  /* 0x000000030000780c */ /* 0x000fda0003f05270 */
[----:B------:R-:W-:Y:S05]  /*15ef0*/  @!P0 BRA `(.L_x_1228) ;  /* 0x0000000000048947 */ /* 0x000fea0003800000 */
[----:B------:R-:W-:Y:S01]  /*15f00*/  BPT.TRAP 0x1 ;  /* 0x000000040000795c */ /* 0x000fe20000300000 */
.L_x_1228:
[----:B------:R-:W2:Y:S01]  /*15f10*/  LDL.LU R2, [R1+0x8] ;  /* 0x0000080001027983 */ /* 0x000ea20000300800 */
[----:B------:R-:W-:Y:S01]  /*15f20*/  IMAD R0, R23, 0x8, R17 ;  /* 0x0000000817007824 */ /* 0x000fe200078e0211 */
[----:B------:R-:W-:Y:S01]  /*15f30*/  SHF.L.U32 R3, R29, 0x1f, RZ ;  /* 0x0000001f1d037819 */ /* 0x000fe200000006ff */
[----:B------:R-:W-:Y:S03]  /*15f40*/  BSSY B0, `(.L_x_1229) ;  /* 0x0000004000007945 */ /* 0x000fe60003800000 */
[----:B------:R-:W1:Y:S01]  /*15f50*/  SYNCS.PHASECHK.TRANS64.TRYWAIT P0, [R0+URZ+0x2d860], R3 ;  /* 0x02d86003000075a7 */ /* 0x000e62000800017f */
[----:B--2---:R-:W-:Y:S01]  /*15f60*/  IMAD R6, R22, -0x80, R2 ;  /* 0xffffff8016067824 */ /* 0x004fe200078e0202 */
[----:B-1----:R-:W-:Y:S06]  /*15f70*/  @!P0 BRA `(.L_x_1230) ;  /* 0x0000003400d48947 */ /* 0x002fec0003800000 */
.L_x_1312:
[----:B------:R-:W-:Y:S05]  /*15f80*/  BSYNC B0 ;  /* 0x0000000000007941 */ /* 0x000fea0003800000 */
.L_x_1229:
        /* <DEDUP_REMOVED lines=56> */
.L_x_1322:
        /* <DEDUP_REMOVED lines=13> */
.L_x_1232:
        /* <DEDUP_REMOVED lines=11> */
.L_x_1233:
[----:B------:R-:W-:Y:S01]  /*16490*/  VIADD R23, R23, 0x1 ;  /* 0x0000000117177836 */ /* 0x000fe20000000000 */
[----:B------:R0:W-:Y:S04]  /*164a0*/  SYNCS.ARRIVE.TRANS64.A1T0 RZ, [R0+URZ+0x2d850], RZ ;  /* 0x02d850ff00ff79a7 */ /* 0x0001e8000810003f */
[----:B------:R-:W-:-:S04]  /*164b0*/  ISETP.NE.AND P0, PT, R23, 0x2, PT ;  /* 0x000000021700780c */ /* 0x000fc80003f05270 */
[----:B0-----:R-:W-:Y:S02]  /*164c0*/  SEL R0, RZ, 0x1, P0 ;  /* 0x00000001ff007807 */ /* 0x001fe40000000000 */
[----:B------:R-:W-:Y:S02]  /*164d0*/  SEL R23, R23, RZ, P0 ;  /* 0x000000ff17177207 */ /* 0x000fe40000000000 */
[----:B------:R-:W-:-:S07]  /*164e0*/  LOP3.LUT R29, R29, R0, RZ, 0x3c, !PT ;  /* 0x000000001d1d7212 */ /* 0x000fce00078e3cff */
.L_x_1192:
[----:B------:R-:W-:Y:S05]  /*164f0*/  BSYNC B7 ;  /* 0x0000000000077941 */ /* 0x000fea0003800000 */
.L_x_1190:
        /* <DEDUP_REMOVED lines=11> */
.L_x_1234:
        /* <DEDUP_REMOVED lines=15> */
[C---:B------:R-:W-:Y:S01]  /*166a0*/  ISETP.GE.U32.AND P2, PT, R8.reuse, 0x2, PT ;  /* 0x000000020800780c */ /* 0x040fe20003f46070 */
[----:B------:R-:W-:Y:S01]  /*166b0*/  IMAD.MOV.U32 R5, RZ, RZ, RZ ;  /* 0x000000ffff057224 */ /* 0x000fe200078e00ff */
[C---:B------:R-:W-:Y:S01]  /*166c0*/  ISETP.GE.U32.AND P3, PT, R8.reuse, 0x4, PT ;  /* 0x000000040800780c */ /* 0x040fe20003f66070 */
[----:B------:R-:W-:Y:S01]  /*166d0*/  SHFL.IDX PT, R0, R24, RZ, 0x1f ;  /* 0x00001fff18007589 */ /* 0x000fe200000e0000 */
[C---:B------:R-:W-:Y:S02]  /*166e0*/  ISETP.GE.U32.AND P4, PT, R8.reuse, 0x8, PT ;  /* 0x000000080800780c */ /* 0x040fe40003f86070 */
[----:B------:R-:W-:Y:S01]  /*166f0*/  ISETP.GE.U32.AND P5, PT, R8, 0x10, PT ;  /* 0x000000100800780c */ /* 0x000fe20003fa6070 */
[----:B------:R0:W-:Y:S02]  /*16700*/  SHFL.IDX PT, R6, R24, 0x1, 0x1f ;  /* 0x00201f0018067f89 */ /* 0x0001e400000e0000 */
[----:B0-----:R-:W-:-:S02]  /*16710*/  IMAD.MOV.U32 R24, RZ, RZ, RZ ;  /* 0x000000ffff187224 */ /* 0x001fc400078e00ff */
[----:B--2---:R-:W-:Y:S02]  /*16720*/  @!P1 IMAD.MOV.U32 R25, RZ, RZ, R7 ;  /* 0x000000ffff199224 */ /* 0x004fe400078e0007 */
        /* <DEDUP_REMOVED lines=19> */
.L_x_1332:
[----:B------:R-:W-:Y:S02]  /*16860*/  ULDC UR4, c[0x0][0xc38] ;  /* 0x00030e0000047ab9 */ /* 0x000fe40000000800 */
[----:B------:R-:W-:-:S04]  /*16870*/  IMAD.U32 R4, RZ, RZ, UR4 ;  /* 0x00000004ff047e24 */ /* 0x000fc8000f8e00ff */
[----:B-1----:R-:W-:-:S04]  /*16880*/  IMAD R3, R14, R4, RZ ;  /* 0x000000040e037224 */ /* 0x002fc800078e02ff */
[----:B------:R-:W-:-:S05]  /*16890*/  IMAD.IADD R6, R6, 0x1, R3 ;  /* 0x0000000106067824 */ /* 0x000fca00078e0203 */
[----:B------:R-:W-:-:S13]  /*168a0*/  ISETP.GT.AND P6, PT, R6, R0, PT ;  /* 0x000000000600720c */ /* 0x000fda0003fc4270 */
[----:B------:R-:W-:Y:S05]  /*168b0*/  @P6 BRA `(.L_x_1237) ;  /* 0x0000000000a46947 */ /* 0x000fea0003800000 */
.L_x_1240:
        /* <DEDUP_REMOVED lines=9> */
[----:B------:R-:W0:Y:S08]  /*16950*/  @!P6 LDC.64 R2, c[0x0][0xc80] ;  /* 0x00032000ff02eb82 */ /* 0x000e300000000a00 */
[----:B------:R-:W1:Y:S01]  /*16960*/  @!P6 LDC.64 R4, c[0x0][0xc78] ;  /* 0x00031e00ff04eb82 */ /* 0x000e620000000a00 */
[----:B0-----:R-:W-:-:S05]  /*16970*/  @!P6 IMAD.WIDE R2, R7, 0x4, R2 ;  /* 0x000000040702e825 */ /* 0x001fca00078e0202 */
[----:B------:R1:W2:Y:S02]  /*16980*/  @!P6 LDG.E R25, desc[UR56][R2.64] ;  /* 0x000000380219e981 */ /* 0x0002a4000c1e1900 */
[----:B-1----:R-:W-:-:S04]  /*16990*/  @!P6 IMAD.WIDE R2, R7, 0x4, R4 ;  /* 0x000000040702e825 */ /* 0x002fc800078e0204 */
[----:B------:R-:W-:-:S06]  /*169a0*/  IMAD.MOV.U32 R5, RZ, RZ, RZ ;  /* 0x000000ffff057224 */ /* 0x000fcc00078e00ff */
        /* <DEDUP_REMOVED lines=20> */
.L_x_1340:
[----:B------:R-:W-:Y:S02]  /*16af0*/  ULDC UR4, c[0x0][0xc38] ;  /* 0x00030e0000047ab9 */ /* 0x000fe40000000800 */
[----:B------:R-:W-:-:S04]  /*16b00*/  IMAD.U32 R4, RZ, RZ, UR4 ;  /* 0x00000004ff047e24 */ /* 0x000fc8000f8e00ff */
[----:B-1----:R-:W-:-:S04]  /*16b10*/  IMAD R3, R14, R4, RZ ;  /* 0x000000040e037224 */ /* 0x002fc800078e02ff */
[----:B------:R-:W-:-:S05]  /*16b20*/  IMAD.IADD R6, R3, 0x1, R6 ;  /* 0x0000000103067824 */ /* 0x000fca00078e0206 */
[----:B------:R-:W-:-:S13]  /*16b30*/  ISETP.GT.AND P6, PT, R6, R0, PT ;  /* 0x000000000600720c */ /* 0x000fda0003fc4270 */
[----:B------:R-:W-:Y:S05]  /*16b40*/  @!P6 BRA `(.L_x_1240) ;  /* 0xfffffffc005ce947 */ /* 0x000fea000383ffff */
.L_x_1237:
[----:B------:R-:W-:Y:S01]  /*16b50*/  IMAD.IADD R6, R6, 0x1, -R3 ;  /* 0x0000000106067824 */ /* 0x000fe200078e0a03 */
[----:B------:R-:W-:-:S03]  /*16b60*/  UMOV UR4, 0xffffffff ;  /* 0xffffffff00047882 */ /* 0x000fc60000000000 */
[----:B------:R-:W-:-:S05]  /*16b70*/  IMAD R3, R2, R4, R6 ;  /* 0x0000000402037224 */ /* 0x000fca00078e0206 */
[----:B------:R-:W-:Y:S01]  /*16b80*/  ISETP.GT.AND P6, PT, R3, R0, PT ;  /* 0x000000000300720c */ /* 0x000fe20003fc4270 */
[----:B------:R-:W-:-:S12]  /*16b90*/  BRA.DIV UR4, `(.L_x_1241) ;  /* 0x0000003a04407947 */ /* 0x000fd8000b800000 */
[----:B------:R-:W-:-:S04]  /*16ba0*/  VOTE.ANY R3, PT, !P6 ;  /* 0x0000000000037806 */ /* 0x000fc800070e0100 */
[----:B------:R-:W1:Y:S02]  /*16bb0*/  POPC R7, R3 ;  /* 0x0000000300077309 */ /* 0x000e640000000000 */
[----:B-1----:R1:W2:Y:S01]  /*16bc0*/  SHFL.IDX PT, R25, R25, R7, 0x1f ;  /* 0x00001f0719197589 */ /* 0x0022a200000e0000 */
[----:B------:R-:W-:-:S03]  /*16bd0*/  IMAD.IADD R27, R7, 0x1, R27 ;  /* 0x00000001071b7824 */ /* 0x000fc600078e021b */
[----:B------:R1:W3:Y:S04]  /*16be0*/  SHFL.IDX PT, R5, R5, R7, 0x1f ;  /* 0x00001f0705057589 */ /* 0x0002e800000e0000 */
.L_x_1345:
[----:B------:R-:W-:-:S13]  /*16bf0*/  ISETP.NE.AND P0, PT, R3, RZ, PT ;  /* 0x000000ff0300720c */ /* 0x000fda0003f05270 */
[----:B------:R-:W-:Y:S05]  /*16c00*/  @!P0 BRA `(.L_x_1242) ;  /* 0x0000000000108947 */ /* 0x000fea0003800000 */
[----:B------:R-:W-:Y:S01]  /*16c10*/  UMOV UR4, 0xffffffff ;  /* 0xffffffff00047882 */ /* 0x000fe20000000000 */
[----:B------:R-:W-:Y:S02]  /*16c20*/  VIADD R12, R7, 0xffffffff ;  /* 0xffffffff070c7836 */ /* 0x000fe40000000000 */
[----:B------:R-:W-:Y:S05]  /*16c30*/  BRA.DIV UR4, `(.L_x_1243) ;  /* 0x0000003a04787947 */ /* 0x000fea000b800000 */
[----:B------:R4:W0:Y:S02]  /*16c40*/  SHFL.IDX PT, R24, R2, R12, 0x1f ;  /* 0x00001f0c02187589 */ /* 0x00082400000e0000 */
.L_x_1242:
[----:B---3--:R-:W-:Y:S01]  /*16c50*/  ISETP.NE.AND P0, PT, R5, 0x1, PT ;  /* 0x000000010500780c */ /* 0x008fe20003f05270 */
[----:B0-----:R-:W-:-:S04]  /*16c60*/  IMAD R24, R24, R4, R6 ;  /* 0x0000000418187224 */ /* 0x001fc800078e0206 */
[----:B------:R-:W-:-:S08]  /*16c70*/  IMAD.IADD R0, R0, 0x1, -R24 ;  /* 0x0000000100007824 */ /* 0x000fd000078e0a18 */
[----:B------:R-:W-:Y:S05]  /*16c80*/  @!P0 BRA `(.L_x_1244) ;  /* 0x0000000000dc8947 */ /* 0x000fea0003800000 */
[----:B--2---:R-:W-:Y:S01]  /*16c90*/  IABS R4, R25 ;  /* 0x0000001900047213 */ /* 0x004fe20000000000 */
[----:B----4-:R-:W-:Y:S01]  /*16ca0*/  IMAD.MOV.U32 R2, RZ, RZ, RZ ;  /* 0x000000ffff027224 */ /* 0x010fe200078e00ff */
[----:B------:R-:W-:Y:S02]  /*16cb0*/  IABS R6, R5 ;  /* 0x0000000500067213 */ /* 0x000fe40000000000 */
[----:B-1----:R-:W0:Y:S08]  /*16cc0*/  I2F.RP R7, R4 ;  /* 0x0000000400077306 */ /* 0x002e300000209400 */
[----:B------:R-:W-:Y:S08]  /*16cd0*/  I2F.RP R10, R6 ;  /* 0x00000006000a7306 */ /* 0x000ff00000209400 */
[----:B0-----:R-:W0:Y:S02]  /*16ce0*/  MUFU.RCP R7, R7 ;  /* 0x0000000700077308 */ /* 0x001e240000001000 */
[----:B0-----:R-:W-:Y:S01]  /*16cf0*/  VIADD R8, R7, 0xffffffe ;  /* 0x0ffffffe07087836 */ /* 0x001fe20000000000 */
[----:B------:R-:W-:-:S05]  /*16d00*/  IABS R7, R25 ;  /* 0x0000001900077213 */ /* 0x000fca0000000000 */
[----:B------:R0:W1:Y:S02]  /*16d10*/  F2I.FTZ.U32.TRUNC.NTZ R3, R8 ;  /* 0x0000000800037305 */ /* 0x000064000021f000 */
[----:B0-----:R-:W-:Y:S01]  /*16d20*/  IABS R8, R0 ;  /* 0x0000000000087213 */ /* 0x001fe20000000000 */
[----:B-1----:R-:W-:-:S04]  /*16d30*/  IMAD.MOV R9, RZ, RZ, -R3 ;  /* 0x000000ffff097224 */ /* 0x002fc800078e0a03 */
[----:B------:R-:W-:-:S04]  /*16d40*/  IMAD R9, R9, R4, RZ ;  /* 0x0000000409097224 */ /* 0x000fc800078e02ff */
[----:B------:R-:W-:Y:S02]  /*16d50*/  IMAD.HI.U32 R3, R3, R9, R2 ;  /* 0x0000000903037227 */ /* 0x000fe400078e0002 */
[----:B------:R-:W0:Y:S02]  /*16d60*/  MUFU.RCP R2, R10 ;  /* 0x0000000a00027308 */ /* 0x000e240000001000 */
[----:B------:R-:W-:Y:S02]  /*16d70*/  IMAD.MOV R9, RZ, RZ, -R7 ;  /* 0x000000ffff097224 */ /* 0x000fe400078e0a07 */
[----:B------:R-:W-:-:S04]  /*16d80*/  IMAD.HI.U32 R7, R3, R8, RZ ;  /* 0x0000000803077227 */ /* 0x000fc800078e00ff */
[----:B------:R-:W-:-:S05]  /*16d90*/  IMAD R9, R7, R9, R8 ;  /* 0x0000000907097224 */ /* 0x000fca00078e0208 */
[----:B------:R-:W-:Y:S01]  /*16da0*/  ISETP.GT.U32.AND P1, PT, R4, R9, PT ;  /* 0x000000090400720c */ /* 0x000fe20003f24070 */
[----:B0-----:R-:W-:Y:S02]  /*16db0*/  VIADD R8, R2, 0xffffffe ;  /* 0x0ffffffe02087836 */ /* 0x001fe40000000000 */
[----:B------:R-:W-:Y:S02]  /*16dc0*/  IMAD.MOV.U32 R2, RZ, RZ, RZ ;  /* 0x000000ffff027224 */ /* 0x000fe400078e00ff */
[----:B------:R-:W0:Y:S08]  /*16dd0*/  F2I.FTZ.U32.TRUNC.NTZ R3, R8 ;  /* 0x0000000800037305 */ /* 0x000e30000021f000 */
[----:B------:R-:W-:-:S02]  /*16de0*/  @!P1 IMAD.IADD R9, R9, 0x1, -R4 ;  /* 0x0000000109099824 */ /* 0x000fc400078e0a04 */
[----:B------:R-:W-:Y:S01]  /*16df0*/  @!P1 VIADD R7, R7, 0x1 ;  /* 0x0000000107079836 */ /* 0x000fe20000000000 */
[----:B------:R-:W-:Y:S02]  /*16e00*/  ISETP.NE.AND P1, PT, R25, RZ, PT ;  /* 0x000000ff1900720c */ /* 0x000fe40003f25270 */
[----:B------:R-:W-:Y:S02]  /*16e10*/  ISETP.GE.U32.AND P0, PT, R9, R4, PT ;  /* 0x000000040900720c */ /* 0x000fe40003f06070 */
[----:B------:R-:W-:Y:S01]  /*16e20*/  IABS R4, R5 ;  /* 0x0000000500047213 */ /* 0x000fe20000000000 */
[----:B0-----:R-:W-:-:S04]  /*16e30*/  IMAD.MOV R9, RZ, RZ, -R3 ;  /* 0x000000ffff097224 */ /* 0x001fc800078e0a03 */
[----:B------:R-:W-:Y:S02]  /*16e40*/  IMAD.MOV R4, RZ, RZ, -R4 ;  /* 0x000000ffff047224 */ /* 0x000fe400078e0a04 */
[----:B------:R-:W-:-:S04]  /*16e50*/  IMAD R9, R9, R6, RZ ;  /* 0x0000000609097224 */ /* 0x000fc800078e02ff */
[----:B------:R-:W-:Y:S01]  /*16e60*/  IMAD.HI.U32 R2, R3, R9, R2 ;  /* 0x0000000903027227 */ /* 0x000fe200078e0002 */
[----:B------:R-:W-:-:S03]  /*16e70*/  LOP3.LUT R3, R0, R25, RZ, 0x3c, !PT ;  /* 0x0000001900037212 */ /* 0x000fc600078e3cff */
[----:B------:R-:W-:Y:S01]  /*16e80*/  @P0 VIADD R7, R7, 0x1 ;  /* 0x0000000107070836 */ /* 0x000fe20000000000 */
[----:B------:R-:W-:-:S13]  /*16e90*/  ISETP.GE.AND P2, PT, R3, RZ, PT ;  /* 0x000000ff0300720c */ /* 0x000fda0003f46270 */
[----:B------:R-:W-:Y:S01]  /*16ea0*/  @!P2 IMAD.MOV R7, RZ, RZ, -R7 ;  /* 0x000000ffff07a224 */ /* 0x000fe200078e0a07 */
[----:B------:R-:W-:-:S04]  /*16eb0*/  @!P1 LOP3.LUT R7, RZ, R25, RZ, 0x33, !PT ;  /* 0x00000019ff079212 */ /* 0x000fc800078e33ff */
[----:B------:R-:W-:-:S05]  /*16ec0*/  IABS R3, R7 ;  /* 0x0000000700037213 */ /* 0x000fca0000000000 */
        /* <DEDUP_REMOVED lines=12> */
[--C-:B------:R-:W-:Y:S02]  /*16f90*/  IMAD.MOV R4, RZ, RZ, -R2.reuse ;  /* 0x000000ffff047224 */ /* 0x100fe400078e0a02 */
[C---:B------:R-:W-:Y:S02]  /*16fa0*/  IMAD R26, R5.reuse, 0x1000000, R2 ;  /* 0x01000000051a7824 */ /* 0x040fe400078e0202 */
[--C-:B------:R-:W-:Y:S02]  /*16fb0*/  IMAD R5, R5, R4, R7.reuse ;  /* 0x0000000405057224 */ /* 0x100fe400078e0207 */
[----:B------:R-:W-:Y:S02]  /*16fc0*/  IMAD.MOV R2, RZ, RZ, -R7 ;  /* 0x000000ffff027224 */ /* 0x000fe400078e0a07 */
[----:B------:R-:W-:Y:S02]  /*16fd0*/  IMAD R26, R5, 0x10000, R26 ;  /* 0x00010000051a7824 */ /* 0x000fe400078e021a */
[----:B------:R-:W-:Y:S01]  /*16fe0*/  IMAD R2, R25, R2, R0 ;  /* 0x0000000219027224 */ /* 0x000fe200078e0200 */
[----:B------:R-:W-:Y:S06]  /*16ff0*/  BRA `(.L_x_1245) ;  /* 0x0000000000f47947 */ /* 0x000fec0003800000 */
.L_x_1244:
[----:B----4-:R-:W0:Y:S02]  /*17000*/  LDC.64 R2, c[0x0][0xc90] ;  /* 0x00032400ff027b82 */ /* 0x010e240000000a00 */
[----:B0-----:R-:W-:-:S05]  /*17010*/  IMAD.WIDE R2, R27, 0x4, R2 ;  /* 0x000000041b027825 */ /* 0x001fca00078e0202 */
[----:B-1----:R0:W2:Y:S02]  /*17020*/  LDG.E R7, desc[UR56][R2.64] ;  /* 0x0000003802077981 */ /* 0x0020a4000c1e1900 */
[----:B0-----:R-:W-:Y:S02]  /*17030*/  IMAD.MOV.U32 R2, RZ, RZ, RZ ;  /* 0x000000ffff027224 */ /* 0x001fe400078e00ff */
[----:B--2---:R-:W-:-:S05]  /*17040*/  IMAD R5, R25, R7, RZ ;  /* 0x0000000719057224 */ /* 0x004fca00078e02ff */
[-C--:B------:R-:W-:Y:S02]  /*17050*/  IABS R6, R5.reuse ;  /* 0x0000000500067213 */ /* 0x080fe40000000000 */
[----:B------:R-:W-:Y:S02]  /*17060*/  IABS R10, R5 ;  /* 0x00000005000a7213 */ /* 0x000fe40000000000 */
[----:B------:R-:W0:Y:S08]  /*17070*/  I2F.RP R8, R6 ;  /* 0x0000000600087306 */ /* 0x000e300000209400 */
[----:B0-----:R-:W0:Y:S02]  /*17080*/  MUFU.RCP R8, R8 ;  /* 0x0000000800087308 */ /* 0x001e240000001000 */
[----:B0-----:R-:W-:-:S02]  /*17090*/  VIADD R9, R8, 0xffffffe ;  /* 0x0ffffffe08097836 */ /* 0x001fc40000000000 */
[----:B------:R-:W-:-:S04]  /*170a0*/  IMAD.MOV R8, RZ, RZ, -R10 ;  /* 0x000000ffff087224 */ /* 0x000fc800078e0a0a */
[----:B------:R-:W0:Y:S02]  /*170b0*/  F2I.FTZ.U32.TRUNC.NTZ R3, R9 ;  /* 0x0000000900037305 */ /* 0x000e24000021f000 */
[----:B0-----:R-:W-:-:S04]  /*170c0*/  IMAD.MOV R11, RZ, RZ, -R3 ;  /* 0x000000ffff0b7224 */ /* 0x001fc800078e0a03 */
[----:B------:R-:W-:-:S04]  /*170d0*/  IMAD R11, R11, R6, RZ ;  /* 0x000000060b0b7224 */ /* 0x000fc800078e02ff */
[----:B------:R-:W-:Y:S01]  /*170e0*/  IMAD.HI.U32 R3, R3, R11, R2 ;  /* 0x0000000b03037227 */ /* 0x000fe200078e0002 */
[----:B------:R-:W-:-:S05]  /*170f0*/  IABS R2, R0 ;  /* 0x0000000000027213 */ /* 0x000fca0000000000 */
[----:B------:R-:W-:-:S04]  /*17100*/  IMAD.HI.U32 R3, R3, R2, RZ ;  /* 0x0000000203037227 */ /* 0x000fc800078e00ff */
[----:B------:R-:W-:Y:S01]  /*17110*/  IMAD R9, R3, R8, R2 ;  /* 0x0000000803097224 */ /* 0x000fe200078e0202 */
[----:B------:R-:W-:-:S04]  /*17120*/  LOP3.LUT R2, R0, R5, RZ, 0x3c, !PT ;  /* 0x0000000500027212 */ /* 0x000fc800078e3cff */
[----:B------:R-:W-:Y:S02]  /*17130*/  ISETP.GT.U32.AND P1, PT, R6, R9, PT ;  /* 0x000000090600720c */ /* 0x000fe40003f24070 */
[----:B------:R-:W-:-:S11]  /*17140*/  ISETP.GE.AND P2, PT, R2, RZ, PT ;  /* 0x000000ff0200720c */ /* 0x000fd60003f46270 */
[----:B------:R-:W-:Y:S02]  /*17150*/  @!P1 IMAD.IADD R9, R9, 0x1, -R6 ;  /* 0x0000000109099824 */ /* 0x000fe400078e0a06 */
[----:B------:R-:W-:Y:S01]  /*17160*/  @!P1 VIADD R3, R3, 0x1 ;  /* 0x0000000103039836 */ /* 0x000fe20000000000 */
[----:B------:R-:W-:Y:S02]  /*17170*/  ISETP.NE.AND P1, PT, R5, RZ, PT ;  /* 0x000000ff0500720c */ /* 0x000fe40003f25270 */
[----:B------:R-:W-:-:S13]  /*17180*/  ISETP.GE.U32.AND P0, PT, R9, R6, PT ;  /* 0x000000060900720c */ /* 0x000fda0003f06070 */
[----:B------:R-:W-:-:S04]  /*17190*/  @P0 VIADD R3, R3, 0x1 ;  /* 0x0000000103030836 */ /* 0x000fc80000000000 */
[----:B------:R-:W-:-:S04]  /*171a0*/  IMAD.MOV.U32 R2, RZ, RZ, R3 ;  /* 0x000000ffff027224 */ /* 0x000fc800078e0003 */
[----:B------:R-:W-:Y:S01]  /*171b0*/  @!P2 IMAD.MOV R2, RZ, RZ, -R2 ;  /* 0x000000ffff02a224 */ /* 0x000fe200078e0a02 */
[----:B------:R-:W-:-:S05]  /*171c0*/  @!P1 LOP3.LUT R2, RZ, R5, RZ, 0x33, !PT ;  /* 0x00000005ff029212 */ /* 0x000fca00078e33ff */
[----:B------:R-:W-:Y:S02]  /*171d0*/  IMAD R6, R7, R2, RZ ;  /* 0x0000000207067224 */ /* 0x000fe400078e02ff */
[----:B------:R-:W-:Y:S02]  /*171e0*/  IMAD.MOV R2, RZ, RZ, -R2 ;  /* 0x000000ffff027224 */ /* 0x000fe400078e0a02 */
[----:B------:R-:W-:Y:S02]  /*171f0*/  IMAD.MOV R3, RZ, RZ, -R6 ;  /* 0x000000ffff037224 */ /* 0x000fe400078e0a06 */
[----:B------:R-:W-:Y:S02]  /*17200*/  IMAD R5, R5, R2, R0 ;  /* 0x0000000205057224 */ /* 0x000fe400078e0200 */
[----:B------:R-:W-:Y:S01]  /*17210*/  IMAD.MOV.U32 R2, RZ, RZ, RZ ;  /* 0x000000ffff027224 */ /* 0x000fe200078e00ff */
[----:B------:R-:W-:-:S04]  /*17220*/  VIADDMNMX R4, R3, R4, R7, PT ;  /* 0x0000000403047246 */ /* 0x000fc80003800107 */
[----:B------:R-:W-:-:S04]  /*17230*/  IABS R7, R4 ;  /* 0x0000000400077213 */ /* 0x000fc80000000000 */
[----:B------:R-:W0:Y:S08]  /*17240*/  I2F.RP R8, R7 ;  /* 0x0000000700087306 */ /* 0x000e300000209400 */
[----:B0-----:R-:W0:Y:S02]  /*17250*/  MUFU.RCP R8, R8 ;  /* 0x0000000800087308 */ /* 0x001e240000001000 */
[----:B0-----:R-:W-:-:S06]  /*17260*/  VIADD R3, R8, 0xffffffe ;  /* 0x0ffffffe08037836 */ /* 0x001fcc0000000000 */
[----:B------:R-:W0:Y:S02]  /*17270*/  F2I.FTZ.U32.TRUNC.NTZ R3, R3 ;  /* 0x0000000300037305 */ /* 0x000e24000021f000 */
[----:B0-----:R-:W-:-:S04]  /*17280*/  IMAD.MOV R0, RZ, RZ, -R3 ;  /* 0x000000ffff007224 */ /* 0x001fc800078e0a03 */
[----:B------:R-:W-:Y:S01]  /*17290*/  IMAD R9, R0, R7, RZ ;  /* 0x0000000700097224 */ /* 0x000fe200078e02ff */
[----:B------:R-:W-:-:S03]  /*172a0*/  IABS R0, R4 ;  /* 0x0000000400007213 */ /* 0x000fc60000000000 */
[----:B------:R-:W-:Y:S01]  /*172b0*/  IMAD.HI.U32 R2, R3, R9, R2 ;  /* 0x0000000903027227 */ /* 0x000fe200078e0002 */
[----:B------:R-:W-:-:S03]  /*172c0*/  IABS R9, R5 ;  /* 0x0000000500097213 */ /* 0x000fc60000000000 */
        /* <DEDUP_REMOVED lines=8> */
[----:B------:R-:W-:Y:S02]  /*17350*/  LOP3.LUT R0, R5, R4, RZ, 0x3c, !PT ;  /* 0x0000000405007212 */ /* 0x000fe400078e3cff */
[----:B------:R-:W-:Y:S02]  /*17360*/  IADD3 R5, R6, 0x1000000, R5 ;  /* 0x0100000006057810 */ /* 0x000fe40007ffe005 */
[----:B------:R-:W-:-:S07]  /*17370*/  ISETP.GE.AND P2, PT, R0, RZ, PT ;  /* 0x000000ff0000720c */ /* 0x000fce0003f46270 */
[----:B------:R-:W-:-:S06]  /*17380*/  @P0 VIADD R2, R2, 0x1 ;  /* 0x0000000102020836 */ /* 0x000fcc0000000000 */
[----:B------:R-:W-:Y:S01]  /*17390*/  @!P2 IMAD.MOV R2, RZ, RZ, -R2 ;  /* 0x000000ffff02a224 */ /* 0x000fe200078e0a02 */
[----:B------:R-:W-:Y:S01]  /*173a0*/  @!P1 LOP3.LUT R2, RZ, R4, RZ, 0x33, !PT ;  /* 0x00000004ff029212 */ /* 0x000fe200078e33ff */
[----:B------:R-:W-:-:S04]  /*173b0*/  IMAD.MOV R4, RZ, RZ, -R4 ;  /* 0x000000ffff047224 */ /* 0x000fc800078e0a04 */
[----:B------:R-:W-:-:S07]  /*173c0*/  IMAD R26, R2, R4, R5 ;  /* 0x00000004021a7224 */ /* 0x000fce00078e0205 */
.L_x_1245:
[----:B------:R-:W-:-:S05]  /*173d0*/  LOP3.LUT R2, RZ, R2, RZ, 0x33, !PT ;  /* 0x00000002ff027212 */ /* 0x000fca00078e33ff */
[----:B------:R-:W-:Y:S01]  /*173e0*/  IMAD.IADD R25, R25, 0x1, R2 ;  /* 0x0000000119197824 */ /* 0x000fe200078e0202 */
[----:B------:R-:W-:Y:S06]  /*173f0*/  BRA `(.L_x_1246) ;  /* 0x00000000001c7947 */ /* 0x000fec0003800000 */
.L_x_1238:
[----:B------:R-:W-:Y:S01]  /*17400*/  UMOV UR4, URZ ;  /* 0x0000003f00047c82 */ /* 0x000fe20008000000 */
[----:B------:R-:W-:Y:S01]  /*17410*/  UMOV UR5, URZ ;  /* 0x0000003f00057c82 */ /* 0x000fe20008000000 */
[----:B------:R-:W-:Y:S01]  /*17420*/  ULDC UR6, c[0x0][0xc3c] ;  /* 0x00030f0000067ab9 */ /* 0x000fe20000000800 */
[----:B------:R-:W-:Y:S02]  /*17430*/  IMAD.MOV.U32 R24, RZ, RZ, R0 ;  /* 0x000000ffff187224 */ /* 0x000fe400078e0000 */
[----:B------:R-:W-:Y:S02]  /*17440*/  IMAD.U32 R25, RZ, RZ, UR4 ;  /* 0x00000004ff197e24 */ /* 0x000fe4000f8e00ff */
[----:B------:R-:W-:Y:S02]  /*17450*/  IMAD.U32 R26, RZ, RZ, UR5 ;  /* 0x00000005ff1a7e24 */ /* 0x000fe4000f8e00ff */
[----:B------:R-:W-:-:S07]  /*17460*/  IMAD.U32 R27, RZ, RZ, UR6 ;  /* 0x00000006ff1b7e24 */ /* 0x000fce000f8e00ff */
.L_x_1246:
        /* <DEDUP_REMOVED lines=10> */
.L_x_1235:
[----:B------:R-:W-:Y:S02]  /*17510*/  ULDC UR4, c[0x0][0xc3c] ;  /* 0x00030f0000047ab9 */ /* 0x000fe40000000800 */
[----:B-1----:R-:W-:-:S13]  /*17520*/  ISETP.GE.AND P0, PT, R27, UR4, PT ;  /* 0x000000041b007c0c */ /* 0x002fda000bf06270 */
[----:B------:R-:W-:Y:S05]  /*17530*/  @!P0 BRA `(.L_x_1247) ;  /* 0xffffffb000088947 */ /* 0x000fea000383ffff */
[----:B------:R-:W-:Y:S05]  /*17540*/  BSYNC B8 ;  /* 0x0000000000087941 */ /* 0x000fea0003800000 */
.L_x_1176:
[----:B-1----:R-:W3:Y:S01]  /*17550*/  LDL.LU R0, [R1+0x28] ;  /* 0x0000280001007983 */ /* 0x002ee20000300800 */
[----:B------:R-:W-:Y:S01]  /*17560*/  BSSY B0, `(.L_x_1248) ;  /* 0x000000b000007945 */ /* 0x000fe20003800000 */
[----:B------:R-:W1:Y:S01]  /*17570*/  S2R R5, SR_CgaCtaId ;  /* 0x0000000000057919 */ /* 0x000e620000008800 */
[----:B---3--:R-:W-:-:S05]  /*17580*/  VIADD R0, R0, 0x1 ;  /* 0x0000000100007836 */ /* 0x008fca0000000000 */
[----:B------:R-:W-:-:S04]  /*17590*/  LEA.HI R2, R0, R0, RZ, 0x1 ;  /* 0x0000000000027211 */ /* 0x000fc800078f08ff */
[----:B------:R-:W-:Y:S02]  /*175a0*/  LOP3.LUT R3, R2, 0xfffffffe, RZ, 0xc0, !PT ;  /* 0xfffffffe02037812 */ /* 0x000fe400078ec0ff */
[----:B------:R-:W-:-:S03]  /*175b0*/  MOV R2, 0x400 ;  /* 0x0000040000027802 */ /* 0x000fc60000000f00 */
[----:B------:R-:W-:Y:S01]  /*175c0*/  IMAD.IADD R0, R0, 0x1, -R3 ;  /* 0x0000000100007824 */ /* 0x000fe200078e0a03 */
[----:B-1----:R-:W-:-:S04]  /*175d0*/  LEA R5, R5, R2, 0x18 ;  /* 0x0000000205057211 */ /* 0x002fc800078ec0ff */
[----:B------:R-:W-:-:S04]  /*175e0*/  SHF.L.U32 R0, R0, 0x1f, RZ ;  /* 0x0000001f00007819 */ /* 0x000fc800000006ff */
[----:B------:R-:W1:Y:S02]  /*175f0*/  SYNCS.PHASECHK.TRANS64.TRYWAIT P0, [R5+URZ+0x2d820], R0 ;  /* 0x02d82000050075a7 */ /* 0x000e64000800017f */
[----:B-1----:R-:W-:Y:S05]  /*17600*/  @!P0 BRA `(.L_x_1249) ;  /* 0x00000030002c8947 */ /* 0x002fea0003800000 */
.L_x_1348:
[----:B------:R-:W-:Y:S05]  /*17610*/  BSYNC B0 ;  /* 0x0000000000007941 */ /* 0x000fea0003800000 */
.L_x_1248:
[----:B------:R-:W-:-:S03]  /*17620*/  UMOV UR4, 0xffffffff ;  /* 0xffffffff00047882 */ /* 0x000fc60000000000 */
[----:B------:R-:W-:Y:S05]  /*17630*/  BRA.DIV UR4, `(.L_x_1250) ;  /* 0x0000003204347947 */ /* 0x000fea000b800000 */
[----:B-1----:R-:W1:Y:S02]  /*17640*/  S2R R0, SR_TID.X ;  /* 0x0000000000007919 */ /* 0x002e640000002100 */
[----:B-1----:R-:W-:-:S04]  /*17650*/  SHF.R.U32.HI R0, RZ, 0x5, R0 ;  /* 0x00000005ff007819 */ /* 0x002fc80000011600 */
[----:B------:R-:W-:-:S05]  /*17660*/  LOP3.LUT R0, R0, 0x3, RZ, 0xc0, !PT ;  /* 0x0000000300007812 */ /* 0x000fca00078ec0ff */
[----:B------:R1:W3:Y:S02]  /*17670*/  SHFL.IDX PT, R14, R0, RZ, 0x1f ;  /* 0x00001fff000e7589 */ /* 0x0002e400000e0000 */
.L_x_1351:
[----:B---3--:R-:W-:Y:S01]  /*17680*/  ISETP.NE.AND P0, PT, R14, RZ, PT ;  /* 0x000000ff0e00720c */ /* 0x008fe20003f05270 */
[----:B------:R-:W-:-:S12]  /*17690*/  BSSY B0, `(.L_x_1251) ;  /* 0x0000024000007945 */ /* 0x000fd80003800000 */
[----:B------:R-:W-:Y:S05]  /*176a0*/  @P0 BRA `(.L_x_1252) ;  /* 0x0000000000880947 */ /* 0x000fea0003800000 */
[----:B------:R-:W-:-:S03]  /*176b0*/  UMOV UR4, 0xffffffff ;  /* 0xffffffff00047882 */ /* 0x000fc60000000000 */
[----:B------:R-:W-:Y:S05]  /*176c0*/  BRA.DIV UR4, `(.L_x_1253) ;  /* 0x0000003204447947 */ /* 0x000fea000b800000 */
[----:B------:R-:W-:-:S13]  /*176d0*/  ELECT P6, URZ, PT ;  /* 0x00000000003f782f */ /* 0x000fda00038c0000 */
.L_x_1354:
[----:B------:R-:W-:Y:S05]  /*176e0*/  @!P6 BRA `(.L_x_1252) ;  /* 0x000000000078e947 */ /* 0x000fea0003800000 */
[----:B------:R-:W-:-:S06]  /*176f0*/  ULOP3.LUT UR4, UR44, 0x2, URZ, 0xfc, !UPT ;  /* 0x000000022c047892 */ /* 0x000fcc000f8efc3f */
[----:B-1----:R-:W-:-:S05]  /*17700*/  IMAD.U32 R0, RZ, RZ, UR4 ;  /* 0x00000004ff007e24 */ /* 0x002fca000f8e00ff */
[----:B------:R-:W-:-:S13]  /*17710*/  ISETP.NE.AND P0, PT, R0, 0x3, PT ;  /* 0x000000030000780c */ /* 0x000fda0003f05270 */
[----:B------:R-:W-:Y:S05]  /*17720*/  @!P0 BRA `(.L_x_1254) ;  /* 0x0000000000048947 */ /* 0x000fea0003800000 */
[----:B------:R-:W-:Y:S01]  /*17730*/  BPT.TRAP 0x1 ;  /* 0x000000040000795c */ /* 0x000fe20000300000 */
.L_x_1254:
[----:B------:R-:W-:Y:S01]  /*17740*/  IMAD R3, R23, 0x8, R5 ;  /* 0x0000000817037824 */ /* 0x000fe200078e0205 */
[----:B------:R-:W-:Y:S01]  /*17750*/  SHF.L.U32 R2, R29, 0x1f, RZ ;  /* 0x0000001f1d027819 */ /* 0x000fe200000006ff */
[----:B------:R-:W-:-:S03]  /*17760*/  VIADD R23, R23, 0x1 ;  /* 0x0000000117177836 */ /* 0x000fc60000000000 */
[----:B------:R-:W1:Y:S02]  /*17770*/  SYNCS.PHASECHK.TRANS64.TRYWAIT P1, [R3+URZ+0x2d840], R2 ;  /* 0x02d84002030075a7 */ /* 0x000e64000802017f */
[----:B------:R-:W-:-:S04]  /*17780*/  ISETP.NE.AND P2, PT, R23, 0x2, PT ;  /* 0x000000021700780c */ /* 0x000fc80003f45270 */
[----:B------:R-:W-:Y:S01]  /*17790*/  SEL R0, RZ, 0x1, P2 ;  /* 0x00000001ff007807 */ /* 0x000fe20001000000 */
[----:B-1----:R-:W-:Y:S08]  /*177a0*/  @!P1 BRA `(.L_x_1255) ;  /* 0x00000030002c9947 */ /* 0x002ff00003800000 */
.L_x_1355:
[----:B------:R-:W-:Y:S02]  /*177b0*/  SEL R23, R23, RZ, P2 ;  /* 0x000000ff17177207 */ /* 0x000fe40001000000 */
[----:B------:R-:W-:Y:S01]  /*177c0*/  LOP3.LUT R0, R29, R0, RZ, 0x3c, !PT ;  /* 0x000000001d007212 */ /* 0x000fe200078e3cff */
[----:B------:R-:W-:Y:S06]  /*177d0*/  @!P0 BRA `(.L_x_1256) ;  /* 0x0000000000048947 */ /* 0x000fec0003800000 */
[----:B------:R-:W-:Y:S01]  /*177e0*/  BPT.TRAP 0x1 ;  /* 0x000000040000795c */ /* 0x000fe20000300000 */
.L_x_1256:
[----:B------:R-:W-:Y:S01]  /*177f0*/  IMAD R23, R23, 0x8, R5 ;  /* 0x0000000817177824 */ /* 0x000fe200078e0205 */
[----:B------:R-:W-:-:S04]  /*17800*/  SHF.L.U32 R0, R0, 0x1f, RZ ;  /* 0x0000001f00007819 */ /* 0x000fc800000006ff */
[----:B------:R-:W3:Y:S02]  /*17810*/  SYNCS.PHASECHK.TRANS64.TRYWAIT P1, [R23+URZ+0x2d840], R0 ;  /* 0x02d84000170075a7 */ /* 0x000ee4000802017f */
[----:B---3--:R-:W-:Y:S05]  /*17820*/  @!P1 BRA `(.L_x_1257) ;  /* 0x0000003000209947 */ /* 0x008fea0003800000 */
.L_x_1356:
[----:B------:R-:W-:Y:S05]  /*17830*/  @!P0 BRA `(.L_x_1258) ;  /* 0x0000000000048947 */ /* 0x000fea0003800000 */
[----:B------:R-:W-:Y:S01]  /*17840*/  BPT.TRAP 0x1 ;  /* 0x000000040000795c */ /* 0x000fe20000300000 */
.L_x_1258:
[----:B------:R-:W4:Y:S02]  /*17850*/  SYNCS.PHASECHK.TRANS64.TRYWAIT P1, [R3+URZ+0x2d860], R2 ;  /* 0x02d86002030075a7 */ /* 0x000f24000802017f */
[----:B----4-:R-:W-:Y:S05]  /*17860*/  @!P1 BRA `(.L_x_1259) ;  /* 0x0000003000249947 */ /* 0x010fea0003800000 */
.L_x_1357:
[----:B------:R-:W-:Y:S05]  /*17870*/  @!P0 BRA `(.L_x_1260) ;  /* 0x0000000000048947 */ /* 0x000fea0003800000 */
[----:B------:R-:W-:Y:S01]  /*17880*/  BPT.TRAP 0x1 ;  /* 0x000000040000795c */ /* 0x000fe20000300000 */
.L_x_1260:
[----:B------:R0:W0:Y:S02]  /*17890*/  SYNCS.PHASECHK.TRANS64.TRYWAIT P0, [R23+URZ+0x2d860], R0 ;  /* 0x02d86000170075a7 */ /* 0x000024000800017f */
[----:B0-----:R-:W-:Y:S05]  /*178a0*/  @!P0 NANOSLEEP.SYNCS 0x989680 ;  /* 0x009896800000895d */ /* 0x001fea0003900000 */
[----:B------:R-:W0:Y:S02]  /*178b0*/  @!P0 SYNCS.PHASECHK.TRANS64 P0, [R23+URZ+0x2d860], R0 ;  /* 0x02d86000170085a7 */ /* 0x000e24000800007f */
[----:B0-----:R-:W-:Y:S05]  /*178c0*/  @!P0 BRA `(.L_x_1260) ;  /* 0xfffffffc00f08947 */ /* 0x001fea000383ffff */
.L_x_1252:
[----:B------:R-:W-:Y:S05]  /*178d0*/  BSYNC B0 ;  /* 0x0000000000007941 */ /* 0x000fea0003800000 */
.L_x_1251:
[----:B------:R-:W-:Y:S05]  /*178e0*/  EXIT ;  /* 0x000000000000794d */ /* 0x000fea0003800000 */
.L_x_1075:
[----:B0-----:R-:W-:-:S04]  /*178f0*/  IMAD.U32 R3, RZ, RZ, UR41 ;  /* 0x00000029ff037e24 */ /* 0x001fc8000f8e00ff */
[----:B------:R0:W1:Y:S03]  /*17900*/  SYNCS.PHASECHK.TRANS64.TRYWAIT P1, [R3+URZ+0x2d800], R0 ;  /* 0x02d80000030075a7 */ /* 0x000066000802017f */
[----:B-1----:R-:W-:Y:S05]  /*17910*/  @!P1 NANOSLEEP.SYNCS 0x989680 ;  /* 0x009896800000995d */ /* 0x002fea0003900000 */
[----:B------:R-:W1:Y:S02]  /*17920*/  @!P1 SYNCS.PHASECHK.TRANS64 P1, [R3+URZ+0x2d800], R0 ;  /* 0x02d80000030095a7 */ /* 0x000e64000802007f */
[----:B-1----:R-:W-:Y:S05]  /*17930*/  @!P1 BRA `(.L_x_1075) ;  /* 0xfffffffc00ec9947 */ /* 0x002fea000383ffff */
[----:B------:R-:W-:Y:S05]  /*17940*/  BRA `(.L_x_1261) ;  /* 0xfffffea400f47947 */ /* 0x000fea000383ffff */
.L_x_1079:
[----:B-1----:R1:W2:Y:S02]  /*17950*/  SYNCS.PHASECHK.TRANS64.TRYWAIT P1, [R3+URZ+0x2d830], R0 ;  /* 0x02d83000030075a7 */ /* 0x0022a4000802017f */
[----:B--2---:R-:W-:Y:S05]  /*17960*/  @!P1 NANOSLEEP.SYNCS 0x989680 ;  /* 0x009896800000995d */ /* 0x004fea0003900000 */
[----:B------:R-:W2:Y:S02]  /*17970*/  @!P1 SYNCS.PHASECHK.TRANS64 P1, [R3+URZ+0x2d830], R0 ;  /* 0x02d83000030095a7 */ /* 0x000ea4000802007f */
[----:B--2---:R-:W-:Y:S05]  /*17980*/  @!P1 BRA `(.L_x_1079) ;  /* 0xfffffffc00f09947 */ /* 0x004fea000383ffff */
[----:B------:R-:W-:Y:S05]  /*17990*/  BRA `(.L_x_1078) ;  /* 0xfffffea800107947 */ /* 0x000fea000383ffff */
.L_x_1096:
[----:B-1-3--:R-:W-:-:S04]  /*179a0*/  IMAD.U32 R8, RZ, RZ, UR6 ;  /* 0x00000006ff087e24 */ /* 0x00afc8000f8e00ff */
[----:B------:R1:W2:Y:S03]  /*179b0*/  SYNCS.PHASECHK.TRANS64.TRYWAIT P1, [R8+URZ+0x2d830], R3 ;  /* 0x02d83003080075a7 */ /* 0x0002a6000802017f */
[----:B--2---:R-:W-:Y:S05]  /*179c0*/  @!P1 NANOSLEEP.SYNCS 0x989680 ;  /* 0x009896800000995d */ /* 0x004fea0003900000 */
[----:B------:R-:W2:Y:S02]  /*179d0*/  @!P1 SYNCS.PHASECHK.TRANS64 P1, [R8+URZ+0x2d830], R3 ;  /* 0x02d83003080095a7 */ /* 0x000ea4000802007f */
[----:B--2---:R-:W-:Y:S05]  /*179e0*/  @!P1 BRA `(.L_x_1096) ;  /* 0xfffffffc00ec9947 */ /* 0x004fea000383ffff */
[----:B------:R-:W-:Y:S05]  /*179f0*/  BRA `(.L_x_1093) ;  /* 0xfffffedc00187947 */ /* 0x000fea000383ffff */
.L_x_1100:
[----:B-1----:R-:W-:-:S04]  /*17a00*/  IMAD.U32 R7, RZ, RZ, UR6 ;  /* 0x00000006ff077e24 */ /* 0x002fc8000f8e00ff */
[----:B------:R1:W2:Y:S03]  /*17a10*/  SYNCS.PHASECHK.TRANS64.TRYWAIT P1, [R7+URZ+0x2d850], R3 ;  /* 0x02d85003070075a7 */ /* 0x0002a6000802017f */
[----:B--2---:R-:W-:Y:S05]  /*17a20*/  @!P1 NANOSLEEP.SYNCS 0x989680 ;  /* 0x009896800000995d */ /* 0x004fea0003900000 */
[----:B------:R-:W2:Y:S02]  /*17a30*/  @!P1 SYNCS.PHASECHK.TRANS64 P1, [R7+URZ+0x2d850], R3 ;  /* 0x02d85003070095a7 */ /* 0x000ea4000802007f */
[----:B--2---:R-:W-:Y:S05]  /*17a40*/  @!P1 BRA `(.L_x_1100) ;  /* 0xfffffffc00ec9947 */ /* 0x004fea000383ffff */
[----:B------:R-:W-:Y:S05]  /*17a50*/  BRA `(.L_x_1097) ;  /* 0xfffffedc00c47947 */ /* 0x000fea000383ffff */
.L_x_1119:
[----:B-1----:R-:W-:-:S04]  /*17a60*/  IMAD.U32 R6, RZ, RZ, UR6 ;  /* 0x00000006ff067e24 */ /* 0x002fc8000f8e00ff */
[----:B------:R1:W2:Y:S03]  /*17a70*/  SYNCS.PHASECHK.TRANS64.TRYWAIT P1, [R6+URZ+0x2d830], R3 ;  /* 0x02d83003060075a7 */ /* 0x0002a6000802017f */
[----:B--2---:R-:W-:Y:S05]  /*17a80*/  @!P1 NANOSLEEP.SYNCS 0x989680 ;  /* 0x009896800000995d */ /* 0x004fea0003900000 */
[----:B------:R-:W2:Y:S02]  /*17a90*/  @!P1 SYNCS.PHASECHK.TRANS64 P1, [R6+URZ+0x2d830], R3 ;  /* 0x02d83003060095a7 */ /* 0x000ea4000802007f */
[----:B--2---:R-:W-:Y:S05]  /*17aa0*/  @!P1 BRA `(.L_x_1119) ;  /* 0xfffffffc00ec9947 */ /* 0x004fea000383ffff */
[----:B------:R-:W-:Y:S05]  /*17ab0*/  BRA `(.L_x_1116) ;  /* 0xffffff1000a87947 */ /* 0x000fea000383ffff */
.L_x_1123:
[----:B-1----:R-:W-:-:S04]  /*17ac0*/  IMAD.U32 R5, RZ, RZ, UR6 ;  /* 0x00000006ff057e24 */ /* 0x002fc8000f8e00ff */
[----:B------:R1:W2:Y:S03]  /*17ad0*/  SYNCS.PHASECHK.TRANS64.TRYWAIT P1, [R5+URZ+0x2d850], R3 ;  /* 0x02d85003050075a7 */ /* 0x0002a6000802017f */
[----:B--2---:R-:W-:Y:S05]  /*17ae0*/  @!P1 NANOSLEEP.SYNCS 0x989680 ;  /* 0x009896800000995d */ /* 0x004fea0003900000 */
[----:B------:R-:W2:Y:S02]  /*17af0*/  @!P1 SYNCS.PHASECHK.TRANS64 P1, [R5+URZ+0x2d850], R3 ;  /* 0x02d85003050095a7 */ /* 0x000ea4000802007f */
[----:B--2---:R-:W-:Y:S05]  /*17b00*/  @!P1 BRA `(.L_x_1123) ;  /* 0xfffffffc00ec9947 */ /* 0x004fea000383ffff */
[----:B------:R-:W-:Y:S05]  /*17b10*/  BRA `(.L_x_1120) ;  /* 0xffffff1400547947 */ /* 0x000fea000383ffff */
.L_x_1131:
[----:B-1-3--:R-:W-:-:S04]  /*17b20*/  IMAD.U32 R8, RZ, RZ, UR6 ;  /* 0x00000006ff087e24 */ /* 0x00afc8000f8e00ff */
[----:B------:R1:W2:Y:S03]  /*17b30*/  SYNCS.PHASECHK.TRANS64.TRYWAIT P1, [R8+URZ+0x2d830], R3 ;  /* 0x02d83003080075a7 */ /* 0x0002a6000802017f */
[----:B--2---:R-:W-:Y:S05]  /*17b40*/  @!P1 NANOSLEEP.SYNCS 0x989680 ;  /* 0x009896800000995d */ /* 0x004fea0003900000 */
[----:B------:R-:W2:Y:S02]  /*17b50*/  @!P1 SYNCS.PHASECHK.TRANS64 P1, [R8+URZ+0x2d830], R3 ;  /* 0x02d83003080095a7 */ /* 0x000ea4000802007f */
[----:B--2---:R-:W-:Y:S05]  /*17b60*/  @!P1 BRA `(.L_x_1131) ;  /* 0xfffffffc00ec9947 */ /* 0x004fea000383ffff */
[----:B------:R-:W-:Y:S05]  /*17b70*/  BRA `(.L_x_1128) ;  /* 0xffffff3000cc7947 */ /* 0x000fea000383ffff */
.L_x_1135:
[----:B-1----:R-:W-:-:S04]  /*17b80*/  IMAD.U32 R7, RZ, RZ, UR6 ;  /* 0x00000006ff077e24 */ /* 0x002fc8000f8e00ff */
[----:B------:R1:W2:Y:S03]  /*17b90*/  SYNCS.PHASECHK.TRANS64.TRYWAIT P1, [R7+URZ+0x2d850], R3 ;  /* 0x02d85003070075a7 */ /* 0x0002a6000802017f */
[----:B--2---:R-:W-:Y:S05]  /*17ba0*/  @!P1 NANOSLEEP.SYNCS 0x989680 ;  /* 0x009896800000995d */ /* 0x004fea0003900000 */
[----:B------:R-:W2:Y:S02]  /*17bb0*/  @!P1 SYNCS.PHASECHK.TRANS64 P1, [R7+URZ+0x2d850], R3 ;  /* 0x02d85003070095a7 */ /* 0x000ea4000802007f */
[----:B--2---:R-:W-:Y:S05]  /*17bc0*/  @!P1 BRA `(.L_x_1135) ;  /* 0xfffffffc00ec9947 */ /* 0x004fea000383ffff */
[----:B------:R-:W-:Y:S05]  /*17bd0*/  BRA `(.L_x_1132) ;  /* 0xffffff3400787947 */ /* 0x000fea000383ffff */
.L_x_1150:
[----:B-1----:R-:W-:-:S04]  /*17be0*/  IMAD.U32 R5, RZ, RZ, UR8 ;  /* 0x00000008ff057e24 */ /* 0x002fc8000f8e00ff */
[----:B------:R1:W2:Y:S03]  /*17bf0*/  SYNCS.PHASECHK.TRANS64.TRYWAIT P1, [R5+URZ+0x2d850], R4 ;  /* 0x02d85004050075a7 */ /* 0x0002a6000802017f */
[----:B--2---:R-:W-:Y:S05]  /*17c00*/  @!P1 NANOSLEEP.SYNCS 0x989680 ;  /* 0x009896800000995d */ /* 0x004fea0003900000 */
[----:B------:R-:W2:Y:S02]  /*17c10*/  @!P1 SYNCS.PHASECHK.TRANS64 P1, [R5+URZ+0x2d850], R4 ;  /* 0x02d85004050095a7 */ /* 0x000ea4000802007f */
[----:B--2---:R-:W-:Y:S05]  /*17c20*/  @!P1 BRA `(.L_x_1150) ;  /* 0xfffffffc00ec9947 */ /* 0x004fea000383ffff */
[----:B------:R-:W-:Y:S05]  /*17c30*/  BRA `(.L_x_1149) ;  /* 0xffffff6400787947 */ /* 0x000fea000383ffff */
.L_x_1198:
        /* <DEDUP_REMOVED lines=11> */
.L_x_1263:
[----:B------:R-:W-:Y:S05]  /*17cf0*/  BSYNC B0 ;  /* 0x0000000000007941 */ /* 0x000fea0003800000 */
.L_x_1262:
[----:B------:R-:W-:Y:S05]  /*17d00*/  BRA `(.L_x_1264) ;  /* 0xffffffbc00047947 */ /* 0x000fea000383ffff */
.L_x_1201:
[----:B0-----:R0:W1:Y:S02]  /*17d10*/  SYNCS.PHASECHK.TRANS64.TRYWAIT P0, [R4+URZ+0x2d840], R5 ;  /* 0x02d84005040075a7 */ /* 0x001064000800017f */
[----:B-1----:R-:W-:Y:S05]  /*17d20*/  @!P0 NANOSLEEP.SYNCS 0x989680 ;  /* 0x009896800000895d */ /* 0x002fea0003900000 */
[----:B------:R-:W1:Y:S02]  /*17d30*/  @!P0 SYNCS.PHASECHK.TRANS64 P0, [R4+URZ+0x2d840], R5 ;  /* 0x02d84005040085a7 */ /* 0x000e64000800007f */
[----:B-1----:R-:W-:Y:S05]  /*17d40*/  @!P0 BRA `(.L_x_1201) ;  /* 0xfffffffc00f08947 */ /* 0x002fea000383ffff */
[----:B------:R-:W-:Y:S05]  /*17d50*/  BRA `(.L_x_1265) ;  /* 0xffffffbc00607947 */ /* 0x000fea000383ffff */
.L_x_1202:
        /* <DEDUP_REMOVED lines=8> */
.L_x_1267:
[----:B------:R-:W-:Y:S05]  /*17de0*/  BSYNC B0 ;  /* 0x0000000000007941 */ /* 0x000fea0003800000 */
.L_x_1266:
[----:B------:R-:W-:Y:S02]  /*17df0*/  IMAD.MOV.U32 R13, RZ, RZ, R0 ;  /* 0x000000ffff0d7224 */ /* 0x000fe400078e0000 */
        /* <DEDUP_REMOVED lines=8> */
.L_x_1268:
[----:B------:R-:W-:Y:S02]  /*17e80*/  IMAD.MOV.U32 R13, RZ, RZ, R6 ;  /* 0x000000ffff0d7224 */ /* 0x000fe400078e0006 */
[----:B------:R-:W-:Y:S02]  /*17e90*/  IMAD.MOV.U32 R12, RZ, RZ, 0x1 ;  /* 0x00000001ff0c7424 */ /* 0x000fe400078e00ff */
[----:B------:R-:W-:-:S07]  /*17ea0*/  IMAD.MOV.U32 R3, RZ, RZ, R14 ;  /* 0x000000ffff037224 */ /* 0x000fce00078e000e */
[----:B------:R-:W-:Y:S05]  /*17eb0*/  WARPSYNC.COLLECTIVE R15, `(.L_x_1269) ;  /* 0x000000000f087348 */ /* 0x000fea0003c00000 */
[----:B------:R0:W1:Y:S02]  /*17ec0*/  SHFL.IDX P6, R14, R13, R12, R11 ;  /* 0x0000000c0d0e7389 */ /* 0x00006400000c000b */
[----:B01----:R-:W-:Y:S01]  /*17ed0*/  ENDCOLLECTIVE ;  /* 0x000000000000791b */ /* 0x003fe20003800000 */
.L_x_1269:
        /* <DEDUP_REMOVED lines=17> */
.L_x_1270:
[----:B------:R-:W-:Y:S02]  /*17ff0*/  @P1 IMAD R8, R7, 0x2, R17 ;  /* 0x0000000207081824 */ /* 0x000fe400078e0211 */
[----:B------:R-:W-:Y:S02]  /*18000*/  IMAD.MOV.U32 R13, RZ, RZ, R6 ;  /* 0x000000ffff0d7224 */ /* 0x000fe400078e0006 */
[----:B------:R-:W-:Y:S02]  /*18010*/  IMAD.MOV.U32 R12, RZ, RZ, 0x2 ;  /* 0x00000002ff0c7424 */ /* 0x000fe400078e00ff */
[----:B------:R-:W-:-:S07]  /*18020*/  IMAD.MOV.U32 R3, RZ, RZ, R14 ;  /* 0x000000ffff037224 */ /* 0x000fce00078e000e */
[----:B------:R-:W-:Y:S05]  /*18030*/  WARPSYNC.COLLECTIVE R15, `(.L_x_1271) ;  /* 0x000000000f087348 */ /* 0x000fea0003c00000 */
[----:B------:R0:W1:Y:S02]  /*18040*/  SHFL.IDX P6, R14, R13, R12, R11 ;  /* 0x0000000c0d0e7389 */ /* 0x00006400000c000b */
[----:B01----:R-:W-:Y:S01]  /*18050*/  ENDCOLLECTIVE ;  /* 0x000000000000791b */ /* 0x003fe20003800000 */
.L_x_1271:
        /* <DEDUP_REMOVED lines=17> */
.L_x_1272:
[----:B------:R-:W-:Y:S02]  /*18170*/  @P1 IMAD R8, R7, 0x2, R17 ;  /* 0x0000000207081824 */ /* 0x000fe400078e0211 */
[----:B------:R-:W-:Y:S02]  /*18180*/  IMAD.MOV.U32 R13, RZ, RZ, R6 ;  /* 0x000000ffff0d7224 */ /* 0x000fe400078e0006 */
[----:B------:R-:W-:Y:S02]  /*18190*/  IMAD.MOV.U32 R12, RZ, RZ, 0x3 ;  /* 0x00000003ff0c7424 */ /* 0x000fe400078e00ff */
[----:B------:R-:W-:-:S07]  /*181a0*/  IMAD.MOV.U32 R3, RZ, RZ, R14 ;  /* 0x000000ffff037224 */ /* 0x000fce00078e000e */
[----:B------:R-:W-:Y:S05]  /*181b0*/  WARPSYNC.COLLECTIVE R15, `(.L_x_1273) ;  /* 0x000000000f087348 */ /* 0x000fea0003c00000 */
[----:B------:R0:W1:Y:S02]  /*181c0*/  SHFL.IDX P6, R14, R13, R12, R11 ;  /* 0x0000000c0d0e7389 */ /* 0x00006400000c000b */
[----:B01----:R-:W-:Y:S01]  /*181d0*/  ENDCOLLECTIVE ;  /* 0x000000000000791b */ /* 0x003fe20003800000 */
.L_x_1273:
        /* <DEDUP_REMOVED lines=10> */
.L_x_1274:
        /* <DEDUP_REMOVED lines=8> */
.L_x_1207:
[----:B------:R0:W5:Y:S01]  /*18300*/  LDL R21, [R1+0x18] ;  /* 0x0000180001157983 */ /* 0x0001620000100800 */
[----:B------:R-:W-:Y:S02]  /*18310*/  IMAD.MOV.U32 R13, RZ, RZ, R4 ;  /* 0x000000ffff0d7224 */ /* 0x000fe400078e0004 */
[----:B------:R-:W-:Y:S02]  /*18320*/  IMAD.MOV.U32 R12, RZ, RZ, RZ ;  /* 0x000000ffff0c7224 */ /* 0x000fe400078e00ff */
[----:B------:R-:W-:Y:S02]  /*18330*/  IMAD.MOV.U32 R11, RZ, RZ, 0x1c1f ;  /* 0x00001c1fff0b7424 */ /* 0x000fe400078e00ff */
[----:B------:R-:W-:Y:S02]  /*18340*/  IMAD.MOV.U32 R15, RZ, RZ, -0x1 ;  /* 0xffffffffff0f7424 */ /* 0x000fe400078e00ff */
[----:B------:R-:W-:Y:S02]  /*18350*/  IMAD R2, R28, R9, RZ ;  /* 0x000000091c027224 */ /* 0x000fe400078e02ff */
[----:B0-----:R-:W-:-:S07]  /*18360*/  IMAD.IADD R25, R20, 0x1, R25 ;  /* 0x0000000114197824 */ /* 0x001fce00078e0219 */
[----:B-----5:R-:W-:Y:S05]  /*18370*/  WARPSYNC.COLLECTIVE R15, `(.L_x_1276) ;  /* 0x000000000f087348 */ /* 0x020fea0003c00000 */
[----:B------:R0:W1:Y:S02]  /*18380*/  SHFL.IDX P6, R14, R13, R12, R11 ;  /* 0x0000000c0d0e7389 */ /* 0x00006400000c000b */
[----:B01---5:R-:W-:Y:S01]  /*18390*/  ENDCOLLECTIVE ;  /* 0x000000000000791b */ /* 0x023fe20003800000 */
.L_x_1276:
[----:B------:R-:W-:Y:S01]  /*183a0*/  ISETP.GE.AND P3, PT, R25, R2, PT ;  /* 0x000000021900720c */ /* 0x000fe20003f66270 */
[----:B------:R-:W-:Y:S02]  /*183b0*/  IMAD.MOV.U32 R13, RZ, RZ, R0 ;  /* 0x000000ffff0d7224 */ /* 0x000fe400078e0000 */
[----:B------:R-:W-:-:S10]  /*183c0*/  IMAD.MOV.U32 R6, RZ, RZ, R14 ;  /* 0x000000ffff067224 */ /* 0x000fd400078e000e */
[----:B------:R-:W-:Y:S05]  /*183d0*/  WARPSYNC.COLLECTIVE R15, `(.L_x_1277) ;  /* 0x000000000f087348 */ /* 0x000fea0003c00000 */
[----:B------:R0:W1:Y:S02]  /*183e0*/  SHFL.IDX P6, R14, R13, R12, R11 ;  /* 0x0000000c0d0e7389 */ /* 0x00006400000c000b */
[----:B01----:R-:W-:Y:S01]  /*183f0*/  ENDCOLLECTIVE ;  /* 0x000000000000791b */ /* 0x003fe20003800000 */
.L_x_1277:
[----:B------:R-:W-:Y:S02]  /*18400*/  IMAD.MOV.U32 R13, RZ, RZ, R4 ;  /* 0x000000ffff0d7224 */ /* 0x000fe400078e0004 */
[----:B------:R-:W-:Y:S02]  /*18410*/  IMAD.MOV.U32 R12, RZ, RZ, 0x1 ;  /* 0x00000001ff0c7424 */ /* 0x000fe400078e00ff */
[----:B------:R-:W-:-:S07]  /*18420*/  IMAD.MOV.U32 R5, RZ, RZ, R14 ;  /* 0x000000ffff057224 */ /* 0x000fce00078e000e */
[----:B------:R-:W-:Y:S05]  /*18430*/  WARPSYNC.COLLECTIVE R15, `(.L_x_1278) ;  /* 0x000000000f087348 */ /* 0x000fea0003c00000 */
[----:B------:R0:W1:Y:S02]  /*18440*/  SHFL.IDX P6, R14, R13, R12, R11 ;  /* 0x0000000c0d0e7389 */ /* 0x00006400000c000b */
[----:B01----:R-:W-:Y:S01]  /*18450*/  ENDCOLLECTIVE ;  /* 0x000000000000791b */ /* 0x003fe20003800000 */
.L_x_1278:
[----:B------:R-:W-:-:S05]  /*18460*/  @!P3 LEA R5, P4, R10, R5, 0x1 ;  /* 0x000000050a05b211 */ /* 0x000fca00078808ff */
[----:B------:R-:W-:-:S04]  /*18470*/  @!P3 IMAD.X R6, RZ, RZ, R6, P4 ;  /* 0x000000ffff06b224 */ /* 0x000fc800020e0606 */
[----:B------:R-:W-:Y:S02]  /*18480*/  @!P3 IMAD.MOV.U32 R7, RZ, RZ, R6 ;  /* 0x000000ffff07b224 */ /* 0x000fe400078e0006 */
[----:B------:R-:W-:Y:S02]  /*18490*/  @!P3 IMAD.MOV.U32 R6, RZ, RZ, R5 ;  /* 0x000000ffff06b224 */ /* 0x000fe400078e0005 */
[----:B------:R-:W-:Y:S02]  /*184a0*/  IMAD.MOV.U32 R13, RZ, RZ, R0 ;  /* 0x000000ffff0d7224 */ /* 0x000fe400078e0000 */
[----:B------:R-:W-:Y:S01]  /*184b0*/  VIADD R5, R25, 0x20 ;  /* 0x0000002019057836 */ /* 0x000fe20000000000 */
        /* <DEDUP_REMOVED lines=11> */
.L_x_1279:
[----:B------:R-:W-:Y:S02]  /*18570*/  IMAD.MOV.U32 R13, RZ, RZ, R4 ;  /* 0x000000ffff0d7224 */ /* 0x000fe400078e0004 */
[----:B------:R-:W-:Y:S02]  /*18580*/  IMAD.MOV.U32 R12, RZ, RZ, 0x2 ;  /* 0x00000002ff0c7424 */ /* 0x000fe400078e00ff */
[----:B------:R-:W-:-:S07]  /*18590*/  IMAD.MOV.U32 R5, RZ, RZ, R14 ;  /* 0x000000ffff057224 */ /* 0x000fce00078e000e */
[----:B------:R-:W-:Y:S05]  /*185a0*/  WARPSYNC.COLLECTIVE R15, `(.L_x_1280) ;  /* 0x000000000f087348 */ /* 0x000fea0003c00000 */
[----:B------:R0:W1:Y:S02]  /*185b0*/  SHFL.IDX P6, R14, R13, R12, R11 ;  /* 0x0000000c0d0e7389 */ /* 0x00006400000c000b */
[----:B01----:R-:W-:Y:S01]  /*185c0*/  ENDCOLLECTIVE ;  /* 0x000000000000791b */ /* 0x003fe20003800000 */
.L_x_1280:
[----:B------:R-:W-:-:S05]  /*185d0*/  @!P3 LEA R5, P4, R10, R5, 0x1 ;  /* 0x000000050a05b211 */ /* 0x000fca00078808ff */
[----:B------:R-:W-:Y:S02]  /*185e0*/  @!P3 IMAD.X R7, RZ, RZ, R7, P4 ;  /* 0x000000ffff07b224 */ /* 0x000fe400020e0607 */
[----:B------:R-:W-:Y:S02]  /*185f0*/  @!P3 IMAD.MOV.U32 R6, RZ, RZ, R5 ;  /* 0x000000ffff06b224 */ /* 0x000fe400078e0005 */
[----:B------:R-:W-:Y:S02]  /*18600*/  VIADD R5, R25, 0x40 ;  /* 0x0000004019057836 */ /* 0x000fe40000000000 */
[----:B------:R-:W-:Y:S01]  /*18610*/  IMAD.MOV.U32 R13, RZ, RZ, R0 ;  /* 0x000000ffff0d7224 */ /* 0x000fe200078e0000 */
        /* <DEDUP_REMOVED lines=11> */
.L_x_1281:
[----:B------:R-:W-:Y:S02]  /*186d0*/  IMAD.MOV.U32 R13, RZ, RZ, R4 ;  /* 0x000000ffff0d7224 */ /* 0x000fe400078e0004 */
[----:B------:R-:W-:Y:S02]  /*186e0*/  IMAD.MOV.U32 R12, RZ, RZ, 0x3 ;  /* 0x00000003ff0c7424 */ /* 0x000fe400078e00ff */
[----:B------:R-:W-:-:S07]  /*186f0*/  IMAD.MOV.U32 R5, RZ, RZ, R14 ;  /* 0x000000ffff057224 */ /* 0x000fce00078e000e */
[----:B------:R-:W-:Y:S05]  /*18700*/  WARPSYNC.COLLECTIVE R15, `(.L_x_1282) ;  /* 0x000000000f087348 */ /* 0x000fea0003c00000 */
[----:B------:R0:W1:Y:S02]  /*18710*/  SHFL.IDX P6, R14, R13, R12, R11 ;  /* 0x0000000c0d0e7389 */ /* 0x00006400000c000b */
[----:B01----:R-:W-:Y:S01]  /*18720*/  ENDCOLLECTIVE ;  /* 0x000000000000791b */ /* 0x003fe20003800000 */
.L_x_1282:
        /* <DEDUP_REMOVED lines=11> */
[----:B------:R-:W-:Y:S01]  /*187e0*/  IMAD.MOV.U32 R4, RZ, RZ, R14 ;  /* 0x000000ffff047224 */ /* 0x000fe200078e000e */
[----:B------:R-:W-:-:S13]  /*187f0*/  ISETP.GE.AND P3, PT, R5, R2, PT ;  /* 0x000000020500720c */ /* 0x000fda0003f66270 */
[----:B0-----:R-:W-:Y:S05]  /*18800*/  WARPSYNC.COLLECTIVE R15, `(.L_x_1283) ;  /* 0x000000000f087348 */ /* 0x001fea0003c00000 */
[----:B------:R1:W2:Y:S02]  /*18810*/  SHFL.IDX P6, R14, R13, R12, R11 ;  /* 0x0000000c0d0e7389 */ /* 0x0002a400000c000b */
[----:B012---:R-:W-:Y:S01]  /*18820*/  ENDCOLLECTIVE ;  /* 0x000000000000791b */ /* 0x007fe20003800000 */
.L_x_1283:
[----:B------:R-:W-:Y:S02]  /*18830*/  IMAD.MOV.U32 R13, RZ, RZ, R3 ;  /* 0x000000ffff0d7224 */ /* 0x000fe400078e0003 */
[----:B------:R-:W-:Y:S02]  /*18840*/  IMAD.MOV.U32 R12, RZ, RZ, RZ ;  /* 0x000000ffff0c7224 */ /* 0x000fe400078e00ff */
[----:B------:R-:W-:-:S07]  /*18850*/  IMAD.MOV.U32 R0, RZ, RZ, R14 ;  /* 0x000000ffff007224 */ /* 0x000fce00078e000e */
[----:B------:R-:W-:Y:S05]  /*18860*/  WARPSYNC.COLLECTIVE R15, `(.L_x_1284) ;  /* 0x000000000f087348 */ /* 0x000fea0003c00000 */
[----:B------:R0:W1:Y:S02]  /*18870*/  SHFL.IDX P6, R14, R13, R12, R11 ;  /* 0x0000000c0d0e7389 */ /* 0x00006400000c000b */
[----:B01----:R-:W-:Y:S01]  /*18880*/  ENDCOLLECTIVE ;  /* 0x000000000000791b */ /* 0x003fe20003800000 */
.L_x_1284:
[----:B------:R-:W-:-:S05]  /*18890*/  @!P3 LEA R0, P4, R10, R0, 0x1 ;  /* 0x000000000a00b211 */ /* 0x000fca00078808ff */
[----:B------:R-:W-:-:S04]  /*188a0*/  @!P3 IMAD.X R4, RZ, RZ, R4, P4 ;  /* 0x000000ffff04b224 */ /* 0x000fc800020e0604 */
[----:B------:R-:W-:Y:S02]  /*188b0*/  @!P3 IMAD.MOV.U32 R5, RZ, RZ, R4 ;  /* 0x000000ffff05b224 */ /* 0x000fe400078e0004 */
        /* <DEDUP_REMOVED lines=14> */
.L_x_1285:
[----:B------:R-:W-:Y:S02]  /*189a0*/  IMAD.MOV.U32 R13, RZ, RZ, R3 ;  /* 0x000000ffff0d7224 */ /* 0x000fe400078e0003 */
[----:B------:R-:W-:Y:S02]  /*189b0*/  IMAD.MOV.U32 R12, RZ, RZ, 0x1 ;  /* 0x00000001ff0c7424 */ /* 0x000fe400078e00ff */
[----:B------:R-:W-:-:S07]  /*189c0*/  IMAD.MOV.U32 R4, RZ, RZ, R14 ;  /* 0x000000ffff047224 */ /* 0x000fce00078e000e */
[----:B------:R-:W-:Y:S05]  /*189d0*/  WARPSYNC.COLLECTIVE R15, `(.L_x_1286) ;  /* 0x000000000f087348 */ /* 0x000fea0003c00000 */
[----:B------:R0:W1:Y:S02]  /*189e0*/  SHFL.IDX P6, R14, R13, R12, R11 ;  /* 0x0000000c0d0e7389 */ /* 0x00006400000c000b */
[----:B01----:R-:W-:Y:S01]  /*189f0*/  ENDCOLLECTIVE ;  /* 0x000000000000791b */ /* 0x003fe20003800000 */
.L_x_1286:
        /* <DEDUP_REMOVED lines=14> */
.L_x_1287:
[----:B------:R-:W-:Y:S01]  /*18ae0*/  IMAD.MOV.U32 R8, RZ, RZ, R14 ;  /* 0x000000ffff087224 */ /* 0x000fe200078e000e */
[----:B------:R-:W-:Y:S06]  /*18af0*/  BRA `(.L_x_1288) ;  /* 0xffffffc000387947 */ /* 0x000fec000383ffff */
.L_x_1210:
[----:B-1----:R1:W2:Y:S02]  /*18b00*/  SYNCS.PHASECHK.TRANS64.TRYWAIT P0, [R17+URZ+0x2d820], R0 ;  /* 0x02d82000110075a7 */ /* 0x0022a4000800017f */
[----:B--2---:R-:W-:Y:S05]  /*18b10*/  @!P0 NANOSLEEP.SYNCS 0x989680 ;  /* 0x009896800000895d */ /* 0x004fea0003900000 */
[----:B------:R-:W2:Y:S02]  /*18b20*/  @!P0 SYNCS.PHASECHK.TRANS64 P0, [R17+URZ+0x2d820], R0 ;  /* 0x02d82000110085a7 */ /* 0x000ea4000800007f */
[----:B--2---:R-:W-:Y:S05]  /*18b30*/  @!P0 BRA `(.L_x_1210) ;  /* 0xfffffffc00f08947 */ /* 0x004fea000383ffff */
[----:B------:R-:W-:Y:S05]  /*18b40*/  BRA `(.L_x_1289) ;  /* 0xffffffc000a07947 */ /* 0x000fea000383ffff */
.L_x_1215:
[----:B0-----:R0:W1:Y:S02]  /*18b50*/  SYNCS.PHASECHK.TRANS64.TRYWAIT P0, [R5+URZ+0x2d840], R0 ;  /* 0x02d84000050075a7 */ /* 0x001064000800017f */
[----:B-1----:R-:W-:Y:S05]  /*18b60*/  @!P0 NANOSLEEP.SYNCS 0x989680 ;  /* 0x009896800000895d */ /* 0x002fea0003900000 */
[----:B------:R-:W1:Y:S02]  /*18b70*/  @!P0 SYNCS.PHASECHK.TRANS64 P0, [R5+URZ+0x2d840], R0 ;  /* 0x02d84000050085a7 */ /* 0x000e64000800007f */
[----:B-1----:R-:W-:Y:S05]  /*18b80*/  @!P0 BRA `(.L_x_1215) ;  /* 0xfffffffc00f08947 */ /* 0x002fea000383ffff */
[----:B------:R-:W-:Y:S05]  /*18b90*/  BRA `(.L_x_1290) ;  /* 0xffffffc400947947 */ /* 0x000fea000383ffff */
.L_x_1216:
        /* <DEDUP_REMOVED lines=8> */
.L_x_1292:
[----:B------:R-:W-:Y:S05]  /*18c20*/  BSYNC B1 ;  /* 0x0000000000017941 */ /* 0x000fea0003800000 */
.L_x_1291:
        /* <DEDUP_REMOVED lines=13> */
.L_x_1293:
        /* <DEDUP_REMOVED lines=8> */
.L_x_1294:
        /* <DEDUP_REMOVED lines=14> */
.L_x_1295:
[----:B------:R-:W-:Y:S02]  /*18e60*/  IMAD.MOV.U32 R13, RZ, RZ, R8 ;  /* 0x000000ffff0d7224 */ /* 0x000fe400078e0008 */
[----:B------:R-:W-:Y:S02]  /*18e70*/  IMAD.MOV.U32 R12, RZ, RZ, 0x2 ;  /* 0x00000002ff0c7424 */ /* 0x000fe400078e00ff */
[----:B------:R-:W-:-:S07]  /*18e80*/  IMAD.MOV.U32 R2, RZ, RZ, R14 ;  /* 0x000000ffff027224 */ /* 0x000fce00078e000e */
[----:B------:R-:W-:Y:S05]  /*18e90*/  WARPSYNC.COLLECTIVE R15, `(.L_x_1296) ;  /* 0x000000000f087348 */ /* 0x000fea0003c00000 */
[----:B------:R0:W1:Y:S02]  /*18ea0*/  SHFL.IDX P6, R14, R13, R12, R11 ;  /* 0x0000000c0d0e7389 */ /* 0x00006400000c000b */
[----:B01----:R-:W-:Y:S01]  /*18eb0*/  ENDCOLLECTIVE ;  /* 0x000000000000791b */ /* 0x003fe20003800000 */
.L_x_1296:
        /* <DEDUP_REMOVED lines=13> */
.L_x_1297:
[----:B------:R-:W-:Y:S02]  /*18f90*/  IMAD.MOV.U32 R13, RZ, RZ, R8 ;  /* 0x000000ffff0d7224 */ /* 0x000fe400078e0008 */
[----:B------:R-:W-:Y:S02]  /*18fa0*/  IMAD.MOV.U32 R12, RZ, RZ, 0x3 ;  /* 0x00000003ff0c7424 */ /* 0x000fe400078e00ff */
[----:B------:R-:W-:-:S07]  /*18fb0*/  IMAD.MOV.U32 R2, RZ, RZ, R14 ;  /* 0x000000ffff027224 */ /* 0x000fce00078e000e */
[----:B------:R-:W-:Y:S05]  /*18fc0*/  WARPSYNC.COLLECTIVE R15, `(.L_x_1298) ;  /* 0x000000000f087348 */ /* 0x000fea0003c00000 */
[----:B------:R0:W1:Y:S02]  /*18fd0*/  SHFL.IDX P6, R14, R13, R12, R11 ;  /* 0x0000000c0d0e7389 */ /* 0x00006400000c000b */
[----:B01----:R-:W-:Y:S01]  /*18fe0*/  ENDCOLLECTIVE ;  /* 0x000000000000791b */ /* 0x003fe20003800000 */
.L_x_1298:
        /* <DEDUP_REMOVED lines=14> */
.L_x_1299:
[----:B------:R-:W-:Y:S01]  /*190d0*/  IMAD.MOV.U32 R2, RZ, RZ, R14 ;  /* 0x000000ffff027224 */ /* 0x000fe200078e000e */
[----:B------:R-:W-:Y:S06]  /*190e0*/  BRA `(.L_x_1300) ;  /* 0xffffffc400287947 */ /* 0x000fec000383ffff */
.L_x_1221:
[----:B-1----:R1:W2:Y:S02]  /*190f0*/  SYNCS.PHASECHK.TRANS64.TRYWAIT P0, [R5+URZ+0x2d860], R2 ;  /* 0x02d86002050075a7 */ /* 0x0022a4000800017f */
[----:B--2---:R-:W-:Y:S05]  /*19100*/  @!P0 NANOSLEEP.SYNCS 0x989680 ;  /* 0x009896800000895d */ /* 0x004fea0003900000 */
[----:B------:R-:W2:Y:S02]  /*19110*/  @!P0 SYNCS.PHASECHK.TRANS64 P0, [R5+URZ+0x2d860], R2 ;  /* 0x02d86002050085a7 */ /* 0x000ea4000800007f */
[----:B--2---:R-:W-:Y:S05]  /*19120*/  @!P0 BRA `(.L_x_1221) ;  /* 0xfffffffc00f08947 */ /* 0x004fea000383ffff */
[----:B------:R-:W-:Y:S05]  /*19130*/  BRA `(.L_x_1301) ;  /* 0xffffffc4008c7947 */ /* 0x000fea000383ffff */
.L_x_1222:
        /* <DEDUP_REMOVED lines=8> */
.L_x_1303:
[----:B------:R-:W-:Y:S05]  /*191c0*/  BSYNC B1 ;  /* 0x0000000000017941 */ /* 0x000fea0003800000 */
.L_x_1302:
        /* <DEDUP_REMOVED lines=9> */
.L_x_1304:
[----:B------:R-:W-:Y:S02]  /*19260*/  IMAD.MOV.U32 R13, RZ, RZ, R19 ;  /* 0x000000ffff0d7224 */ /* 0x000fe400078e0013 */
[----:B------:R-:W-:Y:S02]  /*19270*/  IMAD.MOV.U32 R12, RZ, RZ, 0x1 ;  /* 0x00000001ff0c7424 */ /* 0x000fe400078e00ff */
[----:B------:R-:W-:-:S07]  /*19280*/  IMAD.MOV.U32 R2, RZ, RZ, R14 ;  /* 0x000000ffff027224 */ /* 0x000fce00078e000e */
[----:B------:R-:W-:Y:S05]  /*19290*/  WARPSYNC.COLLECTIVE R15, `(.L_x_1305) ;  /* 0x000000000f087348 */ /* 0x000fea0003c00000 */
[----:B------:R0:W1:Y:S02]  /*192a0*/  SHFL.IDX P6, R14, R13, R12, R11 ;  /* 0x0000000c0d0e7389 */ /* 0x00006400000c000b */
[----:B01----:R-:W-:Y:S01]  /*192b0*/  ENDCOLLECTIVE ;  /* 0x000000000000791b */ /* 0x003fe20003800000 */
.L_x_1305:
        /* <DEDUP_REMOVED lines=16> */
.L_x_1306:
[----:B------:R-:W-:Y:S02]  /*193c0*/  IMAD.MOV.U32 R13, RZ, RZ, R19 ;  /* 0x000000ffff0d7224 */ /* 0x000fe400078e0013 */
[----:B------:R-:W-:Y:S02]  /*193d0*/  IMAD.MOV.U32 R12, RZ, RZ, 0x2 ;  /* 0x00000002ff0c7424 */ /* 0x000fe400078e00ff */
[----:B------:R-:W-:-:S07]  /*193e0*/  IMAD.MOV.U32 R2, RZ, RZ, R14 ;  /* 0x000000ffff027224 */ /* 0x000fce00078e000e */
[----:B------:R-:W-:Y:S05]  /*193f0*/  WARPSYNC.COLLECTIVE R15, `(.L_x_1307) ;  /* 0x000000000f087348 */ /* 0x000fea0003c00000 */
[----:B------:R0:W1:Y:S02]  /*19400*/  SHFL.IDX P6, R14, R13, R12, R11 ;  /* 0x0000000c0d0e7389 */ /* 0x00006400000c000b */
[----:B01----:R-:W-:Y:S01]  /*19410*/  ENDCOLLECTIVE ;  /* 0x000000000000791b */ /* 0x003fe20003800000 */
.L_x_1307:
        /* <DEDUP_REMOVED lines=16> */
.L_x_1308:
[----:B------:R-:W-:Y:S02]  /*19520*/  IMAD.MOV.U32 R13, RZ, RZ, R19 ;  /* 0x000000ffff0d7224 */ /* 0x000fe400078e0013 */
[----:B------:R-:W-:Y:S02]  /*19530*/  IMAD.MOV.U32 R12, RZ, RZ, 0x3 ;  /* 0x00000003ff0c7424 */ /* 0x000fe400078e00ff */
[----:B------:R-:W-:-:S07]  /*19540*/  IMAD.MOV.U32 R2, RZ, RZ, R14 ;  /* 0x000000ffff027224 */ /* 0x000fce00078e000e */
[----:B------:R-:W-:Y:S05]  /*19550*/  WARPSYNC.COLLECTIVE R15, `(.L_x_1309) ;  /* 0x000000000f087348 */ /* 0x000fea0003c00000 */
[----:B------:R0:W1:Y:S02]  /*19560*/  SHFL.IDX P6, R14, R13, R12, R11 ;  /* 0x0000000c0d0e7389 */ /* 0x00006400000c000b */
[----:B01----:R-:W-:Y:S01]  /*19570*/  ENDCOLLECTIVE ;  /* 0x000000000000791b */ /* 0x003fe20003800000 */
.L_x_1309:
        /* <DEDUP_REMOVED lines=13> */
.L_x_1310:
        /* <DEDUP_REMOVED lines=8> */
.L_x_1230:
[----:B-1----:R1:W2:Y:S02]  /*196d0*/  SYNCS.PHASECHK.TRANS64.TRYWAIT P0, [R0+URZ+0x2d860], R3 ;  /* 0x02d86003000075a7 */ /* 0x0022a4000800017f */
[----:B--2---:R-:W-:Y:S05]  /*196e0*/  @!P0 NANOSLEEP.SYNCS 0x989680 ;  /* 0x009896800000895d */ /* 0x004fea0003900000 */
[----:B------:R-:W2:Y:S02]  /*196f0*/  @!P0 SYNCS.PHASECHK.TRANS64 P0, [R0+URZ+0x2d860], R3 ;  /* 0x02d86003000085a7 */ /* 0x000ea4000800007f */
[----:B--2---:R-:W-:Y:S05]  /*19700*/  @!P0 BRA `(.L_x_1230) ;  /* 0xfffffffc00f08947 */ /* 0x004fea000383ffff */
[----:B------:R-:W-:Y:S05]  /*19710*/  BRA `(.L_x_1312) ;  /* 0xffffffc800187947 */ /* 0x000fea000383ffff */
.L_x_1231:
        /* <DEDUP_REMOVED lines=8> */
.L_x_1314:
[----:B------:R-:W-:Y:S05]  /*197a0*/  BSYNC B0 ;  /* 0x0000000000007941 */ /* 0x000fea0003800000 */
.L_x_1313:
        /* <DEDUP_REMOVED lines=10> */
.L_x_1315:
        /* <DEDUP_REMOVED lines=17> */
.L_x_1316:
        /* <DEDUP_REMOVED lines=14> */
.L_x_1317:
[----:B------:R-:W-:Y:S02]  /*19a40*/  IMAD.MOV.U32 R13, RZ, RZ, R19 ;  /* 0x000000ffff0d7224 */ /* 0x000fe400078e0013 */
[----:B------:R-:W-:Y:S01]  /*19a50*/  IMAD.MOV.U32 R12, RZ, RZ, 0x2 ;  /* 0x00000002ff0c7424 */ /* 0x000fe200078e00ff */
[----:B------:R-:W-:-:S13]  /*19a60*/  IADD3 R2, P4, R14, R5, RZ ;  /* 0x000000050e027210 */ /* 0x000fda0007f9e0ff */
[----:B------:R-:W-:Y:S05]  /*19a70*/  WARPSYNC.COLLECTIVE R15, `(.L_x_1318) ;  /* 0x000000000f087348 */ /* 0x000fea0003c00000 */
[----:B------:R0:W1:Y:S02]  /*19a80*/  SHFL.IDX P6, R14, R13, R12, R11 ;  /* 0x0000000c0d0e7389 */ /* 0x00006400000c000b */
[----:B01----:R-:W-:Y:S01]  /*19a90*/  ENDCOLLECTIVE ;  /* 0x000000000000791b */ /* 0x003fe20003800000 */
.L_x_1318:
        /* <DEDUP_REMOVED lines=15> */
.L_x_1319:
[----:B------:R-:W-:Y:S02]  /*19b90*/  IMAD.MOV.U32 R13, RZ, RZ, R19 ;  /* 0x000000ffff0d7224 */ /* 0x000fe400078e0013 */
[----:B------:R-:W-:Y:S01]  /*19ba0*/  IMAD.MOV.U32 R12, RZ, RZ, 0x3 ;  /* 0x00000003ff0c7424 */ /* 0x000fe200078e00ff */
[----:B------:R-:W-:-:S13]  /*19bb0*/  IADD3 R2, P4, R14, R5, RZ ;  /* 0x000000050e027210 */ /* 0x000fda0007f9e0ff */
[----:B------:R-:W-:Y:S05]  /*19bc0*/  WARPSYNC.COLLECTIVE R15, `(.L_x_1320) ;  /* 0x000000000f087348 */ /* 0x000fea0003c00000 */
[----:B------:R0:W1:Y:S02]  /*19bd0*/  SHFL.IDX P6, R14, R13, R12, R11 ;  /* 0x0000000c0d0e7389 */ /* 0x00006400000c000b */
[----:B01----:R-:W-:Y:S01]  /*19be0*/  ENDCOLLECTIVE ;  /* 0x000000000000791b */ /* 0x003fe20003800000 */
.L_x_1320:
        /* <DEDUP_REMOVED lines=14> */
.L_x_1321:
[----:B------:R-:W-:Y:S05]  /*19cd0*/  BRA `(.L_x_1322) ;  /* 0xffffffc4008c7947 */ /* 0x000fea000383ffff */
.L_x_1236:
        /* <DEDUP_REMOVED lines=8> */
.L_x_1324:
[----:B------:R-:W-:Y:S05]  /*19d60*/  BSYNC B0 ;  /* 0x0000000000007941 */ /* 0x000fea0003800000 */
.L_x_1323:
        /* <DEDUP_REMOVED lines=9> */
.L_x_1325:
[----:B------:R-:W-:Y:S02]  /*19e00*/  ULDC UR4, c[0x0][0xc3c] ;  /* 0x00030f0000047ab9 */ /* 0x000fe40000000800 */
[----:B------:R-:W-:-:S13]  /*19e10*/  ISETP.GE.OR P1, PT, R9, UR4, !P0 ;  /* 0x0000000409007c0c */ /* 0x000fda000c726670 */
[----:B------:R-:W0:Y:S08]  /*19e20*/  @!P1 LDC.64 R2, c[0x0][0xc80] ;  /* 0x00032000ff029b82 */ /* 0x000e300000000a00 */
[----:B------:R-:W1:Y:S01]  /*19e30*/  @!P1 LDC.64 R4, c[0x0][0xc78] ;  /* 0x00031e00ff049b82 */ /* 0x000e620000000a00 */
[----:B------:R-:W-:Y:S01]  /*19e40*/  CS2R R24, SRZ ;  /* 0x0000000000187805 */ /* 0x000fe2000001ff00 */
[----:B------:R-:W-:-:S02]  /*19e50*/  IMAD.MOV.U32 R11, RZ, RZ, RZ ;  /* 0x000000ffff0b7224 */ /* 0x000fc400078e00ff */
[----:B------:R-:W-:Y:S02]  /*19e60*/  IMAD.MOV.U32 R6, RZ, RZ, R14 ;  /* 0x000000ffff067224 */ /* 0x000fe400078e000e */
[----:B0-----:R-:W-:-:S05]  /*19e70*/  @!P1 IMAD.WIDE R2, R9, 0x4, R2 ;  /* 0x0000000409029825 */ /* 0x001fca00078e0202 */
[----:B------:R1:W2:Y:S02]  /*19e80*/  @!P1 LDG.E R7, desc[UR56][R2.64] ;  /* 0x0000003802079981 */ /* 0x0002a4000c1e1900 */
[----:B-1----:R-:W-:-:S05]  /*19e90*/  @!P1 IMAD.WIDE R2, R9, 0x4, R4 ;  /* 0x0000000409029825 */ /* 0x002fca00078e0204 */
[----:B------:R-:W3:Y:S01]  /*19ea0*/  @!P1 LDG.E R4, desc[UR56][R2.64] ;  /* 0x0000003802049981 */ /* 0x000ee2000c1e1900 */
[----:B------:R-:W-:Y:S01]  /*19eb0*/  IMAD.MOV.U32 R5, RZ, RZ, RZ ;  /* 0x000000ffff057224 */ /* 0x000fe200078e00ff */
[C---:B------:R-:W-:Y:S02]  /*19ec0*/  ISETP.GE.U32.AND P2, PT, R8.reuse, 0x2, PT ;  /* 0x000000020800780c */ /* 0x040fe40003f46070 */
[C---:B------:R-:W-:Y:S02]  /*19ed0*/  ISETP.GE.U32.AND P3, PT, R8.reuse, 0x4, PT ;  /* 0x000000040800780c */ /* 0x040fe40003f66070 */
[C---:B------:R-:W-:Y:S02]  /*19ee0*/  ISETP.GE.U32.AND P4, PT, R8.reuse, 0x8, PT ;  /* 0x000000080800780c */ /* 0x040fe40003f86070 */
[C---:B------:R-:W-:Y:S01]  /*19ef0*/  ISETP.GE.U32.AND P5, PT, R8.reuse, 0x10, PT ;  /* 0x000000100800780c */ /* 0x040fe20003fa6070 */
[----:B--2---:R-:W-:Y:S02]  /*19f00*/  @!P1 IMAD.MOV.U32 R25, RZ, RZ, R7 ;  /* 0x000000ffff199224 */ /* 0x004fe400078e0007 */
[----:B---3--:R-:W-:Y:S01]  /*19f10*/  @!P1 IMAD.MOV.U32 R5, RZ, RZ, R4 ;  /* 0x000000ffff059224 */ /* 0x008fe200078e0004 */
[----:B------:R-:W-:-:S03]  /*19f20*/  ISETP.NE.AND P1, PT, R8, RZ, PT ;  /* 0x000000ff0800720c */ /* 0x000fc60003f25270 */
[----:B------:R-:W-:-:S10]  /*19f30*/  IMAD R13, R5, R25, RZ ;  /* 0x00000019050d7224 */ /* 0x000fd400078e02ff */
[----:B------:R-:W-:Y:S05]  /*19f40*/  WARPSYNC.COLLECTIVE R15, `(.L_x_1326) ;  /* 0x000000000f087348 */ /* 0x000fea0003c00000 */
[----:B------:R0:W1:Y:S02]  /*19f50*/  SHFL.UP P6, R14, R13, R12, R11 ;  /* 0x0400000c0d0e7389 */ /* 0x00006400000c000b */
[----:B01----:R-:W-:Y:S01]  /*19f60*/  ENDCOLLECTIVE ;  /* 0x000000000000791b */ /* 0x003fe20003800000 */
.L_x_1326:
[----:B------:R-:W-:Y:S01]  /*19f70*/  IMAD.MOV.U32 R12, RZ, RZ, 0x2 ;  /* 0x00000002ff0c7424 */ /* 0x000fe200078e00ff */
[----:B------:R-:W-:-:S05]  /*19f80*/  SEL R4, R14, RZ, P1 ;  /* 0x000000ff0e047207 */ /* 0x000fca0000800000 */
[----:B------:R-:W-:-:S04]  /*19f90*/  IMAD.IADD R4, R13, 0x1, R4 ;  /* 0x000000010d047824 */ /* 0x000fc800078e0204 */
[----:B------:R-:W-:-:S07]  /*19fa0*/  IMAD.MOV.U32 R13, RZ, RZ, R4 ;  /* 0x000000ffff0d7224 */ /* 0x000fce00078e0004 */
[----:B------:R-:W-:Y:S05]  /*19fb0*/  WARPSYNC.COLLECTIVE R15, `(.L_x_1327) ;  /* 0x000000000f087348 */ /* 0x000fea0003c00000 */
[----:B------:R0:W1:Y:S02]  /*19fc0*/  SHFL.UP P6, R14, R13, R12, R11 ;  /* 0x0400000c0d0e7389 */ /* 0x00006400000c000b */
[----:B01----:R-:W-:Y:S01]  /*19fd0*/  ENDCOLLECTIVE ;  /* 0x000000000000791b */ /* 0x003fe20003800000 */
.L_x_1327:
[----:B------:R-:W-:Y:S01]  /*19fe0*/  IMAD.MOV.U32 R12, RZ, RZ, 0x4 ;  /* 0x00000004ff0c7424 */ /* 0x000fe200078e00ff */
[----:B------:R-:W-:-:S05]  /*19ff0*/  SEL R3, R14, RZ, P2 ;  /* 0x000000ff0e037207 */ /* 0x000fca0001000000 */
[----:B------:R-:W-:-:S04]  /*1a000*/  IMAD.IADD R2, R4, 0x1, R3 ;  /* 0x0000000104027824 */ /* 0x000fc800078e0203 */
[----:B------:R-:W-:-:S07]  /*1a010*/  IMAD.MOV.U32 R13, RZ, RZ, R2 ;  /* 0x000000ffff0d7224 */ /* 0x000fce00078e0002 */
[----:B------:R-:W-:Y:S05]  /*1a020*/  WARPSYNC.COLLECTIVE R15, `(.L_x_1328) ;  /* 0x000000000f087348 */ /* 0x000fea0003c00000 */
[----:B------:R0:W1:Y:S02]  /*1a030*/  SHFL.UP P6, R14, R13, R12, R11 ;  /* 0x0400000c0d0e7389 */ /* 0x00006400000c000b */
[----:B01----:R-:W-:Y:S01]  /*1a040*/  ENDCOLLECTIVE ;  /* 0x000000000000791b */ /* 0x003fe20003800000 */
.L_x_1328:
[----:B------:R-:W-:Y:S01]  /*1a050*/  IMAD.MOV.U32 R12, RZ, RZ, 0x8 ;  /* 0x00000008ff0c7424 */ /* 0x000fe200078e00ff */
[----:B------:R-:W-:-:S05]  /*1a060*/  SEL R3, R14, RZ, P3 ;  /* 0x000000ff0e037207 */ /* 0x000fca0001800000 */
[----:B------:R-:W-:-:S04]  /*1a070*/  IMAD.IADD R3, R2, 0x1, R3 ;  /* 0x0000000102037824 */ /* 0x000fc800078e0203 */
[----:B------:R-:W-:-:S07]  /*1a080*/  IMAD.MOV.U32 R13, RZ, RZ, R3 ;  /* 0x000000ffff0d7224 */ /* 0x000fce00078e0003 */
[----:B------:R-:W-:Y:S05]  /*1a090*/  WARPSYNC.COLLECTIVE R15, `(.L_x_1329) ;  /* 0x000000000f087348 */ /* 0x000fea0003c00000 */
[----:B------:R0:W1:Y:S02]  /*1a0a0*/  SHFL.UP P6, R14, R13, R12, R11 ;  /* 0x0400000c0d0e7389 */ /* 0x00006400000c000b */
[----:B01----:R-:W-:Y:S01]  /*1a0b0*/  ENDCOLLECTIVE ;  /* 0x000000000000791b */ /* 0x003fe20003800000 */
.L_x_1329:
[----:B------:R-:W-:Y:S01]  /*1a0c0*/  IMAD.MOV.U32 R12, RZ, RZ, 0x10 ;  /* 0x00000010ff0c7424 */ /* 0x000fe200078e00ff */
[----:B------:R-:W-:-:S05]  /*1a0d0*/  SEL R4, R14, RZ, P4 ;  /* 0x000000ff0e047207 */ /* 0x000fca0002000000 */
[----:B------:R-:W-:-:S04]  /*1a0e0*/  IMAD.IADD R4, R3, 0x1, R4 ;  /* 0x0000000103047824 */ /* 0x000fc800078e0204 */
[----:B------:R-:W-:-:S07]  /*1a0f0*/  IMAD.MOV.U32 R13, RZ, RZ, R4 ;  /* 0x000000ffff0d7224 */ /* 0x000fce00078e0004 */
[----:B------:R-:W-:Y:S05]  /*1a100*/  WARPSYNC.COLLECTIVE R15, `(.L_x_1330) ;  /* 0x000000000f087348 */ /* 0x000fea0003c00000 */
[----:B------:R0:W1:Y:S02]  /*1a110*/  SHFL.UP P6, R14, R13, R12, R11 ;  /* 0x0400000c0d0e7389 */ /* 0x00006400000c000b */
[----:B01----:R-:W-:Y:S01]  /*1a120*/  ENDCOLLECTIVE ;  /* 0x000000000000791b */ /* 0x003fe20003800000 */
.L_x_1330:
        /* <DEDUP_REMOVED lines=8> */
.L_x_1331:
[----:B------:R-:W-:Y:S05]  /*1a1b0*/  BRA `(.L_x_1332) ;  /* 0xffffffc400a87947 */ /* 0x000fea000383ffff */
.L_x_1239:
[----:B------:R-:W-:Y:S01]  /*1a1c0*/  BSSY B0, `(.L_x_1333) ;  /* 0x0000007000007945 */ /* 0x000fe20003800000 */
[----:B------:R-:W-:Y:S02]  /*1a1d0*/  IMAD.MOV.U32 R12, RZ, RZ, 0x1 ;  /* 0x00000001ff0c7424 */ /* 0x000fe400078e00ff */
[----:B------:R-:W-:Y:S02]  /*1a1e0*/  IMAD.MOV.U32 R11, RZ, RZ, RZ ;  /* 0x000000ffff0b7224 */ /* 0x000fe400078e00ff */
[----:B------:R-:W-:-:S07]  /*1a1f0*/  IMAD.MOV.U32 R15, RZ, RZ, -0x1 ;  /* 0xffffffffff0f7424 */ /* 0x000fce00078e00ff */
[----:B------:R-:W-:Y:S05]  /*1a200*/  WARPSYNC.COLLECTIVE R15, `(.L_x_1334) ;  /* 0x000000000f087348 */ /* 0x000fea0003c00000 */
[----:B------:R0:W1:Y:S02]  /*1a210*/  SHFL.UP P6, R14, R13, R12, R11 ;  /* 0x0400000c0d0e7389 */ /* 0x00006400000c000b */
[----:B01----:R-:W-:Y:S01]  /*1a220*/  ENDCOLLECTIVE ;  /* 0x000000000000791b */ /* 0x003fe20003800000 */
.L_x_1334:
[----:B------:R-:W-:Y:S05]  /*1a230*/  BSYNC B0 ;  /* 0x0000000000007941 */ /* 0x000fea0003800000 */
.L_x_1333:
        /* <DEDUP_REMOVED lines=8> */
.L_x_1335:
[----:B------:R-:W-:Y:S01]  /*1a2c0*/  IMAD.MOV.U32 R12, RZ, RZ, 0x4 ;  /* 0x00000004ff0c7424 */ /* 0x000fe200078e00ff */
[----:B------:R-:W-:-:S05]  /*1a2d0*/  SEL R2, R14, RZ, P2 ;  /* 0x000000ff0e027207 */ /* 0x000fca0001000000 */
[----:B------:R-:W-:-:S04]  /*1a2e0*/  IMAD.IADD R2, R13, 0x1, R2 ;  /* 0x000000010d027824 */ /* 0x000fc800078e0202 */
[----:B------:R-:W-:-:S07]  /*1a2f0*/  IMAD.MOV.U32 R13, RZ, RZ, R2 ;  /* 0x000000ffff0d7224 */ /* 0x000fce00078e0002 */
[----:B------:R-:W-:Y:S05]  /*1a300*/  WARPSYNC.COLLECTIVE R15, `(.L_x_1336) ;  /* 0x000000000f087348 */ /* 0x000fea0003c00000 */
[----:B------:R0:W1:Y:S02]  /*1a310*/  SHFL.UP P6, R14, R13, R12, R11 ;  /* 0x0400000c0d0e7389 */ /* 0x00006400000c000b */
[----:B01----:R-:W-:Y:S01]  /*1a320*/  ENDCOLLECTIVE ;  /* 0x000000000000791b */ /* 0x003fe20003800000 */
.L_x_1336:
[----:B------:R-:W-:Y:S01]  /*1a330*/  IMAD.MOV.U32 R12, RZ, RZ, 0x8 ;  /* 0x00000008ff0c7424 */ /* 0x000fe200078e00ff */
[----:B------:R-:W-:-:S05]  /*1a340*/  SEL R3, R14, RZ, P3 ;  /* 0x000000ff0e037207 */ /* 0x000fca0001800000 */
[----:B------:R-:W-:-:S04]  /*1a350*/  IMAD.IADD R3, R2, 0x1, R3 ;  /* 0x0000000102037824 */ /* 0x000fc800078e0203 */
[----:B------:R-:W-:-:S07]  /*1a360*/  IMAD.MOV.U32 R13, RZ, RZ, R3 ;  /* 0x000000ffff0d7224 */ /* 0x000fce00078e0003 */
[----:B------:R-:W-:Y:S05]  /*1a370*/  WARPSYNC.COLLECTIVE R15, `(.L_x_1337) ;  /* 0x000000000f087348 */ /* 0x000fea0003c00000 */
[----:B------:R0:W1:Y:S02]  /*1a380*/  SHFL.UP P6, R14, R13, R12, R11 ;  /* 0x0400000c0d0e7389 */ /* 0x00006400000c000b */
[----:B01----:R-:W-:Y:S01]  /*1a390*/  ENDCOLLECTIVE ;  /* 0x000000000000791b */ /* 0x003fe20003800000 */
.L_x_1337:
[----:B------:R-:W-:Y:S01]  /*1a3a0*/  IMAD.MOV.U32 R12, RZ, RZ, 0x10 ;  /* 0x00000010ff0c7424 */ /* 0x000fe200078e00ff */
[----:B------:R-:W-:-:S05]  /*1a3b0*/  SEL R4, R14, RZ, P4 ;  /* 0x000000ff0e047207 */ /* 0x000fca0002000000 */
[----:B------:R-:W-:-:S04]  /*1a3c0*/  IMAD.IADD R4, R3, 0x1, R4 ;  /* 0x0000000103047824 */ /* 0x000fc800078e0204 */
[----:B------:R-:W-:-:S07]  /*1a3d0*/  IMAD.MOV.U32 R13, RZ, RZ, R4 ;  /* 0x000000ffff0d7224 */ /* 0x000fce00078e0004 */
[----:B------:R-:W-:Y:S05]  /*1a3e0*/  WARPSYNC.COLLECTIVE R15, `(.L_x_1338) ;  /* 0x000000000f087348 */ /* 0x000fea0003c00000 */
[----:B------:R0:W1:Y:S02]  /*1a3f0*/  SHFL.UP P6, R14, R13, R12, R11 ;  /* 0x0400000c0d0e7389 */ /* 0x00006400000c000b */
[----:B01----:R-:W-:Y:S01]  /*1a400*/  ENDCOLLECTIVE ;  /* 0x000000000000791b */ /* 0x003fe20003800000 */
.L_x_1338:
        /* <DEDUP_REMOVED lines=8> */
.L_x_1339:
[----:B------:R-:W-:Y:S05]  /*1a490*/  BRA `(.L_x_1340) ;  /* 0xffffffc400947947 */ /* 0x000fea000383ffff */
.L_x_1241:
[----:B------:R-:W-:Y:S01]  /*1a4a0*/  BSSY B0, `(.L_x_1341) ;  /* 0x0000006000007945 */ /* 0x000fe20003800000 */
[----:B------:R-:W-:Y:S01]  /*1a4b0*/  PLOP3.LUT P6, PT, P6, PT, PT, 0x8, 0x0 ;  /* 0x000000000000781c */ /* 0x000fe200037ce170 */
[----:B------:R-:W-:-:S12]  /*1a4c0*/  IMAD.MOV.U32 R15, RZ, RZ, -0x1 ;  /* 0xffffffffff0f7424 */ /* 0x000fd800078e00ff */
[----:B0-----:R-:W-:Y:S05]  /*1a4d0*/  WARPSYNC.COLLECTIVE R15, `(.L_x_1342) ;  /* 0x000000000f087348 */ /* 0x001fea0003c00000 */
[----:B------:R-:W-:Y:S01]  /*1a4e0*/  VOTE.ANY R14, PT, P6 ;  /* 0x00000000000e7806 */ /* 0x000fe200030e0100 */
[----:B0-----:R-:W-:Y:S06]  /*1a4f0*/  ENDCOLLECTIVE ;  /* 0x000000000000791b */ /* 0x001fec0003800000 */
.L_x_1342:
[----:B------:R-:W-:Y:S05]  /*1a500*/  BSYNC B0 ;  /* 0x0000000000007941 */ /* 0x000fea0003800000 */
.L_x_1341:
[----:B------:R-:W-:Y:S02]  /*1a510*/  IMAD.MOV.U32 R3, RZ, RZ, R14 ;  /* 0x000000ffff037224 */ /* 0x000fe400078e000e */
[----:B------:R-:W-:Y:S02]  /*1a520*/  IMAD.MOV.U32 R13, RZ, RZ, R25 ;  /* 0x000000ffff0d7224 */ /* 0x000fe400078e0019 */
[----:B------:R-:W0:Y:S01]  /*1a530*/  POPC R7, R3 ;  /* 0x0000000300077309 */ /* 0x000e220000000000 */
[----:B------:R-:W-:Y:S02]  /*1a540*/  IMAD.MOV.U32 R11, RZ, RZ, 0x1f ;  /* 0x0000001fff0b7424 */ /* 0x000fe400078e00ff */
[----:B------:R-:W-:Y:S02]  /*1a550*/  IMAD.MOV.U32 R15, RZ, RZ, -0x1 ;  /* 0xffffffffff0f7424 */ /* 0x000fe400078e00ff */
[----:B0-----:R-:W-:Y:S02]  /*1a560*/  IMAD.MOV.U32 R12, RZ, RZ, R7 ;  /* 0x000000ffff0c7224 */ /* 0x001fe400078e0007 */
[----:B------:R-:W-:-:S07]  /*1a570*/  IMAD.IADD R27, R7, 0x1, R27 ;  /* 0x00000001071b7824 */ /* 0x000fce00078e021b */
[----:B------:R-:W-:Y:S05]  /*1a580*/  WARPSYNC.COLLECTIVE R15, `(.L_x_1343) ;  /* 0x000000000f087348 */ /* 0x000fea0003c00000 */
[----:B------:R0:W1:Y:S02]  /*1a590*/  SHFL.IDX P6, R14, R13, R12, R11 ;  /* 0x0000000c0d0e7389 */ /* 0x00006400000c000b */
[----:B01----:R-:W-:Y:S01]  /*1a5a0*/  ENDCOLLECTIVE ;  /* 0x000000000000791b */ /* 0x003fe20003800000 */
.L_x_1343:
[----:B------:R-:W-:Y:S02]  /*1a5b0*/  IMAD.MOV.U32 R13, RZ, RZ, R5 ;  /* 0x000000ffff0d7224 */ /* 0x000fe400078e0005 */
[----:B------:R-:W-:-:S07]  /*1a5c0*/  IMAD.MOV.U32 R25, RZ, RZ, R14 ;  /* 0x000000ffff197224 */ /* 0x000fce00078e000e */
[----:B------:R-:W-:Y:S05]  /*1a5d0*/  WARPSYNC.COLLECTIVE R15, `(.L_x_1344) ;  /* 0x000000000f087348 */ /* 0x000fea0003c00000 */
[----:B------:R0:W1:Y:S02]  /*1a5e0*/  SHFL.IDX P6, R14, R13, R12, R11 ;  /* 0x0000000c0d0e7389 */ /* 0x00006400000c000b */
[----:B01----:R-:W-:Y:S01]  /*1a5f0*/  ENDCOLLECTIVE ;  /* 0x000000000000791b */ /* 0x003fe20003800000 */
.L_x_1344:
[----:B------:R-:W-:Y:S01]  /*1a600*/  IMAD.MOV.U32 R5, RZ, RZ, R14 ;  /* 0x000000ffff057224 */ /* 0x000fe200078e000e */
[----:B------:R-:W-:Y:S06]  /*1a610*/  BRA `(.L_x_1345) ;  /* 0xffffffc400747947 */ /* 0x000fec000383ffff */
.L_x_1243:
[----:B------:R-:W-:Y:S01]  /*1a620*/  BSSY B0, `(.L_x_1346) ;  /* 0x0000007000007945 */ /* 0x000fe20003800000 */
[----:B------:R-:W-:Y:S02]  /*1a630*/  IMAD.MOV.U32 R13, RZ, RZ, R2 ;  /* 0x000000ffff0d7224 */ /* 0x000fe400078e0002 */
[----:B------:R-:W-:Y:S02]  /*1a640*/  IMAD.MOV.U32 R11, RZ, RZ, 0x1f ;  /* 0x0000001fff0b7424 */ /* 0x000fe400078e00ff */
[----:B------:R-:W-:-:S07]  /*1a650*/  IMAD.MOV.U32 R15, RZ, RZ, -0x1 ;  /* 0xffffffffff0f7424 */ /* 0x000fce00078e00ff */
[----:B0123--:R-:W-:Y:S05]  /*1a660*/  WARPSYNC.COLLECTIVE R15, `(.L_x_1347) ;  /* 0x000000000f087348 */ /* 0x00ffea0003c00000 */
[----:B------:R4:W0:Y:S02]  /*1a670*/  SHFL.IDX P6, R14, R13, R12, R11 ;  /* 0x0000000c0d0e7389 */ /* 0x00082400000c000b */
[----:B01234-:R-:W-:Y:S01]  /*1a680*/  ENDCOLLECTIVE ;  /* 0x000000000000791b */ /* 0x01ffe20003800000 */
.L_x_1347:
[----:B------:R-:W-:Y:S05]  /*1a690*/  BSYNC B0 ;  /* 0x0000000000007941 */ /* 0x000fea0003800000 */
.L_x_1346:
[----:B------:R-:W-:Y:S01]  /*1a6a0*/  IMAD.MOV.U32 R24, RZ, RZ, R14 ;  /* 0x000000ffff187224 */ /* 0x000fe200078e000e */
[----:B------:R-:W-:Y:S06]  /*1a6b0*/  BRA `(.L_x_1242) ;  /* 0xffffffc400647947 */ /* 0x000fec000383ffff */
.L_x_1249:
[----:B-1----:R1:W3:Y:S02]  /*1a6c0*/  SYNCS.PHASECHK.TRANS64.TRYWAIT P0, [R5+URZ+0x2d820], R0 ;  /* 0x02d82000050075a7 */ /* 0x0022e4000800017f */
[----:B---3--:R-:W-:Y:S05]  /*1a6d0*/  @!P0 NANOSLEEP.SYNCS 0x989680 ;  /* 0x009896800000895d */ /* 0x008fea0003900000 */
[----:B------:R-:W3:Y:S02]  /*1a6e0*/  @!P0 SYNCS.PHASECHK.TRANS64 P0, [R5+URZ+0x2d820], R0 ;  /* 0x02d82000050085a7 */ /* 0x000ee4000800007f */
[----:B---3--:R-:W-:Y:S05]  /*1a6f0*/  @!P0 BRA `(.L_x_1249) ;  /* 0xfffffffc00f08947 */ /* 0x008fea000383ffff */
[----:B------:R-:W-:Y:S05]  /*1a700*/  BRA `(.L_x_1348) ;  /* 0xffffffcc00c07947 */ /* 0x000fea000383ffff */
.L_x_1250:
[----:B------:R-:W3:Y:S01]  /*1a710*/  S2R R2, SR_TID.X ;  /* 0x0000000000027919 */ /* 0x000ee20000002100 */
[----:B------:R-:W-:Y:S01]  /*1a720*/  BSSY B0, `(.L_x_1349) ;  /* 0x000000a000007945 */ /* 0x000fe20003800000 */
[----:B------:R-:W-:Y:S02]  /*1a730*/  IMAD.MOV.U32 R12, RZ, RZ, RZ ;  /* 0x000000ffff0c7224 */ /* 0x000fe400078e00ff */
[----:B------:R-:W-:Y:S02]  /*1a740*/  IMAD.MOV.U32 R11, RZ, RZ, 0x1f ;  /* 0x0000001fff0b7424 */ /* 0x000fe400078e00ff */
[----:B------:R-:W-:Y:S01]  /*1a750*/  IMAD.MOV.U32 R15, RZ, RZ, -0x1 ;  /* 0xffffffffff0f7424 */ /* 0x000fe200078e00ff */
[----:B---3--:R-:W-:-:S04]  /*1a760*/  SHF.R.U32.HI R2, RZ, 0x5, R2 ;  /* 0x00000005ff027819 */ /* 0x008fc80000011602 */
[----:B------:R-:W-:-:S05]  /*1a770*/  LOP3.LUT R2, R2, 0x3, RZ, 0xc0, !PT ;  /* 0x0000000302027812 */ /* 0x000fca00078ec0ff */
[----:B------:R-:W-:-:S07]  /*1a780*/  IMAD.MOV.U32 R13, RZ, RZ, R2 ;  /* 0x000000ffff0d7224 */ /* 0x000fce00078e0002 */
[----:B012---:R-:W-:Y:S05]  /*1a790*/  WARPSYNC.COLLECTIVE R15, `(.L_x_1350) ;  /* 0x000000000f087348 */ /* 0x007fea0003c00000 */
[----:B------:R3:W4:Y:S02]  /*1a7a0*/  SHFL.IDX P6, R14, R13, R12, R11 ;  /* 0x0000000c0d0e7389 */ /* 0x00072400000c000b */
[----:B01234-:R-:W-:Y:S01]  /*1a7b0*/  ENDCOLLECTIVE ;  /* 0x000000000000791b */ /* 0x01ffe20003800000 */
.L_x_1350:
[----:B------:R-:W-:Y:S05]  /*1a7c0*/  BSYNC B0 ;  /* 0x0000000000007941 */ /* 0x000fea0003800000 */
.L_x_1349:
[----:B------:R-:W-:Y:S05]  /*1a7d0*/  BRA `(.L_x_1351) ;  /* 0xffffffcc00a87947 */ /* 0x000fea000383ffff */
.L_x_1253:
[----:B------:R-:W-:Y:S01]  /*1a7e0*/  BSSY B1, `(.L_x_1352) ;  /* 0x0000006000017945 */ /* 0x000fe20003800000 */
[----:B------:R-:W-:-:S07]  /*1a7f0*/  IMAD.MOV.U32 R15, RZ, RZ, -0x1 ;  /* 0xffffffffff0f7424 */ /* 0x000fce00078e00ff */
[----:B012---:R-:W-:Y:S05]  /*1a800*/  WARPSYNC.COLLECTIVE R15, `(.L_x_1353) ;  /* 0x000000000f0c7348 */ /* 0x007fea0003c00000 */
[----:B------:R-:W-:Y:S02]  /*1a810*/  ELECT P6, UR62, PT ;  /* 0x00000000003e782f */ /* 0x000fe400038c0000 */
[----:B------:R-:W-:Y:S01]  /*1a820*/  MOV R14, UR62 ;  /* 0x0000003e000e7c02 */ /* 0x000fe20008000f00 */
[----:B012---:R-:W-:Y:S10]  /*1a830*/  ENDCOLLECTIVE ;  /* 0x000000000000791b */ /* 0x007ff40003800000 */
.L_x_1353:
[----:B------:R-:W-:Y:S05]  /*1a840*/  BSYNC B1 ;  /* 0x0000000000017941 */ /* 0x000fea0003800000 */
.L_x_1352:
[----:B------:R-:W-:Y:S05]  /*1a850*/  BRA `(.L_x_1354) ;  /* 0xffffffcc00a07947 */ /* 0x000fea000383ffff */
.L_x_1255:
[----:B-1----:R1:W3:Y:S02]  /*1a860*/  SYNCS.PHASECHK.TRANS64.TRYWAIT P1, [R3+URZ+0x2d840], R2 ;  /* 0x02d84002030075a7 */ /* 0x0022e4000802017f */
[----:B---3--:R-:W-:Y:S05]  /*1a870*/  @!P1 NANOSLEEP.SYNCS 0x989680 ;  /* 0x009896800000995d */ /* 0x008fea0003900000 */
[----:B------:R-:W3:Y:S02]  /*1a880*/  @!P1 SYNCS.PHASECHK.TRANS64 P1, [R3+URZ+0x2d840], R2 ;  /* 0x02d84002030095a7 */ /* 0x000ee4000802007f */
[----:B---3--:R-:W-:Y:S05]  /*1a890*/  @!P1 BRA `(.L_x_1255) ;  /* 0xfffffffc00f09947 */ /* 0x008fea000383ffff */
[----:B------:R-:W-:Y:S05]  /*1a8a0*/  BRA `(.L_x_1355) ;  /* 0xffffffcc00c07947 */ /* 0x000fea000383ffff */
.L_x_1257:
[----:B---3--:R3:W4:Y:S02]  /*1a8b0*/  SYNCS.PHASECHK.TRANS64.TRYWAIT P1, [R23+URZ+0x2d840], R0 ;  /* 0x02d84000170075a7 */ /* 0x008724000802017f */
[----:B----4-:R-:W-:Y:S05]  /*1a8c0*/  @!P1 NANOSLEEP.SYNCS 0x989680 ;  /* 0x009896800000995d */ /* 0x010fea0003900000 */
[----:B------:R-:W4:Y:S02]  /*1a8d0*/  @!P1 SYNCS.PHASECHK.TRANS64 P1, [R23+URZ+0x2d840], R0 ;  /* 0x02d84000170095a7 */ /* 0x000f24000802007f */
[----:B----4-:R-:W-:Y:S05]  /*1a8e0*/  @!P1 BRA `(.L_x_1257) ;  /* 0xfffffffc00f09947 */ /* 0x010fea000383ffff */
[----:B------:R-:W-:Y:S05]  /*1a8f0*/  BRA `(.L_x_1356) ;  /* 0xffffffcc00cc7947 */ /* 0x000fea000383ffff */
.L_x_1259:
[----:B----4-:R4:W0:Y:S02]  /*1a900*/  SYNCS.PHASECHK.TRANS64.TRYWAIT P1, [R3+URZ+0x2d860], R2 ;  /* 0x02d86002030075a7 */ /* 0x010824000802017f */
[----:B0-----:R-:W-:Y:S05]  /*1a910*/  @!P1 NANOSLEEP.SYNCS 0x989680 ;  /* 0x009896800000995d */ /* 0x001fea0003900000 */
[----:B------:R-:W0:Y:S02]  /*1a920*/  @!P1 SYNCS.PHASECHK.TRANS64 P1, [R3+URZ+0x2d860], R2 ;  /* 0x02d86002030095a7 */ /* 0x000e24000802007f */
[----:B0-----:R-:W-:Y:S05]  /*1a930*/  @!P1 BRA `(.L_x_1259) ;  /* 0xfffffffc00f09947 */ /* 0x001fea000383ffff */
[----:B------:R-:W-:Y:S05]  /*1a940*/  BRA `(.L_x_1357) ;  /* 0xffffffcc00c87947 */ /* 0x000fea000383ffff */
.L_x_1358:
        /* <DEDUP_REMOVED lines=11> */
.L_x_2784:


//--------------------- .text._ZN7cutlass13device_kernelIN5flash11enable_sm90INS1_16FlashAttnFwdSm90INS1_25CollectiveMainloopFwdSm90ILi2EN4cute5tupleIJNS5_1CILi1EEES8_S8_EEENS6_IJNS7_ILi192EEENS7_ILi128EEENS7_ILi96EEEEEELi96ENS_10bfloat16_tEfNS_4arch4Sm90ELb0ELb1ELb0ELb1ELb1ELb1ELb0ELb0ELb1ELb1ELb1ELb0EEENS1_21CollectiveEpilogueFwdINS6_IJSA_SC_SB_EEES9_SE_SG_Li384ELb1ELb1ELb1ELb0EEENS1_36VarlenDynamicPersistentTileSchedulerILi192ELi128ELi384ELi128ELb1ELb1ELb1ELb1ELb0ELb1EEEEEEEEEvNT_6ParamsE --------------------------
	.section	.text._ZN7cutlass13device_kernelIN5flash11enable_sm90INS1_16FlashAttnFwdSm90INS1_25CollectiveMainloopFwdSm90ILi2EN4cute5tupleIJNS5_1CILi1EEES8_S8_EEENS6_IJNS7_ILi192EEENS7_ILi128EEENS7_ILi96EEEEEELi96ENS_10bfloat16_tEfNS_4arch4Sm90ELb0ELb1ELb0ELb1ELb1ELb1ELb0ELb0ELb1ELb1ELb1ELb0EEENS1_21CollectiveEpilogueFwdINS6_IJSA_SC_SB_EEES9_SE_SG_Li384ELb1ELb1ELb1ELb0EEENS1_36VarlenDynamicPersistentTileSchedulerILi192ELi128ELi384ELi128ELb1ELb1ELb1ELb1ELb0ELb1EEEEEEEEEvNT_6ParamsE,"ax",@progbits
	.align	128
.text._ZN7cutlass13device_kernelIN5flash11enable_sm90INS1_16FlashAttnFwdSm90INS1_25CollectiveMainloopFwdSm90ILi2EN4cute5tupleIJNS5_1CILi1EEES8_S8_EEENS6_IJNS7_ILi192EEENS7_ILi128EEENS7_ILi96EEEEEELi96ENS_10bfloat16_tEfNS_4arch4Sm90ELb0ELb1ELb0ELb1ELb1ELb1ELb0ELb0ELb1ELb1ELb1ELb0EEENS1_21CollectiveEpilogueFwdINS6_IJSA_SC_SB_EEES9_SE_SG_Li384ELb1ELb1ELb1ELb0EEENS1_36VarlenDynamicPersistentTileSchedulerILi192ELi128ELi384ELi128ELb1ELb1ELb1ELb1ELb0ELb1EEEEEEEEEvNT_6ParamsE:
        .type           _ZN7cutlass13device_kernelIN5flash11enable_sm90INS1_16FlashAttnFwdSm90INS1_25CollectiveMainloopFwdSm90ILi2EN4cute5tupleIJNS5_1CILi1EEES8_S8_EEENS6_IJNS7_ILi192EEENS7_ILi128EEENS7_ILi96EEEEEELi96ENS_10bfloat16_tEfNS_4arch4Sm90ELb0ELb1ELb0ELb1ELb1ELb1ELb0ELb0ELb1ELb1ELb1ELb0EEENS1_21CollectiveEpilogueFwdINS6_IJSA_SC_SB_EEES9_SE_SG_Li384ELb1ELb1ELb1ELb0EEENS1_36VarlenDynamicPersistentTileSchedulerILi192ELi128ELi384ELi128ELb1ELb1ELb1ELb1ELb0ELb1EEEEEEEEEvNT_6ParamsE,@function
        .size           _ZN7cutlass13device_kernelIN5flash11enable_sm90INS1_16FlashAttnFwdSm90INS1_25CollectiveMainloopFwdSm90ILi2EN4cute5tupleIJNS5_1CILi1EEES8_S8_EEENS6_IJNS7_ILi192EEENS7_ILi128EEENS7_ILi96EEEEEELi96ENS_10bfloat16_tEfNS_4arch4Sm90ELb0ELb1ELb0ELb1ELb1ELb1ELb0ELb0ELb1ELb1ELb1ELb0EEENS1_21CollectiveEpilogueFwdINS6_IJSA_SC_SB_EEES9_SE_SG_Li384ELb1ELb1ELb1ELb0EEENS1_36VarlenDynamicPersistentTileSchedulerILi192ELi128ELi384ELi128ELb1ELb1ELb1ELb1ELb0ELb1EEEEEEEEEvNT_6ParamsE,(.L_x_2785 - _ZN7cutlass13device_kernelIN5flash11enable_sm90INS1_16FlashAttnFwdSm90INS1_25CollectiveMainloopFwdSm90ILi2EN4cute5tupleIJNS5_1CILi1EEES8_S8_EEENS6_IJNS7_ILi192EEENS7_ILi128EEENS7_ILi96EEEEEELi96ENS_10bfloat16_tEfNS_4arch4Sm90ELb0ELb1ELb0ELb1ELb1ELb1ELb0ELb0ELb1ELb1ELb1ELb0EEENS1_21CollectiveEpilogueFwdINS6_IJSA_SC_SB_EEES9_SE_SG_Li384ELb1ELb1ELb1ELb0EEENS1_36VarlenDynamicPersistentTileSchedulerILi192ELi128ELi384ELi128ELb1ELb1ELb1ELb1ELb0ELb1EEEEEEEEEvNT_6ParamsE)
        .other          _ZN7cutlass13device_kernelIN5flash11enable_sm90INS1_16FlashAttnFwdSm90INS1_25CollectiveMainloopFwdSm90ILi2EN4cute5tupleIJNS5_1CILi1EEES8_S8_EEENS6_IJNS7_ILi192EEENS7_ILi128EEENS7_ILi96EEEEEELi96ENS_10bfloat16_tEfNS_4arch4Sm90ELb0ELb1ELb0ELb1ELb1ELb1ELb0ELb0ELb1ELb1ELb1ELb0EEENS1_21CollectiveEpilogueFwdINS6_IJSA_SC_SB_EEES9_SE_SG_Li384ELb1ELb1ELb1ELb0EEENS1_36VarlenDynamicPersistentTileSchedulerILi192ELi128ELi384ELi128ELb1ELb1ELb1ELb1ELb0ELb1EEEEEEEEEvNT_6ParamsE,@"STO_CUDA_ENTRY STV_DEFAULT"
_ZN7cutlass13device_kernelIN5flash11enable_sm90INS1_16FlashAttnFwdSm90INS1_25CollectiveMainloopFwdSm90ILi2EN4cute5tupleIJNS5_1CILi1EEES8_S8_EEENS6_IJNS7_ILi192EEENS7_ILi128EEENS7_ILi96EEEEEELi96ENS_10bfloat16_tEfNS_4arch4Sm90ELb0ELb1ELb0ELb1ELb1ELb1ELb0ELb0ELb1ELb1ELb1ELb0EEENS1_21CollectiveEpilogueFwdINS6_IJSA_SC_SB_EEES9_SE_SG_Li384ELb1ELb1ELb1ELb0EEENS1_36VarlenDynamicPersistentTileSchedulerILi192ELi128ELi384ELi128ELb1ELb1ELb1ELb1ELb0ELb1EEEEEEEEEvNT_6ParamsE:
        /* <DEDUP_REMOVED lines=18> */
.L_x_1360:
[----:B------:R-:W-:Y:S05]  /*0120*/  BSYNC B0 ;  /* 0x0000000000007941 */ /* 0x000fea0003800000 */
.L_x_1359:
        /* <DEDUP_REMOVED lines=41> */
.L_x_1361:
        /* <DEDUP_REMOVED lines=22> */
.L_x_1362:
        /* <DEDUP_REMOVED lines=18> */
.L_x_1363:
        /* <DEDUP_REMOVED lines=22> */
.L_x_1364:
        /* <DEDUP_REMOVED lines=22> */
.L_x_1365:
        /* <DEDUP_REMOVED lines=8> */
.L_x_1368:
        /* <DEDUP_REMOVED lines=23> */
[----:B------:R-:W-:Y:S01]  /*0af0*/  IMAD.MOV.U32 R145, RZ, RZ, 0x40 ;  /* 0x00000040ff917424 */ /* 0x000fe200078e00ff */
[----:B------:R-:W-:Y:S01]  /*0b00*/  CS2R R22, SRZ ;  /* 0x0000000000167805 */ /* 0x000fe2000001ff00 */
[----:B------:R-:W-:Y:S01]  /*0b10*/  IMAD.MOV.U32 R147, RZ, RZ, RZ ;  /* 0x000000ffff937224 */ /* 0x000fe200078e00ff */
[----:B------:R-:W-:Y:S01]  /*0b20*/  ULOP3.LUT UR39, UR36, 0x1, URZ, 0xfc, !UPT ;  /* 0x0000000124277892 */ /* 0x000fe2000f8efc3f */
[----:B------:R-:W-:-:S08]  /*0b30*/  UMOV UR37, URZ ;  /* 0x0000003f00257c82 */ /* 0x000fd00008000000 */
[----:B------:R-:W-:Y:S01]  /*0b40*/  UIADD3 UR40, UR40, 0xc400, URZ ;  /* 0x0000c40028287890 */ /* 0x000fe2000fffe03f */
[----:B0-----:R-:W-:-:S05]  /*0b50*/  VIADD R0, R0, 0xffffff80 ;  /* 0xffffff8000007836 */ /* 0x001fca0000000000 */
[----:B------:R-:W-:Y:S02]  /*0b60*/  SHF.R.S32.HI R3, RZ, 0x1f, R0 ;  /* 0x0000001fff037819 */ /* 0x000fe40000011400 */
[-C--:B------:R-:W-:Y:S02]  /*0b70*/  LEA.HI R6, R0, R0.reuse, RZ, 0x1 ;  /* 0x0000000000067211 */ /* 0x080fe400078f08ff */
[CC--:B------:R-:W-:Y:S02]  /*0b80*/  LEA.HI R5, R3.reuse, R0.reuse, RZ, 0x4 ;  /* 0x0000000003057211 */ /* 0x0c0fe400078f20ff */
[CC--:B------:R-:W-:Y:S02]  /*0b90*/  LEA.HI R7, R3.reuse, R0.reuse, RZ, 0x5 ;  /* 0x0000000003077211 */ /* 0x0c0fe400078f28ff */
[CC--:B------:R-:W-:Y:S02]  /*0ba0*/  LEA.HI R4, R3.reuse, R0.reuse, RZ, 0x2 ;  /* 0x0000000003047211 */ /* 0x0c0fe400078f10ff */
[----:B------:R-:W-:-:S02]  /*0bb0*/  LEA.HI R3, R3, R0, RZ, 0x7 ;  /* 0x0000000003037211 */ /* 0x000fc400078f38ff */
[----:B------:R-:W-:Y:S02]  /*0bc0*/  LOP3.LUT R9, R6, 0xfffffffe, RZ, 0xc0, !PT ;  /* 0xfffffffe06097812 */ /* 0x000fe400078ec0ff */
[--C-:B------:R-:W-:Y:S02]  /*0bd0*/  SHF.R.S32.HI R8, RZ, 0x2, R4.reuse ;  /* 0x00000002ff087819 */ /* 0x100fe40000011404 */
[----:B------:R-:W-:Y:S01]  /*0be0*/  SHF.R.S32.HI R11, RZ, 0x1f, R4 ;  /* 0x0000001fff0b7819 */ /* 0x000fe20000011404 */
[----:B------:R-:W-:Y:S01]  /*0bf0*/  IMAD.IADD R18, R0, 0x1, -R9 ;  /* 0x0000000100127824 */ /* 0x000fe200078e0a09 */
[----:B------:R-:W-:Y:S02]  /*0c00*/  LOP3.LUT R13, R4, 0xfffffffc, RZ, 0xc0, !PT ;  /* 0xfffffffc040d7812 */ /* 0x000fe400078ec0ff */
[----:B------:R-:W-:Y:S01]  /*0c10*/  SHF.R.S32.HI R4, RZ, 0x7, R3 ;  /* 0x00000007ff047819 */ /* 0x000fe20000011403 */
[----:B------:R-:W-:Y:S01]  /*0c20*/  IMAD.SHL.U32 R24, R18, 0x4, RZ ;  /* 0x0000000412187824 */ /* 0x000fe200078e00ff */
[----:B------:R-:W-:Y:S01]  /*0c30*/  SHF.R.S32.HI R12, RZ, 0x1, R6 ;  /* 0x00000001ff0c7819 */ /* 0x000fe20000011406 */
[----:B------:R-:W-:Y:S01]  /*0c40*/  IMAD.IADD R13, R0, 0x1, -R13 ;  /* 0x00000001000d7824 */ /* 0x000fe200078e0a0d */
[----:B------:R-:W-:Y:S01]  /*0c50*/  LOP3.LUT R15, R3, 0xffffff80, RZ, 0xc0, !PT ;  /* 0xffffff80030f7812 */ /* 0x000fe200078ec0ff */
[----:B------:R-:W-:Y:S01]  /*0c60*/  IMAD.HI R10, R4, 0x55555556, RZ ;  /* 0x55555556040a7827 */ /* 0x000fe200078e02ff */
[----:B------:R-:W-:Y:S01]  /*0c70*/  LOP3.LUT R3, R5, 0xfffffff0, RZ, 0xc0, !PT ;  /* 0xfffffff005037812 */ /* 0x000fe200078ec0ff */
[----:B------:R0:W-:Y:S01]  /*0c80*/  STL [R1+0x80], R18 ;  /* 0x0000801201007387 */ /* 0x0001e20000100800 */
[----:B------:R-:W-:Y:S01]  /*0c90*/  LEA.HI R11, R11, R8, RZ, 0x2 ;  /* 0x000000080b0b7211 */ /* 0x000fe200078f10ff */
[----:B------:R-:W-:Y:S01]  /*0ca0*/  IMAD.IADD R21, R0, 0x1, -R15 ;  /* 0x0000000100157824 */ /* 0x000fe200078e0a0f */
[----:B------:R-:W-:Y:S01]  /*0cb0*/  LEA.HI R9, R6, R12, RZ, 0x1 ;  /* 0x0000000c06097211 */ /* 0x000fe200078f08ff */
[----:B------:R-:W-:Y:S01]  /*0cc0*/  IMAD.IADD R3, R0, 0x1, -R3 ;  /* 0x0000000100037824 */ /* 0x000fe200078e0a03 */
[----:B------:R-:W-:Y:S01]  /*0cd0*/  SHF.R.S32.HI R6, RZ, 0x4, R5 ;  /* 0x00000004ff067819 */ /* 0x000fe20000011405 */
[----:B------:R-:W-:Y:S01]  /*0ce0*/  VIADD R0, R24, 0x10 ;  /* 0x0000001018007836 */ /* 0x000fe20000000000 */
[----:B------:R-:W-:Y:S01]  /*0cf0*/  LOP3.LUT R11, R11, 0xfffffffc, RZ, 0xc0, !PT ;  /* 0xfffffffc0b0b7812 */ /* 0x000fe200078ec0ff */
[----:B------:R-:W-:Y:S01]  /*0d00*/  STL [R1+0x84], R21 ;  /* 0x0000841501007387 */ /* 0x000fe20000100800 */
[----:B------:R-:W-:Y:S01]  /*0d10*/  LEA.HI R17, R10, R10, RZ, 0x1 ;  /* 0x0000000a0a117211 */ /* 0x000fe200078f08ff */
[----:B------:R-:W-:Y:S01]  /*0d20*/  VIADD R20, R24, 0x20 ;  /* 0x0000002018147836 */ /* 0x000fe20000000000 */
[----:B------:R-:W-:Y:S01]  /*0d30*/  LOP3.LUT R9, R9, 0x7fffffe, RZ, 0xc0, !PT ;  /* 0x07fffffe09097812 */ /* 0x000fe200078ec0ff */
[----:B------:R-:W-:Y:S01]  /*0d40*/  IMAD.IADD R11, R8, 0x1, -R11 ;  /* 0x00000001080b7824 */ /* 0x000fe200078e0a0b */
[----:B------:R-:W-:Y:S01]  /*0d50*/  LEA.HI R5, R5, R6, RZ, 0x1 ;  /* 0x0000000605057211 */ /* 0x000fe200078f08ff */
[----:B------:R-:W-:Y:S01]  /*0d60*/  IMAD R17, R17, -0x3, R4 ;  /* 0xfffffffd11117824 */ /* 0x000fe200078e0204 */
[----:B------:R-:W-:Y:S01]  /*0d70*/  SHF.R.S32.HI R8, RZ, 0x1f, R21 ;  /* 0x0000001fff087819 */ /* 0x000fe20000011415 */
[----:B------:R-:W-:Y:S01]  /*0d80*/  IMAD.IADD R9, R12, 0x1, -R9 ;  /* 0x000000010c097824 */ /* 0x000fe200078e0a09 */
[----:B------:R-:W-:Y:S01]  /*0d90*/  STL [R1+0x18], R24 ;  /* 0x0000181801007387 */ /* 0x000fe20000100800 */
[----:B------:R-:W-:Y:S01]  /*0da0*/  LEA.HI R4, R13, R13, RZ, 0x1 ;  /* 0x0000000d0d047211 */ /* 0x000fe200078f08ff */
[----:B------:R-:W-:Y:S01]  /*0db0*/  IMAD.IADD R12, R24, 0x1, R0 ;  /* 0x00000001180c7824 */ /* 0x000fe200078e0200 */
[----:B------:R-:W-:Y:S01]  /*0dc0*/  LOP3.LUT R5, R5, 0x1ffffffe, RZ, 0xc0, !PT ;  /* 0x1ffffffe05057812 */ /* 0x000fe200078ec0ff */
[----:B------:R1:W-:Y:S01]  /*0dd0*/  STL [R1+0x54], R0 ;  /* 0x0000540001007387 */ /* 0x0003e20000100800 */
[----:B------:R-:W-:Y:S01]  /*0de0*/  LEA.HI R10, R8, R21, RZ, 0x2 ;  /* 0x00000015080a7211 */ /* 0x000fe200078f10ff */
[----:B------:R-:W-:Y:S01]  /*0df0*/  IMAD R14, R6, 0x8, R9 ;  /* 0x00000008060e7824 */ /* 0x000fe200078e0209 */
[----:B------:R-:W-:Y:S01]  /*0e00*/  LOP3.LUT R4, R4, 0x1ffffffe, RZ, 0xc0, !PT ;  /* 0x1ffffffe04047812 */ /* 0x000fe200078ec0ff */
[----:B------:R-:W-:Y:S01]  /*0e10*/  IMAD.IADD R5, R6, 0x1, -R5 ;  /* 0x0000000106057824 */ /* 0x000fe200078e0a05 */
[--C-:B------:R-:W-:Y:S01]  /*0e20*/  SHF.R.S32.HI R6, RZ, 0x2, R10.reuse ;  /* 0x00000002ff067819 */ /* 0x100fe2000001140a */
[----:B------:R2:W-:Y:S01]  /*0e30*/  STL [R1+0x50], R20 ;  /* 0x0000501401007387 */ /* 0x0005e20000100800 */
[----:B------:R-:W-:Y:S01]  /*0e40*/  SHF.R.S32.HI R9, RZ, 0x1f, R10 ;  /* 0x0000001fff097819 */ /* 0x000fe2000001140a */
[----:B------:R-:W-:Y:S01]  /*0e50*/  IMAD.IADD R13, R13, 0x1, -R4 ;  /* 0x000000010d0d7824 */ /* 0x000fe200078e0a04 */
[----:B------:R-:W-:Y:S01]  /*0e60*/  SHF.R.S32.HI R7, RZ, 0x5, R7 ;  /* 0x00000005ff077819 */ /* 0x000fe20000011407 */
[----:B0-----:R-:W-:Y:S01]  /*0e70*/  IMAD.SHL.U32 R18, R18, 0x8, RZ ;  /* 0x0000000812127824 */ /* 0x001fe200078e00ff */
[--C-:B-1----:R-:W-:Y:S01]  /*0e80*/  SHF.R.S32.HI R0, RZ, 0x1f, R3.reuse ;  /* 0x0000001fff007819 */ /* 0x102fe20000011403 */
[----:B------:R-:W-:Y:S01]  /*0e90*/  IMAD.SHL.U32 R11, R11, 0x40, RZ ;  /* 0x000000400b0b7824 */ /* 0x000fe200078e00ff */
[----:B------:R-:W-:Y:S01]  /*0ea0*/  LEA.HI R9, R9, R6, RZ, 0x3 ;  /* 0x0000000609097211 */ /* 0x000fe200078f18ff */
[----:B------:R-:W-:Y:S01]  /*0eb0*/  IMAD R19, R7, 0x10, R3 ;  /* 0x0000001007137824 */ /* 0x000fe200078e0203 */
[----:B------:R-:W-:Y:S01]  /*0ec0*/  LEA.HI R0, R0, R3, RZ, 0x3 ;  /* 0x0000000300007211 */ /* 0x000fe200078f18ff */
[C---:B------:R-:W-:Y:S01]  /*0ed0*/  VIADD R137, R18.reuse, 0x30 ;  /* 0x0000003012897836 */ /* 0x040fe20000000000 */
[----:B------:R-:W-:Y:S01]  /*0ee0*/  LOP3.LUT R9, R9, 0xfffffff8, RZ, 0xc0, !PT ;  /* 0xfffffff809097812 */ /* 0x000fe200078ec0ff */
[----:B------:R-:W-:Y:S01]  /*0ef0*/  VIADD R136, R18, 0x40 ;  /* 0x0000004012887836 */ /* 0x000fe20000000000 */
[----:B------:R-:W-:Y:S01]  /*0f00*/  LOP3.LUT R4, R0, 0xfffffff8, RZ, 0xc0, !PT ;  /* 0xfffffff800047812 */ /* 0x000fe200078ec0ff */
[----:B------:R-:W-:Y:S01]  /*0f10*/  VIADD R138, R18, 0x50 ;  /* 0x00000050128a7836 */ /* 0x000fe20000000000 */
[----:B------:R-:W-:Y:S01]  /*0f20*/  SHF.R.S32.HI R15, RZ, 0x1f, R12 ;  /* 0x0000001fff0f7819 */ /* 0x000fe2000001140c */
[----:B------:R-:W-:Y:S01]  /*0f30*/  IMAD.IADD R9, R6, 0x1, -R9 ;  /* 0x0000000106097824 */ /* 0x000fe200078e0a09 */
[----:B------:R-:W-:Y:S01]  /*0f40*/  LEA.HI R8, R8, R21, RZ, 0x5 ;  /* 0x0000001508087211 */ /* 0x000fe200078f28ff */
[----:B------:R-:W-:Y:S01]  /*0f50*/  IMAD.IADD R4, R3, 0x1, -R4 ;  /* 0x0000000103047824 */ /* 0x000fe200078e0a04 */
[----:B------:R-:W-:Y:S01]  /*0f60*/  LEA.HI R15, R15, R12, RZ, 0x3 ;  /* 0x0000000c0f0f7211 */ /* 0x000fe200078f18ff */
[----:B------:R-:W-:Y:S01]  /*0f70*/  IMAD.SHL.U32 R6, R0, 0x40, RZ ;  /* 0x0000004000067824 */ /* 0x000fe200078e00ff */
[----:B------:R-:W-:Y:S01]  /*0f80*/  SHF.R.S32.HI R8, RZ, 0x5, R8 ;  /* 0x00000005ff087819 */ /* 0x000fe20000011408 */
[C---:B------:R-:W-:Y:S01]  /*0f90*/  IMAD.SHL.U32 R3, R4.reuse, 0x40, RZ ;  /* 0x0000004004037824 */ /* 0x040fe200078e00ff */
[----:B------:R-:W-:Y:S01]  /*0fa0*/  R2P PR, R4, 0x6 ;  /* 0x0000000604007804 */ /* 0x000fe20000000000 */
[----:B------:R-:W-:Y:S01]  /*0fb0*/  IMAD.SHL.U32 R0, R5, 0x8, RZ ;  /* 0x0000000805007824 */ /* 0x000fe200078e00ff */
[----:B------:R-:W-:Y:S01]  /*0fc0*/  LOP3.LUT R6, R6, 0x7ffffe00, RZ, 0xc0, !PT ;  /* 0x7ffffe0006067812 */ /* 0x000fe200078ec0ff */
[----:B------:R-:W-:Y:S01]  /*0fd0*/  IMAD.IADD R12, R24, 0x1, R20 ;  /* 0x00000001180c7824 */ /* 0x000fe200078e0214 */
[----:B------:R-:W-:Y:S01]  /*0fe0*/  LOP3.LUT R3, R3, 0x1c0, RZ, 0xc0, !PT ;  /* 0x000001c003037812 */ /* 0x000fe200078ec0ff */
[----:B--2---:R-:W-:Y:S01]  /*0ff0*/  IMAD.U32 R20, R19, 0x20, R0 ;  /* 0x0000002013147824 */ /* 0x004fe200078e0000 */
[----:B------:R-:W-:Y:S01]  /*1000*/  LOP3.LUT R10, R10, 0x7ffffffc, RZ, 0xc0, !PT ;  /* 0x7ffffffc0a0a7812 */ /* 0x000fe200078ec0ff */
[----:B------:R-:W-:Y:S01]  /*1010*/  IMAD R6, R7, 0x400, R6 ;  /* 0x0000040007067824 */ /* 0x000fe200078e0206 */
[----:B------:R-:W-:Y:S01]  /*1020*/  LOP3.LUT R0, R3, 0x8, R0, 0xf8, !PT ;  /* 0x0000000803007812 */ /* 0x000fe200078ef800 */
[----:B------:R-:W-:Y:S01]  /*1030*/  IMAD R8, R8, 0x10, R9 ;  /* 0x0000001008087824 */ /* 0x000fe200078e0209 */
[----:B------:R-:W-:Y:S01]  /*1040*/  SHF.R.U32.HI R3, RZ, 0x3, R3 ;  /* 0x00000003ff037819 */ /* 0x000fe20000011603 */
[----:B------:R0:W-:Y:S01]  /*1050*/  STL [R1+0x90], R20 ;  /* 0x0000901401007387 */ /* 0x0001e20000100800 */
[----:B------:R-:W-:Y:S01]  /*1060*/  VIADD R4, R24, 0x18 ;  /* 0x0000001818047836 */ /* 0x000fe20000000000 */
[----:B------:R-:W-:Y:S01]  /*1070*/  SHF.R.S32.HI R5, RZ, 0x1f, R12 ;  /* 0x0000001fff057819 */ /* 0x000fe2000001140c */
[----:B------:R-:W-:Y:S01]  /*1080*/  IMAD.IADD R10, R21, 0x1, -R10 ;  /* 0x00000001150a7824 */ /* 0x000fe200078e0a0a */
[----:B------:R-:W-:Y:S01]  /*1090*/  LOP3.LUT R3, R0, R3, RZ, 0x3c, !PT ;  /* 0x0000000300037212 */ /* 0x000fe200078e3cff */
[----:B------:R-:W-:Y:S01]  /*10a0*/  VIADD R0, R24, 0x28 ;  /* 0x0000002818007836 */ /* 0x000fe20000000000 */
[----:B------:R-:W-:Y:S01]  /*10b0*/  LEA.HI R5, R5, R12, RZ, 0x3 ;  /* 0x0000000c05057211 */ /* 0x000fe200078f18ff */
[----:B------:R-:W-:Y:S01]  /*10c0*/  IMAD.SHL.U32 R21, R14, 0x20, RZ ;  /* 0x000000200e157824 */ /* 0x000fe200078e00ff */
[----:B------:R-:W-:Y:S01]  /*10d0*/  SHF.R.S32.HI R7, RZ, 0x3, R15 ;  /* 0x00000003ff077819 */ /* 0x000fe2000001140f */
[----:B------:R-:W-:Y:S01]  /*10e0*/  IMAD.IADD R3, R6, 0x1, R3 ;  /* 0x0000000106037824 */ /* 0x000fe200078e0203 */
[----:B------:R-:W-:Y:S01]  /*10f0*/  SHF.R.S32.HI R5, RZ, 0x3, R5 ;  /* 0x00000003ff057819 */ /* 0x000fe20000011405 */
[----:B0-----:R-:W-:Y:S01]  /*1100*/  IMAD R20, R17, 0x40, R8 ;  /* 0x0000004011147824 */ /* 0x001fe200078e0208 */
[----:B------:R-:W-:Y:S01]  /*1110*/  SEL R145, R145, 0xffffffc0, !P2 ;  /* 0xffffffc091917807 */ /* 0x000fe20005000000 */
[----:B------:R-:W-:Y:S01]  /*1120*/  VIADD R6, R24, 0x8 ;  /* 0x0000000818067836 */ /* 0x000fe20000000000 */
[----:B------:R-:W-:Y:S01]  /*1130*/  SHF.R.S32.HI R19, RZ, 0x1f, R18 ;  /* 0x0000001fff137819 */ /* 0x000fe20000011412 */
[----:B------:R-:W-:Y:S01]  /*1140*/  IMAD.SHL.U32 R142, R10, 0x2, RZ ;  /* 0x000000020a8e7824 */ /* 0x000fe200078e00ff */
[----:B------:R-:W-:Y:S01]  /*1150*/  STL [R1+0x8c], R20 ;  /* 0x00008c1401007387 */ /* 0x000fe20000100800 */
[----:B------:R-:W-:-:S02]  /*1160*/  IMAD R144, R3, 0x2, R2 ;  /* 0x0000000203907824 */ /* 0x000fc400078e0202 */
[C---:B------:R-:W-:Y:S01]  /*1170*/  VIADD R15, R142.reuse, 0x8 ;  /* 0x000000088e0f7836 */ /* 0x040fe20000000000 */
[----:B------:R-:W-:Y:S01]  /*1180*/  STL [R1+0x60], R6 ;  /* 0x0000600601007387 */ /* 0x000fe20000100800 */
[----:B------:R-:W-:Y:S02]  /*1190*/  VIADD R9, R142, 0x30 ;  /* 0x000000308e097836 */ /* 0x000fe40000000000 */
[----:B------:R-:W-:Y:S01]  /*11a0*/  VIADD R146, R144, 0x21800 ;  /* 0x0002180090927836 */ /* 0x000fe20000000000 */
[----:B------:R0:W-:Y:S01]  /*11b0*/  STL [R1+0x5c], R4 ;  /* 0x00005c0401007387 */ /* 0x0001e20000100800 */
[C---:B------:R-:W-:Y:S02]  /*11c0*/  VIADD R8, R142.reuse, 0x38 ;  /* 0x000000388e087836 */ /* 0x040fe40000000000 */
[C---:B------:R-:W-:Y:S01]  /*11d0*/  VIADD R14, R142.reuse, 0x10 ;  /* 0x000000108e0e7836 */ /* 0x040fe20000000000 */
[----:B------:R1:W-:Y:S01]  /*11e0*/  STL [R1+0x64], R0 ;  /* 0x0000640001007387 */ /* 0x0003e20000100800 */
[C---:B------:R-:W-:Y:S01]  /*11f0*/  VIADD R12, R142.reuse, 0x18 ;  /* 0x000000188e0c7836 */ /* 0x040fe20000000000 */
[----:B------:R-:W-:Y:S01]  /*1200*/  SHF.R.S32.HI R3, RZ, 0x1f, R8 ;  /* 0x0000001fff037819 */ /* 0x000fe20000011408 */
[C---:B------:R-:W-:Y:S01]  /*1210*/  VIADD R10, R142.reuse, 0x28 ;  /* 0x000000288e0a7836 */ /* 0x040fe20000000000 */
[----:B------:R-:W-:Y:S01]  /*1220*/  SHF.R.S32.HI R14, RZ, 0x1f, R14 ;  /* 0x0000001fff0e7819 */ /* 0x000fe2000001140e */
[----:B------:R-:W-:Y:S01]  /*1230*/  IMAD.MOV.U32 R17, RZ, RZ, RZ ;  /* 0x000000ffff117224 */ /* 0x000fe200078e00ff */
[----:B0-----:R-:W-:Y:S01]  /*1240*/  SHF.R.S32.HI R4, RZ, 0x1f, R137 ;  /* 0x0000001fff047819 */ /* 0x001fe20000011489 */
[----:B------:R-:W-:Y:S01]  /*1250*/  VIADD R24, R142, 0x58 ;  /* 0x000000588e187836 */ /* 0x000fe20000000000 */
[----:B------:R-:W-:-:S02]  /*1260*/  SHF.R.S32.HI R12, RZ, 0x1f, R12 ;  /* 0x0000001fff0c7819 */ /* 0x000fc4000001140c */
[----:B-1----:R-:W-:Y:S01]  /*1270*/  SHF.R.S32.HI R0, RZ, 0x1f, R136 ;  /* 0x0000001fff007819 */ /* 0x002fe20000011488 */
[----:B------:R0:W-:Y:S01]  /*1280*/  STL [R1+0x4c], R4 ;  /* 0x00004c0401007387 */ /* 0x0001e20000100800 */
[----:B------:R-:W-:-:S03]  /*1290*/  SHF.R.S32.HI R10, RZ, 0x1f, R10 ;  /* 0x0000001fff0a7819 */ /* 0x000fc6000001140a */
[----:B------:R1:W-:Y:S01]  /*12a0*/  STL [R1+0x48], R0 ;  /* 0x0000480001007387 */ /* 0x0003e20000100800 */
[----:B0-----:R-:W-:Y:S01]  /*12b0*/  LOP3.LUT R4, R11, 0xc0, RZ, 0xc0, !PT ;  /* 0x000000c00b047812 */ /* 0x001fe200078ec0ff */
[----:B------:R-:W-:Y:S01]  /*12c0*/  VIADD R11, R142, 0x20 ;  /* 0x000000208e0b7836 */ /* 0x000fe20000000000 */
[----:B-1----:R-:W-:Y:S02]  /*12d0*/  SHF.R.S32.HI R0, RZ, 0x1f, R138 ;  /* 0x0000001fff007819 */ /* 0x002fe4000001148a */
[----:B------:R-:W-:-:S03]  /*12e0*/  SHF.R.U32.HI R6, RZ, 0x3, R4 ;  /* 0x00000003ff067819 */ /* 0x000fc60000011604 */
[----:B------:R0:W-:Y:S04]  /*12f0*/  STL [R1+0x44], R0 ;  /* 0x0000440001007387 */ /* 0x0001e80000100800 */
[----:B------:R1:W-:Y:S04]  /*1300*/  STL [R1+0x20], R4 ;  /* 0x0000200401007387 */ /* 0x0003e80000100800 */
[----:B------:R-:W-:Y:S01]  /*1310*/  STL [R1+0x28], R21 ;  /* 0x0000281501007387 */ /* 0x000fe20000100800 */
[----:B0-----:R-:W-:-:S03]  /*1320*/  LOP3.LUT R0, R4, 0x8, R18, 0xf8, !PT ;  /* 0x0000000804007812 */ /* 0x001fc600078ef812 */
[----:B------:R0:W-:Y:S01]  /*1330*/  STL [R1+0x24], R6 ;  /* 0x0000240601007387 */ /* 0x0001e20000100800 */
[----:B-1----:R-:W-:Y:S02]  /*1340*/  LOP3.LUT R4, R4, 0x18, R18, 0xf8, !PT ;  /* 0x0000001804047812 */ /* 0x002fe400078ef812 */
[-C--:B------:R-:W-:Y:S01]  /*1350*/  LOP3.LUT R0, R0, R6.reuse, RZ, 0x3c, !PT ;  /* 0x0000000600007212 */ /* 0x080fe200078e3cff */
[----:B------:R1:W-:Y:S01]  /*1360*/  STL [R1+0x34], R7 ;  /* 0x0000340701007387 */ /* 0x0003e20000100800 */
[----:B------:R-:W-:-:S03]  /*1370*/  LOP3.LUT R4, R4, R6, RZ, 0x3c, !PT ;  /* 0x0000000604047212 */ /* 0x000fc600078e3cff */
[C---:B------:R-:W-:Y:S01]  /*1380*/  IMAD.IADD R0, R21.reuse, 0x1, R0 ;  /* 0x0000000115007824 */ /* 0x040fe200078e0200 */
[----:B------:R2:W-:Y:S01]  /*1390*/  STL [R1+0x38], R5 ;  /* 0x0000380501007387 */ /* 0x0005e20000100800 */
[----:B------:R-:W-:Y:S02]  /*13a0*/  IMAD.IADD R4, R21, 0x1, R4 ;  /* 0x0000000115047824 */ /* 0x000fe400078e0204 */
[C---:B0-----:R-:W-:Y:S01]  /*13b0*/  VIADD R6, R142.reuse, 0x48 ;  /* 0x000000488e067836 */ /* 0x041fe20000000000 */
[----:B------:R0:W-:Y:S01]  /*13c0*/  STL [R1+0x70], R0 ;  /* 0x0000700001007387 */ /* 0x0001e20000100800 */
[----:B-1----:R-:W-:Y:S01]  /*13d0*/  VIADD R7, R142, 0x40 ;  /* 0x000000408e077836 */ /* 0x002fe20000000000 */
[----:B------:R-:W-:Y:S02]  /*13e0*/  LEA R4, R4, UR40, 0x1 ;  /* 0x0000002804047c11 */ /* 0x000fe4000f8e08ff */
[----:B------:R-:W-:Y:S02]  /*13f0*/  SHF.R.S32.HI R6, RZ, 0x1f, R6 ;  /* 0x0000001fff067819 */ /* 0x000fe40000011406 */
[----:B--2---:R-:W-:Y:S01]  /*1400*/  SHF.R.S32.HI R5, RZ, 0x1f, R142 ;  /* 0x0000001fff057819 */ /* 0x004fe2000001148e */
[----:B------:R-:W-:Y:S01]  /*1410*/  VIADD R5, R142, 0x50 ;  /* 0x000000508e057836 */ /* 0x000fe20000000000 */
[----:B------:R-:W-:Y:S01]  /*1420*/  STL [R1+0x88], R4 ;  /* 0x0000880401007387 */ /* 0x000fe20000100800 */
[----:B------:R-:W-:-:S02]  /*1430*/  SHF.R.S32.HI R7, RZ, 0x1f, R7 ;  /* 0x0000001fff077819 */ /* 0x000fc40000011407 */
[----:B0-----:R-:W-:Y:S02]  /*1440*/  SHF.R.S32.HI R0, RZ, 0x1f, R15 ;  /* 0x0000001fff007819 */ /* 0x001fe4000001140f */
[----:B------:R-:W-:Y:S02]  /*1450*/  SHF.R.S32.HI R0, RZ, 0x1f, R11 ;  /* 0x0000001fff007819 */ /* 0x000fe4000001140b */
[----:B------:R-:W-:Y:S01]  /*1460*/  SHF.R.S32.HI R0, RZ, 0x1f, R9 ;  /* 0x0000001fff007819 */ /* 0x000fe20000011409 */
[----:B------:R-:W-:Y:S01]  /*1470*/  VIADD R0, R144, 0x21820 ;  /* 0x0002182090007836 */ /* 0x000fe20000000000 */
[----:B------:R-:W-:Y:S01]  /*1480*/  SHF.R.S32.HI R3, RZ, 0x1f, R5 ;  /* 0x0000001fff037819 */ /* 0x000fe20000011405 */
[C---:B------:R-:W-:Y:S02]  /*1490*/  @P1 VIADD R0, R146.reuse, 0xffffffe0 ;  /* 0xffffffe092001836 */ /* 0x040fe40000000000 */
[----:B------:R-:W-:Y:S02]  /*14a0*/  IMAD.IADD R146, R146, 0x1, R145 ;  /* 0x0000000192927824 */ /* 0x000fe400078e0291 */
[----:B------:R-:W-:Y:S01]  /*14b0*/  IMAD R3, R13, 0x8, R20 ;  /* 0x000000080d037824 */ /* 0x000fe200078e0214 */
[----:B------:R0:W-:Y:S01]  /*14c0*/  STL [R1+0x3c], R0 ;  /* 0x00003c0001007387 */ /* 0x0001e20000100800 */
[----:B------:R-:W-:-:S03]  /*14d0*/  IMAD.IADD R145, R145, 0x1, R0 ;  /* 0x0000000191917824 */ /* 0x000fc600078e0200 */
[----:B------:R1:W-:Y:S01]  /*14e0*/  STL [R1+0x68], R3 ;  /* 0x0000680301007387 */ /* 0x0003e20000100800 */
[----:B0-----:R-:W-:-:S05]  /*14f0*/  VIADD R0, R0, 0x6000 ;  /* 0x0000600000007836 */ /* 0x001fca0000000000 */
[----:B------:R1:W-:Y:S02]  /*1500*/  STL [R1+0x40], R0 ;  /* 0x0000400001007387 */ /* 0x0003e40000100800 */
.L_x_1596:
[----:B------:R-:W-:Y:S05]  /*1510*/  YIELD ;  /* 0x0000000000007946 */ /* 0x000fea0003800000 */
[----:B------:R-:W-:Y:S01]  /*1520*/  ULDC.64 UR4, c[0x0][0xa28] ;  /* 0x00028a0000047ab9 */ /* 0x000fe20000000a00 */
[----:B0-234-:R-:W0:Y:S01]  /*1530*/  LDC.64 R4, c[0x0][0xa08] ;  /* 0x00028200ff047b82 */ /* 0x01de220000000a00 */
[----:B------:R-:W-:Y:S01]  /*1540*/  ISETP.NE.U32.AND P1, PT, RZ, UR4, PT ;  /* 0x00000004ff007c0c */ /* 0x000fe2000bf25070 */
[----:B------:R-:W-:Y:S02]  /*1550*/  IMAD.MOV.U32 R10, RZ, RZ, RZ ;  /* 0x000000ffff0a7224 */ /* 0x000fe400078e00ff */
[----:B------:R-:W-:Y:S01]  /*1560*/  IMAD.MOV.U32 R78, RZ, RZ, RZ ;  /* 0x000000ffff4e7224 */ /* 0x000fe200078e00ff */
[----:B------:R-:W-:Y:S01]  /*1570*/  ISETP.NE.AND.EX P1, PT, RZ, UR5, PT, P1 ;  /* 0x00000005ff007c0c */ /* 0x000fe2000bf25310 */
[----:B------:R-:W-:-:S02]  /*1580*/  ULDC.64 UR4, c[0x0][0xa18] ;  /* 0x0002860000047ab9 */ /* 0x000fc40000000a00 */
[----:B------:R-:W-:-:S04]  /*1590*/  ISETP.NE.U32.AND P2, PT, RZ, UR4, PT ;  /* 0x00000004ff007c0c */ /* 0x000fc8000bf45070 */
[----:B------:R-:W-:Y:S01]  /*15a0*/  ISETP.NE.AND.EX P2, PT, RZ, UR5, PT, P2 ;  /* 0x00000005ff007c0c */ /* 0x000fe2000bf45320 */
[----:B------:R-:W-:Y:S02]  /*15b0*/  ULDC.64 UR4, c[0x0][0xa08] ;  /* 0x0002820000047ab9 */ /* 0x000fe40000000a00 */
[----:B------:R-:W-:-:S03]  /*15c0*/  ISETP.NE.U32.AND P0, PT, RZ, UR4, PT ;  /* 0x00000004ff007c0c */ /* 0x000fc6000bf05070 */
[----:B------:R-:W2:Y:S01]  /*15d0*/  @P1 LDC.64 R6, c[0x0][0xa28] ;  /* 0x00028a00ff061b82 */ /* 0x000ea20000000a00 */
[----:B------:R-:W-:Y:S01]  /*15e0*/  ISETP.NE.AND.EX P0, PT, RZ, UR5, PT, P0 ;  /* 0x00000005ff007c0c */ /* 0x000fe2000bf05300 */
[----:B0-----:R-:W-:-:S06]  /*15f0*/  IMAD.WIDE R4, R35, 0x4, R4 ;  /* 0x0000000423047825 */ /* 0x001fcc00078e0204 */
[----:B------:R-:W0:Y:S01]  /*1600*/  @P2 LDC.64 R8, c[0x0][0xa18] ;  /* 0x00028600ff082b82 */ /* 0x000e220000000a00 */
[----:B------:R-:W-:Y:S02]  /*1610*/  ULDC UR4, c[0x0][0x288] ;  /* 0x0000a20000047ab9 */ /* 0x000fe40000000800 */
[----:B------:R-:W-:Y:S01]  /*1620*/  IMAD.U32 R140, RZ, RZ, UR4 ;  /* 0x00000004ff8c7e24 */ /* 0x000fe2000f8e00ff */
[----:B------:R-:W-:Y:S02]  /*1630*/  ULDC.64 UR4, c[0x0][0x418] ;  /* 0x0001060000047ab9 */ /* 0x000fe40000000a00 */
[----:B------:R3:W5:Y:S01]  /*1640*/  @P0 LDG.E R78, desc[UR52][R4.64] ;  /* 0x00000034044e0981 */ /* 0x000762000c1e1900 */
[----:B--2---:R-:W-:-:S05]  /*1650*/  @P1 IMAD.WIDE R6, R35, 0x4, R6 ;  /* 0x0000000423061825 */ /* 0x004fca00078e0206 */
[----:B------:R3:W5:Y:S01]  /*1660*/  @P1 LDG.E R10, desc[UR52][R6.64] ;  /* 0x00000034060a1981 */ /* 0x000762000c1e1900 */
[----:B0-----:R-:W-:-:S05]  /*1670*/  @P2 IMAD.WIDE R8, R35, 0x4, R8 ;  /* 0x0000000423082825 */ /* 0x001fca00078e0208 */
[----:B------:R3:W5:Y:S01]  /*1680*/  @P2 LDG.E R140, desc[UR52][R8.64] ;  /* 0x00000034088c2981 */ /* 0x000762000c1e1900 */
[----:B------:R-:W-:-:S03]  /*1690*/  UISETP.NE.U32.AND UP0, UPT, UR4, URZ, UPT ;  /* 0x0000003f0400728c */ /* 0x000fc6000bf05070 */
[----:B------:R-:W-:Y:S01]  /*16a0*/  ULDC UR4, c[0x0][0x424] ;  /* 0x0001090000047ab9 */ /* 0x000fe20000000800 */
[----:B------:R-:W-:-:S03]  /*16b0*/  UISETP.NE.AND.EX UP0, UPT, UR5, URZ, UPT, UP0 ;  /* 0x0000003f0500728c */ /* 0x000fc6000bf05300 */
[----:B------:R-:W-:Y:S01]  /*16c0*/  ULDC UR5, c[0x0][0x2f0] ;  /* 0x0000bc0000057ab9 */ /* 0x000fe20000000800 */
[----:B------:R-:W-:-:S04]  /*16d0*/  USEL UR4, UR4, 0x1, UP0 ;  /* 0x0000000104047887 */ /* 0x000fc80008000000 */
[----:B------:R-:W-:-:S03]  /*16e0*/  UIMAD UR4, UR4, UR5, URZ ;  /* 0x00000005040472a4 */ /* 0x000fc6000f8e023f */
[----:B------:R-:W-:Y:S02]  /*16f0*/  ULDC UR5, c[0x0][0x348] ;  /* 0x0000d20000057ab9 */ /* 0x000fe40000000800 */
[----:B------:R-:W-:Y:S02]  /*1700*/  IMAD.U32 R24, RZ, RZ, UR5 ;  /* 0x00000005ff187e24 */ /* 0x000fe4000f8e00ff */
[----:B------:R-:W-:Y:S01]  /*1710*/  IMAD.U32 R27, RZ, RZ, UR4 ;  /* 0x00000004ff1b7e24 */ /* 0x000fe2000f8e00ff */
[----:B---3--:R-:W-:Y:S06]  /*1720*/  @P2 BRA `(.L_x_1370) ;  /* 0x0000000000242947 */ /* 0x008fec0003800000 */
[----:B------:R-:W-:Y:S02]  /*1730*/  ULDC.64 UR4, c[0x0][0xa00] ;  /* 0x0002800000047ab9 */ /* 0x000fe40000000a00 */
[----:B------:R-:W-:-:S04]  /*1740*/  ISETP.NE.U32.AND P1, PT, RZ, UR4, PT ;  /* 0x00000004ff007c0c */ /* 0x000fc8000bf25070 */
[----:B------:R-:W-:-:S13]  /*1750*/  ISETP.NE.AND.EX P1, PT, RZ, UR5, PT, P1 ;  /* 0x00000005ff007c0c */ /* 0x000fda000bf25310 */
[----:B------:R-:W-:Y:S05]  /*1760*/  @!P1 BRA `(.L_x_1370) ;  /* 0x0000000000149947 */ /* 0x000fea0003800000 */
[----:B------:R-:W0:Y:S02]  /*1770*/  LDC.64 R6, c[0x0][0xa00] ;  /* 0x00028000ff067b82 */ /* 0x000e240000000a00 */
[----:B0-----:R-:W-:-:S05]  /*1780*/  IMAD.WIDE R6, R35, 0x4, R6 ;  /* 0x0000000423067825 */ /* 0x001fca00078e0206 */
[----:B-----5:R-:W2:Y:S04]  /*1790*/  LDG.E R140, desc[UR52][R6.64] ;  /* 0x00000034068c7981 */ /* 0x020ea8000c1e1900 */
[----:B-1----:R-:W2:Y:S02]  /*17a0*/  LDG.E R3, desc[UR52][R6.64+0x4] ;  /* 0x0000043406037981 */ /* 0x002ea4000c1e1900 */
[----:B--2---:R-:W-:-:S07]  /*17b0*/  IMAD.IADD R140, R3, 0x1, -R140 ;  /* 0x00000001038c7824 */ /* 0x004fce00078e0a8c */
.L_x_1370:
[----:B------:R-:W-:Y:S01]  /*17c0*/  ULDC.64 UR4, c[0x0][0xa20] ;  /* 0x0002880000047ab9 */ /* 0x000fe20000000a00 */
[----:B------:R0:W-:Y:S01]  /*17d0*/  STL [R1+0x78], R35 ;  /* 0x0000782301007387 */ /* 0x0001e20000100800 */
[----:B------:R-:W-:Y:S02]  /*17e0*/  ISETP.NE.U32.AND P1, PT, RZ, UR4, PT ;  /* 0x00000004ff007c0c */ /* 0x000fe4000bf25070 */
[C---:B-1----:R-:W-:Y:S02]  /*17f0*/  LOP3.LUT R3, R34.reuse, 0xff000000, RZ, 0xc0, !PT ;  /* 0xff00000022037812 */ /* 0x042fe400078ec0ff */
[----:B------:R-:W-:Y:S02]  /*1800*/  ISETP.NE.AND.EX P1, PT, RZ, UR5, PT, P1 ;  /* 0x00000005ff007c0c */ /* 0x000fe4000bf25310 */
[----:B------:R-:W-:Y:S02]  /*1810*/  LOP3.LUT R0, R34, 0xff0000, RZ, 0xc0, !PT ;  /* 0x00ff000022007812 */ /* 0x000fe400078ec0ff */
[----:B------:R-:W-:-:S02]  /*1820*/  SHF.R.U32.HI R3, RZ, 0x8, R3 ;  /* 0x00000008ff037819 */ /* 0x000fc40000011603 */
[----:B------:R-:W-:Y:S02]  /*1830*/  LOP3.LUT R141, R34, 0xffff, RZ, 0xc0, !PT ;  /* 0x0000ffff228d7812 */ /* 0x000fe400078ec0ff */
[----:B------:R-:W-:-:S05]  /*1840*/  LEA.HI R13, R0, R3, RZ, 0x10 ;  /* 0x00000003000d7211 */ /* 0x000fca00078f80ff */
[----:B0-----:R-:W-:Y:S05]  /*1850*/  @!P1 BRA `(.L_x_1371) ;  /* 0x0000000000109947 */ /* 0x001fea0003800000 */
[----:B------:R-:W0:Y:S02]  /*1860*/  LDC.64 R4, c[0x0][0xa20] ;  /* 0x00028800ff047b82 */ /* 0x000e240000000a00 */
[----:B0-----:R-:W-:-:S05]  /*1870*/  IMAD.WIDE R4, R35, 0x4, R4 ;  /* 0x0000000423047825 */ /* 0x001fca00078e0204 */
[----:B------:R0:W5:Y:S01]  /*1880*/  LDG.E R27, desc[UR52][R4.64] ;  /* 0x00000034041b7981 */ /* 0x000162000c1e1900 */
[----:B------:R-:W-:Y:S05]  /*1890*/  BRA `(.L_x_1372) ;  /* 0x0000000000107947 */ /* 0x000fea0003800000 */
.L_x_1371:
[----:B------:R-:W-:Y:S05]  /*18a0*/  @!P0 BRA `(.L_x_1372) ;  /* 0x00000000000c8947 */ /* 0x000fea0003800000 */
[----:B------:R-:W2:Y:S04]  /*18b0*/  LDG.E R0, desc[UR52][R4.64] ;  /* 0x0000003404007981 */ /* 0x000ea8000c1e1900 */
[----:B------:R-:W2:Y:S02]  /*18c0*/  LDG.E R27, desc[UR52][R4.64+0x4] ;  /* 0x00000434041b7981 */ /* 0x000ea4000c1e1900 */
[----:B--2---:R-:W-:-:S07]  /*18d0*/  IMAD.IADD R27, R27, 0x1, -R0 ;  /* 0x000000011b1b7824 */ /* 0x004fce00078e0a00 */
.L_x_1372:
[----:B------:R-:W-:Y:S01]  /*18e0*/  ULDC.64 UR4, c[0x0][0xa10] ;  /* 0x0002840000047ab9 */ /* 0x000fe20000000a00 */
[----:B0-----:R-:W0:Y:S01]  /*18f0*/  LDC R4, c[0x0][0x448] ;  /* 0x00011200ff047b82 */ /* 0x001e220000000800 */
[----:B------:R-:W-:-:S04]  /*1900*/  ISETP.NE.U32.AND P0, PT, RZ, UR4, PT ;  /* 0x00000004ff007c0c */ /* 0x000fc8000bf05070 */
[----:B------:R-:W-:Y:S01]  /*1910*/  ISETP.NE.AND.EX P0, PT, RZ, UR5, PT, P0 ;  /* 0x00000005ff007c0c */ /* 0x000fe2000bf05300 */
[----:B------:R-:W-:Y:S02]  /*1920*/  ULDC.64 UR4, c[0x0][0xa30] ;  /* 0x00028c0000047ab9 */ /* 0x000fe40000000a00 */
[----:B------:R-:W-:-:S04]  /*1930*/  ISETP.NE.U32.AND P1, PT, RZ, UR4, PT ;  /* 0x00000004ff007c0c */ /* 0x000fc8000bf25070 */
[----:B------:R-:W-:-:S06]  /*1940*/  ISETP.NE.AND.EX P1, PT, RZ, UR5, PT, P1 ;  /* 0x00000005ff007c0c */ /* 0x000fcc000bf25310 */
[----:B------:R-:W1:Y:S08]  /*1950*/  @P0 LDC.64 R6, c[0x0][0xa10] ;  /* 0x00028400ff060b82 */ /* 0x000e700000000a00 */
[----:B------:R-:W2:Y:S01]  /*1960*/  @P1 LDC.64 R8, c[0x0][0xa30] ;  /* 0x00028c00ff081b82 */ /* 0x000ea20000000a00 */
[----:B-1----:R-:W-:-:S05]  /*1970*/  @P0 IMAD.WIDE R6, R35, 0x4, R6 ;  /* 0x0000000423060825 */ /* 0x002fca00078e0206 */
[----:B------:R-:W3:Y:S04]  /*1980*/  @P0 LDG.E R0, desc[UR52][R6.64] ;  /* 0x0000003406000981 */ /* 0x000ee8000c1e1900 */
[----:B------:R-:W3:Y:S01]  /*1990*/  @P0 LDG.E R3, desc[UR52][R6.64+0x4] ;  /* 0x0000043406030981 */ /* 0x000ee2000c1e1900 */
[----:B-----5:R-:W-:Y:S02]  /*19a0*/  IMAD.MOV.U32 R96, RZ, RZ, R27 ;  /* 0x000000ffff607224 */ /* 0x020fe400078e001b */
[----:B--2---:R-:W-:-:S05]  /*19b0*/  @P1 IMAD.WIDE R8, R35, 0x4, R8 ;  /* 0x0000000423081825 */ /* 0x004fca00078e0208 */
[----:B------:R1:W5:Y:S01]  /*19c0*/  @P1 LDG.E R96, desc[UR52][R8.64] ;  /* 0x0000003408601981 */ /* 0x000362000c1e1900 */
[----:B0-----:R-:W-:Y:S01]  /*19d0*/  ISETP.NE.AND P1, PT, R4, 0x1, PT ;  /* 0x000000010400780c */ /* 0x001fe20003f25270 */
[----:B------:R-:W-:Y:S01]  /*19e0*/  IMAD R14, R33, 0xc0, RZ ;  /* 0x000000c0210e7824 */ /* 0x000fe200078e02ff */
[----:B------:R-:W0:Y:S01]  /*19f0*/  LDC.64 R4, c[0x0][0x9e0] ;  /* 0x00027800ff047b82 */ /* 0x000e220000000a00 */
[----:B------:R-:W-:-:S03]  /*1a00*/  IMAD.IADD R15, R27, 0x1, -R10 ;  /* 0x000000011b0f7824 */ /* 0x000fc600078e0a0a */
[----:B------:R2:W-:Y:S07]  /*1a10*/  STL [R1+0x30], R14 ;  /* 0x0000300e01007387 */ /* 0x0005ee0000100800 */
[----:B------:R-:W4:Y:S08]  /*1a20*/  @P1 LDC R11, c[0x0][0x44c] ;  /* 0x00011300ff0b1b82 */ /* 0x000f300000000800 */
[----:B------:R-:W1:Y:S01]  /*1a30*/  @P1 LDC R12, c[0x0][0x450] ;  /* 0x00011400ff0c1b82 */ /* 0x000e620000000800 */
[----:B0-----:R-:W-:Y:S01]  /*1a40*/  ISETP.GE.AND P2, PT, R5, 0x1, PT ;  /* 0x000000010500780c */ /* 0x001fe20003f46270 */
[----:B---3--:R-:W-:-:S02]  /*1a50*/  @P0 IMAD.IADD R24, R3, 0x1, -R0 ;  /* 0x0000000103180824 */ /* 0x008fc400078e0a00 */
[----:B------:R-:W-:Y:S02]  /*1a60*/  VIADD R0, R14, 0xbf ;  /* 0x000000bf0e007836 */ /* 0x000fe40000000000 */
[----:B------:R-:W-:Y:S02]  /*1a70*/  IMAD.IADD R143, R15, 0x1, R24 ;  /* 0x000000010f8f7824 */ /* 0x000fe400078e0218 */
[----:B----4-:R-:W-:-:S03]  /*1a80*/  @P1 IMAD.HI.U32 R3, R0, R11, RZ ;  /* 0x0000000b00031227 */ /* 0x010fc600078e00ff */
[C---:B------:R-:W-:Y:S01]  /*1a90*/  IADD3 R7, R143.reuse, 0x1, -R140 ;  /* 0x000000018f077810 */ /* 0x040fe20007ffe88c */
[----:B------:R-:W-:Y:S01]  /*1aa0*/  IMAD.MOV.U32 R6, RZ, RZ, R0 ;  /* 0x000000ffff067224 */ /* 0x000fe200078e0000 */
[----:B-1----:R-:W-:Y:S01]  /*1ab0*/  @P1 SHF.R.U32.HI R6, RZ, R12, R3 ;  /* 0x0000000cff061219 */ /* 0x002fe20000011603 */
[----:B------:R-:W-:-:S04]  /*1ac0*/  VIADD R0, R143, 0x7f ;  /* 0x0000007f8f007836 */ /* 0x000fc80000000000 */
[----:B------:R-:W-:Y:S01]  /*1ad0*/  IMAD.IADD R9, R7, 0x1, R6 ;  /* 0x0000000107097824 */ /* 0x000fe200078e0206 */
[----:B------:R-:W-:-:S03]  /*1ae0*/  SHF.R.S32.HI R3, RZ, 0x1f, R0 ;  /* 0x0000001fff037819 */ /* 0x000fc60000011400 */
[----:B------:R-:W-:Y:S01]  /*1af0*/  IMAD.IADD R4, R9, 0x1, R4 ;  /* 0x0000000109047824 */ /* 0x000fe200078e0204 */
[----:B------:R-:W-:-:S04]  /*1b00*/  LEA.HI R3, R3, R0, RZ, 0x7 ;  /* 0x0000000003037211 */ /* 0x000fc800078f38ff */
[----:B------:R-:W-:Y:S01]  /*1b10*/  SHF.R.S32.HI R100, RZ, 0x7, R3 ;  /* 0x00000007ff647819 */ /* 0x000fe20000011403 */
[----:B--2---:R-:W-:Y:S06]  /*1b20*/  @!P2 BRA `(.L_x_1373) ;  /* 0x000000000048a947 */ /* 0x004fec0003800000 */
        /* <DEDUP_REMOVED lines=11> */
.L_x_1375:
[----:B------:R-:W-:-:S13]  /*1be0*/  ISETP.NE.AND P0, PT, R5, 0x1, PT ;  /* 0x000000010500780c */ /* 0x000fda0003f05270 */
[----:B------:R-:W0:Y:S02]  /*1bf0*/  @P0 LDC.64 R6, c[0x0][0x9e8] ;  /* 0x00027a00ff060b82 */ /* 0x000e240000000a00 */
[----:B0-----:R-:W-:-:S05]  /*1c00*/  @P0 IMAD.HI.U32 R6, R0, R6, RZ ;  /* 0x0000000600060227 */ /* 0x001fca00078e00ff */
[----:B------:R-:W-:-:S07]  /*1c10*/  @P0 SHF.R.U32.HI R0, RZ, R7, R6 ;  /* 0x00000007ff000219 */ /* 0x000fce0000011606 */
.L_x_1376:
[----:B------:R-:W-:Y:S05]  /*1c20*/  BSYNC B0 ;  /* 0x0000000000007941 */ /* 0x000fea0003800000 */
.L_x_1374:
[----:B------:R-:W-:-:S05]  /*1c30*/  IMAD R3, R0, R5, R5 ;  /* 0x0000000500037224 */ /* 0x000fca00078e0205 */
[----:B------:R-:W-:-:S07]  /*1c40*/  VIMNMX R4, R4, R3, PT ;  /* 0x0000000304047248 */ /* 0x000fce0003fe0100 */
.L_x_1373:
[----:B------:R-:W0:Y:S01]  /*1c50*/  @P1 LDC R6, c[0x0][0x44c] ;  /* 0x00011300ff061b82 */ /* 0x000e220000000800 */
[----:B------:R-:W-:Y:S01]  /*1c60*/  VIADD R4, R4, 0x7f ;  /* 0x0000007f04047836 */ /* 0x000fe20000000000 */
[----:B------:R-:W-:Y:S01]  /*1c70*/  ULDC UR4, c[0x0][0x9dc] ;  /* 0x0002770000047ab9 */ /* 0x000fe20000000800 */
[----:B------:R-:W-:Y:S02]  /*1c80*/  IMAD.MOV.U32 R0, RZ, RZ, R14 ;  /* 0x000000ffff007224 */ /* 0x000fe400078e000e */
[----:B------:R-:W-:Y:S01]  /*1c90*/  IMAD.IADD R8, R143, 0x1, -R140 ;  /* 0x000000018f087824 */ /* 0x000fe200078e0a8c */
[----:B------:R-:W-:Y:S02]  /*1ca0*/  SHF.R.S32.HI R3, RZ, 0x1f, R4 ;  /* 0x0000001fff037819 */ /* 0x000fe40000011404 */
[----:B------:R-:W1:Y:S02]  /*1cb0*/  @P1 LDC R7, c[0x0][0x450] ;  /* 0x00011400ff071b82 */ /* 0x000e640000000800 */
[----:B------:R-:W-:Y:S01]  /*1cc0*/  LEA.HI R3, R3, R4, RZ, 0x7 ;  /* 0x0000000403037211 */ /* 0x000fe200078f38ff */
[----:B------:R2:W-:Y:S03]  /*1cd0*/  STL [R1+0xc], R8 ;  /* 0x00000c0801007387 */ /* 0x0005e60000100800 */
[----:B------:R-:W-:Y:S01]  /*1ce0*/  SHF.R.S32.HI R3, RZ, 0x7, R3 ;  /* 0x00000007ff037819 */ /* 0x000fe20000011403 */
[----:B0-----:R-:W-:-:S05]  /*1cf0*/  @P1 IMAD.HI.U32 R6, R14, R6, RZ ;  /* 0x000000060e061227 */ /* 0x001fca00078e00ff */
[----:B-1----:R-:W-:-:S05]  /*1d00*/  @P1 SHF.R.U32.HI R0, RZ, R7, R6 ;  /* 0x00000007ff001219 */ /* 0x002fca0000011606 */
[----:B------:R-:W-:Y:S01]  /*1d10*/  IMAD.IADD R0, R8, 0x1, R0 ;  /* 0x0000000108007824 */ /* 0x000fe200078e0200 */
[----:B--2---:R-:W-:-:S03]  /*1d20*/  VIMNMX R8, R100, R3, PT ;  /* 0x0000000364087248 */ /* 0x004fc60003fe0100 */
[----:B------:R-:W-:Y:S01]  /*1d30*/  VIADD R3, R0, -UR4 ;  /* 0x8000000400037c36 */ /* 0x000fe20008000000 */
        /* <DEDUP_REMOVED lines=11> */
.L_x_1379:
[----:B------:R-:W-:-:S13]  /*1df0*/  ISETP.NE.AND P0, PT, R5, 0x1, PT ;  /* 0x000000010500780c */ /* 0x000fda0003f05270 */
[----:B------:R-:W0:Y:S02]  /*1e00*/  @P0 LDC.64 R6, c[0x0][0x9e8] ;  /* 0x00027a00ff060b82 */ /* 0x000e240000000a00 */
[----:B0-----:R-:W-:-:S05]  /*1e10*/  @P0 IMAD.HI.U32 R6, R0, R6, RZ ;  /* 0x0000000600060227 */ /* 0x001fca00078e00ff */
[----:B------:R-:W-:-:S07]  /*1e20*/  @P0 SHF.R.U32.HI R0, RZ, R7, R6 ;  /* 0x00000007ff000219 */ /* 0x000fce0000011606 */
.L_x_1380:
[----:B------:R-:W-:Y:S05]  /*1e30*/  BSYNC B0 ;  /* 0x0000000000007941 */ /* 0x000fea0003800000 */
.L_x_1378:
[----:B------:R-:W-:-:S05]  /*1e40*/  IMAD R0, R0, R5, RZ ;  /* 0x0000000500007224 */ /* 0x000fca00078e02ff */
[----:B------:R-:W-:-:S07]  /*1e50*/  VIMNMX R3, R3, R0, !PT ;  /* 0x0000000003037248 */ /* 0x000fce0007fe0100 */
.L_x_1377:
[----:B------:R-:W-:Y:S01]  /*1e60*/  SHF.R.S32.HI R0, RZ, 0x1f, R3 ;  /* 0x0000001fff007819 */ /* 0x000fe20000011403 */
[----:B------:R-:W-:Y:S01]  /*1e70*/  BSSY B0, `(.L_x_1381) ;  /* 0x000002a000007945 */ /* 0x000fe20003800000 */
[----:B------:R-:W-:Y:S02]  /*1e80*/  LOP3.LUT R14, R13, 0xff, RZ, 0xc0, !PT ;  /* 0x000000ff0d0e7812 */ /* 0x000fe400078ec0ff */
[----:B------:R-:W-:Y:S02]  /*1e90*/  LEA.HI R0, R0, R3, RZ, 0x7 ;  /* 0x0000000300007211 */ /* 0x000fe400078f38ff */
[----:B------:R-:W-:Y:S01]  /*1ea0*/  SHF.R.U32.HI R4, RZ, 0x10, R13 ;  /* 0x00000010ff047819 */ /* 0x000fe2000001160d */
[----:B------:R0:W-:Y:S01]  /*1eb0*/  STL [R1+0x7c], R14 ;  /* 0x00007c0e01007387 */ /* 0x0001e20000100800 */
[----:B------:R-:W-:-:S03]  /*1ec0*/  SHF.R.S32.HI R0, RZ, 0x7, R0 ;  /* 0x00000007ff007819 */ /* 0x000fc60000011400 */
[----:B------:R0:W-:Y:S01]  /*1ed0*/  STL [R1+0x74], R4 ;  /* 0x0000740401007387 */ /* 0x0001e20000100800 */
[----:B------:R-:W-:Y:S01]  /*1ee0*/  VIMNMX R9, RZ, R0, !PT ;  /* 0x00000000ff097248 */ /* 0x000fe20007fe0100 */
[----:B------:R-:W-:-:S03]  /*1ef0*/  IMAD.MOV.U32 R0, RZ, RZ, RZ ;  /* 0x000000ffff007224 */ /* 0x000fc600078e00ff */
[----:B------:R-:W-:-:S13]  /*1f00*/  ISETP.GT.AND P0, PT, R8, R9, PT ;  /* 0x000000090800720c */ /* 0x000fda0003f04270 */
[----:B0-----:R-:W-:Y:S05]  /*1f10*/  @!P0 BRA `(.L_x_1382) ;  /* 0x00000000007c8947 */ /* 0x001fea0003800000 */
[----:B------:R-:W-:Y:S01]  /*1f20*/  ISETP.NE.AND P0, PT, R4, RZ, PT ;  /* 0x000000ff0400720c */ /* 0x000fe20003f05270 */
[----:B------:R-:W-:-:S03]  /*1f30*/  ULDC UR4, c[0x0][0x9f0] ;  /* 0x00027c0000047ab9 */ /* 0x000fc60000000800 */
[----:B------:R-:W-:-:S04]  /*1f40*/  SEL R11, R4, UR4, P0 ;  /* 0x00000004040b7c07 */ /* 0x000fc80008000000 */
[-C--:B------:R-:W-:Y:S02]  /*1f50*/  IABS R6, R11.reuse ;  /* 0x0000000b00067213 */ /* 0x080fe40000000000 */
[----:B------:R-:W-:Y:S02]  /*1f60*/  IADD3 R0, R11, -0x1, R8 ;  /* 0xffffffff0b007810 */ /* 0x000fe40007ffe008 */
[----:B------:R-:W0:Y:S01]  /*1f70*/  I2F.RP R3, R6 ;  /* 0x0000000600037306 */ /* 0x000e220000209400 */
[----:B------:R-:W-:Y:S02]  /*1f80*/  IABS R12, R11 ;  /* 0x0000000b000c7213 */ /* 0x000fe40000000000 */
[----:B------:R-:W-:-:S05]  /*1f90*/  IMAD.IADD R0, R0, 0x1, -R9 ;  /* 0x0000000100007824 */ /* 0x000fca00078e0a09 */
        /* <DEDUP_REMOVED lines=10> */
[----:B------:R-:W-:-:S04]  /*2040*/  IMAD.HI.U32 R5, R5, R7, R4 ;  /* 0x0000000705057227 */ /* 0x000fc800078e0004 */
[----:B------:R-:W-:-:S04]  /*2050*/  IMAD.MOV.U32 R4, RZ, RZ, R10 ;  /* 0x000000ffff047224 */ /* 0x000fc800078e000a */
        /* <DEDUP_REMOVED lines=11> */
.L_x_1382:
[----:B------:R-:W-:Y:S05]  /*2110*/  BSYNC B0 ;  /* 0x0000000000007941 */ /* 0x000fea0003800000 */
.L_x_1381:
[----:B------:R-:W-:-:S05]  /*2120*/  IMAD R3, R14, R0, R9 ;  /* 0x000000000e037224 */ /* 0x000fca00078e0209 */
        /* <DEDUP_REMOVED lines=35> */
.L_x_1385:
[----:B------:R-:W-:Y:S05]  /*2360*/  BSYNC B6 ;  /* 0x0000000000067941 */ /* 0x000fea0003800000 */
.L_x_1384:
        /* <DEDUP_REMOVED lines=20> */
.L_x_1387:
[----:B------:R-:W-:Y:S05]  /*24b0*/  BSYNC B6 ;  /* 0x0000000000067941 */ /* 0x000fea0003800000 */
.L_x_1386:
[----:B------:R-:W2:Y:S01]  /*24c0*/  LDL.64 R36, [R1+0x18] ;  /* 0x0000180001247983 */ /* 0x000ea20000100a00 */
[----:B------:R-:W-:-:S03]  /*24d0*/  ULDC.64 UR4, c[0x0][0x9f8] ;  /* 0x00027e0000047ab9 */ /* 0x000fc60000000a00 */
[----:B------:R-:W2:Y:S01]  /*24e0*/  LDL.64 R20, [R1+0x18] ;  /* 0x0000180001147983 */ /* 0x000ea20000100a00 */
[----:B------:R-:W-:Y:S01]  /*24f0*/  ISETP.NE.U32.AND P0, PT, RZ, UR4, PT ;  /* 0x00000004ff007c0c */ /* 0x000fe2000bf05070 */
[----:B------:R-:W-:Y:S01]  /*2500*/  IMAD.MOV.U32 R0, RZ, RZ, R35 ;  /* 0x000000ffff007224 */ /* 0x000fe200078e0023 */
[----:B------:R-:W0:Y:S01]  /*2510*/  LDC.64 R8, c[0x0][0x408] ;  /* 0x00010200ff087b82 */ /* 0x000e220000000a00 */
[----:B------:R-:W1:Y:S01]  /*2520*/  S2R R29, SR_TID.X ;  /* 0x00000000001d7919 */ /* 0x000e620000002100 */
[----:B------:R-:W-:Y:S01]  /*2530*/  ISETP.NE.AND.EX P0, PT, RZ, UR5, PT, P0 ;  /* 0x00000005ff007c0c */ /* 0x000fe2000bf05300 */
[----:B------:R-:W-:-:S05]  /*2540*/  VIADD R3, R18, 0x10 ;  /* 0x0000001012037836 */ /* 0x000fca0000000000 */
[----:B------:R-:W3:Y:S08]  /*2550*/  LDC R11, c[0x0][0x3f4] ;  /* 0x0000fd00ff0b7b82 */ /* 0x000ef00000000800 */
[----:B------:R-:W4:Y:S01]  /*2560*/  @P0 LDC.64 R4, c[0x0][0x9f8] ;  /* 0x00027e00ff040b82 */ /* 0x000f220000000a00 */
[----:B------:R-:W-:-:S07]  /*2570*/  IMAD.IADD R78, R78, 0x1, R27 ;  /* 0x000000014e4e7824 */ /* 0x000fce00078e021b */
[----:B------:R-:W3:Y:S01]  /*2580*/  LDC.64 R86, c[0x0][0x3f8] ;  /* 0x0000fe00ff567b82 */ /* 0x000ee20000000a00 */
[----:B-1----:R-:W-:Y:S01]  /*2590*/  VIADD R31, R29, 0xffffff80 ;  /* 0xffffff801d1f7836 */ /* 0x002fe20000000000 */
[----:B------:R-:W-:Y:S01]  /*25a0*/  SHF.R.U32.HI R28, RZ, 0x7, R29 ;  /* 0x00000007ff1c7819 */ /* 0x000fe2000001161d */
[----:B----4-:R-:W-:-:S04]  /*25b0*/  @P0 IMAD.WIDE R4, R35, 0x4, R4 ;  /* 0x0000000423040825 */ /* 0x010fc800078e0204 */
[C---:B------:R-:W-:Y:S01]  /*25c0*/  VIADD R30, R29.reuse, 0xffffff80 ;  /* 0xffffff801d1e7836 */ /* 0x040fe20000000000 */
[----:B------:R1:W4:Y:S01]  /*25d0*/  @P0 LDG.E R0, desc[UR52][R4.64] ;  /* 0x0000003404000981 */ /* 0x000322000c1e1900 */
[----:B------:R-:W-:Y:S01]  /*25e0*/  ISETP.NE.AND P6, PT, R28, 0x1, PT ;  /* 0x000000011c00780c */ /* 0x000fe20003fc5270 */
[----:B------:R-:W-:Y:S01]  /*25f0*/  VIADD R6, R29, 0xffffff80 ;  /* 0xffffff801d067836 */ /* 0x000fe20000000000 */
[----:B------:R-:W-:Y:S02]  /*2600*/  LOP3.LUT R16, R16, 0xfffffffb, RZ, 0xc0, !PT ;  /* 0xfffffffb10107812 */ /* 0x000fe400078ec0ff */
[----:B------:R-:W-:Y:S02]  /*2610*/  LEA.HI R30, R30, R31, RZ, 0x1 ;  /* 0x0000001f1e1e7211 */ /* 0x000fe400078f08ff */
[----:B------:R-:W-:Y:S02]  /*2620*/  SHF.R.S32.HI R7, RZ, 0x1f, R6 ;  /* 0x0000001fff077819 */ /* 0x000fe40000011406 */
[----:B------:R-:W-:-:S02]  /*2630*/  SHF.R.S32.HI R30, RZ, 0x1, R30 ;  /* 0x00000001ff1e7819 */ /* 0x000fc4000001141e */
[----:B------:R-:W-:Y:S02]  /*2640*/  LEA.HI R7, R7, R6, RZ, 0x2 ;  /* 0x0000000607077211 */ /* 0x000fe400078f10ff */
[----:B------:R-:W-:Y:S01]  /*2650*/  SHF.R.S32.HI R13, RZ, 0x1f, R30 ;  /* 0x0000001fff0d7819 */ /* 0x000fe2000001141e */
[----:B------:R-:W-:Y:S05]  /*2660*/  @!P6 WARPSYNC.ALL ;  /* 0x000000000000e948 */ /* 0x000fea0003800000 */
[----:B------:R-:W-:Y:S01]  /*2670*/  ULDC UR4, c[0x0][0x2f4] ;  /* 0x0000bd0000047ab9 */ /* 0x000fe20000000800 */
[----:B------:R-:W-:Y:S01]  /*2680*/  SHF.R.S32.HI R32, RZ, 0x2, R7 ;  /* 0x00000002ff207819 */ /* 0x000fe20000011407 */
[----:B0-----:R-:W-:Y:S01]  /*2690*/  IMAD R6, R13, R8, RZ ;  /* 0x000000080d067224 */ /* 0x001fe200078e02ff */
[----:B------:R-:W-:Y:S01]  /*26a0*/  ISETP.GE.AND P1, PT, R3, UR4, PT ;  /* 0x0000000403007c0c */ /* 0x000fe2000bf26270 */
[----:B---3--:R-:W-:Y:S01]  /*26b0*/  IMAD.WIDE.U32 R70, R30, R86, R18 ;  /* 0x000000561e467225 */ /* 0x008fe200078e0012 */
[----:B------:R-:W-:-:S02]  /*26c0*/  ISETP.GE.AND P0, PT, R18, UR4, PT ;  /* 0x0000000412007c0c */ /* 0x000fc4000bf06270 */
[----:B-1----:R-:W-:Y:S01]  /*26d0*/  SEL R5, RZ, 0xffffffff, P1 ;  /* 0xffffffffff057807 */ /* 0x002fe20000800000 */
[C---:B------:R-:W-:Y:S01]  /*26e0*/  IMAD R15, R30.reuse, R9, R6 ;  /* 0x000000091e0f7224 */ /* 0x040fe200078e0206 */
[----:B------:R-:W-:Y:S01]  /*26f0*/  SHF.R.S32.HI R7, RZ, 0x1f, R7 ;  /* 0x0000001fff077819 */ /* 0x000fe20000011407 */
[----:B------:R-:W-:Y:S01]  /*2700*/  IMAD.WIDE.U32 R66, R30, R8, R18 ;  /* 0x000000081e427225 */ /* 0x000fe200078e0012 */
[----:B------:R-:W-:Y:S02]  /*2710*/  SEL R4, RZ, 0x1, P0 ;  /* 0x00000001ff047807 */ /* 0x000fe40000000000 */
[----:B------:R-:W-:Y:S01]  /*2720*/  LEA.HI R7, R7, R32, RZ, 0x2 ;  /* 0x0000002007077211 */ /* 0x000fe200078f10ff */
[----:B------:R-:W-:Y:S01]  /*2730*/  IMAD.SHL.U32 R5, R5, 0x2, RZ ;  /* 0x0000000205057824 */ /* 0x000fe200078e00ff */
[----:B------:R-:W-:Y:S01]  /*2740*/  ISETP.GE.AND P1, PT, R137, UR4, PT ;  /* 0x0000000489007c0c */ /* 0x000fe2000bf26270 */
[----:B------:R-:W-:Y:S01]  /*2750*/  IMAD.IADD R67, R67, 0x1, R15 ;  /* 0x0000000143437824 */ /* 0x000fe200078e020f */
[----:B------:R-:W-:-:S02]  /*2760*/  LOP3.LUT R7, R7, 0xfffffffc, RZ, 0xc0, !PT ;  /* 0xfffffffc07077812 */ /* 0x000fc400078ec0ff */
[----:B------:R-:W-:Y:S01]  /*2770*/  LOP3.LUT R5, R5, 0x2, R4, 0xe2, !PT ;  /* 0x0000000205057812 */ /* 0x000fe200078ee204 */
[----:B------:R-:W-:Y:S01]  /*2780*/  VIADD R4, R18, 0x20 ;  /* 0x0000002012047836 */ /* 0x000fe20000000000 */
[-C--:B------:R-:W-:Y:S01]  /*2790*/  ISETP.GE.AND P2, PT, R3, R11.reuse, PT ;  /* 0x0000000b0300720c */ /* 0x080fe20003f46270 */
[----:B------:R-:W-:Y:S01]  /*27a0*/  IMAD.IADD R32, R32, 0x1, -R7 ;  /* 0x0000000120207824 */ /* 0x000fe200078e0a07 */
[----:B------:R-:W-:Y:S02]  /*27b0*/  SEL R7, RZ, 0x8, P1 ;  /* 0x00000008ff077807 */ /* 0x000fe40000800000 */
[C---:B------:R-:W-:Y:S02]  /*27c0*/  ISETP.GE.AND P0, PT, R4.reuse, UR4, PT ;  /* 0x0000000404007c0c */ /* 0x040fe4000bf06270 */
[----:B------:R-:W-:Y:S02]  /*27d0*/  ISETP.GE.AND P1, PT, R4, R11, PT ;  /* 0x0000000b0400720c */ /* 0x000fe40003f26270 */
[----:B------:R-:W-:-:S02]  /*27e0*/  SEL R6, RZ, 0x4, P0 ;  /* 0x00000004ff067807 */ /* 0x000fc40000000000 */
[----:B------:R-:W-:Y:S02]  /*27f0*/  ISETP.GE.AND P0, PT, R136, UR4, PT ;  /* 0x0000000488007c0c */ /* 0x000fe4000bf06270 */
[----:B------:R-:W-:Y:S02]  /*2800*/  LOP3.LUT R5, R7, R5, R6, 0xfe, !PT ;  /* 0x0000000507057212 */ /* 0x000fe400078efe06 */
[----:B------:R-:W-:Y:S02]  /*2810*/  SEL R6, RZ, 0x10, P0 ;  /* 0x00000010ff067807 */ /* 0x000fe40000000000 */
[----:B------:R-:W-:Y:S02]  /*2820*/  LOP3.LUT P0, RZ, R32, 0x2, RZ, 0xc0, !PT ;  /* 0x0000000220ff7812 */ /* 0x000fe4000780c0ff */
[----:B------:R-:W-:Y:S01]  /*2830*/  LOP3.LUT R29, R5, R6, RZ, 0xfc, !PT ;  /* 0x00000006051d7212 */ /* 0x000fe200078efcff */
[----:B------:R-:W-:Y:S02]  /*2840*/  IMAD R6, R13, R86, RZ ;  /* 0x000000560d067224 */ /* 0x000fe400078e02ff */
[----:B--2---:R-:W-:-:S08]  /*2850*/  IMAD.MOV.U32 R20, RZ, RZ, R36 ;  /* 0x000000ffff147224 */ /* 0x004fd000078e0024 */
[----:B------:R-:W-:Y:S01]  /*2860*/  @P0 LOP3.LUT R16, R16, 0x4, RZ, 0xfc, !PT ;  /* 0x0000000410100812 */ /* 0x000fe200078efcff */
[----:B------:R-:W-:Y:S01]  /*2870*/  IMAD R13, R30, R87, R6 ;  /* 0x000000571e0d7224 */ /* 0x000fe200078e0206 */
[----:B------:R-:W-:Y:S02]  /*2880*/  ISETP.GE.AND P0, PT, R18, R11, PT ;  /* 0x0000000b1200720c */ /* 0x000fe40003f06270 */
[----:B------:R-:W-:-:S05]  /*2890*/  SHF.R.S32.HI R21, RZ, 0x1f, R20 ;  /* 0x0000001fff157819 */ /* 0x000fca0000011414 */
[----:B------:R0:W-:Y:S01]  /*28a0*/  STL [R1+0x1c], R21 ;  /* 0x00001c1501007387 */ /* 0x0001e20000100800 */
[C---:B------:R-:W-:Y:S01]  /*28b0*/  SEL R5, R11.reuse, RZ, P0 ;  /* 0x000000ff0b057207 */ /* 0x040fe20000000000 */
[C-C-:B------:R-:W-:Y:S02]  /*28c0*/  IMAD.WIDE.U32 R72, R30.reuse, R86, R20.reuse ;  /* 0x000000561e487225 */ /* 0x140fe400078e0014 */
[----:B------:R-:W2:Y:S01]  /*28d0*/  LDL R35, [R1+0x20] ;  /* 0x0000200001237983 */ /* 0x000ea20000100800 */
[C---:B------:R-:W-:Y:S01]  /*28e0*/  SEL R10, R11.reuse, RZ, P2 ;  /* 0x000000ff0b0a7207 */ /* 0x040fe20001000000 */
[----:B------:R-:W-:Y:S02]  /*28f0*/  IMAD.WIDE.U32 R68, R30, R8, R20 ;  /* 0x000000081e447225 */ /* 0x000fe400078e0014 */
[----:B------:R-:W3:Y:S04]  /*2900*/  LDL R34, [R1+0x24] ;  /* 0x0000240001227983 */ /* 0x000ee80000100800 */
[----:B------:R-:W3:Y:S04]  /*2910*/  LDL R31, [R1+0x28] ;  /* 0x00002800011f7983 */ /* 0x000ee80000100800 */
[----:B------:R-:W3:Y:S01]  /*2920*/  LDL R27, [R1+0x80] ;  /* 0x00008000011b7983 */ /* 0x000ee20000100800 */
[----:B------:R-:W-:Y:S01]  /*2930*/  SEL R7, R11, RZ, P1 ;  /* 0x000000ff0b077207 */ /* 0x000fe20000800000 */
[----:B------:R-:W-:-:S02]  /*2940*/  IMAD.IADD R6, R18, 0x1, R5 ;  /* 0x0000000112067824 */ /* 0x000fc400078e0205 */
[----:B------:R-:W-:Y:S02]  /*2950*/  IMAD.IADD R12, R3, 0x1, R10 ;  /* 0x00000001030c7824 */ /* 0x000fe400078e020a */
[----:B------:R-:W-:Y:S01]  /*2960*/  IMAD.IADD R14, R4, 0x1, R7 ;  /* 0x00000001040e7824 */ /* 0x000fe200078e0207 */
[----:B------:R-:W-:Y:S01]  /*2970*/  SHF.R.S32.HI R7, RZ, 0x1f, R6 ;  /* 0x0000001fff077819 */ /* 0x000fe20000011406 */
[----:B------:R-:W-:Y:S02]  /*2980*/  IMAD.IADD R71, R71, 0x1, R13 ;  /* 0x0000000147477824 */ /* 0x000fe400078e020d */
[----:B------:R-:W-:Y:S01]  /*2990*/  IMAD.IADD R73, R13, 0x1, R73 ;  /* 0x000000010d497824 */ /* 0x000fe200078e0249 */
[----:B------:R-:W-:Y:S01]  /*29a0*/  SHF.R.S32.HI R13, RZ, 0x1f, R12 ;  /* 0x0000001fff0d7819 */ /* 0x000fe2000001140c */
[----:B------:R-:W-:Y:S01]  /*29b0*/  IMAD.IADD R69, R15, 0x1, R69 ;  /* 0x000000010f457824 */ /* 0x000fe200078e0245 */
[----:B------:R-:W-:Y:S02]  /*29c0*/  LOP3.LUT R16, R16, 0xfffffffe, RZ, 0xc0, !PT ;  /* 0xfffffffe10107812 */ /* 0x000fe400078ec0ff */
[----:B------:R-:W-:-:S02]  /*29d0*/  LEA.HI R10, R7, R6, RZ, 0x5 ;  /* 0x00000006070a7211 */ /* 0x000fc400078f28ff */
[----:B------:R-:W-:Y:S02]  /*29e0*/  SHF.R.S32.HI R15, RZ, 0x1f, R14 ;  /* 0x0000001fff0f7819 */ /* 0x000fe4000001140e */
[----:B------:R-:W-:Y:S02]  /*29f0*/  LEA.HI R5, R7, R6, RZ, 0x3 ;  /* 0x0000000607057211 */ /* 0x000fe400078f18ff */
[CC--:B------:R-:W-:Y:S02]  /*2a00*/  LEA.HI R6, R13.reuse, R12.reuse, RZ, 0x3 ;  /* 0x0000000c0d067211 */ /* 0x0c0fe400078f18ff */
[----:B------:R-:W-:Y:S02]  /*2a10*/  @P2 LOP3.LUT R16, R16, 0x1, RZ, 0xfc, !PT ;  /* 0x0000000110102812 */ /* 0x000fe400078efcff */
[----:B------:R-:W-:Y:S01]  /*2a20*/  LEA.HI R13, R13, R12, RZ, 0x5 ;  /* 0x0000000c0d0d7211 */ /* 0x000fe200078f28ff */
[----:B------:R-:W-:Y:S01]  /*2a30*/  IMAD.SHL.U32 R12, R10, 0x80, RZ ;  /* 0x000000800a0c7824 */ /* 0x000fe200078e00ff */
[----:B------:R-:W-:-:S02]  /*2a40*/  LEA.HI R7, R15, R14, RZ, 0x3 ;  /* 0x0000000e0f077211 */ /* 0x000fc400078f18ff */
[----:B------:R-:W-:Y:S02]  /*2a50*/  LEA.HI R15, R15, R14, RZ, 0x5 ;  /* 0x0000000e0f0f7211 */ /* 0x000fe400078f28ff */
[----:B0----5:R-:W-:Y:S02]  /*2a60*/  SHF.R.S32.HI R21, RZ, 0x1f, R96 ;  /* 0x0000001fff157819 */ /* 0x021fe40000011460 */
[----:B------:R-:W-:Y:S01]  /*2a70*/  LOP3.LUT R16, R16, 0xfffffffd, RZ, 0xc0, !PT ;  /* 0xfffffffd10107812 */ /* 0x000fe200078ec0ff */
[----:B------:R-:W-:-:S03]  /*2a80*/  IMAD.SHL.U32 R20, R15, 0x80, RZ ;  /* 0x000000800f147824 */ /* 0x000fc600078e00ff */
[----:B------:R-:W-:Y:S02]  /*2a90*/  @P1 LOP3.LUT R16, R16, 0x2, RZ, 0xfc, !PT ;  /* 0x0000000210101812 */ /* 0x000fe400078efcff */
[----:B------:R-:W-:Y:S01]  /*2aa0*/  ISETP.GE.AND P1, PT, R138, UR4, PT ;  /* 0x000000048a007c0c */ /* 0x000fe2000bf26270 */
[----:B------:R-:W-:Y:S01]  /*2ab0*/  IMAD.SHL.U32 R14, R13, 0x80, RZ ;  /* 0x000000800d0e7824 */ /* 0x000fe200078e00ff */
[----:B------:R-:W-:Y:S01]  /*2ac0*/  LOP3.LUT R20, R20, 0xfffff000, RZ, 0xc0, !PT ;  /* 0xfffff00014147812 */ /* 0x000fe200078ec0ff */
[----:B------:R-:W-:-:S04]  /*2ad0*/  IMAD.WIDE.U32 R70, R96, R86, R70 ;  /* 0x0000005660467225 */ /* 0x000fc800078e0046 */
[----:B------:R-:W-:-:S04]  /*2ae0*/  IMAD.WIDE.U32 R72, R96, R86, R72 ;  /* 0x0000005660487225 */ /* 0x000fc800078e0048 */
[----:B------:R-:W-:Y:S01]  /*2af0*/  VIADD R99, R28, 0x8 ;  /* 0x000000081c637836 */ /* 0x000fe20000000000 */
[----:B------:R-:W-:Y:S01]  /*2b00*/  SEL R28, RZ, 0x20, P1 ;  /* 0x00000020ff1c7807 */ /* 0x000fe20000800000 */
[-C--:B------:R-:W-:Y:S01]  /*2b10*/  IMAD.WIDE.U32 R66, R96, R8.reuse, R66 ;  /* 0x0000000860427225 */ /* 0x080fe200078e0042 */
[----:B------:R-:W-:Y:S02]  /*2b20*/  LOP3.LUT R12, R12, 0xfffff000, RZ, 0xc0, !PT ;  /* 0xfffff0000c0c7812 */ /* 0x000fe400078ec0ff */
[----:B------:R-:W-:Y:S01]  /*2b30*/  LOP3.LUT R14, R14, 0xfffff000, RZ, 0xc0, !PT ;  /* 0xfffff0000e0e7812 */ /* 0x000fe200078ec0ff */
[----:B------:R-:W-:Y:S01]  /*2b40*/  IMAD.WIDE.U32 R68, R96, R8, R68 ;  /* 0x0000000860447225 */ /* 0x000fe200078e0044 */
[----:B------:R-:W-:Y:S02]  /*2b50*/  LOP3.LUT R28, R29, R28, RZ, 0xfc, !PT ;  /* 0x0000001c1d1c7212 */ /* 0x000fe400078efcff */
[----:B------:R-:W-:Y:S01]  /*2b60*/  SHF.L.U64.HI R80, R8, 0x7, R9 ;  /* 0x0000000708507819 */ /* 0x000fe20000010209 */
[----:B------:R-:W-:Y:S01]  /*2b70*/  IMAD.SHL.U32 R98, R11, 0x2, RZ ;  /* 0x000000020b627824 */ /* 0x000fe200078e00ff */
[----:B----4-:R-:W-:-:S02]  /*2b80*/  SHF.R.S32.HI R79, RZ, 0x1f, R0 ;  /* 0x0000001fff4f7819 */ /* 0x010fc40000011400 */
[----:B------:R-:W-:Y:S01]  /*2b90*/  LOP3.LUT R29, R29, 0x1, RZ, 0xc0, !PT ;  /* 0x000000011d1d7812 */ /* 0x000fe200078ec0ff */
[----:B------:R-:W-:Y:S01]  /*2ba0*/  @!P6 BAR.SYNC.DEFER_BLOCKING 0x9, 0x100 ;  /* 0x024400000000eb1d */ /* 0x000fe20000010000 */
[C---:B--2---:R-:W-:Y:S02]  /*2bb0*/  LOP3.LUT R10, R35.reuse, 0x18, R5, 0xf8, !PT ;  /* 0x00000018230a7812 */ /* 0x044fe400078ef805 */
[----:B------:R-:W-:Y:S02]  /*2bc0*/  LOP3.LUT R15, R35, 0x18, R7, 0xf8, !PT ;  /* 0x00000018230f7812 */ /* 0x000fe400078ef807 */
[----:B---3--:R-:W-:Y:S01]  /*2bd0*/  LOP3.LUT R95, R10, R34, RZ, 0x3c, !PT ;  /* 0x000000220a5f7212 */ /* 0x008fe200078e3cff */
[C---:B------:R-:W-:Y:S02]  /*2be0*/  IMAD R10, R21.reuse, R8, RZ ;  /* 0x00000008150a7224 */ /* 0x040fe400078e02ff */
[----:B------:R-:W-:Y:S01]  /*2bf0*/  IMAD R21, R21, R86, RZ ;  /* 0x0000005615157224 */ /* 0x000fe200078e02ff */
[----:B------:R-:W-:-:S02]  /*2c00*/  LOP3.LUT R13, R35, 0x18, R6, 0xf8, !PT ;  /* 0x00000018230d7812 */ /* 0x000fc400078ef806 */
[-C--:B------:R-:W-:Y:S01]  /*2c10*/  LOP3.LUT R15, R15, R34.reuse, RZ, 0x3c, !PT ;  /* 0x000000220f0f7212 */ /* 0x080fe200078e3cff */
[C---:B------:R-:W-:Y:S01]  /*2c20*/  IMAD R21, R96.reuse, R87, R21 ;  /* 0x0000005760157224 */ /* 0x040fe200078e0215 */
[----:B------:R-:W-:Y:S01]  /*2c30*/  LOP3.LUT R13, R13, R34, RZ, 0x3c, !PT ;  /* 0x000000220d0d7212 */ /* 0x000fe200078e3cff */
[----:B------:R-:W-:Y:S01]  /*2c40*/  IMAD R75, R96, R9, R10 ;  /* 0x00000009604b7224 */ /* 0x000fe200078e020a */
[----:B------:R-:W-:Y:S01]  /*2c50*/  IADD3 R93, R15, R20, R31 ;  /* 0x000000140f5d7210 */ /* 0x000fe20007ffe01f */
[----:B------:R-:W-:Y:S01]  /*2c60*/  IMAD R10, R27, 0xc0, R30 ;  /* 0x000000c01b0a7824 */ /* 0x000fe200078e021e */
[----:B------:R-:W-:Y:S01]  /*2c70*/  LOP3.LUT R20, R5, 0xfffffff8, RZ, 0xc0, !PT ;  /* 0xfffffff805147812 */ /* 0x000fe200078ec0ff */
[----:B------:R-:W-:Y:S01]  /*2c80*/  IMAD.IADD R76, R71, 0x1, R21 ;  /* 0x00000001474c7824 */ /* 0x000fe200078e0215 */
[----:B------:R-:W-:Y:S01]  /*2c90*/  LOP3.LUT R27, R7, 0xfffffff8, RZ, 0xc0, !PT ;  /* 0xfffffff8071b7812 */ /* 0x000fe200078ec0ff */
[----:B------:R-:W-:Y:S01]  /*2ca0*/  IMAD.IADD R74, R21, 0x1, R73 ;  /* 0x00000001154a7824 */ /* 0x000fe200078e0249 */
[----:B------:R-:W-:Y:S01]  /*2cb0*/  LOP3.LUT R21, R6, 0xfffffff8, RZ, 0xc0, !PT ;  /* 0xfffffff806157812 */ /* 0x000fe200078ec0ff */
[----:B------:R-:W-:Y:S01]  /*2cc0*/  IMAD.IADD R77, R67, 0x1, R75 ;  /* 0x00000001434d7824 */ /* 0x000fe200078e024b */
[--C-:B------:R-:W-:Y:S01]  /*2cd0*/  IADD3 R95, R95, R12, R31.reuse ;  /* 0x0000000c5f5f7210 */ /* 0x100fe20007ffe01f */
[----:B------:R-:W-:Y:S01]  /*2ce0*/  IMAD.SHL.U32 R8, R8, 0x80, RZ ;  /* 0x0000008008087824 */ /* 0x000fe200078e00ff */
[----:B------:R-:W-:Y:S01]  /*2cf0*/  IADD3 R94, R13, R14, R31 ;  /* 0x0000000e0d5e7210 */ /* 0x000fe20007ffe01f */
[C---:B------:R-:W-:Y:S01]  /*2d00*/  IMAD.SHL.U32 R9, R86.reuse, 0x80, RZ ;  /* 0x0000008056097824 */ /* 0x040fe200078e00ff */
[----:B------:R-:W-:Y:S01]  /*2d10*/  SHF.L.U64.HI R87, R86, 0x7, R87 ;  /* 0x0000000756577819 */ /* 0x000fe20000010257 */
[----:B------:R-:W-:Y:S01]  /*2d20*/  IMAD.IADD R75, R75, 0x1, R69 ;  /* 0x000000014b4b7824 */ /* 0x000fe200078e0245 */
[----:B------:R-:W-:-:S02]  /*2d30*/  SHF.R.S32.HI R92, RZ, 0x1f, R20 ;  /* 0x0000001fff5c7819 */ /* 0x000fc40000011414 */
[----:B------:R-:W-:Y:S02]  /*2d40*/  SHF.R.S32.HI R91, RZ, 0x1f, R21 ;  /* 0x0000001fff5b7819 */ /* 0x000fe40000011415 */
[----:B------:R-:W-:Y:S02]  /*2d50*/  SHF.R.S32.HI R90, RZ, 0x1f, R27 ;  /* 0x0000001fff5a7819 */ /* 0x000fe4000001141b */
[C---:B------:R-:W-:Y:S02]  /*2d60*/  LOP3.LUT R30, R28.reuse, 0x2, RZ, 0xc0, !PT ;  /* 0x000000021c1e7812 */ /* 0x040fe400078ec0ff */
[----:B------:R-:W-:-:S07]  /*2d70*/  LOP3.LUT R31, R28, 0x4, RZ, 0xc0, !PT ;  /* 0x000000041c1f7812 */ /* 0x000fce00078ec0ff */
.L_x_1446:
[----:B--2---:R-:W2:Y:S01]  /*2d80*/  LDL R37, [R1+0x70] ;  /* 0x0000700001257983 */ /* 0x004ea20000100800 */
[----:B------:R-:W0:Y:S01]  /*2d90*/  LDC R82, c[0x0][0x430] ;  /* 0x00010c00ff527b82 */ /* 0x000e220000000800 */
[----:B------:R-:W-:Y:S02]  /*2da0*/  VIADD R11, R25, 0xffffffff ;  /* 0xffffffff190b7836 */ /* 0x000fe40000000000 */
[----:B------:R-:W-:Y:S02]  /*2db0*/  IMAD.MOV.U32 R81, RZ, RZ, RZ ;  /* 0x000000ffff517224 */ /* 0x000fe400078e00ff */
[----:B------:R-:W-:-:S03]  /*2dc0*/  IMAD R13, R11, 0x80, R10 ;  /* 0x000000800b0d7824 */ /* 0x000fc600078e020a */
[----:B-1----:R-:W1:Y:S01]  /*2dd0*/  LDC R97, c[0x0][0x3f4] ;  /* 0x0000fd00ff617b82 */ /* 0x002e620000000800 */
[----:B------:R-:W-:Y:S01]  /*2de0*/  IMAD.IADD R38, R78, 0x1, R13 ;  /* 0x000000014e267824 */ /* 0x000fe200078e020d */
[----:B------:R-:W-:-:S03]  /*2df0*/  ISETP.GE.AND P1, PT, R13, R24, PT ;  /* 0x000000180d00720c */ /* 0x000fc60003f26270 */
[----:B------:R-:W-:Y:S01]  /*2e00*/  IMAD.MOV.U32 R34, RZ, RZ, R38 ;  /* 0x000000ffff227224 */ /* 0x000fe200078e0026 */
[----:B------:R-:W-:Y:S02]  /*2e10*/  ISETP.GT.OR P1, PT, R10, 0x7f, P1 ;  /* 0x0000007f0a00780c */ /* 0x000fe40000f24670 */
[----:B0-----:R-:W-:-:S11]  /*2e20*/  ISETP.NE.AND P2, PT, R82, 0x1, PT ;  /* 0x000000015200780c */ /* 0x001fd60003f45270 */
[----:B------:R-:W0:Y:S08]  /*2e30*/  @!P1 LDC.64 R14, c[0x0][0x428] ;  /* 0x00010a00ff0e9b82 */ /* 0x000e300000000a00 */
[----:B------:R-:W3:Y:S08]  /*2e40*/  @!P1 LDC.64 R12, c[0x0][0x418] ;  /* 0x00010600ff0c9b82 */ /* 0x000ef00000000a00 */
[----:B------:R-:W4:Y:S08]  /*2e50*/  @P2 LDC R25, c[0x0][0x434] ;  /* 0x00010d00ff192b82 */ /* 0x000f300000000800 */
[----:B------:R-:W1:Y:S01]  /*2e60*/  @P2 LDC R36, c[0x0][0x438] ;  /* 0x00010e00ff242b82 */ /* 0x000e620000000800 */
[----:B----4-:R-:W-:-:S05]  /*2e70*/  @P2 IMAD.HI.U32 R25, R38, R25, RZ ;  /* 0x0000001926192227 */ /* 0x010fca00078e00ff */
[----:B-1----:R-:W-:Y:S01]  /*2e80*/  @P2 SHF.R.U32.HI R34, RZ, R36, R25 ;  /* 0x00000024ff222219 */ /* 0x002fe20000011619 */
[----:B0-----:R-:W-:-:S03]  /*2e90*/  @!P1 IMAD R25, R79, R14, RZ ;  /* 0x0000000e4f199224 */ /* 0x001fc600078e02ff */
[--C-:B------:R-:W-:Y:S01]  /*2ea0*/  @!P1 SHF.R.S32.HI R35, RZ, 0x1f, R34.reuse ;  /* 0x0000001fff239819 */ /* 0x100fe20000011422 */
[C---:B------:R-:W-:Y:S02]  /*2eb0*/  @!P1 IMAD R25, R0.reuse, R15, R25 ;  /* 0x0000000f00199224 */ /* 0x040fe400078e0219 */
[----:B------:R-:W-:-:S04]  /*2ec0*/  @!P1 IMAD.WIDE.U32 R14, R0, R14, R34 ;  /* 0x0000000e000e9225 */ /* 0x000fc800078e0022 */
[----:B------:R-:W-:Y:S01]  /*2ed0*/  @!P1 IMAD.IADD R15, R15, 0x1, R25 ;  /* 0x000000010f0f9824 */ /* 0x000fe200078e0219 */
[----:B---3--:R-:W-:Y:S02]  /*2ee0*/  @!P1 LEA R12, P2, R14, R12, 0x2 ;  /* 0x0000000c0e0c9211 */ /* 0x008fe400078410ff */
[----:B------:R-:W-:Y:S02]  /*2ef0*/  LOP3.LUT P3, RZ, R32, 0x2, RZ, 0xc0, !PT ;  /* 0x0000000220ff7812 */ /* 0x000fe4000786c0ff */
[----:B------:R-:W-:Y:S02]  /*2f00*/  @!P1 LEA.HI.X R13, R14, R13, R15, 0x2, P2 ;  /* 0x0000000d0e0d9211 */ /* 0x000fe400010f140f */
[----:B------:R-:W-:Y:S01]  /*2f10*/  ISETP.GE.AND P2, PT, R97, 0x1, PT ;  /* 0x000000016100780c */ /* 0x000fe20003f46270 */
        /* <DEDUP_REMOVED lines=16> */
[----:B------:R-:W-:-:S04]  /*3020*/  IMAD.WIDE.U32 R12, R82, UR4, RZ ;  /* 0x00000004520c7c25 */ /* 0x000fc8000f8e00ff */
[----:B------:R-:W-:Y:S02]  /*3030*/  IMAD R15, R83, UR4, RZ ;  /* 0x00000004530f7c24 */ /* 0x000fe4000f8e02ff */
[----:B------:R-:W-:Y:S02]  /*3040*/  IMAD R85, R11, -0x80, R24 ;  /* 0xffffff800b557824 */ /* 0x000fe400078e0218 */
[----:B------:R-:W-:Y:S01]  /*3050*/  IMAD R15, R82, UR5, R15 ;  /* 0x00000005520f7c24 */ /* 0x000fe2000f8e020f */
[----:B------:R-:W-:Y:S02]  /*3060*/  ULDC.64 UR4, c[0x0][0x310] ;  /* 0x0000c40000047ab9 */ /* 0x000fe40000000a00 */
[----:B------:R-:W-:Y:S01]  /*3070*/  IMAD R14, R84, UR4, RZ ;  /* 0x00000004540e7c24 */ /* 0x000fe2000f8e02ff */
[----:B------:R-:W-:Y:S01]  /*3080*/  VIMNMX R85, R85, 0x80, PT ;  /* 0x0000008055557848 */ /* 0x000fe20003fe0100 */
[----:B------:R-:W-:Y:S02]  /*3090*/  IMAD.IADD R13, R13, 0x1, R15 ;  /* 0x000000010d0d7824 */ /* 0x000fe400078e020f */
[C---:B------:R-:W-:Y:S01]  /*30a0*/  IMAD R15, R81.reuse, UR5, R14 ;  /* 0x00000005510f7c24 */ /* 0x040fe2000f8e020e */
[----:B------:R-:W-:Y:S01]  /*30b0*/  SHF.R.S32.HI R14, RZ, 0x1f, R25 ;  /* 0x0000001fff0e7819 */ /* 0x000fe20000011419 */
[----:B------:R-:W-:Y:S01]  /*30c0*/  IMAD.WIDE.U32 R12, R81, UR4, R12 ;  /* 0x00000004510c7c25 */ /* 0x000fe2000f8e000c */
[----:B------:R-:W-:-:S03]  /*30d0*/  ULDC.64 UR4, c[0x0][0x308] ;  /* 0x0000c20000047ab9 */ /* 0x000fc60000000a00 */
[----:B------:R-:W-:Y:S02]  /*30e0*/  IMAD.IADD R13, R13, 0x1, R15 ;  /* 0x000000010d0d7824 */ /* 0x000fe400078e020f */
[----:B------:R-:W-:Y:S02]  /*30f0*/  IMAD R15, R87, R25, RZ ;  /* 0x00000019570f7224 */ /* 0x000fe400078e02ff */
[----:B------:R-:W-:-:S04]  /*3100*/  IMAD.WIDE.U32 R12, R141, UR4, R12 ;  /* 0x000000048d0c7c25 */ /* 0x000fc8000f8e000c */
[----:B------:R-:W-:Y:S01]  /*3110*/  IMAD R61, R141, UR5, R13 ;  /* 0x000000058d3d7c24 */ /* 0x000fe2000f8e020d */
[----:B------:R-:W-:Y:S01]  /*3120*/  ULDC.64 UR4, c[0x0][0x2e8] ;  /* 0x0000ba0000047ab9 */ /* 0x000fe20000000a00 */
[----:B------:R-:W-:Y:S01]  /*3130*/  IMAD R13, R80, R25, RZ ;  /* 0x00000019500d7224 */ /* 0x000fe200078e02ff */
[----:B------:R-:W-:Y:S01]  /*3140*/  LEA R60, P2, R12, UR4, 0x1 ;  /* 0x000000040c3c7c11 */ /* 0x000fe2000f8408ff */
[----:B------:R-:W-:Y:S01]  /*3150*/  ULDC.U8 UR4, c[0x0][0x410] ;  /* 0x0001040000047ab9 */ /* 0x000fe20000000000 */
[----:B------:R-:W-:Y:S02]  /*3160*/  IMAD R37, R14, R9, R15 ;  /* 0x000000090e257224 */ /* 0x000fe400078e020f */
[----:B------:R-:W-:Y:S01]  /*3170*/  LEA.HI.X R61, R12, UR5, R61, 0x1, P2 ;  /* 0x000000050c3d7c11 */ /* 0x000fe200090f0c3d */
[----:B------:R-:W-:Y:S01]  /*3180*/  IMAD R39, R14, R8, R13 ;  /* 0x000000080e277224 */ /* 0x000fe200078e020d */
[----:B------:R-:W-:Y:S01]  /*3190*/  ISETP.NE.AND P2, PT, RZ, UR4, PT ;  /* 0x00000004ff007c0c */ /* 0x000fe2000bf45270 */
[----:B------:R-:W-:-:S04]  /*31a0*/  IMAD.WIDE.U32 R14, R9, R25, RZ ;  /* 0x00000019090e7225 */ /* 0x000fc800078e00ff */
[----:B------:R-:W-:-:S04]  /*31b0*/  IMAD.WIDE.U32 R12, R8, R25, RZ ;  /* 0x00000019080c7225 */ /* 0x000fc800078e00ff */
[----:B------:R-:W-:Y:S02]  /*31c0*/  IMAD.IADD R11, R15, 0x1, R37 ;  /* 0x000000010f0b7824 */ /* 0x000fe400078e0225 */
[----:B------:R-:W-:Y:S02]  /*31d0*/  IMAD.IADD R34, R13, 0x1, R39 ;  /* 0x000000010d227824 */ /* 0x000fe400078e0227 */
[----:B------:R-:W-:Y:S05]  /*31e0*/  @!P2 BRA `(.L_x_1390) ;  /* 0x0000001c0080a947 */ /* 0x000fea0003800000 */
[----:B------:R-:W0:Y:S01]  /*31f0*/  S2R R36, SR_TID.X ;  /* 0x0000000000247919 */ /* 0x000e220000002100 */
        /* <DEDUP_REMOVED lines=11> */
[C---:B0-----:R-:W-:Y:S02]  /*32b0*/  VIADD R40, R36.reuse, 0xffffff80 ;  /* 0xffffff8024287836 */ /* 0x041fe40000000000 */
[----:B------:R-:W-:-:S05]  /*32c0*/  VIADD R36, R36, 0xffffff80 ;  /* 0xffffff8024247836 */ /* 0x000fca0000000000 */
[----:B------:R-:W-:Y:S02]  /*32d0*/  LEA.HI R36, R36, R40, RZ, 0x1 ;  /* 0x0000002824247211 */ /* 0x000fe400078f08ff */
[----:B------:R-:W-:Y:S02]  /*32e0*/  CS2R R40, SRZ ;  /* 0x0000000000287805 */ /* 0x000fe4000001ff00 */
[----:B------:R-:W-:-:S04]  /*32f0*/  SHF.R.S32.HI R36, RZ, 0x1, R36 ;  /* 0x00000001ff247819 */ /* 0x000fc80000011424 */
[----:B------:R-:W-:Y:S02]  /*3300*/  ISETP.GE.AND P3, PT, R36, R85, PT ;  /* 0x000000552400720c */ /* 0x000fe40003f66270 */
[----:B------:R-:W-:-:S11]  /*3310*/  CS2R R36, SRZ ;  /* 0x0000000000247805 */ /* 0x000fd6000001ff00 */
[----:B------:R-:W-:Y:S05]  /*3320*/  @P3 BRA `(.L_x_1392) ;  /* 0x0000000000b83947 */ /* 0x000fea0003800000 */
[----:B------:R-:W2:Y:S04]  /*3330*/  LDL.64 R102, [R1+0x18] ;  /* 0x0000180001667983 */ /* 0x000ea80000100a00 */
[----:B------:R-:W3:Y:S04]  /*3340*/  LDL R89, [R1+0x60] ;  /* 0x0000600001597983 */ /* 0x000ee80000100800 */
[----:B------:R-:W4:Y:S04]  /*3350*/  LDL R88, [R1+0x54] ;  /* 0x0000540001587983 */ /* 0x000f280000100800 */
[----:B------:R-:W4:Y:S04]  /*3360*/  LDL R86, [R1+0x5c] ;  /* 0x00005c0001567983 */ /* 0x000f280000100800 */
        /* <DEDUP_REMOVED lines=42> */
.L_x_1392:
[----:B------:R-:W-:Y:S05]  /*3610*/  BSYNC B1 ;  /* 0x0000000000017941 */ /* 0x000fea0003800000 */
.L_x_1391:
        /* <DEDUP_REMOVED lines=43> */
.L_x_1393:
[----:B------:R-:W-:Y:S01]  /*38d0*/  IMAD R34, R22, 0x8, R2 ;  /* 0x0000000816227824 */ /* 0x000fe200078e0202 */
[----:B------:R-:W-:Y:S01]  /*38e0*/  SHF.L.U32 R86, R147, 0x1f, RZ ;  /* 0x0000001f93567819 */ /* 0x000fe200000006ff */
[----:B------:R-:W-:Y:S03]  /*38f0*/  BSSY B1, `(.L_x_1394) ;  /* 0x0000003000017945 */ /* 0x000fe60003800000 */
[----:B------:R-:W0:Y:S02]  /*3900*/  SYNCS.PHASECHK.TRANS64.TRYWAIT P4, [R34+URZ+0x2d890], R86 ;  /* 0x02d89056220075a7 */ /* 0x000e24000808017f */
[----:B0-----:R-:W-:Y:S05]  /*3910*/  @!P4 BRA `(.L_x_1395) ;  /* 0x000002140030c947 */ /* 0x001fea0003800000 */
.L_x_1739:
[----:B------:R-:W-:Y:S05]  /*3920*/  BSYNC B1 ;  /* 0x0000000000017941 */ /* 0x000fea0003800000 */
.L_x_1394:
[----:B------:R-:W-:-:S03]  /*3930*/  UMOV UR4, 0xffffffff ;  /* 0xffffffff00047882 */ /* 0x000fc60000000000 */
[----:B------:R-:W-:Y:S05]  /*3940*/  BRA.DIV UR4, `(.L_x_1396) ;  /* 0x0000021604387947 */ /* 0x000fea000b800000 */
[----:B------:R-:W1:Y:S04]  /*3950*/  SHFL.IDX PT, R61, R61, RZ, 0x1e1f ;  /* 0x001e1fff3d3d7589 */ /* 0x000e6800000e0000 */
[----:B------:R-:W2:Y:S02]  /*3960*/  SHFL.IDX PT, R60, R60, RZ, 0x1e1f ;  /* 0x001e1fff3c3c7589 */ /* 0x000ea400000e0000 */
.L_x_1743:
[----:B------:R-:W-:Y:S05]  /*3970*/  @P3 BRA `(.L_x_1397) ;  /* 0x0000003800ac3947 */ /* 0x000fea0003800000 */
[----:B------:R-:W-:Y:S01]  /*3980*/  ISETP.NE.AND P3, PT, R29, RZ, PT ;  /* 0x000000ff1d00720c */ /* 0x000fe20003f65270 */
[----:B------:R-:W-:-:S12]  /*3990*/  BSSY B1, `(.L_x_1398) ;  /* 0x000003a000017945 */ /* 0x000fd80003800000 */
[----:B------:R-:W-:Y:S05]  /*39a0*/  @!P3 BRA `(.L_x_1399) ;  /* 0x0000000000e0b947 */ /* 0x000fea0003800000 */
[----:B------:R-:W3:Y:S01]  /*39b0*/  LDL.64 R88, [R1+0x18] ;  /* 0x0000180001587983 */ /* 0x000ee20000100a00 */
[----:B------:R-:W-:Y:S03]  /*39c0*/  BSSY B2, `(.L_x_1400) ;  /* 0x0000033000027945 */ /* 0x000fe60003800000 */
[----:B------:R4:W0:Y:S01]  /*39d0*/  LDS.128 R12, [R64+0x15000] ;  /* 0x01500000400c7984 */ /* 0x0008220000000c00 */
[----:B---3--:R-:W-:-:S13]  /*39e0*/  ISETP.GE.AND P3, PT, R88, R97, PT ;  /* 0x000000615800720c */ /* 0x008fda0003f66270 */
[----:B0---4-:R-:W-:Y:S05]  /*39f0*/  @P3 BRA `(.L_x_1401) ;  /* 0x0000000000bc3947 */ /* 0x011fea0003800000 */
        /* <DEDUP_REMOVED lines=8> */
[C---:B------:R-:W-:Y:S01]  /*3a80*/  IMAD.U32 R62, R13.reuse, 0x10000, RZ ;  /* 0x000100000d3e7824 */ /* 0x040fe200078e00ff */
        /* <DEDUP_REMOVED lines=8> */
[----:B------:R-:W-:-:S03]  /*3b10*/  LOP3.LUT R88, R14, 0xffff0000, RZ, 0xc0, !PT ;  /* 0xffff00000e587812 */ /* 0x000fc600078ec0ff */
[----:B------:R-:W-:Y:S01]  /*3b20*/  FFMA.FTZ R13, R62, R63, R13 ;  /* 0x0000003f3e0d7223 */ /* 0x000fe2000001000d */
[C---:B------:R-:W-:Y:S01]  /*3b30*/  IMAD.U32 R63, R56.reuse, 0x10000, RZ ;  /* 0x00010000383f7824 */ /* 0x040fe200078e00ff */
[----:B------:R-:W-:Y:S01]  /*3b40*/  LOP3.LUT R56, R56, 0xffff0000, RZ, 0xc0, !PT ;  /* 0xffff000038387812 */ /* 0x000fe200078ec0ff */
[----:B------:R-:W-:Y:S02]  /*3b50*/  IMAD.U32 R62, R14, 0x10000, RZ ;  /* 0x000100000e3e7824 */ /* 0x000fe400078e00ff */
[C---:B------:R-:W-:Y:S02]  /*3b60*/  IMAD.U32 R14, R59.reuse, 0x10000, RZ ;  /* 0x000100003b0e7824 */ /* 0x040fe400078e00ff */
        /* <DEDUP_REMOVED lines=24> */
.L_x_1401:
[----:B------:R-:W-:Y:S05]  /*3cf0*/  BSYNC B2 ;  /* 0x0000000000027941 */ /* 0x000fea0003800000 */
.L_x_1400:
[----:B--2---:R-:W-:-:S04]  /*3d00*/  LEA R56, P3, R18, R60, 0x1 ;  /* 0x0000003c12387211 */ /* 0x004fc800078608ff */
[----:B-1----:R-:W-:-:S05]  /*3d10*/  LEA.HI.X R57, R18, R61, R19, 0x1, P3 ;  /* 0x0000003d12397211 */ /* 0x002fca00018f0c13 */
[----:B------:R3:W-:Y:S04]  /*3d20*/  ST.E.128 desc[UR52][R56.64], R12 ;  /* 0x0000000c38007985 */ /* 0x0007e8000c101d34 */
.L_x_1399:
[----:B------:R-:W-:Y:S05]  /*3d30*/  BSYNC B1 ;  /* 0x0000000000017941 */ /* 0x000fea0003800000 */
.L_x_1398:
        /* <DEDUP_REMOVED lines=55> */
.L_x_1405:
[----:B------:R-:W-:Y:S05]  /*40b0*/  BSYNC B2 ;  /* 0x0000000000027941 */ /* 0x000fea0003800000 */
.L_x_1404:
[----:B------:R-:W3:Y:S01]  /*40c0*/  LDL R11, [R1+0x34] ;  /* 0x00003400010b7983 */ /* 0x000ee20000100800 */
[----:B--2---:R-:W-:Y:S02]  /*40d0*/  IMAD.MOV.U32 R52, RZ, RZ, R60 ;  /* 0x000000ffff347224 */ /* 0x004fe400078e003c */
[----:B-1----:R-:W-:Y:S02]  /*40e0*/  IMAD.MOV.U32 R53, RZ, RZ, R61 ;  /* 0x000000ffff357224 */ /* 0x002fe400078e003d */
[----:B---3--:R-:W-:-:S04]  /*40f0*/  IMAD.SHL.U32 R11, R11, 0x8, RZ ;  /* 0x000000080b0b7824 */ /* 0x008fc800078e00ff */
[----:B------:R-:W-:-:S05]  /*4100*/  IMAD.WIDE R52, R11, 0x2, R52 ;  /* 0x000000020b347825 */ /* 0x000fca00078e0234 */
[----:B------:R4:W-:Y:S02]  /*4110*/  ST.E.128 desc[UR52][R52.64], R12 ;  /* 0x0000000c34007985 */ /* 0x0009e4000c101d34 */
.L_x_1403:
[----:B------:R-:W-:Y:S05]  /*4120*/  BSYNC B1 ;  /* 0x0000000000017941 */ /* 0x000fea0003800000 */
.L_x_1402:
        /* <DEDUP_REMOVED lines=55> */
.L_x_1409:
[----:B------:R-:W-:Y:S05]  /*44a0*/  BSYNC B2 ;  /* 0x0000000000027941 */ /* 0x000fea0003800000 */
.L_x_1408:
[----:B------:R-:W3:Y:S01]  /*44b0*/  LDL R11, [R1+0x38] ;  /* 0x00003800010b7983 */ /* 0x000ee20000100800 */
[----:B--2---:R-:W-:Y:S02]  /*44c0*/  IMAD.MOV.U32 R48, RZ, RZ, R60 ;  /* 0x000000ffff307224 */ /* 0x004fe400078e003c */
[----:B-1----:R-:W-:Y:S02]  /*44d0*/  IMAD.MOV.U32 R49, RZ, RZ, R61 ;  /* 0x000000ffff317224 */ /* 0x002fe400078e003d */
[----:B---3--:R-:W-:-:S04]  /*44e0*/  IMAD.SHL.U32 R11, R11, 0x8, RZ ;  /* 0x000000080b0b7824 */ /* 0x008fc800078e00ff */
[----:B------:R-:W-:-:S05]  /*44f0*/  IMAD.WIDE R48, R11, 0x2, R48 ;  /* 0x000000020b307825 */ /* 0x000fca00078e0230 */
[----:B------:R1:W-:Y:S02]  /*4500*/  ST.E.128 desc[UR52][R48.64], R12 ;  /* 0x0000000c30007985 */ /* 0x0003e4000c101d34 */
.L_x_1407:
[----:B------:R-:W-:Y:S05]  /*4510*/  BSYNC B1 ;  /* 0x0000000000017941 */ /* 0x000fea0003800000 */
.L_x_1406:
        /* <DEDUP_REMOVED lines=8> */
[----:B------:R-:W-:Y:S02]  /*45a0*/  SHF.R.U64 R11, R44, 0x10, R45 ;  /* 0x000000102c0b7819 */ /* 0x000fe4000000122d */
[--C-:B------:R-:W-:Y:S02]  /*45b0*/  SHF.R.U64 R44, R46, 0x10, R47.reuse ;  /* 0x000000102e2c7819 */ /* 0x100fe4000000122f */
[----:B------:R-:W-:Y:S02]  /*45c0*/  SHF.R.U32.HI R46, RZ, 0x10, R47 ;  /* 0x00000010ff2e7819 */ /* 0x000fe4000001162f */
[C---:B------:R-:W-:Y:S02]  /*45d0*/  PRMT R44, R106.reuse, 0x5410, R44 ;  /* 0x000054106a2c7816 */ /* 0x040fe4000000002c */
[----:B------:R-:W-:Y:S02]  /*45e0*/  PRMT R11, R105, 0x5410, R11 ;  /* 0x00005410690b7816 */ /* 0x000fe4000000000b */
[----:B------:R-:W-:-:S02]  /*45f0*/  PRMT R106, R106, 0x5432, R46 ;  /* 0x000054326a6a7816 */ /* 0x000fc4000000002e */
[C---:B------:R-:W-:Y:S01]  /*4600*/  LOP3.LUT R48, R13.reuse, 0xffff0000, RZ, 0xc0, !PT ;  /* 0xffff00000d307812 */ /* 0x040fe200078ec0ff */
[----:B------:R-:W-:Y:S01]  /*4610*/  IMAD.U32 R13, R13, 0x10000, RZ ;  /* 0x000100000d0d7824 */ /* 0x000fe200078e00ff */
[C---:B------:R-:W-:Y:S01]  /*4620*/  LOP3.LUT R47, R44.reuse, 0xffff0000, RZ, 0xc0, !PT ;  /* 0xffff00002c2f7812 */ /* 0x040fe200078ec0ff */
[----:B------:R-:W-:Y:S01]  /*4630*/  IMAD.U32 R44, R44, 0x10000, RZ ;  /* 0x000100002c2c7824 */ /* 0x000fe200078e00ff */
[C---:B------:R-:W-:Y:S01]  /*4640*/  LOP3.LUT R46, R11.reuse, 0xffff0000, RZ, 0xc0, !PT ;  /* 0xffff00000b2e7812 */ /* 0x040fe200078ec0ff */
[----:B------:R-:W-:Y:S01]  /*4650*/  IMAD.U32 R11, R11, 0x10000, RZ ;  /* 0x000100000b0b7824 */ /* 0x000fe200078e00ff */
[----:B------:R-:W-:Y:S01]  /*4660*/  SHF.R.U32.HI R45, RZ, 0x10, R45 ;  /* 0x00000010ff2d7819 */ /* 0x000fe2000001162d */
[C---:B------:R-:W-:Y:S02]  /*4670*/  FMUL.FTZ R49, R48.reuse, R47 ;  /* 0x0000002f30317220 */ /* 0x040fe40000410000 */
[-C--:B------:R-:W-:Y:S01]  /*4680*/  FMUL.FTZ R48, R48, R46.reuse ;  /* 0x0000002e30307220 */ /* 0x080fe20000410000 */
[----:B------:R-:W-:Y:S01]  /*4690*/  PRMT R45, R105, 0x5432, R45 ;  /* 0x00005432692d7816 */ /* 0x000fe2000000002d */
[----:B------:R-:W-:-:S02]  /*46a0*/  FFMA.FTZ R46, R13, R46, -R49 ;  /* 0x0000002e0d2e7223 */ /* 0x000fc40000010831 */
[----:B------:R-:W-:Y:S01]  /*46b0*/  FFMA.FTZ R13, R13, R47, R48 ;  /* 0x0000002f0d0d7223 */ /* 0x000fe20000010030 */
[----:B------:R-:W-:Y:S01]  /*46c0*/  LOP3.LUT R48, R14, 0xffff0000, RZ, 0xc0, !PT ;  /* 0xffff00000e307812 */ /* 0x000fe200078ec0ff */
[C---:B------:R-:W-:Y:S01]  /*46d0*/  IMAD.U32 R47, R106.reuse, 0x10000, RZ ;  /* 0x000100006a2f7824 */ /* 0x040fe200078e00ff */
[----:B------:R-:W-:Y:S01]  /*46e0*/  LOP3.LUT R106, R106, 0xffff0000, RZ, 0xc0, !PT ;  /* 0xffff00006a6a7812 */ /* 0x000fe200078ec0ff */
[C---:B------:R-:W-:Y:S01]  /*46f0*/  IMAD.U32 R49, R45.reuse, 0x10000, RZ ;  /* 0x000100002d317824 */ /* 0x040fe200078e00ff */
[----:B------:R-:W-:Y:S01]  /*4700*/  LOP3.LUT R45, R45, 0xffff0000, RZ, 0xc0, !PT ;  /* 0xffff00002d2d7812 */ /* 0x000fe200078ec0ff */
[----:B------:R-:W-:Y:S01]  /*4710*/  FMUL.FTZ R50, R48, R47 ;  /* 0x0000002f30327220 */ /* 0x000fe20000410000 */
[----:B------:R-:W-:Y:S02]  /*4720*/  IMAD.U32 R14, R14, 0x10000, RZ ;  /* 0x000100000e0e7824 */ /* 0x000fe400078e00ff */
[-C--:B------:R-:W-:Y:S01]  /*4730*/  FMUL.FTZ R48, R48, R49.reuse ;  /* 0x0000003130307220 */ /* 0x080fe20000410000 */
[----:B------:R-:W-:Y:S01]  /*4740*/  F2FP.BF16.F32.PACK_AB R13, R13, R46 ;  /* 0x0000002e0d0d723e */ /* 0x000fe200000010ff */
[----:B------:R-:W-:-:S02]  /*4750*/  FFMA.FTZ R50, R14, R49, -R50 ;  /* 0x000000310e327223 */ /* 0x000fc40000010832 */
[----:B------:R-:W-:Y:S01]  /*4760*/  FFMA.FTZ R48, R14, R47, R48 ;  /* 0x0000002f0e307223 */ /* 0x000fe20000010030 */
[C---:B------:R-:W-:Y:S01]  /*4770*/  LOP3.LUT R14, R15.reuse, 0xffff0000, RZ, 0xc0, !PT ;  /* 0xffff00000f0e7812 */ /* 0x040fe200078ec0ff */
[----:B------:R-:W-:-:S04]  /*4780*/  IMAD.U32 R15, R15, 0x10000, RZ ;  /* 0x000100000f0f7824 */ /* 0x000fc800078e00ff */
[C---:B------:R-:W-:Y:S01]  /*4790*/  FMUL.FTZ R47, R14.reuse, R106 ;  /* 0x0000006a0e2f7220 */ /* 0x040fe20000410000 */
[----:B------:R-:W-:-:S03]  /*47a0*/  FMUL.FTZ R14, R14, R45 ;  /* 0x0000002d0e0e7220 */ /* 0x000fc60000410000 */
[C---:B------:R-:W-:Y:S01]  /*47b0*/  FFMA.FTZ R47, R15.reuse, R45, -R47 ;  /* 0x0000002d0f2f7223 */ /* 0x040fe2000001082f */
[----:B------:R-:W-:Y:S01]  /*47c0*/  FFMA.FTZ R14, R15, R106, R14 ;  /* 0x0000006a0f0e7223 */ /* 0x000fe2000001000e */
[C---:B------:R-:W-:Y:S01]  /*47d0*/  LOP3.LUT R15, R12.reuse, 0xffff0000, RZ, 0xc0, !PT ;  /* 0xffff00000c0f7812 */ /* 0x040fe200078ec0ff */
[----:B------:R-:W-:-:S04]  /*47e0*/  IMAD.U32 R12, R12, 0x10000, RZ ;  /* 0x000100000c0c7824 */ /* 0x000fc800078e00ff */
[C---:B------:R-:W-:Y:S01]  /*47f0*/  FMUL.FTZ R45, R15.reuse, R44 ;  /* 0x0000002c0f2d7220 */ /* 0x040fe20000410000 */
[----:B------:R-:W-:-:S03]  /*4800*/  FMUL.FTZ R15, R15, R11 ;  /* 0x0000000b0f0f7220 */ /* 0x000fc60000410000 */
[C---:B------:R-:W-:Y:S01]  /*4810*/  FFMA.FTZ R45, R12.reuse, R11, -R45 ;  /* 0x0000000b0c2d7223 */ /* 0x040fe2000001082d */
[----:B------:R-:W-:Y:S01]  /*4820*/  FFMA.FTZ R12, R12, R44, R15 ;  /* 0x0000002c0c0c7223 */ /* 0x000fe2000001000f */
[----:B------:R-:W-:Y:S02]  /*4830*/  F2FP.BF16.F32.PACK_AB R15, R14, R47 ;  /* 0x0000002f0e0f723e */ /* 0x000fe400000010ff */
[----:B------:R-:W-:Y:S02]  /*4840*/  F2FP.BF16.F32.PACK_AB R14, R48, R50 ;  /* 0x00000032300e723e */ /* 0x000fe400000010ff */
[----:B------:R-:W-:-:S07]  /*4850*/  F2FP.BF16.F32.PACK_AB R12, R12, R45 ;  /* 0x0000002d0c0c723e */ /* 0x000fce00000010ff */
.L_x_1413:
[----:B------:R-:W-:Y:S05]  /*4860*/  BSYNC B2 ;  /* 0x0000000000027941 */ /* 0x000fea0003800000 */
.L_x_1412:
[----:B------:R-:W3:Y:S01]  /*4870*/  LDL R11, [R1+0x4c] ;  /* 0x00004c00010b7983 */ /* 0x000ee20000100800 */
[----:B--2---:R-:W-:-:S04]  /*4880*/  LEA R44, P3, R137, R60, 0x1 ;  /* 0x0000003c892c7211 */ /* 0x004fc800078608ff */
[----:B---3--:R-:W-:-:S05]  /*4890*/  LEA.HI.X R45, R137, R61, R11, 0x1, P3 ;  /* 0x0000003d892d7211 */ /* 0x008fca00018f0c0b */
[----:B------:R1:W-:Y:S04]  /*48a0*/  ST.E.128 desc[UR52][R44.64], R12 ;  /* 0x0000000c2c007985 */ /* 0x0003e8000c101d34 */
.L_x_1411:
[----:B------:R-:W-:Y:S05]  /*48b0*/  BSYNC B1 ;  /* 0x0000000000017941 */ /* 0x000fea0003800000 */
.L_x_1410:
[----:B------:R-:W-:Y:S01]  /*48c0*/  LOP3.LUT P3, RZ, R28, 0x10, RZ, 0xc0, !PT ;  /* 0x000000101cff7812 */ /* 0x000fe2000786c0ff */
[----:B------:R-:W-:-:S12]  /*48d0*/  BSSY B1, `(.L_x_1414) ;  /* 0x0000038000017945 */ /* 0x000fd80003800000 */
[----:B------:R-:W-:Y:S05]  /*48e0*/  @!P3 BRA `(.L_x_1415) ;  /* 0x0000000000d8b947 */ /* 0x000fea0003800000 */
[----:B-1-34-:R-:W3:Y:S04]  /*48f0*/  LDL R12, [R1+0x48] ;  /* 0x00004800010c7983 */ /* 0x01aee80000100800 */
[----:B------:R-:W4:Y:S01]  /*4900*/  LDL R11, [R1+0x50] ;  /* 0x00005000010b7983 */ /* 0x000f220000100800 */
[C---:B--2---:R-:W-:Y:S01]  /*4910*/  LEA R44, P3, R136.reuse, R60, 0x1 ;  /* 0x0000003c882c7211 */ /* 0x044fe200078608ff */
[----:B------:R-:W-:Y:S03]  /*4920*/  BSSY B2, `(.L_x_1416) ;  /* 0x0000031000027945 */ /* 0x000fe60003800000 */
[----:B---3--:R-:W-:Y:S02]  /*4930*/  LEA.HI.X R45, R136, R61, R12, 0x1, P3 ;  /* 0x0000003d882d7211 */ /* 0x008fe400018f0c0c */
[----:B------:R1:W2:Y:S01]  /*4940*/  LDS.128 R12, [R64+0x19000] ;  /* 0x01900000400c7984 */ /* 0x0002a20000000c00 */
[----:B----4-:R-:W-:-:S13]  /*4950*/  ISETP.GE.AND P3, PT, R11, R97, PT ;  /* 0x000000610b00720c */ /* 0x010fda0003f66270 */
[----:B-1----:R-:W-:Y:S05]  /*4960*/  @P3 BRA `(.L_x_1417) ;  /* 0x0000000000b03947 */ /* 0x002fea0003800000 */
[--C-:B------:R-:W-:Y:S02]  /*4970*/  SHF.R.U64 R46, R40, 0x10, R41.reuse ;  /* 0x00000010282e7819 */ /* 0x100fe40000001229 */
[----:B------:R-:W-:Y:S02]  /*4980*/  SHF.R.U32.HI R40, RZ, 0x10, R41 ;  /* 0x00000010ff287819 */ /* 0x000fe40000011629 */
[----:B------:R-:W-:Y:S01]  /*4990*/  SHF.R.U64 R41, R42, 0x10, R43 ;  /* 0x000000102a297819 */ /* 0x000fe2000000122b */
[----:B--2---:R-:W-:Y:S01]  /*49a0*/  IMAD.U32 R42, R13, 0x10000, RZ ;  /* 0x000100000d2a7824 */ /* 0x004fe200078e00ff */
[----:B------:R-:W-:Y:S02]  /*49b0*/  PRMT R11, R103, 0x5410, R46 ;  /* 0x00005410670b7816 */ /* 0x000fe4000000002e */
[----:B------:R-:W-:Y:S02]  /*49c0*/  PRMT R41, R104, 0x5410, R41 ;  /* 0x0000541068297816 */ /* 0x000fe40000000029 */
[----:B------:R-:W-:-:S02]  /*49d0*/  LOP3.LUT R46, R13, 0xffff0000, RZ, 0xc0, !PT ;  /* 0xffff00000d2e7812 */ /* 0x000fc400078ec0ff */
[C---:B------:R-:W-:Y:S01]  /*49e0*/  LOP3.LUT R47, R41.reuse, 0xffff0000, RZ, 0xc0, !PT ;  /* 0xffff0000292f7812 */ /* 0x040fe200078ec0ff */
[----:B------:R-:W-:Y:S01]  /*49f0*/  IMAD.U32 R41, R41, 0x10000, RZ ;  /* 0x0001000029297824 */ /* 0x000fe200078e00ff */
[----:B------:R-:W-:Y:S02]  /*4a00*/  LOP3.LUT R49, R11, 0xffff0000, RZ, 0xc0, !PT ;  /* 0xffff00000b317812 */ /* 0x000fe400078ec0ff */
[----:B------:R-:W-:Y:S01]  /*4a10*/  SHF.R.U32.HI R43, RZ, 0x10, R43 ;  /* 0x00000010ff2b7819 */ /* 0x000fe2000001162b */
[C---:B------:R-:W-:Y:S01]  /*4a20*/  FMUL.FTZ R13, R46.reuse, R47 ;  /* 0x0000002f2e0d7220 */ /* 0x040fe20000410000 */
[----:B------:R-:W-:Y:S01]  /*4a30*/  PRMT R40, R103, 0x5432, R40 ;  /* 0x0000543267287816 */ /* 0x000fe20000000028 */
[-C--:B------:R-:W-:Y:S01]  /*4a40*/  FMUL.FTZ R46, R46, R49.reuse ;  /* 0x000000312e2e7220 */ /* 0x080fe20000410000 */
[----:B------:R-:W-:Y:S01]  /*4a50*/  PRMT R43, R104, 0x5432, R43 ;  /* 0x00005432682b7816 */ /* 0x000fe2000000002b */
[C---:B------:R-:W-:Y:S02]  /*4a60*/  FFMA.FTZ R13, R42.reuse, R49, -R13 ;  /* 0x000000312a0d7223 */ /* 0x040fe4000001080d */
[----:B------:R-:W-:Y:S01]  /*4a70*/  FFMA.FTZ R42, R42, R47, R46 ;  /* 0x0000002f2a2a7223 */ /* 0x000fe2000001002e */
[----:B------:R-:W-:Y:S01]  /*4a80*/  LOP3.LUT R46, R14, 0xffff0000, RZ, 0xc0, !PT ;  /* 0xffff00000e2e7812 */ /* 0x000fe200078ec0ff */
[C---:B------:R-:W-:Y:S01]  /*4a90*/  IMAD.U32 R47, R43.reuse, 0x10000, RZ ;  /* 0x000100002b2f7824 */ /* 0x040fe200078e00ff */
[----:B------:R-:W-:Y:S01]  /*4aa0*/  LOP3.LUT R43, R43, 0xffff0000, RZ, 0xc0, !PT ;  /* 0xffff00002b2b7812 */ /* 0x000fe200078ec0ff */
[----:B------:R-:W-:Y:S01]  /*4ab0*/  IMAD.U32 R49, R40, 0x10000, RZ ;  /* 0x0001000028317824 */ /* 0x000fe200078e00ff */
[----:B------:R-:W-:Y:S01]  /*4ac0*/  F2FP.BF16.F32.PACK_AB R13, R42, R13 ;  /* 0x0000000d2a0d723e */ /* 0x000fe200000010ff */
[----:B------:R-:W-:Y:S01]  /*4ad0*/  FMUL.FTZ R51, R46, R47 ;  /* 0x0000002f2e337220 */ /* 0x000fe20000410000 */
[----:B------:R-:W-:-:S02]  /*4ae0*/  IMAD.U32 R14, R14, 0x10000, RZ ;  /* 0x000100000e0e7824 */ /* 0x000fc400078e00ff */
[-C--:B------:R-:W-:Y:S02]  /*4af0*/  FMUL.FTZ R46, R46, R49.reuse ;  /* 0x000000312e2e7220 */ /* 0x080fe40000410000 */
[C---:B------:R-:W-:Y:S02]  /*4b00*/  FFMA.FTZ R48, R14.reuse, R49, -R51 ;  /* 0x000000310e307223 */ /* 0x040fe40000010833 */
[----:B------:R-:W-:Y:S01]  /*4b10*/  FFMA.FTZ R47, R14, R47, R46 ;  /* 0x0000002f0e2f7223 */ /* 0x000fe2000001002e */
[----:B------:R-:W-:Y:S02]  /*4b20*/  LOP3.LUT R14, R40, 0xffff0000, RZ, 0xc0, !PT ;  /* 0xffff0000280e7812 */ /* 0x000fe400078ec0ff */
[C---:B------:R-:W-:Y:S01]  /*4b30*/  LOP3.LUT R40, R15.reuse, 0xffff0000, RZ, 0xc0, !PT ;  /* 0xffff00000f287812 */ /* 0x040fe200078ec0ff */
[----:B------:R-:W-:-:S04]  /*4b40*/  IMAD.U32 R15, R15, 0x10000, RZ ;  /* 0x000100000f0f7824 */ /* 0x000fc800078e00ff */
[C---:B------:R-:W-:Y:S01]  /*4b50*/  FMUL.FTZ R46, R40.reuse, R43 ;  /* 0x0000002b282e7220 */ /* 0x040fe20000410000 */
[----:B------:R-:W-:-:S03]  /*4b60*/  FMUL.FTZ R40, R40, R14 ;  /* 0x0000000e28287220 */ /* 0x000fc60000410000 */
[C---:B------:R-:W-:Y:S01]  /*4b70*/  FFMA.FTZ R14, R15.reuse, R14, -R46 ;  /* 0x0000000e0f0e7223 */ /* 0x040fe2000001082e */
[----:B------:R-:W-:Y:S01]  /*4b80*/  FFMA.FTZ R15, R15, R43, R40 ;  /* 0x0000002b0f0f7223 */ /* 0x000fe20000010028 */
[----:B------:R-:W-:Y:S01]  /*4b90*/  IMAD.U32 R40, R11, 0x10000, RZ ;  /* 0x000100000b287824 */ /* 0x000fe200078e00ff */
[C---:B------:R-:W-:Y:S01]  /*4ba0*/  LOP3.LUT R11, R12.reuse, 0xffff0000, RZ, 0xc0, !PT ;  /* 0xffff00000c0b7812 */ /* 0x040fe200078ec0ff */
[----:B------:R-:W-:Y:S02]  /*4bb0*/  IMAD.U32 R12, R12, 0x10000, RZ ;  /* 0x000100000c0c7824 */ /* 0x000fe400078e00ff */
[----:B------:R-:W-:Y:S02]  /*4bc0*/  F2FP.BF16.F32.PACK_AB R15, R15, R14 ;  /* 0x0000000e0f0f723e */ /* 0x000fe400000010ff */
[C---:B------:R-:W-:Y:S01]  /*4bd0*/  FMUL.FTZ R43, R11.reuse, R41 ;  /* 0x000000290b2b7220 */ /* 0x040fe20000410000 */
[----:B------:R-:W-:Y:S01]  /*4be0*/  FMUL.FTZ R46, R11, R40 ;  /* 0x000000280b2e7220 */ /* 0x000fe20000410000 */
[----:B------:R-:W-:-:S02]  /*4bf0*/  F2FP.BF16.F32.PACK_AB R14, R47, R48 ;  /* 0x000000302f0e723e */ /* 0x000fc400000010ff */
[C---:B------:R-:W-:Y:S01]  /*4c00*/  FFMA.FTZ R43, R12.reuse, R40, -R43 ;  /* 0x000000280c2b7223 */ /* 0x040fe2000001082b */
[----:B------:R-:W-:-:S05]  /*4c10*/  FFMA.FTZ R46, R12, R41, R46 ;  /* 0x000000290c2e7223 */ /* 0x000fca000001002e */
[----:B------:R-:W-:-:S07]  /*4c20*/  F2FP.BF16.F32.PACK_AB R12, R46, R43 ;  /* 0x0000002b2e0c723e */ /* 0x000fce00000010ff */
.L_x_1417:
[----:B------:R-:W-:Y:S05]  /*4c30*/  BSYNC B2 ;  /* 0x0000000000027941 */ /* 0x000fea0003800000 */
.L_x_1416:
[----:B--2---:R1:W-:Y:S02]  /*4c40*/  ST.E.128 desc[UR52][R44.64], R12 ;  /* 0x0000000c2c007985 */ /* 0x0043e4000c101d34 */
.L_x_1415:
[----:B------:R-:W-:Y:S05]  /*4c50*/  BSYNC B1 ;  /* 0x0000000000017941 */ /* 0x000fea0003800000 */
.L_x_1414:
[----:B------:R-:W-:-:S13]  /*4c60*/  LOP3.LUT P3, RZ, R28, 0x20, RZ, 0xc0, !PT ;  /* 0x000000201cff7812 */ /* 0x000fda000786c0ff */
        /* <DEDUP_REMOVED lines=9> */
[----:B------:R-:W-:Y:S02]  /*4d00*/  SHF.R.U64 R43, R38, 0x10, R39 ;  /* 0x00000010262b7819 */ /* 0x000fe40000001227 */
[--C-:B------:R-:W-:Y:S01]  /*4d10*/  SHF.R.U64 R44, R36, 0x10, R37.reuse ;  /* 0x00000010242c7819 */ /* 0x100fe20000001225 */
[C---:B--2---:R-:W-:Y:S01]  /*4d20*/  IMAD.U32 R36, R14.reuse, 0x10000, RZ ;  /* 0x000100000e247824 */ /* 0x044fe200078e00ff */
[----:B------:R-:W-:Y:S02]  /*4d30*/  SHF.R.U32.HI R42, RZ, 0x10, R37 ;  /* 0x00000010ff2a7819 */ /* 0x000fe40000011625 */
[----:B------:R-:W-:Y:S02]  /*4d40*/  SHF.R.U32.HI R45, RZ, 0x10, R39 ;  /* 0x00000010ff2d7819 */ /* 0x000fe40000011627 */
[----:B------:R-:W-:Y:S01]  /*4d50*/  LOP3.LUT R37, R14, 0xffff0000, RZ, 0xc0, !PT ;  /* 0xffff00000e257812 */ /* 0x000fe200078ec0ff */
[C---:B------:R-:W-:Y:S01]  /*4d60*/  IMAD.U32 R14, R15.reuse, 0x10000, RZ ;  /* 0x000100000f0e7824 */ /* 0x040fe200078e00ff */
[----:B------:R-:W-:-:S02]  /*4d70*/  LOP3.LUT R11, R15, 0xffff0000, RZ, 0xc0, !PT ;  /* 0xffff00000f0b7812 */ /* 0x000fc400078ec0ff */
[C---:B------:R-:W-:Y:S02]  /*4d80*/  PRMT R39, R102.reuse, 0x5410, R43 ;  /* 0x0000541066277816 */ /* 0x040fe4000000002b */
[----:B------:R-:W-:Y:S02]  /*4d90*/  PRMT R15, R101, 0x5410, R44 ;  /* 0x00005410650f7816 */ /* 0x000fe4000000002c */
[----:B------:R-:W-:Y:S02]  /*4da0*/  PRMT R102, R102, 0x5432, R45 ;  /* 0x0000543266667816 */ /* 0x000fe4000000002d */
[----:B------:R-:W-:Y:S02]  /*4db0*/  LOP3.LUT R43, R13, 0xffff0000, RZ, 0xc0, !PT ;  /* 0xffff00000d2b7812 */ /* 0x000fe400078ec0ff */
[----:B------:R-:W-:Y:S01]  /*4dc0*/  LOP3.LUT R46, R39, 0xffff0000, RZ, 0xc0, !PT ;  /* 0xffff0000272e7812 */ /* 0x000fe200078ec0ff */
[C---:B------:R-:W-:Y:S01]  /*4dd0*/  IMAD.U32 R38, R102.reuse, 0x10000, RZ ;  /* 0x0001000066267824 */ /* 0x040fe200078e00ff */
[----:B------:R-:W-:Y:S01]  /*4de0*/  PRMT R101, R101, 0x5432, R42 ;  /* 0x0000543265657816 */ /* 0x000fe2000000002a */
[----:B------:R-:W-:Y:S01]  /*4df0*/  IMAD.U32 R42, R13, 0x10000, RZ ;  /* 0x000100000d2a7824 */ /* 0x000fe200078e00ff */
[----:B------:R-:W-:Y:S01]  /*4e00*/  LOP3.LUT R44, R15, 0xffff0000, RZ, 0xc0, !PT ;  /* 0xffff00000f2c7812 */ /* 0x000fe200078ec0ff */
[----:B------:R-:W-:Y:S01]  /*4e10*/  FMUL.FTZ R13, R43, R46 ;  /* 0x0000002e2b0d7220 */ /* 0x000fe20000410000 */
[----:B------:R-:W-:Y:S01]  /*4e20*/  FMUL.FTZ R47, R37, R38 ;  /* 0x00000026252f7220 */ /* 0x000fe20000410000 */
[----:B------:R-:W-:Y:S01]  /*4e30*/  IMAD.U32 R45, R101, 0x10000, RZ ;  /* 0x00010000652d7824 */ /* 0x000fe200078e00ff */
[----:B------:R-:W-:Y:S01]  /*4e40*/  LOP3.LUT R102, R102, 0xffff0000, RZ, 0xc0, !PT ;  /* 0xffff000066667812 */ /* 0x000fe200078ec0ff */
[-C--:B------:R-:W-:Y:S01]  /*4e50*/  FMUL.FTZ R43, R43, R44.reuse ;  /* 0x0000002c2b2b7220 */ /* 0x080fe20000410000 */
[C---:B------:R-:W-:Y:S01]  /*4e60*/  FFMA.FTZ R13, R42.reuse, R44, -R13 ;  /* 0x0000002c2a0d7223 */ /* 0x040fe2000001080d */
[----:B------:R-:W-:Y:S01]  /*4e70*/  LOP3.LUT R101, R101, 0xffff0000, RZ, 0xc0, !PT ;  /* 0xffff000065657812 */ /* 0x000fe200078ec0ff */
[----:B------:R-:W-:Y:S01]  /*4e80*/  FMUL.FTZ R37, R37, R45 ;  /* 0x0000002d25257220 */ /* 0x000fe20000410000 */
[----:B------:R-:W-:Y:S01]  /*4e90*/  FFMA.FTZ R42, R42, R46, R43 ;  /* 0x0000002e2a2a7223 */ /* 0x000fe2000001002b */
[C---:B------:R-:W-:Y:S01]  /*4ea0*/  LOP3.LUT R44, R12.reuse, 0xffff0000, RZ, 0xc0, !PT ;  /* 0xffff00000c2c7812 */ /* 0x040fe200078ec0ff */
[----:B------:R-:W-:-:S02]  /*4eb0*/  IMAD.U32 R43, R12, 0x10000, RZ ;  /* 0x000100000c2b7824 */ /* 0x000fc400078e00ff */
[C---:B------:R-:W-:Y:S01]  /*4ec0*/  FFMA.FTZ R12, R36.reuse, R45, -R47 ;  /* 0x0000002d240c7223 */ /* 0x040fe2000001082f */
[----:B------:R-:W-:Y:S02]  /*4ed0*/  IMAD.U32 R39, R39, 0x10000, RZ ;  /* 0x0001000027277824 */ /* 0x000fe400078e00ff */
[----:B------:R-:W-:Y:S01]  /*4ee0*/  FMUL.FTZ R45, R11, R102 ;  /* 0x000000660b2d7220 */ /* 0x000fe20000410000 */
[----:B------:R-:W-:Y:S02]  /*4ef0*/  IMAD.U32 R15, R15, 0x10000, RZ ;  /* 0x000100000f0f7824 */ /* 0x000fe400078e00ff */
[----:B------:R-:W-:Y:S01]  /*4f00*/  FFMA.FTZ R37, R36, R38, R37 ;  /* 0x0000002624257223 */ /* 0x000fe20000010025 */
[----:B------:R-:W-:Y:S01]  /*4f10*/  FMUL.FTZ R11, R11, R101 ;  /* 0x000000650b0b7220 */ /* 0x000fe20000410000 */
        /* <DEDUP_REMOVED lines=9> */
[----:B------:R-:W-:-:S07]  /*4fb0*/  F2FP.BF16.F32.PACK_AB R12, R39, R36 ;  /* 0x00000024270c723e */ /* 0x000fce00000010ff */
.L_x_1419:
[----:B------:R-:W-:Y:S05]  /*4fc0*/  BSYNC B1 ;  /* 0x0000000000017941 */ /* 0x000fea0003800000 */
.L_x_1418:
[----:B--2---:R1:W-:Y:S01]  /*4fd0*/  ST.E.128 desc[UR52][R40.64], R12 ;  /* 0x0000000c28007985 */ /* 0x0043e2000c101d34 */
[----:B------:R-:W-:Y:S05]  /*4fe0*/  BRA `(.L_x_1397) ;  /* 0x0000002400107947 */ /* 0x000fea0003800000 */
.L_x_1390:
        /* <DEDUP_REMOVED lines=13> */
[----:B0-----:R-:W-:-:S02]  /*50c0*/  VIADD R37, R36, 0xffffff80 ;  /* 0xffffff8024257836 */ /* 0x001fc40000000000 */
[----:B------:R-:W-:-:S05]  /*50d0*/  VIADD R36, R36, 0xffffff80 ;  /* 0xffffff8024247836 */ /* 0x000fca0000000000 */
[----:B------:R-:W-:-:S04]  /*50e0*/  LEA.HI R36, R36, R37, RZ, 0x1 ;  /* 0x0000002524247211 */ /* 0x000fc800078f08ff */
[----:B------:R-:W-:-:S04]  /*50f0*/  SHF.R.S32.HI R36, RZ, 0x1, R36 ;  /* 0x00000001ff247819 */ /* 0x000fc80000011424 */
[----:B------:R-:W-:Y:S02]  /*5100*/  ISETP.GE.AND P3, PT, R36, R85, PT ;  /* 0x000000552400720c */ /* 0x000fe40003f66270 */
[----:B------:R-:W-:-:S11]  /*5110*/  CS2R R36, SRZ ;  /* 0x0000000000247805 */ /* 0x000fd6000001ff00 */
[----:B------:R-:W-:Y:S05]  /*5120*/  @P3 BRA `(.L_x_1421) ;  /* 0x00000000007c3947 */ /* 0x000fea0003800000 */
        /* <DEDUP_REMOVED lines=31> */
.L_x_1421:
[----:B------:R-:W-:Y:S05]  /*5320*/  BSYNC B1 ;  /* 0x0000000000017941 */ /* 0x000fea0003800000 */
.L_x_1420:
        /* <DEDUP_REMOVED lines=43> */
.L_x_1422:
[----:B------:R-:W-:Y:S01]  /*55e0*/  IMAD R34, R22, 0x8, R2 ;  /* 0x0000000816227824 */ /* 0x000fe200078e0202 */
[----:B------:R-:W-:Y:S01]  /*55f0*/  SHF.L.U32 R86, R147, 0x1f, RZ ;  /* 0x0000001f93567819 */ /* 0x000fe200000006ff */
[----:B------:R-:W-:Y:S03]  /*5600*/  BSSY B1, `(.L_x_1423) ;  /* 0x0000003000017945 */ /* 0x000fe60003800000 */
[----:B------:R-:W0:Y:S02]  /*5610*/  SYNCS.PHASECHK.TRANS64.TRYWAIT P4, [R34+URZ+0x2d890], R86 ;  /* 0x02d89056220075a7 */ /* 0x000e24000808017f */
[----:B0-----:R-:W-:Y:S05]  /*5620*/  @!P4 BRA `(.L_x_1424) ;  /* 0x000001f8004cc947 */ /* 0x001fea0003800000 */
.L_x_1744:
[----:B------:R-:W-:Y:S05]  /*5630*/  BSYNC B1 ;  /* 0x0000000000017941 */ /* 0x000fea0003800000 */
.L_x_1423:
[----:B------:R-:W-:-:S03]  /*5640*/  UMOV UR4, 0xffffffff ;  /* 0xffffffff00047882 */ /* 0x000fc60000000000 */
[----:B------:R-:W-:Y:S05]  /*5650*/  BRA.DIV UR4, `(.L_x_1425) ;  /* 0x000001fa04547947 */ /* 0x000fea000b800000 */
[----:B------:R1:W2:Y:S04]  /*5660*/  SHFL.IDX PT, R89, R61, RZ, 0x1e1f ;  /* 0x001e1fff3d597589 */ /* 0x0002a800000e0000 */
[----:B------:R1:W3:Y:S02]  /*5670*/  SHFL.IDX PT, R88, R60, RZ, 0x1e1f ;  /* 0x001e1fff3c587589 */ /* 0x0002e400000e0000 */
.L_x_1748:
[----:B------:R-:W-:Y:S05]  /*5680*/  @P3 BRA `(.L_x_1397) ;  /* 0x0000001c00683947 */ /* 0x000fea0003800000 */
[----:B------:R-:W4:Y:S01]  /*5690*/  LDC R11, c[0x0][0x2f4] ;  /* 0x0000bd00ff0b7b82 */ /* 0x000f220000000800 */
[----:B------:R-:W-:Y:S01]  /*56a0*/  ISETP.NE.AND P3, PT, R29, RZ, PT ;  /* 0x000000ff1d00720c */ /* 0x000fe20003f65270 */
[----:B------:R-:W-:Y:S01]  /*56b0*/  BSSY B1, `(.L_x_1426) ;  /* 0x0000080000017945 */ /* 0x000fe20003800000 */
[----:B----4-:R-:W-:-:S11]  /*56c0*/  IMAD.IADD R101, R11, 0x1, -R98 ;  /* 0x000000010b657824 */ /* 0x010fd600078e0a62 */
[----:B------:R-:W-:Y:S05]  /*56d0*/  @!P3 BRA `(.L_x_1427) ;  /* 0x0000000400f4b947 */ /* 0x000fea0003800000 */
[----:B-1----:R-:W4:Y:S04]  /*56e0*/  LDL R60, [R1+0x20] ;  /* 0x00002000013c7983 */ /* 0x002f280000100800 */
[----:B------:R-:W5:Y:S04]  /*56f0*/  LDL R15, [R1+0x24] ;  /* 0x00002400010f7983 */ /* 0x000f680000100800 */
[----:B------:R-:W2:Y:S01]  /*5700*/  LDL R14, [R1+0x28] ;  /* 0x00002800010e7983 */ /* 0x000ea20000100800 */
[----:B------:R-:W-:Y:S01]  /*5710*/  SEL R12, R98, R101, !P0 ;  /* 0x00000065620c7207 */ /* 0x000fe20004000000 */
[----:B------:R-:W-:Y:S01]  /*5720*/  BSSY B2, `(.L_x_1428) ;  /* 0x0000072000027945 */ /* 0x000fe20003800000 */
[----:B------:R-:W-:-:S02]  /*5730*/  ISETP.GE.AND P3, PT, R18, R97, PT ;  /* 0x000000611200720c */ /* 0x000fc40003f66270 */
[----:B------:R-:W-:-:S04]  /*5740*/  SHF.R.S32.HI R13, RZ, 0x1f, R12 ;  /* 0x0000001fff0d7819 */ /* 0x000fc8000001140c */
[----:B------:R-:W-:-:S04]  /*5750*/  LEA.HI R13, R13, R12, RZ, 0x4 ;  /* 0x0000000c0d0d7211 */ /* 0x000fc800078f20ff */
[----:B------:R-:W-:-:S04]  /*5760*/  SHF.R.S32.HI R13, RZ, 0x4, R13 ;  /* 0x00000004ff0d7819 */ /* 0x000fc8000001140d */
[----:B------:R-:W-:-:S04]  /*5770*/  LEA.HI.SX32 R102, R5, R13, 0x1d ;  /* 0x0000000d05667211 */ /* 0x000fc800078feaff */
[----:B------:R-:W-:-:S04]  /*5780*/  SHF.R.S32.HI R12, RZ, 0x1f, R102 ;  /* 0x0000001fff0c7819 */ /* 0x000fc80000011466 */
[----:B------:R-:W-:Y:S01]  /*5790*/  LEA.HI R12, R12, R102, RZ, 0x2 ;  /* 0x000000660c0c7211 */ /* 0x000fe200078f10ff */
[----:B------:R-:W-:-:S04]  /*57a0*/  IMAD.SHL.U32 R102, R102, 0x8, RZ ;  /* 0x0000000866667824 */ /* 0x000fc800078e00ff */
[----:B------:R-:W-:-:S05]  /*57b0*/  IMAD.SHL.U32 R12, R12, 0x400, RZ ;  /* 0x000004000c0c7824 */ /* 0x000fca00078e00ff */
[----:B------:R-:W-:Y:S02]  /*57c0*/  LOP3.LUT R12, R12, 0x7ffff000, RZ, 0xc0, !PT ;  /* 0x7ffff0000c0c7812 */ /* 0x000fe400078ec0ff */
[----:B----4-:R-:W-:-:S04]  /*57d0*/  LOP3.LUT R13, R60, 0x18, R102, 0xf8, !PT ;  /* 0x000000183c0d7812 */ /* 0x010fc800078ef866 */
[----:B-----5:R-:W-:-:S04]  /*57e0*/  LOP3.LUT R13, R13, R15, RZ, 0x3c, !PT ;  /* 0x0000000f0d0d7212 */ /* 0x020fc800078e3cff */
[----:B--2---:R-:W-:-:S05]  /*57f0*/  IADD3 R12, R13, R12, R14 ;  /* 0x0000000c0d0c7210 */ /* 0x004fca0007ffe00e */
[C---:B------:R-:W-:Y:S02]  /*5800*/  IMAD R60, R22.reuse, 0x3000, R12 ;  /* 0x00003000163c7824 */ /* 0x040fe400078e020c */
[----:B------:R-:W-:Y:S02]  /*5810*/  IMAD R12, R22, 0x3000, R95 ;  /* 0x00003000160c7824 */ /* 0x000fe400078e025f */
[--C-:B------:R-:W-:Y:S02]  /*5820*/  IMAD R60, R60, 0x2, R2.reuse ;  /* 0x000000023c3c7824 */ /* 0x100fe400078e0202 */
[----:B------:R-:W-:-:S04]  /*5830*/  IMAD R12, R12, 0x2, R2 ;  /* 0x000000020c0c7824 */ /* 0x000fc800078e0202 */
[----:B------:R-:W1:Y:S04]  /*5840*/  LDS.128 R60, [R60+0x15400] ;  /* 0x015400003c3c7984 */ /* 0x000e680000000c00 */
[----:B------:R-:W2:Y:S01]  /*5850*/  LDS.128 R12, [R12+0x15400] ;  /* 0x015400000c0c7984 */ /* 0x000ea20000000c00 */
        /* <DEDUP_REMOVED lines=20> */
[----:B--2---:R-:W-:Y:S02]  /*59a0*/  IMAD.U32 R105, R13, 0x10000, RZ ;  /* 0x000100000d697824 */ /* 0x004fe400078e00ff */
        /* <DEDUP_REMOVED lines=73> */
.L_x_1429:
[----:B------:R-:W-:Y:S05]  /*5e40*/  BSYNC B2 ;  /* 0x0000000000027941 */ /* 0x000fea0003800000 */
.L_x_1428:
[----:B---3--:R-:W-:-:S04]  /*5e50*/  LEA R44, P3, R20, R88, 0x1 ;  /* 0x00000058142c7211 */ /* 0x008fc800078608ff */
[----:B------:R-:W-:Y:S02]  /*5e60*/  LEA.HI.X R45, R20, R89, R92, 0x1, P3 ;  /* 0x00000059142d7211 */ /* 0x000fe400018f0c5c */
[----:B------:R-:W-:-:S03]  /*5e70*/  ISETP.GE.AND P3, PT, R102, R11, PT ;  /* 0x0000000b6600720c */ /* 0x000fc60003f66270 */
[----:B--2---:R2:W-:Y:S10]  /*5e80*/  ST.E.128 desc[UR52][R44.64], R12 ;  /* 0x0000000c2c007985 */ /* 0x0045f4000c101d34 */
[----:B--2---:R-:W-:-:S05]  /*5e90*/  @!P3 IMAD.WIDE R12, R102, 0x2, R88 ;  /* 0x00000002660cb825 */ /* 0x004fca00078e0258 */
[----:B-1----:R4:W-:Y:S02]  /*5ea0*/  @!P3 ST.E.128 desc[UR52][R12.64], R60 ;  /* 0x0000003c0c00b985 */ /* 0x0029e4000c101d34 */
.L_x_1427:
[----:B------:R-:W-:Y:S05]  /*5eb0*/  BSYNC B1 ;  /* 0x0000000000017941 */ /* 0x000fea0003800000 */
.L_x_1426:
[----:B------:R-:W-:Y:S01]  /*5ec0*/  ISETP.NE.AND P3, PT, R30, RZ, PT ;  /* 0x000000ff1e00720c */ /* 0x000fe20003f65270 */
[----:B------:R-:W-:-:S12]  /*5ed0*/  BSSY B1, `(.L_x_1430) ;  /* 0x0000081000017945 */ /* 0x000fd80003800000 */
[----:B------:R-:W-:Y:S05]  /*5ee0*/  @!P3 BRA `(.L_x_1431) ;  /* 0x0000000400fcb947 */ /* 0x000fea0003800000 */
[----:B------:R-:W5:Y:S04]  /*5ef0*/  LDL R44, [R1+0x20] ;  /* 0x00002000012c7983 */ /* 0x000f680000100800 */
[----:B------:R-:W2:Y:S04]  /*5f00*/  LDL R15, [R1+0x24] ;  /* 0x00002400010f7983 */ /* 0x000ea80000100800 */
[----:B------:R-:W3:Y:S01]  /*5f10*/  LDL R14, [R1+0x28] ;  /* 0x00002800010e7983 */ /* 0x000ee20000100800 */
[----:B------:R-:W-:Y:S01]  /*5f20*/  LOP3.LUT P4, RZ, R16, 0x1, RZ, 0xc0, !PT ;  /* 0x0000000110ff7812 */ /* 0x000fe2000788c0ff */
[----:B------:R-:W-:Y:S01]  /*5f30*/  BSSY B2, `(.L_x_1432) ;  /* 0x0000074000027945 */ /* 0x000fe20003800000 */
[----:B------:R-:W-:-:S02]  /*5f40*/  ISETP.GE.AND P3, PT, R3, R97, PT ;  /* 0x000000610300720c */ /* 0x000fc40003f66270 */
        /* <DEDUP_REMOVED lines=10> */
[----:B-----5:R-:W-:-:S04]  /*5ff0*/  LOP3.LUT R13, R44, 0x18, R56, 0xf8, !PT ;  /* 0x000000182c0d7812 */ /* 0x020fc800078ef838 */
[----:B--2---:R-:W-:-:S04]  /*6000*/  LOP3.LUT R13, R13, R15, RZ, 0x3c, !PT ;  /* 0x0000000f0d0d7212 */ /* 0x004fc800078e3cff */
[----:B---3--:R-:W-:-:S05]  /*6010*/  IADD3 R12, R13, R12, R14 ;  /* 0x0000000c0d0c7210 */ /* 0x008fca0007ffe00e */
[C---:B------:R-:W-:Y:S02]  /*6020*/  IMAD R44, R22.reuse, 0x3000, R12 ;  /* 0x00003000162c7824 */ /* 0x040fe400078e020c */
[----:B------:R-:W-:Y:S02]  /*6030*/  IMAD R12, R22, 0x3000, R94 ;  /* 0x00003000160c7824 */ /* 0x000fe400078e025e */
[--C-:B------:R-:W-:Y:S02]  /*6040*/  IMAD R44, R44, 0x2, R2.reuse ;  /* 0x000000022c2c7824 */ /* 0x100fe400078e0202 */
[----:B------:R-:W-:-:S04]  /*6050*/  IMAD R12, R12, 0x2, R2 ;  /* 0x000000020c0c7824 */ /* 0x000fc800078e0202 */
[----:B------:R-:W2:Y:S04]  /*6060*/  LDS.128 R44, [R44+0x15400] ;  /* 0x015400002c2c7984 */ /* 0x000ea80000000c00 */
[----:B------:R-:W3:Y:S01]  /*6070*/  LDS.128 R12, [R12+0x15400] ;  /* 0x015400000c0c7984 */ /* 0x000ee20000000c00 */
[----:B------:R-:W-:Y:S05]  /*6080*/  @P3 BRA `(.L_x_1433) ;  /* 0x0000000400783947 */ /* 0x000fea0003800000 */
[----:B------:R-:W-:Y:S01]  /*6090*/  SHF.R.U32.HI R58, RZ, 0x10, R53 ;  /* 0x00000010ff3a7819 */ /* 0x000fe20000011635 */
[----:B-12---:R-:W-:Y:S01]  /*60a0*/  IMAD.U32 R61, R45, 0x10000, RZ ;  /* 0x000100002d3d7824 */ /* 0x006fe200078e00ff */
[--C-:B------:R-:W-:Y:S01]  /*60b0*/  SHF.R.U64 R40, R40, 0x10, R41.reuse ;  /* 0x0000001028287819 */ /* 0x100fe20000001229 */
[----:B---3--:R-:W-:Y:S01]  /*60c0*/  IMAD.U32 R59, R13, 0x10000, RZ ;  /* 0x000100000d3b7824 */ /* 0x008fe200078e00ff */
        /* <DEDUP_REMOVED lines=90> */
.L_x_1433:
[----:B------:R-:W-:Y:S05]  /*6670*/  BSYNC B2 ;  /* 0x0000000000027941 */ /* 0x000fea0003800000 */
.L_x_1432:
[----:B------:R-:W-:-:S04]  /*6680*/  LEA R40, P3, R21, R88, 0x1 ;  /* 0x0000005815287211 */ /* 0x000fc800078608ff */
[----:B------:R-:W-:Y:S02]  /*6690*/  LEA.HI.X R41, R21, R89, R91, 0x1, P3 ;  /* 0x0000005915297211 */ /* 0x000fe400018f0c5b */
[----:B------:R-:W-:-:S03]  /*66a0*/  ISETP.GE.AND P3, PT, R56, R11, PT ;  /* 0x0000000b3800720c */ /* 0x000fc60003f66270 */
[----:B---3--:R3:W-:Y:S10]  /*66b0*/  ST.E.128 desc[UR52][R40.64], R12 ;  /* 0x0000000c28007985 */ /* 0x0087f4000c101d34 */
[----:B---3--:R-:W-:-:S05]  /*66c0*/  @!P3 IMAD.WIDE R12, R56, 0x2, R88 ;  /* 0x00000002380cb825 */ /* 0x008fca00078e0258 */
[----:B--2---:R2:W-:Y:S02]  /*66d0*/  @!P3 ST.E.128 desc[UR52][R12.64], R44 ;  /* 0x0000002c0c00b985 */ /* 0x0045e4000c101d34 */
.L_x_1431:
[----:B------:R-:W-:Y:S05]  /*66e0*/  BSYNC B1 ;  /* 0x0000000000017941 */ /* 0x000fea0003800000 */
.L_x_1430:
[----:B------:R-:W-:-:S13]  /*66f0*/  ISETP.NE.AND P3, PT, R31, RZ, PT ;  /* 0x000000ff1f00720c */ /* 0x000fda0003f65270 */
[----:B------:R-:W-:Y:S05]  /*6700*/  @!P3 BRA `(.L_x_1397) ;  /* 0x0000000c0048b947 */ /* 0x000fea0003800000 */
[----:B------:R-:W5:Y:S04]  /*6710*/  LDL R40, [R1+0x20] ;  /* 0x0000200001287983 */ /* 0x000f680000100800 */
[----:B------:R-:W5:Y:S04]  /*6720*/  LDL R15, [R1+0x24] ;  /* 0x00002400010f7983 */ /* 0x000f680000100800 */
[----:B------:R-:W5:Y:S01]  /*6730*/  LDL R14, [R1+0x28] ;  /* 0x00002800010e7983 */ /* 0x000f620000100800 */
[----:B------:R-:W-:Y:S01]  /*6740*/  LOP3.LUT P4, RZ, R16, 0x2, RZ, 0xc0, !PT ;  /* 0x0000000210ff7812 */ /* 0x000fe2000788c0ff */
[----:B------:R-:W-:Y:S01]  /*6750*/  BSSY B1, `(.L_x_1434) ;  /* 0x0000076000017945 */ /* 0x000fe20003800000 */
[----:B--23--:R-:W-:-:S02]  /*6760*/  LEA R44, P3, R27, R88, 0x1 ;  /* 0x000000581b2c7211 */ /* 0x00cfc400078608ff */
[----:B------:R-:W-:Y:S02]  /*6770*/  SEL R101, R98, R101, !P4 ;  /* 0x0000006562657207 */ /* 0x000fe40006000000 */
[----:B------:R-:W-:Y:S02]  /*6780*/  LEA.HI.X R45, R27, R89, R90, 0x1, P3 ;  /* 0x000000591b2d7211 */ /* 0x000fe400018f0c5a */
[----:B----4-:R-:W-:Y:S02]  /*6790*/  SHF.R.S32.HI R12, RZ, 0x1f, R101 ;  /* 0x0000001fff0c7819 */ /* 0x010fe40000011465 */
[----:B------:R-:W-:Y:S02]  /*67a0*/  ISETP.GE.AND P3, PT, R4, R97, PT ;  /* 0x000000610400720c */ /* 0x000fe40003f66270 */
[----:B------:R-:W-:-:S04]  /*67b0*/  LEA.HI R12, R12, R101, RZ, 0x4 ;  /* 0x000000650c0c7211 */ /* 0x000fc800078f20ff */
[----:B------:R-:W-:-:S04]  /*67c0*/  SHF.R.S32.HI R12, RZ, 0x4, R12 ;  /* 0x00000004ff0c7819 */ /* 0x000fc8000001140c */
[----:B------:R-:W-:-:S04]  /*67d0*/  LEA.HI.SX32 R12, R7, R12, 0x1d ;  /* 0x0000000c070c7211 */ /* 0x000fc800078feaff */
[----:B------:R-:W-:Y:S01]  /*67e0*/  SHF.R.S32.HI R13, RZ, 0x1f, R12 ;  /* 0x0000001fff0d7819 */ /* 0x000fe2000001140c */
[----:B------:R-:W-:-:S03]  /*67f0*/  IMAD.SHL.U32 R46, R12, 0x8, RZ ;  /* 0x000000080c2e7824 */ /* 0x000fc600078e00ff */
[----:B------:R-:W-:-:S05]  /*6800*/  LEA.HI R13, R13, R12, RZ, 0x2 ;  /* 0x0000000c0d0d7211 */ /* 0x000fca00078f10ff */
[----:B------:R-:W-:-:S05]  /*6810*/  IMAD.SHL.U32 R13, R13, 0x400, RZ ;  /* 0x000004000d0d7824 */ /* 0x000fca00078e00ff */
[----:B------:R-:W-:Y:S02]  /*6820*/  LOP3.LUT R13, R13, 0x7ffff000, RZ, 0xc0, !PT ;  /* 0x7ffff0000d0d7812 */ /* 0x000fe400078ec0ff */
[----:B-----5:R-:W-:-:S04]  /*6830*/  LOP3.LUT R12, R40, 0x18, R46, 0xf8, !PT ;  /* 0x00000018280c7812 */ /* 0x020fc800078ef82e */
[----:B------:R-:W-:-:S04]  /*6840*/  LOP3.LUT R12, R12, R15, RZ, 0x3c, !PT ;  /* 0x0000000f0c0c7212 */ /* 0x000fc800078e3cff */
[----:B------:R-:W-:-:S05]  /*6850*/  IADD3 R13, R12, R13, R14 ;  /* 0x0000000d0c0d7210 */ /* 0x000fca0007ffe00e */
[C---:B------:R-:W-:Y:S02]  /*6860*/  IMAD R15, R22.reuse, 0x3000, R13 ;  /* 0x00003000160f7824 */ /* 0x040fe400078e020d */
[----:B------:R-:W-:Y:S02]  /*6870*/  IMAD R13, R22, 0x3000, R93 ;  /* 0x00003000160d7824 */ /* 0x000fe400078e025d */
[--C-:B------:R-:W-:Y:S02]  /*6880*/  IMAD R40, R15, 0x2, R2.reuse ;  /* 0x000000020f287824 */ /* 0x100fe400078e0202 */
[----:B------:R-:W-:-:S04]  /*6890*/  IMAD R13, R13, 0x2, R2 ;  /* 0x000000020d0d7824 */ /* 0x000fc800078e0202 */
[----:B------:R-:W2:Y:S04]  /*68a0*/  LDS.128 R40, [R40+0x15400] ;  /* 0x0154000028287984 */ /* 0x000ea80000000c00 */
[----:B------:R-:W3:Y:S01]  /*68b0*/  LDS.128 R12, [R13+0x15400] ;  /* 0x015400000d0c7984 */ /* 0x000ee20000000c00 */
[----:B------:R-:W-:Y:S05]  /*68c0*/  @P3 BRA `(.L_x_1435) ;  /* 0x0000000400783947 */ /* 0x000fea0003800000 */
[--C-:B------:R-:W-:Y:S01]  /*68d0*/  SHF.R.U64 R38, R38, 0x10, R39.reuse ;  /* 0x0000001026267819 */ /* 0x100fe20000001227 */
[----:B--2---:R-:W-:Y:S01]  /*68e0*/  IMAD.U32 R53, R41, 0x10000, RZ ;  /* 0x0001000029357824 */ /* 0x004fe200078e00ff */
[----:B------:R-:W-:Y:S02]  /*68f0*/  SHF.R.U32.HI R47, RZ, 0x10, R39 ;  /* 0x00000010ff2f7819 */ /* 0x000fe40000011627 */
[----:B------:R-:W-:Y:S02]  /*6900*/  SHF.R.U64 R39, R48, 0x10, R49 ;  /* 0x0000001030277819 */ /* 0x000fe40000001231 */
[----:B------:R-:W-:Y:S02]  /*6910*/  SHF.R.U64 R36, R36, 0x10, R37 ;  /* 0x0000001024247819 */ /* 0x000fe40000001225 */
[----:B------:R-:W-:Y:S02]  /*6920*/  SHF.R.U32.HI R48, RZ, 0x10, R49 ;  /* 0x00000010ff307819 */ /* 0x000fe40000011631 */
[----:B------:R-:W-:-:S02]  /*6930*/  SHF.R.U32.HI R37, RZ, 0x10, R37 ;  /* 0x00000010ff257819 */ /* 0x000fc40000011625 */
[C---:B------:R-:W-:Y:S02]  /*6940*/  PRMT R39, R111.reuse, 0x5410, R39 ;  /* 0x000054106f277816 */ /* 0x040fe40000000027 */
[----:B------:R-:W-:Y:S01]  /*6950*/  PRMT R111, R111, 0x5432, R48 ;  /* 0x000054326f6f7816 */ /* 0x000fe20000000030 */
[----:B---3--:R-:W-:Y:S01]  /*6960*/  IMAD.U32 R48, R13, 0x10000, RZ ;  /* 0x000100000d307824 */ /* 0x008fe200078e00ff */
[----:B------:R-:W-:Y:S02]  /*6970*/  PRMT R37, R109, 0x5432, R37 ;  /* 0x000054326d257816 */ /* 0x000fe40000000025 */
[--C-:B------:R-:W-:Y:S01]  /*6980*/  SHF.R.U64 R49, R50, 0x10, R51.reuse ;  /* 0x0000001032317819 */ /* 0x100fe20000001233 */
[----:B------:R-:W-:Y:S01]  /*6990*/  IMAD.U32 R52, R111, 0x10000, RZ ;  /* 0x000100006f347824 */ /* 0x000fe200078e00ff */
[----:B------:R-:W-:Y:S01]  /*69a0*/  SHF.R.U32.HI R50, RZ, 0x10, R51 ;  /* 0x00000010ff327819 */ /* 0x000fe20000011633 */
[----:B------:R-:W-:Y:S01]  /*69b0*/  IMAD.U32 R51, R37, 0x10000, RZ ;  /* 0x0001000025337824 */ /* 0x000fe200078e00ff */
[----:B------:R-:W-:Y:S01]  /*69c0*/  LOP3.LUT R41, R41, 0xffff0000, RZ, 0xc0, !PT ;  /* 0xffff000029297812 */ /* 0x000fe200078ec0ff */
[-C--:B------:R-:W-:Y:S01]  /*69d0*/  FMUL.FTZ R54, R53, R52.reuse ;  /* 0x0000003435367220 */ /* 0x080fe20000410000 */
[----:B------:R-:W-:Y:S01]  /*69e0*/  LOP3.LUT R37, R37, 0xffff0000, RZ, 0xc0, !PT ;  /* 0xffff000025257812 */ /* 0x000fe200078ec0ff */
[-C--:B------:R-:W-:Y:S01]  /*69f0*/  FMUL.FTZ R53, R53, R51.reuse ;  /* 0x0000003335357220 */ /* 0x080fe20000410000 */
[----:B------:R-:W-:Y:S01]  /*6a00*/  LOP3.LUT R13, R13, 0xffff0000, RZ, 0xc0, !PT ;  /* 0xffff00000d0d7812 */ /* 0x000fe200078ec0ff */
[----:B------:R-:W-:Y:S01]  /*6a10*/  FFMA.FTZ R51, R48, R51, -R54 ;  /* 0x0000003330337223 */ /* 0x000fe20000010836 */
[----:B------:R-:W-:Y:S01]  /*6a20*/  PRMT R49, R110, 0x5410, R49 ;  /* 0x000054106e317816 */ /* 0x000fe20000000031 */
[----:B------:R-:W-:Y:S01]  /*6a30*/  FFMA.FTZ R48, R48, R52, R53 ;  /* 0x0000003430307223 */ /* 0x000fe20000010035 */
[----:B------:R-:W-:Y:S01]  /*6a40*/  LOP3.LUT R52, R111, 0xffff0000, RZ, 0xc0, !PT ;  /* 0xffff00006f347812 */ /* 0x000fe200078ec0ff */
[----:B------:R-:W-:Y:S01]  /*6a50*/  IMAD.U32 R54, R43, 0x10000, RZ ;  /* 0x000100002b367824 */ /* 0x000fe200078e00ff */
[----:B------:R-:W-:-:S02]  /*6a60*/  PRMT R110, R110, 0x5432, R50 ;  /* 0x000054326e6e7816 */ /* 0x000fc40000000032 */
[----:B------:R-:W-:Y:S01]  /*6a70*/  PRMT R47, R108, 0x5432, R47 ;  /* 0x000054326c2f7816 */ /* 0x000fe2000000002f */
[CC--:B------:R-:W-:Y:S01]  /*6a80*/  FMUL.FTZ R53, R41.reuse, R52.reuse ;  /* 0x0000003429357220 */ /* 0x0c0fe20000410000 */
[-C--:B------:R-:W-:Y:S01]  /*6a90*/  FMUL.FTZ R41, R41, R37.reuse ;  /* 0x0000002529297220 */ /* 0x080fe20000410000 */
[----:B------:R-:W-:Y:S02]  /*6aa0*/  PRMT R36, R109, 0x5410, R36 ;  /* 0x000054106d247816 */ /* 0x000fe40000000024 */
[C---:B------:R-:W-:Y:S01]  /*6ab0*/  FFMA.FTZ R37, R13.reuse, R37, -R53 ;  /* 0x000000250d257223 */ /* 0x040fe20000010835 */
[----:B------:R-:W-:Y:S01]  /*6ac0*/  FFMA.FTZ R13, R13, R52, R41 ;  /* 0x000000340d0d7223 */ /* 0x000fe20000010029 */
[C---:B------:R-:W-:Y:S01]  /*6ad0*/  IMAD.U32 R53, R110.reuse, 0x10000, RZ ;  /* 0x000100006e357824 */ /* 0x040fe200078e00ff */
[----:B------:R-:W-:Y:S01]  /*6ae0*/  LOP3.LUT R110, R110, 0xffff0000, RZ, 0xc0, !PT ;  /* 0xffff00006e6e7812 */ /* 0x000fe200078ec0ff */
[C---:B------:R-:W-:Y:S01]  /*6af0*/  IMAD.U32 R41, R47.reuse, 0x10000, RZ ;  /* 0x000100002f297824 */ /* 0x040fe200078e00ff */
[----:B------:R-:W-:Y:S01]  /*6b00*/  LOP3.LUT R47, R47, 0xffff0000, RZ, 0xc0, !PT ;  /* 0xffff00002f2f7812 */ /* 0x000fe200078ec0ff */
[----:B------:R-:W-:-:S02]  /*6b10*/  IMAD.U32 R52, R15, 0x10000, RZ ;  /* 0x000100000f347824 */ /* 0x000fc400078e00ff */
[C---:B------:R-:W-:Y:S01]  /*6b20*/  FMUL.FTZ R50, R54.reuse, R53 ;  /* 0x0000003536327220 */ /* 0x040fe20000410000 */
[-C--:B------:R-:W-:Y:S01]  /*6b30*/  FMUL.FTZ R54, R54, R41.reuse ;  /* 0x0000002936367220 */ /* 0x080fe20000410000 */
[----:B------:R-:W-:Y:S02]  /*6b40*/  LOP3.LUT R15, R15, 0xffff0000, RZ, 0xc0, !PT ;  /* 0xffff00000f0f7812 */ /* 0x000fe400078ec0ff */
[C---:B------:R-:W-:Y:S01]  /*6b50*/  FFMA.FTZ R50, R52.reuse, R41, -R50 ;  /* 0x0000002934327223 */ /* 0x040fe20000010832 */
[----:B------:R-:W-:Y:S01]  /*6b60*/  FFMA.FTZ R41, R52, R53, R54 ;  /* 0x0000003534297223 */ /* 0x000fe20000010036 */
[----:B------:R-:W-:Y:S01]  /*6b70*/  LOP3.LUT R52, R43, 0xffff0000, RZ, 0xc0, !PT ;  /* 0xffff00002b347812 */ /* 0x000fe200078ec0ff */
[C---:B------:R-:W-:Y:S01]  /*6b80*/  IMAD.U32 R53, R40.reuse, 0x10000, RZ ;  /* 0x0001000028357824 */ /* 0x040fe200078e00ff */
[----:B------:R-:W-:Y:S01]  /*6b90*/  LOP3.LUT R40, R40, 0xffff0000, RZ, 0xc0, !PT ;  /* 0xffff000028287812 */ /* 0x000fe200078ec0ff */
[----:B------:R-:W-:Y:S01]  /*6ba0*/  IMAD.U32 R54, R36, 0x10000, RZ ;  /* 0x0001000024367824 */ /* 0x000fe200078e00ff */
[----:B------:R-:W-:Y:S01]  /*6bb0*/  PRMT R38, R108, 0x5410, R38 ;  /* 0x000054106c267816 */ /* 0x000fe20000000026 */
[----:B------:R-:W-:Y:S01]  /*6bc0*/  FMUL.FTZ R43, R52, R110 ;  /* 0x0000006e342b7220 */ /* 0x000fe20000410000 */
[----:B------:R-:W-:-:S02]  /*6bd0*/  F2FP.BF16.F32.PACK_AB R37, R37, R51 ;  /* 0x000000332525723e */ /* 0x000fc400000010ff */
[----:B------:R-:W-:Y:S01]  /*6be0*/  F2FP.BF16.F32.PACK_AB R48, R13, R48 ;  /* 0x000000300d30723e */ /* 0x000fe200000010ff */
[-C--:B------:R-:W-:Y:S01]  /*6bf0*/  FFMA.FTZ R43, R15, R47.reuse, -R43 ;  /* 0x0000002f0f2b7223 */ /* 0x080fe2000001082b */
[----:B------:R-:W-:Y:S01]  /*6c00*/  FMUL.FTZ R47, R52, R47 ;  /* 0x0000002f342f7220 */ /* 0x000fe20000410000 */
[C---:B------:R-:W-:Y:S01]  /*6c10*/  IMAD.U32 R52, R39.reuse, 0x10000, RZ ;  /* 0x0001000027347824 */ /* 0x040fe200078e00ff */
[----:B------:R-:W-:Y:S01]  /*6c20*/  LOP3.LUT R39, R39, 0xffff0000, RZ, 0xc0, !PT ;  /* 0xffff000027277812 */ /* 0x000fe200078ec0ff */
[----:B------:R-:W-:Y:S02]  /*6c30*/  IMAD.MOV.U32 R13, RZ, RZ, R37 ;  /* 0x000000ffff0d7224 */ /* 0x000fe400078e0025 */
[----:B------:R-:W-:Y:S01]  /*6c40*/  FFMA.FTZ R15, R15, R110, R47 ;  /* 0x0000006e0f0f7223 */ /* 0x000fe2000001002f */
[C---:B------:R-:W-:Y:S01]  /*6c50*/  FMUL.FTZ R55, R53.reuse, R52 ;  /* 0x0000003435377220 */ /* 0x040fe20000410000 */
[----:B------:R-:W-:Y:S02]  /*6c60*/  IMAD.U32 R47, R12, 0x10000, RZ ;  /* 0x000100000c2f7824 */ /* 0x000fe400078e00ff */
[----:B------:R-:W-:Y:S01]  /*6c70*/  FMUL.FTZ R53, R53, R54 ;  /* 0x0000003635357220 */ /* 0x000fe20000410000 */
[----:B------:R-:W-:Y:S01]  /*6c80*/  FMUL.FTZ R57, R40, R39 ;  /* 0x0000002728397220 */ /* 0x000fe20000410000 */
[----:B------:R-:W-:Y:S01]  /*6c90*/  F2FP.BF16.F32.PACK_AB R43, R43, R50 ;  /* 0x000000322b2b723e */ /* 0x000fe200000010ff */
[C---:B------:R-:W-:Y:S01]  /*6ca0*/  FFMA.FTZ R55, R47.reuse, R54, -R55 ;  /* 0x000000362f377223 */ /* 0x040fe20000010837 */
[----:B------:R-:W-:Y:S01]  /*6cb0*/  FFMA.FTZ R53, R47, R52, R53 ;  /* 0x000000342f357223 */ /* 0x000fe20000010035 */
[----:B------:R-:W-:Y:S01]  /*6cc0*/  LOP3.LUT R47, R36, 0xffff0000, RZ, 0xc0, !PT ;  /* 0xffff0000242f7812 */ /* 0x000fe200078ec0ff */
[----:B------:R-:W-:Y:S01]  /*6cd0*/  IMAD.U32 R52, R38, 0x10000, RZ ;  /* 0x0001000026347824 */ /* 0x000fe200078e00ff */
[----:B------:R-:W-:-:S03]  /*6ce0*/  LOP3.LUT R36, R12, 0xffff0000, RZ, 0xc0, !PT ;  /* 0xffff00000c247812 */ /* 0x000fc600078ec0ff */
[-C--:B------:R-:W-:Y:S02]  /*6cf0*/  FMUL.FTZ R40, R40, R47.reuse ;  /* 0x0000002f28287220 */ /* 0x080fe40000410000 */
[----:B------:R-:W-:Y:S01]  /*6d00*/  FFMA.FTZ R12, R36, R47, -R57 ;  /* 0x0000002f240c7223 */ /* 0x000fe20000010839 */
[----:B------:R-:W-:Y:S02]  /*6d10*/  IMAD.U32 R47, R42, 0x10000, RZ ;  /* 0x000100002a2f7824 */ /* 0x000fe400078e00ff */
[----:B------:R-:W-:Y:S01]  /*6d20*/  FFMA.FTZ R36, R36, R39, R40 ;  /* 0x0000002724247223 */ /* 0x000fe20000010028 */
[C---:B------:R-:W-:Y:S01]  /*6d30*/  IMAD.U32 R40, R49.reuse, 0x10000, RZ ;  /* 0x0001000031287824 */ /* 0x040fe200078e00ff */
[----:B------:R-:W-:Y:S01]  /*6d40*/  LOP3.LUT R42, R42, 0xffff0000, RZ, 0xc0, !PT ;  /* 0xffff00002a2a7812 */ /* 0x000fe200078ec0ff */
[C---:B------:R-:W-:Y:S01]  /*6d50*/  IMAD.U32 R39, R14.reuse, 0x10000, RZ ;  /* 0x000100000e277824 */ /* 0x040fe200078e00ff */
[----:B------:R-:W-:Y:S01]  /*6d60*/  LOP3.LUT R49, R49, 0xffff0000, RZ, 0xc0, !PT ;  /* 0xffff000031317812 */ /* 0x000fe200078ec0ff */
[C---:B------:R-:W-:Y:S01]  /*6d70*/  FMUL.FTZ R54, R47.reuse, R40 ;  /* 0x000000282f367220 */ /* 0x040fe20000410000 */
[----:B------:R-:W-:Y:S01]  /*6d80*/  FMUL.FTZ R47, R47, R52 ;  /* 0x000000342f2f7220 */ /* 0x000fe20000410000 */
[----:B------:R-:W-:-:S02]  /*6d90*/  LOP3.LUT R14, R14, 0xffff0000, RZ, 0xc0, !PT ;  /* 0xffff00000e0e7812 */ /* 0x000fc400078ec0ff */
[C---:B------:R-:W-:Y:S01]  /*6da0*/  FFMA.FTZ R54, R39.reuse, R52, -R54 ;  /* 0x0000003427367223 */ /* 0x040fe20000010836 */
[----:B------:R-:W-:Y:S01]  /*6db0*/  FFMA.FTZ R39, R39, R40, R47 ;  /* 0x0000002827277223 */ /* 0x000fe2000001002f */
[----:B------:R-:W-:Y:S01]  /*6dc0*/  LOP3.LUT R47, R38, 0xffff0000, RZ, 0xc0, !PT ;  /* 0xffff0000262f7812 */ /* 0x000fe200078ec0ff */
[----:B------:R-:W-:Y:S01]  /*6dd0*/  FMUL.FTZ R57, R42, R49 ;  /* 0x000000312a397220 */ /* 0x000fe20000410000 */
[----:B------:R-:W-:Y:S01]  /*6de0*/  F2FP.BF16.F32.PACK_AB R38, R15, R41 ;  /* 0x000000290f26723e */ /* 0x000fe200000010ff */
[----:B------:R-:W-:Y:S01]  /*6df0*/  IMAD.MOV.U32 R15, RZ, RZ, R43 ;  /* 0x000000ffff0f7224 */ /* 0x000fe200078e002b */
[----:B------:R-:W-:Y:S01]  /*6e00*/  F2FP.BF16.F32.PACK_AB R12, R12, R55 ;  /* 0x000000370c0c723e */ /* 0x000fe200000010ff */
[-C--:B------:R-:W-:Y:S01]  /*6e10*/  FMUL.FTZ R42, R42, R47.reuse ;  /* 0x0000002f2a2a7220 */ /* 0x080fe20000410000 */
[----:B------:R-:W-:Y:S01]  /*6e20*/  FFMA.FTZ R47, R14, R47, -R57 ;  /* 0x0000002f0e2f7223 */ /* 0x000fe20000010839 */
[----:B------:R-:W-:Y:S01]  /*6e30*/  F2FP.BF16.F32.PACK_AB R40, R36, R53 ;  /* 0x000000352428723e */ /* 0x000fe200000010ff */
[----:B------:R-:W-:-:S02]  /*6e40*/  IMAD.MOV.U32 R41, RZ, RZ, R48 ;  /* 0x000000ffff297224 */ /* 0x000fc400078e0030 */
[----:B------:R-:W-:Y:S01]  /*6e50*/  FFMA.FTZ R14, R14, R49, R42 ;  /* 0x000000310e0e7223 */ /* 0x000fe2000001002a */
[----:B------:R-:W-:Y:S01]  /*6e60*/  IMAD.MOV.U32 R43, RZ, RZ, R38 ;  /* 0x000000ffff2b7224 */ /* 0x000fe200078e0026 */
[----:B------:R-:W-:-:S03]  /*6e70*/  F2FP.BF16.F32.PACK_AB R42, R47, R54 ;  /* 0x000000362f2a723e */ /* 0x000fc600000010ff */
[----:B------:R-:W-:Y:S02]  /*6e80*/  F2FP.BF16.F32.PACK_AB R39, R14, R39 ;  /* 0x000000270e27723e */ /* 0x000fe400000010ff */
[----:B------:R-:W-:-:S03]  /*6e90*/  IMAD.MOV.U32 R14, RZ, RZ, R42 ;  /* 0x000000ffff0e7224 */ /* 0x000fc600078e002a */
[----:B------:R-:W-:-:S07]  /*6ea0*/  IMAD.MOV.U32 R42, RZ, RZ, R39 ;  /* 0x000000ffff2a7224 */ /* 0x000fce00078e0027 */
.L_x_1435:
[----:B------:R-:W-:Y:S05]  /*6eb0*/  BSYNC B1 ;  /* 0x0000000000017941 */ /* 0x000fea0003800000 */
.L_x_1434:
[----:B---3--:R3:W-:Y:S01]  /*6ec0*/  ST.E.128 desc[UR52][R44.64], R12 ;  /* 0x0000000c2c007985 */ /* 0x0087e2000c101d34 */
[----:B------:R-:W-:-:S13]  /*6ed0*/  ISETP.GE.AND P3, PT, R46, R11, PT ;  /* 0x0000000b2e00720c */ /* 0x000fda0003f66270 */
[----:B------:R-:W-:Y:S05]  /*6ee0*/  @P3 BRA `(.L_x_1397) ;  /* 0x0000000400503947 */ /* 0x000fea0003800000 */
[----:B------:R-:W-:-:S05]  /*6ef0*/  IMAD.WIDE R88, R46, 0x2, R88 ;  /* 0x000000022e587825 */ /* 0x000fca00078e0258 */
[----:B--2---:R2:W-:Y:S01]  /*6f00*/  ST.E.128 desc[UR52][R88.64], R40 ;  /* 0x0000002858007985 */ /* 0x0045e2000c101d34 */
[----:B------:R-:W-:Y:S05]  /*6f10*/  BRA `(.L_x_1397) ;  /* 0x0000000400447947 */ /* 0x000fea0003800000 */
.L_x_1389:
[----:B------:R-:W-:-:S06]  /*6f20*/  UISETP.NE.AND UP0, UPT, UR39, 0x3, UPT ;  /* 0x000000032700788c */ /* 0x000fcc000bf05270 */
[----:B------:R-:W-:-:S13]  /*6f30*/  PLOP3.LUT P2, PT, PT, PT, UP0, 0x80, 0x0 ;  /* 0x000000000000781c */ /* 0x000fda0003f4f008 */
[----:B------:R-:W-:Y:S05]  /*6f40*/  @!P2 BRA `(.L_x_1436) ;  /* 0x000000000004a947 */ /* 0x000fea0003800000 */
[----:B------:R-:W-:Y:S01]  /*6f50*/  BPT.TRAP 0x1 ;  /* 0x000000040000795c */ /* 0x000fe20000300000 */
.L_x_1436:
[----:B------:R-:W-:Y:S01]  /*6f60*/  IMAD R34, R22, 0x8, R2 ;  /* 0x0000000816227824 */ /* 0x000fe200078e0202 */
[----:B------:R-:W-:Y:S01]  /*6f70*/  SHF.L.U32 R86, R147, 0x1f, RZ ;  /* 0x0000001f93567819 */ /* 0x000fe200000006ff */
[----:B------:R-:W-:Y:S01]  /*6f80*/  BSSY B1, `(.L_x_1437) ;  /* 0x0000004000017945 */ /* 0x000fe20003800000 */
[----:B------:R-:W-:Y:S02]  /*6f90*/  SHF.R.S32.HI R83, RZ, 0x1f, R82 ;  /* 0x0000001fff537819 */ /* 0x000fe40000011452 */
[----:B------:R-:W0:Y:S02]  /*6fa0*/  SYNCS.PHASECHK.TRANS64.TRYWAIT P3, [R34+URZ+0x2d890], R86 ;  /* 0x02d89056220075a7 */ /* 0x000e24000806017f */
[----:B0-----:R-:W-:Y:S05]  /*6fb0*/  @!P3 BRA `(.L_x_1438) ;  /* 0x000001e00048b947 */ /* 0x001fea0003800000 */
.L_x_1749:
[----:B------:R-:W-:Y:S05]  /*6fc0*/  BSYNC B1 ;  /* 0x0000000000017941 */ /* 0x000fea0003800000 */
.L_x_1437:
[----:B------:R-:W1:Y:S01]  /*6fd0*/  S2R R36, SR_TID.X ;  /* 0x0000000000247919 */ /* 0x000e620000002100 */
        /* <DEDUP_REMOVED lines=18> */
[----:B------:R-:W-:Y:S01]  /*7100*/  LEA R43, P3, R12, UR6, 0x1 ;  /* 0x000000060c2b7c11 */ /* 0x000fe2000f8608ff */
[C---:B-1----:R-:W-:Y:S02]  /*7110*/  VIADD R37, R36.reuse, 0xffffff80 ;  /* 0xffffff8024257836 */ /* 0x042fe40000000000 */
[----:B------:R-:W-:Y:S01]  /*7120*/  VIADD R36, R36, 0xffffff80 ;  /* 0xffffff8024247836 */ /* 0x000fe20000000000 */
[----:B------:R-:W-:-:S04]  /*7130*/  LEA.HI.X R13, R12, UR7, R13, 0x1, P3 ;  /* 0x000000070c0d7c11 */ /* 0x000fc800098f0c0d */
[----:B------:R-:W-:-:S04]  /*7140*/  LEA.HI R36, R36, R37, RZ, 0x1 ;  /* 0x0000002524247211 */ /* 0x000fc800078f08ff */
[----:B------:R-:W-:-:S04]  /*7150*/  SHF.R.S32.HI R36, RZ, 0x1, R36 ;  /* 0x00000001ff247819 */ /* 0x000fc80000011424 */
[----:B------:R-:W-:Y:S01]  /*7160*/  ISETP.GT.AND P3, PT, R85, R36, PT ;  /* 0x000000245500720c */ /* 0x000fe20003f64270 */
[----:B------:R-:W-:-:S12]  /*7170*/  BRA.DIV UR4, `(.L_x_1439) ;  /* 0x000001de04ec7947 */ /* 0x000fd8000b800000 */
[----:B------:R1:W2:Y:S04]  /*7180*/  SHFL.IDX PT, R42, R13, RZ, 0x1e1f ;  /* 0x001e1fff0d2a7589 */ /* 0x0002a800000e0000 */
[----:B------:R-:W3:Y:S02]  /*7190*/  SHFL.IDX PT, R43, R43, RZ, 0x1e1f ;  /* 0x001e1fff2b2b7589 */ /* 0x000ee400000e0000 */
.L_x_1753:
[----:B------:R-:W-:Y:S05]  /*71a0*/  @!P3 BRA `(.L_x_1397) ;  /* 0x0000000000a0b947 */ /* 0x000fea0003800000 */
[----:B-1----:R-:W4:Y:S01]  /*71b0*/  LDL R13, [R1+0x4c] ;  /* 0x00004c00010d7983 */ /* 0x002f220000100800 */
[----:B------:R-:W-:-:S03]  /*71c0*/  ULDC UR4, c[0x0][0x2f4] ;  /* 0x0000bd0000047ab9 */ /* 0x000fc60000000800 */
[----:B------:R-:W5:Y:S04]  /*71d0*/  LDL R12, [R1+0x48] ;  /* 0x00004800010c7983 */ /* 0x000f680000100800 */
[----:B------:R-:W5:Y:S04]  /*71e0*/  LDL R11, [R1+0x34] ;  /* 0x00003400010b7983 */ /* 0x000f680000100800 */
[----:B------:R-:W5:Y:S01]  /*71f0*/  LDL R45, [R1+0x38] ;  /* 0x00003800012d7983 */ /* 0x000f620000100800 */
[C---:B------:R-:W-:Y:S02]  /*7200*/  ISETP.GE.AND P5, PT, R18.reuse, UR4, PT ;  /* 0x0000000412007c0c */ /* 0x040fe4000bfa6270 */
[----:B------:R-:W-:Y:S01]  /*7210*/  ISETP.GE.AND P4, PT, R137, UR4, PT ;  /* 0x0000000489007c0c */ /* 0x000fe2000bf86270 */
[----:B------:R-:W5:Y:S10]  /*7220*/  LDL R44, [R1+0x44] ;  /* 0x00004400012c7983 */ /* 0x000f740000100800 */
[----:B---3--:R-:W-:-:S04]  /*7230*/  @!P5 LEA R40, P3, R18, R43, 0x1 ;  /* 0x0000002b1228d211 */ /* 0x008fc800078608ff */
[----:B--2---:R-:W-:Y:S02]  /*7240*/  @!P5 LEA.HI.X R41, R18, R42, R19, 0x1, P3 ;  /* 0x0000002a1229d211 */ /* 0x004fe400018f0c13 */
[----:B------:R-:W-:-:S04]  /*7250*/  @!P4 LEA R38, P3, R137, R43, 0x1 ;  /* 0x0000002b8926c211 */ /* 0x000fc800078608ff */
[----:B----4-:R-:W-:Y:S02]  /*7260*/  @!P4 LEA.HI.X R39, R137, R42, R13, 0x1, P3 ;  /* 0x0000002a8927c211 */ /* 0x010fe400018f0c0d */
[----:B------:R-:W-:-:S13]  /*7270*/  ISETP.GE.AND P3, PT, R136, UR4, PT ;  /* 0x0000000488007c0c */ /* 0x000fda000bf66270 */
[----:B------:R-:W-:-:S04]  /*7280*/  @!P3 LEA R36, P6, R136, R43, 0x1 ;  /* 0x0000002b8824b211 */ /* 0x000fc800078c08ff */
[----:B-----5:R-:W-:Y:S02]  /*7290*/  @!P3 LEA.HI.X R37, R136, R42, R12, 0x1, P6 ;  /* 0x0000002a8825b211 */ /* 0x020fe400030f0c0c */
[----:B------:R-:W1:Y:S04]  /*72a0*/  @!P5 LDS.128 R12, [R64+0x15000] ;  /* 0x01500000400cd984 */ /* 0x000e680000000c00 */
        /* <DEDUP_REMOVED lines=24> */
.L_x_1397:
[----:B------:R-:W-:Y:S05]  /*7430*/  BSYNC B0 ;  /* 0x0000000000007941 */ /* 0x000fea0003800000 */
.L_x_1388:
        /* <DEDUP_REMOVED lines=16> */
.L_x_1441:
[----:B------:R-:W-:Y:S05]  /*7540*/  BSYNC B0 ;  /* 0x0000000000007941 */ /* 0x000fea0003800000 */
.L_x_1440:
[----:B------:R-:W5:Y:S01]  /*7550*/  SYNCS.PHASECHK.TRANS64.TRYWAIT P2, [R34+URZ+0x2d8b0], R86 ;  /* 0x02d8b056220075a7 */ /* 0x000f62000804017f */
[----:B------:R-:W-:Y:S04]  /*7560*/  BSSY B0, `(.L_x_1442) ;  /* 0x0000002000007945 */ /* 0x000fe80003800000 */
[----:B-----5:R-:W-:Y:S05]  /*7570*/  @!P2 BRA `(.L_x_1443) ;  /* 0x000001dc0034a947 */ /* 0x020fea0003800000 */
.L_x_1754:
[----:B------:R-:W-:Y:S05]  /*7580*/  BSYNC B0 ;  /* 0x0000000000007941 */ /* 0x000fea0003800000 */
.L_x_1442:
[----:B-1-34-:R-:W1:Y:S01]  /*7590*/  S2R R14, SR_TID.X ;  /* 0x00000000000e7919 */ /* 0x01ae620000002100 */
[----:B------:R-:W-:Y:S01]  /*75a0*/  ULDC.64 UR4, c[0x0][0x328] ;  /* 0x0000ca0000047ab9 */ /* 0x000fe20000000a00 */
[----:B------:R-:W-:Y:S01]  /*75b0*/  ULDC.64 UR6, c[0x0][0x318] ;  /* 0x0000c60000067ab9 */ /* 0x000fe20000000a00 */
[----:B------:R-:W-:Y:S01]  /*75c0*/  IMAD R83, R83, UR4, RZ ;  /* 0x0000000453537c24 */ /* 0x000fe2000f8e02ff */
[----:B------:R-:W-:Y:S01]  /*75d0*/  BSSY B0, `(.L_x_1444) ;  /* 0x000003c000007945 */ /* 0x000fe20003800000 */
[----:B--2---:R-:W-:-:S04]  /*75e0*/  IMAD.WIDE.U32 R12, R82, UR4, RZ ;  /* 0x00000004520c7c25 */ /* 0x004fc8000f8e00ff */
[----:B------:R-:W-:Y:S01]  /*75f0*/  IMAD R83, R82, UR5, R83 ;  /* 0x0000000552537c24 */ /* 0x000fe2000f8e0253 */
[----:B------:R-:W-:Y:S02]  /*7600*/  ULDC.64 UR4, c[0x0][0x338] ;  /* 0x0000ce0000047ab9 */ /* 0x000fe40000000a00 */
[----:B------:R-:W-:Y:S02]  /*7610*/  IMAD R84, R84, UR4, RZ ;  /* 0x0000000454547c24 */ /* 0x000fe4000f8e02ff */
[----:B------:R-:W-:Y:S02]  /*7620*/  IMAD.IADD R13, R13, 0x1, R83 ;  /* 0x000000010d0d7824 */ /* 0x000fe400078e0253 */
[C---:B0-----:R-:W-:Y:S02]  /*7630*/  IMAD R11, R81.reuse, UR5, R84 ;  /* 0x00000005510b7c24 */ /* 0x041fe4000f8e0254 */
[----:B------:R-:W-:Y:S01]  /*7640*/  IMAD.WIDE.U32 R12, R81, UR4, R12 ;  /* 0x00000004510c7c25 */ /* 0x000fe2000f8e000c */
[----:B------:R-:W-:-:S03]  /*7650*/  ULDC.64 UR4, c[0x0][0x330] ;  /* 0x0000cc0000047ab9 */ /* 0x000fc60000000a00 */
[----:B------:R-:W-:Y:S02]  /*7660*/  IMAD.IADD R13, R13, 0x1, R11 ;  /* 0x000000010d0d7824 */ /* 0x000fe400078e020b */
[----:B------:R-:W-:-:S04]  /*7670*/  IMAD.WIDE.U32 R12, R141, UR4, R12 ;  /* 0x000000048d0c7c25 */ /* 0x000fc8000f8e000c */
[----:B------:R-:W-:Y:S01]  /*7680*/  IMAD R13, R141, UR5, R13 ;  /* 0x000000058d0d7c24 */ /* 0x000fe2000f8e020d */
[----:B------:R-:W-:Y:S01]  /*7690*/  LEA R11, P2, R12, UR6, 0x1 ;  /* 0x000000060c0b7c11 */ /* 0x000fe2000f8408ff */
[C---:B-1----:R-:W-:Y:S02]  /*76a0*/  VIADD R15, R14.reuse, 0xffffff80 ;  /* 0xffffff800e0f7836 */ /* 0x042fe40000000000 */
[----:B------:R-:W-:Y:S01]  /*76b0*/  VIADD R14, R14, 0xffffff80 ;  /* 0xffffff800e0e7836 */ /* 0x000fe20000000000 */
[----:B------:R-:W-:Y:S01]  /*76c0*/  LEA.HI.X R12, R12, UR7, R13, 0x1, P2 ;  /* 0x000000070c0c7c11 */ /* 0x000fe200090f0c0d */
[----:B------:R0:W1:Y:S03]  /*76d0*/  SHFL.IDX PT, R40, R11, RZ, 0x1e1f ;  /* 0x001e1fff0b287589 */ /* 0x00006600000e0000 */
[----:B------:R-:W-:Y:S01]  /*76e0*/  LEA.HI R14, R14, R15, RZ, 0x1 ;  /* 0x0000000f0e0e7211 */ /* 0x000fe200078f08ff */
[----:B------:R0:W2:Y:S03]  /*76f0*/  SHFL.IDX PT, R41, R12, RZ, 0x1e1f ;  /* 0x001e1fff0c297589 */ /* 0x0000a600000e0000 */
[----:B------:R-:W-:-:S04]  /*7700*/  SHF.R.S32.HI R14, RZ, 0x1, R14 ;  /* 0x00000001ff0e7819 */ /* 0x000fc8000001140e */
[----:B------:R-:W-:-:S13]  /*7710*/  ISETP.GT.AND P2, PT, R85, R14, PT ;  /* 0x0000000e5500720c */ /* 0x000fda0003f44270 */
[----:B01----:R-:W-:Y:S05]  /*7720*/  @!P2 BRA `(.L_x_1445) ;  /* 0x000000000098a947 */ /* 0x003fea0003800000 */
[----:B------:R-:W3:Y:S01]  /*7730*/  LDL R15, [R1+0x4c] ;  /* 0x00004c00010f7983 */ /* 0x000ee20000100800 */
[----:B------:R-:W-:-:S03]  /*7740*/  ULDC UR4, c[0x0][0x2f4] ;  /* 0x0000bd0000047ab9 */ /* 0x000fc60000000800 */
[----:B------:R-:W4:Y:S04]  /*7750*/  LDL R14, [R1+0x48] ;  /* 0x00004800010e7983 */ /* 0x000f280000100800 */
[----:B------:R-:W5:Y:S04]  /*7760*/  LDL R46, [R1+0x34] ;  /* 0x00003400012e7983 */ /* 0x000f680000100800 */
[----:B------:R-:W5:Y:S01]  /*7770*/  LDL R45, [R1+0x38] ;  /* 0x00003800012d7983 */ /* 0x000f620000100800 */
[C---:B------:R-:W-:Y:S02]  /*7780*/  ISETP.GE.AND P5, PT, R18.reuse, UR4, PT ;  /* 0x0000000412007c0c */ /* 0x040fe4000bfa6270 */
[----:B------:R-:W-:Y:S01]  /*7790*/  ISETP.GE.AND P4, PT, R137, UR4, PT ;  /* 0x0000000489007c0c */ /* 0x000fe2000bf86270 */
[----:B------:R-:W5:Y:S10]  /*77a0*/  LDL R44, [R1+0x44] ;  /* 0x00004400012c7983 */ /* 0x000f740000100800 */
[----:B------:R-:W-:-:S04]  /*77b0*/  @!P5 LEA R42, P2, R18, R40, 0x1 ;  /* 0x00000028122ad211 */ /* 0x000fc800078408ff */
[----:B--2---:R-:W-:Y:S02]  /*77c0*/  @!P5 LEA.HI.X R43, R18, R41, R19, 0x1, P2 ;  /* 0x00000029122bd211 */ /* 0x004fe400010f0c13 */
[----:B------:R-:W-:-:S04]  /*77d0*/  @!P4 LEA R38, P2, R137, R40, 0x1 ;  /* 0x000000288926c211 */ /* 0x000fc800078408ff */
[----:B---3--:R-:W-:Y:S02]  /*77e0*/  @!P4 LEA.HI.X R39, R137, R41, R15, 0x1, P2 ;  /* 0x000000298927c211 */ /* 0x008fe400010f0c0f */
[----:B------:R-:W-:-:S13]  /*77f0*/  ISETP.GE.AND P2, PT, R136, UR4, PT ;  /* 0x0000000488007c0c */ /* 0x000fda000bf46270 */
[----:B------:R-:W-:-:S04]  /*7800*/  @!P2 LEA R36, P6, R136, R40, 0x1 ;  /* 0x000000288824a211 */ /* 0x000fc800078c08ff */
[----:B----4-:R-:W-:Y:S02]  /*7810*/  @!P2 LEA.HI.X R37, R136, R41, R14, 0x1, P6 ;  /* 0x000000298825a211 */ /* 0x010fe400030f0c0e */
[----:B------:R-:W0:Y:S04]  /*7820*/  @!P5 LDS.128 R12, [R64] ;  /* 0x00000000400cd984 */ /* 0x000e280000000c00 */
[----:B0-----:R0:W-:Y:S01]  /*7830*/  @!P5 ST.E.128 desc[UR52][R42.64], R12 ;  /* 0x0000000c2a00d985 */ /* 0x0011e2000c101d34 */
[----:B------:R-:W-:-:S13]  /*7840*/  ISETP.GE.AND P5, PT, R3, UR4, PT ;  /* 0x0000000403007c0c */ /* 0x000fda000bfa6270 */
[----:B------:R-:W1:Y:S01]  /*7850*/  @!P5 LDS.128 R12, [R35] ;  /* 0x00000000230cd984 */ /* 0x000e620000000c00 */
[----:B-----5:R-:W-:-:S04]  /*7860*/  @!P5 IMAD.SHL.U32 R11, R46, 0x8, RZ ;  /* 0x000000082e0bd824 */ /* 0x020fc800078e00ff */
        /* <DEDUP_REMOVED lines=18> */
.L_x_1445:
[----:B------:R-:W-:Y:S05]  /*7990*/  BSYNC B0 ;  /* 0x0000000000007941 */ /* 0x000fea0003800000 */
.L_x_1444:
[----:B------:R-:W-:Y:S01]  /*79a0*/  @!PT LDS RZ, [RZ] ;  /* 0x00000000fffff984 */ /* 0x000fe20000000800 */
[----:B------:R-:W-:Y:S01]  /*79b0*/  @!PT LDS RZ, [RZ] ;  /* 0x00000000fffff984 */ /* 0x000fe20000000800 */
[----:B------:R-:W-:Y:S01]  /*79c0*/  @!PT LDS RZ, [RZ] ;  /* 0x00000000fffff984 */ /* 0x000fe20000000800 */
[----:B------:R-:W-:Y:S01]  /*79d0*/  @!PT LDS RZ, [RZ] ;  /* 0x00000000fffff984 */ /* 0x000fe20000000800 */
[----:B------:R1:W-:Y:S06]  /*79e0*/  MEMBAR.ALL.CTA ;  /* 0x0000000000007992 */ /* 0x0003ec0000008000 */
[----:B-1----:R-:W1:Y:S01]  /*79f0*/  FENCE.VIEW.ASYNC.S ;  /* 0x00000000000073c6 */ /* 0x002e620000000000 */
[----:B------:R-:W-:Y:S02]  /*7a00*/  VIADD R22, R22, 0x1 ;  /* 0x0000000116167836 */ /* 0x000fe40000000000 */
[----:B------:R-:W-:Y:S01]  /*7a10*/  @!P3 VIADD R34, R34, 0x2d8c0 ;  /* 0x0002d8c02222b836 */ /* 0x000fe20000000000 */
[----:B-1----:R1:W-:Y:S02]  /*7a20*/  BAR.SYNC.DEFER_BLOCKING R99, 0x80 ;  /* 0x000200630000751d */ /* 0x0023e40000010000 */
[----:B------:R-:W-:-:S02]  /*7a30*/  ISETP.NE.AND P2, PT, R22, 0x2, PT ;  /* 0x000000021600780c */ /* 0x000fc40003f45270 */
[----:B------:R-:W-:Y:S02]  /*7a40*/  @!P3 PRMT R34, RZ, 0x654, R34 ;  /* 0x00000654ff22b816 */ /* 0x000fe40000000022 */
[----:B0-----:R-:W-:Y:S02]  /*7a50*/  SEL R12, RZ, 0x1, P2 ;  /* 0x00000001ff0c7807 */ /* 0x001fe40001000000 */
[----:B------:R-:W-:Y:S02]  /*7a60*/  SEL R22, R22, RZ, P2 ;  /* 0x000000ff16167207 */ /* 0x000fe40001000000 */
[----:B------:R-:W-:Y:S01]  /*7a70*/  LOP3.LUT R147, R147, R12, RZ, 0x3c, !PT ;  /* 0x0000000c93937212 */ /* 0x000fe200078e3cff */
[----:B------:R1:W-:Y:S01]  /*7a80*/  @!P3 SYNCS.ARRIVE.TRANS64.RED.A1T0 RZ, [R34+URZ], RZ ;  /* 0x000000ff22ffb9a7 */ /* 0x0003e2000810043f */
[----:B------:R-:W-:Y:S05]  /*7a90*/  @P1 BRA `(.L_x_1446) ;  /* 0xffffffb000b81947 */ /* 0x000fea000383ffff */
[----:B------:R-:W0:Y:S01]  /*7aa0*/  S2R R11, SR_TID.X ;  /* 0x00000000000b7919 */ /* 0x000e220000002100 */
[----:B------:R-:W-:Y:S02]  /*7ab0*/  PLOP3.LUT P0, PT, PT, PT, PT, 0x8, 0x0 ;  /* 0x000000000000781c */ /* 0x000fe40003f0e170 */
[----:B0-----:R-:W-:-:S04]  /*7ac0*/  SHF.R.U32.HI R11, RZ, 0x7, R11 ;  /* 0x00000007ff0b7819 */ /* 0x001fc8000001160b */
[----:B------:R-:W-:-:S13]  /*7ad0*/  ISETP.NE.AND P4, PT, R11, 0x1, PT ;  /* 0x000000010b00780c */ /* 0x000fda0003f85270 */
[----:B------:R-:W-:Y:S06]  /*7ae0*/  @!P4 BAR.ARV 0x9, 0x100 ;  /* 0x024400000000cb1d */ /* 0x000fec0000002000 */
.L_x_1383:
[----:B------:R-:W3:Y:S01]  /*7af0*/  LDL R9, [R1+0x30] ;  /* 0x0000300001097983 */ /* 0x000ee20000100800 */
[----:B------:R-:W0:Y:S01]  /*7b00*/  LDC R0, c[0x0][0x448] ;  /* 0x00011200ff007b82 */ /* 0x000e220000000800 */
[----:B------:R-:W-:-:S07]  /*7b10*/  IADD3 R7, R143, 0x1, -R140 ;  /* 0x000000018f077810 */ /* 0x000fce0007ffe88c */
[----:B------:R-:W4:Y:S01]  /*7b20*/  LDC.64 R4, c[0x0][0x9e0] ;  /* 0x00027800ff047b82 */ /* 0x000f220000000a00 */
[----:B0-----:R-:W-:Y:S02]  /*7b30*/  ISETP.NE.AND P1, PT, R0, 0x1, PT ;  /* 0x000000010000780c */ /* 0x001fe40003f25270 */
[----:B----4-:R-:W-:-:S11]  /*7b40*/  ISETP.GE.AND P2, PT, R5, 0x1, PT ;  /* 0x000000010500780c */ /* 0x010fd60003f46270 */
[----:B------:R-:W0:Y:S08]  /*7b50*/  @P1 LDC R3, c[0x0][0x44c] ;  /* 0x00011300ff031b82 */ /* 0x000e300000000800 */
[----:B------:R-:W4:Y:S01]  /*7b60*/  @P1 LDC R6, c[0x0][0x450] ;  /* 0x00011400ff061b82 */ /* 0x000f220000000800 */
[----:B---3--:R-:W-:-:S04]  /*7b70*/  VIADD R0, R9, 0xbf ;  /* 0x000000bf09007836 */ /* 0x008fc80000000000 */
[----:B0-----:R-:W-:-:S05]  /*7b80*/  @P1 IMAD.HI.U32 R3, R0, R3, RZ ;  /* 0x0000000300031227 */ /* 0x001fca00078e00ff */
[----:B----4-:R-:W-:-:S05]  /*7b90*/  @P1 SHF.R.U32.HI R0, RZ, R6, R3 ;  /* 0x00000006ff001219 */ /* 0x010fca0000011603 */
[----:B------:R-:W-:Y:S01]  /*7ba0*/  IMAD.IADD R3, R7, 0x1, R0 ;  /* 0x0000000107037824 */ /* 0x000fe200078e0200 */
[----:B------:R-:W-:Y:S06]  /*7bb0*/  @P0 BRA `(.L_x_1447) ;  /* 0x00000000000c0947 */ /* 0x000fec0003800000 */
[----:B------:R-:W0:Y:S01]  /*7bc0*/  FENCE.VIEW.ASYNC.G ;  /* 0x00000000000073c6 */ /* 0x000e220000000100 */
[----:B------:R-:W-:Y:S05]  /*7bd0*/  WARPSYNC.ALL ;  /* 0x0000000000007948 */ /* 0x000fea0003800000 */
[----:B0-----:R-:W-:Y:S06]  /*7be0*/  BAR.ARV 0xc, 0x200 ;  /* 0x0308000000007b1d */ /* 0x001fec0000002000 */
.L_x_1447:
[----:B------:R-:W-:Y:S01]  /*7bf0*/  IMAD.IADD R4, R3, 0x1, R4 ;  /* 0x0000000103047824 */ /* 0x000fe200078e0204 */
[----:B------:R-:W-:Y:S06]  /*7c00*/  @!P2 BRA `(.L_x_1448) ;  /* 0x000000000048a947 */ /* 0x000fec0003800000 */
        /* <DEDUP_REMOVED lines=11> */
.L_x_1450:
[----:B------:R-:W-:-:S13]  /*7cc0*/  ISETP.NE.AND P0, PT, R5, 0x1, PT ;  /* 0x000000010500780c */ /* 0x000fda0003f05270 */
[----:B------:R-:W0:Y:S02]  /*7cd0*/  @P0 LDC.64 R6, c[0x0][0x9e8] ;  /* 0x00027a00ff060b82 */ /* 0x000e240000000a00 */
[----:B0-----:R-:W-:-:S05]  /*7ce0*/  @P0 IMAD.HI.U32 R6, R0, R6, RZ ;  /* 0x0000000600060227 */ /* 0x001fca00078e00ff */
[----:B------:R-:W-:-:S07]  /*7cf0*/  @P0 SHF.R.U32.HI R0, RZ, R7, R6 ;  /* 0x00000007ff000219 */ /* 0x000fce0000011606 */
.L_x_1451:
[----:B------:R-:W-:Y:S05]  /*7d00*/  BSYNC B0 ;  /* 0x0000000000007941 */ /* 0x000fea0003800000 */
.L_x_1449:
[----:B------:R-:W-:-:S05]  /*7d10*/  IMAD R3, R0, R5, R5 ;  /* 0x0000000500037224 */ /* 0x000fca00078e0205 */
[----:B------:R-:W-:-:S07]  /*7d20*/  VIMNMX R4, R4, R3, PT ;  /* 0x0000000304047248 */ /* 0x000fce0003fe0100 */
.L_x_1448:
[----:B------:R-:W3:Y:S01]  /*7d30*/  LDL R8, [R1+0xc] ;  /* 0x00000c0001087983 */ /* 0x000ee20000100800 */
[----:B------:R-:W0:Y:S01]  /*7d40*/  @P1 LDC R0, c[0x0][0x44c] ;  /* 0x00011300ff001b82 */ /* 0x000e220000000800 */
[----:B------:R-:W-:Y:S01]  /*7d50*/  VIADD R4, R4, 0x7f ;  /* 0x0000007f04047836 */ /* 0x000fe20000000000 */
[----:B------:R-:W-:-:S04]  /*7d60*/  ULDC UR4, c[0x0][0x9dc] ;  /* 0x0002770000047ab9 */ /* 0x000fc80000000800 */
[----:B------:R-:W-:Y:S02]  /*7d70*/  SHF.R.S32.HI R3, RZ, 0x1f, R4 ;  /* 0x0000001fff037819 */ /* 0x000fe40000011404 */
[----:B------:R-:W4:Y:S02]  /*7d80*/  @P1 LDC R7, c[0x0][0x450] ;  /* 0x00011400ff071b82 */ /* 0x000f240000000800 */
[----:B------:R-:W-:-:S04]  /*7d90*/  LEA.HI R3, R3, R4, RZ, 0x7 ;  /* 0x0000000403037211 */ /* 0x000fc800078f38ff */
[----:B------:R-:W-:-:S04]  /*7da0*/  SHF.R.S32.HI R3, RZ, 0x7, R3 ;  /* 0x00000007ff037819 */ /* 0x000fc80000011403 */
[----:B------:R-:W-:Y:S01]  /*7db0*/  VIMNMX R100, R100, R3, PT ;  /* 0x0000000364647248 */ /* 0x000fe20003fe0100 */
[----:B0-----:R-:W-:-:S04]  /*7dc0*/  @P1 IMAD.HI.U32 R6, R9, R0, RZ ;  /* 0x0000000009061227 */ /* 0x001fc800078e00ff */
[----:B------:R-:W-:Y:S01]  /*7dd0*/  IMAD.MOV.U32 R0, RZ, RZ, R9 ;  /* 0x000000ffff007224 */ /* 0x000fe200078e0009 */
[----:B----4-:R-:W-:-:S05]  /*7de0*/  @P1 SHF.R.U32.HI R0, RZ, R7, R6 ;  /* 0x00000007ff001219 */ /* 0x010fca0000011606 */
[----:B---3--:R-:W-:-:S04]  /*7df0*/  IMAD.IADD R0, R8, 0x1, R0 ;  /* 0x0000000108007824 */ /* 0x008fc800078e0200 */
        /* <DEDUP_REMOVED lines=12> */
.L_x_1454:
[----:B------:R-:W-:-:S13]  /*7ec0*/  ISETP.NE.AND P0, PT, R5, 0x1, PT ;  /* 0x000000010500780c */ /* 0x000fda0003f05270 */
[----:B------:R-:W0:Y:S02]  /*7ed0*/  @P0 LDC.64 R6, c[0x0][0x9e8] ;  /* 0x00027a00ff060b82 */ /* 0x000e240000000a00 */
[----:B0-----:R-:W-:-:S05]  /*7ee0*/  @P0 IMAD.HI.U32 R4, R0, R6, RZ ;  /* 0x0000000600040227 */ /* 0x001fca00078e00ff */
[----:B------:R-:W-:-:S07]  /*7ef0*/  @P0 SHF.R.U32.HI R0, RZ, R7, R4 ;  /* 0x00000007ff000219 */ /* 0x000fce0000011604 */
.L_x_1455:
[----:B------:R-:W-:Y:S05]  /*7f00*/  BSYNC B0 ;  /* 0x0000000000007941 */ /* 0x000fea0003800000 */
.L_x_1453:
[----:B------:R-:W-:-:S05]  /*7f10*/  IMAD R0, R0, R5, RZ ;  /* 0x0000000500007224 */ /* 0x000fca00078e02ff */
[----:B------:R-:W-:-:S07]  /*7f20*/  VIMNMX R3, R3, R0, !PT ;  /* 0x0000000003037248 */ /* 0x000fce0007fe0100 */
.L_x_1452:
[----:B------:R-:W-:Y:S01]  /*7f30*/  SHF.R.S32.HI R0, RZ, 0x1f, R3 ;  /* 0x0000001fff007819 */ /* 0x000fe20000011403 */
[----:B------:R-:W-:Y:S01]  /*7f40*/  BSSY B0, `(.L_x_1456) ;  /* 0x0000027000007945 */ /* 0x000fe20003800000 */
[----:B------:R-:W-:Y:S02]  /*7f50*/  IMAD.MOV.U32 R97, RZ, RZ, RZ ;  /* 0x000000ffff617224 */ /* 0x000fe400078e00ff */
[----:B------:R-:W-:-:S04]  /*7f60*/  LEA.HI R0, R0, R3, RZ, 0x7 ;  /* 0x0000000300007211 */ /* 0x000fc800078f38ff */
[----:B------:R-:W-:-:S04]  /*7f70*/  SHF.R.S32.HI R0, RZ, 0x7, R0 ;  /* 0x00000007ff007819 */ /* 0x000fc80000011400 */
[----:B------:R-:W-:-:S04]  /*7f80*/  VIMNMX R9, RZ, R0, !PT ;  /* 0x00000000ff097248 */ /* 0x000fc80007fe0100 */
[----:B------:R-:W-:-:S13]  /*7f90*/  ISETP.GT.AND P0, PT, R100, R9, PT ;  /* 0x000000096400720c */ /* 0x000fda0003f04270 */
[----:B------:R-:W-:Y:S05]  /*7fa0*/  @!P0 BRA `(.L_x_1457) ;  /* 0x0000000000808947 */ /* 0x000fea0003800000 */
[----:B------:R-:W3:Y:S01]  /*7fb0*/  LDL R4, [R1+0x74] ;  /* 0x0000740001047983 */ /* 0x000ee20000100800 */
[----:B------:R-:W-:Y:S01]  /*7fc0*/  ULDC UR4, c[0x0][0x9f0] ;  /* 0x00027c0000047ab9 */ /* 0x000fe20000000800 */
[----:B---3--:R-:W-:-:S04]  /*7fd0*/  ISETP.NE.AND P0, PT, R4, RZ, PT ;  /* 0x000000ff0400720c */ /* 0x008fc80003f05270 */
        /* <DEDUP_REMOVED lines=12> */
[----:B------:R0:W3:Y:S02]  /*80a0*/  F2I.FTZ.U32.TRUNC.NTZ R5, R4 ;  /* 0x0000000400057305 */ /* 0x0000e4000021f000 */
[----:B0-----:R-:W-:Y:S02]  /*80b0*/  IMAD.MOV.U32 R4, RZ, RZ, RZ ;  /* 0x000000ffff047224 */ /* 0x001fe400078e00ff */
[----:B---3--:R-:W-:-:S04]  /*80c0*/  IMAD.MOV R7, RZ, RZ, -R5 ;  /* 0x000000ffff077224 */ /* 0x008fc800078e0a05 */
        /* <DEDUP_REMOVED lines=14> */
.L_x_1457:
[----:B------:R-:W-:Y:S05]  /*81b0*/  BSYNC B0 ;  /* 0x0000000000007941 */ /* 0x000fea0003800000 */
.L_x_1456:
[----:B------:R-:W3:Y:S01]  /*81c0*/  LDL R0, [R1+0x7c] ;  /* 0x00007c0001007983 */ /* 0x000ee20000100800 */
        /* <DEDUP_REMOVED lines=19> */
[----:B-1----:R-:W-:Y:S02]  /*8300*/  CS2R R98, SRZ ;  /* 0x0000000000627805 */ /* 0x002fe4000001ff00 */
[----:B------:R-:W-:Y:S02]  /*8310*/  CS2R R6, SRZ ;  /* 0x0000000000067805 */ /* 0x000fe4000001ff00 */
[----:B------:R-:W-:Y:S02]  /*8320*/  CS2R R94, SRZ ;  /* 0x00000000005e7805 */ /* 0x000fe4000001ff00 */
[----:B------:R-:W-:Y:S02]  /*8330*/  CS2R R92, SRZ ;  /* 0x00000000005c7805 */ /* 0x000fe4000001ff00 */
[----:B------:R-:W-:-:S02]  /*8340*/  CS2R R90, SRZ ;  /* 0x00000000005a7805 */ /* 0x000fc4000001ff00 */
[----:B------:R-:W-:Y:S01]  /*8350*/  CS2R R88, SRZ ;  /* 0x0000000000587805 */ /* 0x000fe2000001ff00 */
[----:B---3--:R-:W-:-:S05]  /*8360*/  IMAD R0, R0, R97, R9 ;  /* 0x0000006100007224 */ /* 0x008fca00078e0209 */
[----:B------:R0:W-:Y:S01]  /*8370*/  STL [R1+0x6c], R0 ;  /* 0x00006c0001007387 */ /* 0x0001e20000100800 */
[----:B------:R-:W-:Y:S02]  /*8380*/  VIADDMNMX R97, R0, R97, R100, PT ;  /* 0x0000006100617246 */ /* 0x000fe40003800164 */
[----:B------:R-:W-:Y:S02]  /*8390*/  CS2R R100, SRZ ;  /* 0x0000000000647805 */ /* 0x000fe4000001ff00 */
[----:B------:R-:W-:-:S13]  /*83a0*/  ISETP.GT.AND P1, PT, R97, R0, PT ;  /* 0x000000006100720c */ /* 0x000fda0003f24270 */
[----:B0-----:R-:W-:Y:S05]  /*83b0*/  @!P1 BRA `(.L_x_1458) ;  /* 0x0000011800d49947 */ /* 0x001fea0003800000 */
[----:B------:R-:W0:Y:S01]  /*83c0*/  S2R R0, SR_TID.X ;  /* 0x0000000000007919 */ /* 0x000e220000002100 */
[----:B------:R-:W-:Y:S01]  /*83d0*/  UMOV UR4, 0xffffffff ;  /* 0xffffffff00047882 */ /* 0x000fe20000000000 */
[----:B0-----:R-:W-:-:S05]  /*83e0*/  VIADD R40, R0, 0xffffff80 ;  /* 0xffffff8000287836 */ /* 0x001fca0000000000 */
[----:B--2---:R-:W-:-:S04]  /*83f0*/  SHF.R.S32.HI R41, RZ, 0x1f, R40 ;  /* 0x0000001fff297819 */ /* 0x004fc80000011428 */
[----:B------:R-:W-:-:S04]  /*8400*/  LEA.HI R13, R41, R40, RZ, 0x7 ;  /* 0x00000028290d7211 */ /* 0x000fc800078f38ff */
[----:B------:R-:W-:Y:S01]  /*8410*/  SHF.R.S32.HI R13, RZ, 0x7, R13 ;  /* 0x00000007ff0d7819 */ /* 0x000fe2000001140d */
[----:B------:R-:W-:Y:S06]  /*8420*/  BRA.DIV UR4, `(.L_x_1459) ;  /* 0x000001ce049c7947 */ /* 0x000fec000b800000 */
[----:B------:R-:W0:Y:S04]  /*8430*/  SHFL.IDX PT, R0, R13, RZ, 0x1f ;  /* 0x00001fff0d007589 */ /* 0x000e2800000e0000 */
[----:B0-----:R1:W-:Y:S02]  /*8440*/  STL [R1+0x10], R0 ;  /* 0x0000100001007387 */ /* 0x0013e40000100800 */
.L_x_1757:
[----:B------:R-:W1:Y:S01]  /*8450*/  LDL R3, [R1+0x10] ;  /* 0x0000100001037983 */ /* 0x000e620000100800 */
[----:B------:R-:W-:Y:S01]  /*8460*/  BSSY B6, `(.L_x_1460) ;  /* 0x0000020000067945 */ /* 0x000fe20003800000 */
[----:B-1----:R-:W-:-:S05]  /*8470*/  IMAD.HI R0, R3, 0x55555556, RZ ;  /* 0x5555555603007827 */ /* 0x002fca00078e02ff */
[----:B------:R-:W-:-:S05]  /*8480*/  LEA.HI R0, R0, R0, RZ, 0x1 ;  /* 0x0000000000007211 */ /* 0x000fca00078f08ff */
[----:B------:R-:W-:Y:S02]  /*8490*/  IMAD R4, R0, -0x3, R3 ;  /* 0xfffffffd00047824 */ /* 0x000fe400078e0203 */
[----:B------:R-:W-:Y:S02]  /*84a0*/  VIADD R3, R2, 0x21800 ;  /* 0x0002180002037836 */ /* 0x000fe40000000000 */
[----:B------:R-:W-:Y:S01]  /*84b0*/  IMAD R0, R4, 0x1000, R2 ;  /* 0x0000100004007824 */ /* 0x000fe200078e0202 */
[----:B------:R1:W-:Y:S02]  /*84c0*/  STL [R1+0x2c], R4 ;  /* 0x00002c0401007387 */ /* 0x0003e40000100800 */
[----:B------:R-:W-:Y:S01]  /*84d0*/  LOP3.LUT P0, RZ, R3, 0x3ff, RZ, 0xc0, !PT ;  /* 0x000003ff03ff7812 */ /* 0x000fe2000780c0ff */
[----:B------:R-:W-:-:S05]  /*84e0*/  VIADD R0, R0, 0xc400 ;  /* 0x0000c40000007836 */ /* 0x000fca0000000000 */
[----:B------:R-:W-:Y:S01]  /*84f0*/  SHF.R.U32.HI R0, RZ, 0x4, R0 ;  /* 0x00000004ff007819 */ /* 0x000fe20000011600 */
[----:B-1----:R-:W-:-:S03]  /*8500*/  IMAD R4, R4, 0x2000, R3 ;  /* 0x0000200004047824 */ /* 0x002fc600078e0203 */
[----:B------:R-:W-:Y:S02]  /*8510*/  LOP3.LUT R148, R0, 0x3fff, RZ, 0xc0, !PT ;  /* 0x00003fff00947812 */ /* 0x000fe400078ec0ff */
        /* <DEDUP_REMOVED lines=20> */
.L_x_1461:
[----:B------:R-:W-:Y:S05]  /*8660*/  BSYNC B6 ;  /* 0x0000000000067941 */ /* 0x000fea0003800000 */
.L_x_1460:
[----:B------:R-:W-:Y:S02]  /*8670*/  ULDC UR4, c[0x0][0x3f4] ;  /* 0x0000fd0000047ab9 */ /* 0x000fe40000000800 */
[----:B------:R-:W-:-:S13]  /*8680*/  ISETP.LT.AND P0, PT, RZ, UR4, PT ;  /* 0x00000004ff007c0c */ /* 0x000fda000bf01270 */
[----:B------:R-:W-:Y:S05]  /*8690*/  @P0 BRA `(.L_x_1462) ;  /* 0x0000000000400947 */ /* 0x000fea0003800000 */
[----:B------:R-:W-:-:S04]  /*86a0*/  ULEA.HI UR4, UR37, UR37, URZ, 0x1 ;  /* 0x0000002525047291 */ /* 0x000fc8000f8f083f */
[----:B------:R-:W-:-:S04]  /*86b0*/  ULOP3.LUT UR4, UR4, 0xfffffffe, URZ, 0xc0, !UPT ;  /* 0xfffffffe04047892 */ /* 0x000fc8000f8ec03f */
[----:B------:R-:W-:-:S06]  /*86c0*/  UIADD3 UR4, UR37, -UR4, URZ ;  /* 0x8000000425047290 */ /* 0x000fcc000fffe03f */
[----:B-1----:R-:W-:-:S05]  /*86d0*/  IMAD.U32 R3, RZ, RZ, UR4 ;  /* 0x00000004ff037e24 */ /* 0x002fca000f8e00ff */
[----:B------:R-:W-:-:S04]  /*86e0*/  SHF.L.U32 R3, R3, 0x1f, RZ ;  /* 0x0000001f03037819 */ /* 0x000fc800000006ff */
[----:B------:R1:W2:Y:S03]  /*86f0*/  SYNCS.PHASECHK.TRANS64.TRYWAIT P0, [R2+URZ+0x2d800], R3 ;  /* 0x02d80003020075a7 */ /* 0x0002a6000800017f */
[----:B--2---:R-:W-:Y:S05]  /*8700*/  @!P0 NANOSLEEP.SYNCS 0x989680 ;  /* 0x009896800000895d */ /* 0x004fea0003900000 */
[----:B------:R-:W2:Y:S01]  /*8710*/  @!P0 SYNCS.PHASECHK.TRANS64 P0, [R2+URZ+0x2d800], R3 ;  /* 0x02d80003020085a7 */ /* 0x000ea2000800007f */
[----:B------:R-:W-:Y:S04]  /*8720*/  BSSY B0, `(.L_x_1463) ;  /* 0x0000006000007945 */ /* 0x000fe80003800000 */
[----:B--2---:R-:W-:Y:S05]  /*8730*/  @P0 BRA `(.L_x_1464) ;  /* 0x0000000000100947 */ /* 0x004fea0003800000 */
.L_x_1465:
[----:B--2---:R2:W3:Y:S02]  /*8740*/  SYNCS.PHASECHK.TRANS64.TRYWAIT P0, [R2+URZ+0x2d800], R3 ;  /* 0x02d80003020075a7 */ /* 0x0044e4000800017f */
[----:B---3--:R-:W-:Y:S05]  /*8750*/  @!P0 NANOSLEEP.SYNCS 0x989680 ;  /* 0x009896800000895d */ /* 0x008fea0003900000 */
[----:B------:R-:W3:Y:S02]  /*8760*/  @!P0 SYNCS.PHASECHK.TRANS64 P0, [R2+URZ+0x2d800], R3 ;  /* 0x02d80003020085a7 */ /* 0x000ee4000800007f */
[----:B---3--:R-:W-:Y:S05]  /*8770*/  @!P0 BRA `(.L_x_1465) ;  /* 0xfffffffc00f08947 */ /* 0x008fea000383ffff */
.L_x_1464:
[----:B------:R-:W-:Y:S05]  /*8780*/  BSYNC B0 ;  /* 0x0000000000007941 */ /* 0x000fea0003800000 */
.L_x_1463:
[----:B------:R-:W-:Y:S05]  /*8790*/  BRA `(.L_x_1466) ;  /* 0x00000040009c7947 */ /* 0x000fea0003800000 */
.L_x_1462:
[----:B------:R-:W-:Y:S01]  /*87a0*/  ULOP3.LUT UP0, URZ, UR40, 0x1bf, URZ, 0xc0, !UPT ;  /* 0x000001bf283f7892 */ /* 0x000fe2000f80c03f */
[----:B-----5:R-:W-:Y:S01]  /*87b0*/  SHF.R.S32.HI R0, RZ, 0x1f, R96 ;  /* 0x0000001fff007819 */ /* 0x020fe20000011460 */
[----:B------:R-:W-:Y:S01]  /*87c0*/  ULDC.64 UR4, c[0x0][0x3f8] ;  /* 0x0000fe0000047ab9 */ /* 0x000fe20000000a00 */
[----:B------:R-:W-:Y:S01]  /*87d0*/  ULDC.64 UR6, c[0x0][0x408] ;  /* 0x0001020000067ab9 */ /* 0x000fe20000000a00 */
[----:B------:R-:W-:Y:S02]  /*87e0*/  IMAD.WIDE.U32 R24, R96, UR4, RZ ;  /* 0x0000000460187c25 */ /* 0x000fe4000f8e00ff */
[----:B------:R-:W-:Y:S02]  /*87f0*/  PLOP3.LUT P0, PT, PT, PT, UP0, 0x80, 0x0 ;  /* 0x000000000000781c */ /* 0x000fe40003f0f008 */
[C---:B-1----:R-:W-:Y:S02]  /*8800*/  IMAD R3, R0.reuse, UR4, RZ ;  /* 0x0000000400037c24 */ /* 0x042fe4000f8e02ff */
[----:B------:R-:W-:-:S02]  /*8810*/  IMAD R5, R0, UR6, RZ ;  /* 0x0000000600057c24 */ /* 0x000fc4000f8e02ff */
[C---:B------:R-:W-:Y:S02]  /*8820*/  IMAD R3, R96.reuse, UR5, R3 ;  /* 0x0000000560037c24 */ /* 0x040fe4000f8e0203 */
[C---:B------:R-:W-:Y:S02]  /*8830*/  IMAD R5, R96.reuse, UR7, R5 ;  /* 0x0000000760057c24 */ /* 0x040fe4000f8e0205 */
[----:B------:R-:W-:-:S04]  /*8840*/  IMAD.WIDE.U32 R26, R96, UR6, RZ ;  /* 0x00000006601a7c25 */ /* 0x000fc8000f8e00ff */
[----:B------:R-:W-:Y:S02]  /*8850*/  IMAD.IADD R29, R3, 0x1, R25 ;  /* 0x00000001031d7824 */ /* 0x000fe400078e0219 */
[----:B------:R-:W-:Y:S01]  /*8860*/  IMAD.IADD R31, R5, 0x1, R27 ;  /* 0x00000001051f7824 */ /* 0x000fe200078e021b */
        /* <DEDUP_REMOVED lines=17> */
.L_x_1467:
[----:B------:R-:W2:Y:S01]  /*8980*/  LDL R20, [R1+0x30] ;  /* 0x0000300001147983 */ /* 0x000ea20000100800 */
[----:B------:R-:W-:Y:S01]  /*8990*/  ULDC.U8 UR4, c[0x0][0x410] ;  /* 0x0001040000047ab9 */ /* 0x000fe20000000000 */
[----:B------:R-:W1:Y:S01]  /*89a0*/  S2R R21, SR_TID.X ;  /* 0x0000000000157919 */ /* 0x000e620000002100 */
[----:B------:R-:W-:Y:S01]  /*89b0*/  ISETP.NE.AND P0, PT, RZ, UR4, PT ;  /* 0x00000004ff007c0c */ /* 0x000fe2000bf05270 */
[----:B------:R-:W-:Y:S01]  /*89c0*/  BSSY B0, `(.L_x_1468) ;  /* 0x00003fc000007945 */ /* 0x000fe20003800000 */
[C---:B-1----:R-:W-:Y:S02]  /*89d0*/  VIADD R58, R21.reuse, 0xffffff80 ;  /* 0xffffff80153a7836 */ /* 0x042fe40000000000 */
[----:B------:R-:W-:-:S05]  /*89e0*/  VIADD R57, R21, 0xffffff80 ;  /* 0xffffff8015397836 */ /* 0x000fca0000000000 */
[----:B------:R-:W-:-:S04]  /*89f0*/  LEA.HI R57, R57, R58, RZ, 0x1 ;  /* 0x0000003a39397211 */ /* 0x000fc800078f08ff */
[----:B------:R-:W-:-:S05]  /*8a00*/  SHF.R.S32.HI R57, RZ, 0x1, R57 ;  /* 0x00000001ff397819 */ /* 0x000fca0000011439 */
[----:B--2---:R-:W-:Y:S01]  /*8a10*/  IMAD.IADD R6, R57, 0x1, R20 ;  /* 0x0000000139067824 */ /* 0x004fe200078e0214 */
[----:B------:R-:W-:Y:S06]  /*8a20*/  @!P0 BRA `(.L_x_1469) ;  /* 0x0000001c00e48947 */ /* 0x000fec0003800000 */
[----:B------:R-:W1:Y:S01]  /*8a30*/  LDC R5, c[0x0][0x448] ;  /* 0x00011200ff057b82 */ /* 0x000e620000000800 */
[----:B------:R-:W-:Y:S01]  /*8a40*/  ULDC.64 UR4, c[0x0][0x3f8] ;  /* 0x0000fe0000047ab9 */ /* 0x000fe20000000a00 */
[----:B------:R-:W-:Y:S01]  /*8a50*/  ULDC.64 UR6, c[0x0][0x408] ;  /* 0x0001020000067ab9 */ /* 0x000fe20000000a00 */
[----:B------:R-:W-:Y:S02]  /*8a60*/  IMAD.MOV.U32 R25, RZ, RZ, R29 ;  /* 0x000000ffff197224 */ /* 0x000fe400078e001d */
[----:B------:R-:W-:Y:S01]  /*8a70*/  IMAD.MOV.U32 R27, RZ, RZ, R31 ;  /* 0x000000ffff1b7224 */ /* 0x000fe200078e001f */
[----:B-1----:R-:W-:-:S13]  /*8a80*/  ISETP.NE.AND P0, PT, R5, 0x1, PT ;  /* 0x000000010500780c */ /* 0x002fda0003f05270 */
[----:B------:R-:W1:Y:S08]  /*8a90*/  @P0 LDC R3, c[0x0][0x44c] ;  /* 0x00011300ff030b82 */ /* 0x000e700000000800 */
[----:B------:R-:W2:Y:S01]  /*8aa0*/  @P0 LDC R7, c[0x0][0x450] ;  /* 0x00011400ff070b82 */ /* 0x000ea20000000800 */
[----:B-1----:R-:W-:-:S04]  /*8ab0*/  @P0 IMAD.HI.U32 R0, R6, R3, RZ ;  /* 0x0000000306000227 */ /* 0x002fc800078e00ff */
[----:B------:R-:W-:Y:S01]  /*8ac0*/  IMAD.MOV.U32 R3, RZ, RZ, R6 ;  /* 0x000000ffff037224 */ /* 0x000fe200078e0006 */
[----:B--2---:R-:W-:-:S04]  /*8ad0*/  @P0 SHF.R.U32.HI R3, RZ, R7, R0 ;  /* 0x00000007ff030219 */ /* 0x004fc80000011600 */
[----:B------:R-:W-:Y:S01]  /*8ae0*/  SHF.R.S32.HI R0, RZ, 0x1f, R3 ;  /* 0x0000001fff007819 */ /* 0x000fe20000011403 */
[----:B------:R-:W-:-:S04]  /*8af0*/  IMAD.WIDE.U32 R24, R3, UR4, R24 ;  /* 0x0000000403187c25 */ /* 0x000fc8000f8e0018 */
[C---:B------:R-:W-:Y:S02]  /*8b00*/  IMAD R4, R0.reuse, UR4, RZ ;  /* 0x0000000400047c24 */ /* 0x040fe4000f8e02ff */
[----:B------:R-:W-:Y:S02]  /*8b10*/  IMAD R0, R0, UR6, RZ ;  /* 0x0000000600007c24 */ /* 0x000fe4000f8e02ff */
[C---:B------:R-:W-:Y:S01]  /*8b20*/  IMAD R13, R3.reuse, UR5, R4 ;  /* 0x00000005030d7c24 */ /* 0x040fe2000f8e0204 */
[----:B------:R-:W-:Y:S01]  /*8b30*/  ULDC.64 UR4, c[0x0][0x3e8] ;  /* 0x0000fa0000047ab9 */ /* 0x000fe20000000a00 */
[C---:B------:R-:W-:Y:S01]  /*8b40*/  IMAD.WIDE.U32 R26, R3.reuse, UR6, R26 ;  /* 0x00000006031a7c25 */ /* 0x040fe2000f8e001a */
[----:B------:R-:W-:Y:S01]  /*8b50*/  LEA R38, P0, R24, UR4, 0x1 ;  /* 0x0000000418267c11 */ /* 0x000fe2000f8008ff */
[----:B------:R-:W-:Y:S02]  /*8b60*/  UMOV UR4, 0xffffffff ;  /* 0xffffffff00047882 */ /* 0x000fe40000000000 */
[----:B------:R-:W-:Y:S01]  /*8b70*/  IMAD R3, R3, UR7, R0 ;  /* 0x0000000703037c24 */ /* 0x000fe2000f8e0200 */
[----:B------:R-:W-:Y:S01]  /*8b80*/  ULDC.64 UR6, c[0x0][0x400] ;  /* 0x0001000000067ab9 */ /* 0x000fe20000000a00 */
[----:B------:R-:W-:Y:S01]  /*8b90*/  IMAD.IADD R13, R25, 0x1, R13 ;  /* 0x00000001190d7824 */ /* 0x000fe200078e020d */
[----:B------:R-:W-:Y:S01]  /*8ba0*/  LEA R39, P1, R26, UR6, 0x1 ;  /* 0x000000061a277c11 */ /* 0x000fe2000f8208ff */
[----:B------:R-:W-:-:S03]  /*8bb0*/  IMAD.IADD R3, R27, 0x1, R3 ;  /* 0x000000011b037824 */ /* 0x000fc600078e0203 */
[----:B------:R-:W-:Y:S02]  /*8bc0*/  LEA.HI.X R13, R24, UR5, R13, 0x1, P0 ;  /* 0x00000005180d7c11 */ /* 0x000fe400080f0c0d */
[----:B------:R-:W-:Y:S01]  /*8bd0*/  LEA.HI.X R0, R26, UR7, R3, 0x1, P1 ;  /* 0x000000071a007c11 */ /* 0x000fe200088f0c03 */
[----:B------:R-:W-:Y:S06]  /*8be0*/  BRA.DIV UR4, `(.L_x_1470) ;  /* 0x000001c604d47947 */ /* 0x000fec000b800000 */
[----:B------:R1:W2:Y:S04]  /*8bf0*/  SHFL.IDX PT, R3, R13, RZ, 0x1e1f ;  /* 0x001e1fff0d037589 */ /* 0x0002a800000e0000 */
[----:B------:R-:W3:Y:S04]  /*8c00*/  SHFL.IDX PT, R38, R38, RZ, 0x1e1f ;  /* 0x001e1fff26267589 */ /* 0x000ee800000e0000 */
[----:B------:R-:W4:Y:S04]  /*8c10*/  SHFL.IDX PT, R0, R0, RZ, 0x1e1f ;  /* 0x001e1fff00007589 */ /* 0x000f2800000e0000 */
[----:B-1----:R-:W0:Y:S02]  /*8c20*/  SHFL.IDX PT, R39, R39, RZ, 0x1e1f ;  /* 0x001e1fff27277589 */ /* 0x002e2400000e0000 */
.L_x_1763:
[----:B------:R-:W-:Y:S01]  /*8c30*/  IMAD R42, R140, R5, RZ ;  /* 0x000000058c2a7224 */ /* 0x000fe200078e02ff */
[----:B------:R-:W-:Y:S01]  /*8c40*/  BSSY B1, `(.L_x_1471) ;  /* 0x000005e000017945 */ /* 0x000fe20003800000 */
[----:B------:R-:W-:Y:S02]  /*8c50*/  CS2R R34, SRZ ;  /* 0x0000000000227805 */ /* 0x000fe4000001ff00 */
[----:B------:R-:W-:Y:S02]  /*8c60*/  CS2R R30, SRZ ;  /* 0x00000000001e7805 */ /* 0x000fe4000001ff00 */
[----:B------:R-:W-:Y:S02]  /*8c70*/  CS2R R26, SRZ ;  /* 0x00000000001a7805 */ /* 0x000fe4000001ff00 */
[----:B------:R-:W-:Y:S01]  /*8c80*/  ISETP.GE.AND P0, PT, R6, R42, PT ;  /* 0x0000002a0600720c */ /* 0x000fe20003f06270 */
[----:B------:R-:W-:Y:S01]  /*8c90*/  IMAD R42, R33, -0xc0, R42 ;  /* 0xffffff40212a7824 */ /* 0x000fe200078e022a */
[----:B------:R-:W-:-:S02]  /*8ca0*/  CS2R R20, SRZ ;  /* 0x0000000000147805 */ /* 0x000fc4000001ff00 */
[----:B------:R-:W-:Y:S02]  /*8cb0*/  CS2R R12, SRZ ;  /* 0x00000000000c7805 */ /* 0x000fe4000001ff00 */
[----:B------:R-:W-:Y:S02]  /*8cc0*/  CS2R R8, SRZ ;  /* 0x0000000000087805 */ /* 0x000fe4000001ff00 */
[----:B------:R-:W-:Y:S02]  /*8cd0*/  CS2R R36, SRZ ;  /* 0x0000000000247805 */ /* 0x000fe4000001ff00 */
[----:B------:R-:W-:Y:S02]  /*8ce0*/  CS2R R32, SRZ ;  /* 0x0000000000207805 */ /* 0x000fe4000001ff00 */
[----:B------:R-:W-:Y:S02]  /*8cf0*/  CS2R R28, SRZ ;  /* 0x00000000001c7805 */ /* 0x000fe4000001ff00 */
[----:B------:R-:W-:-:S02]  /*8d00*/  CS2R R24, SRZ ;  /* 0x0000000000187805 */ /* 0x000fc4000001ff00 */
[----:B0-----:R-:W-:Y:S02]  /*8d10*/  CS2R R14, SRZ ;  /* 0x00000000000e7805 */ /* 0x001fe4000001ff00 */
[----:B------:R-:W-:Y:S01]  /*8d20*/  CS2R R10, SRZ ;  /* 0x00000000000a7805 */ /* 0x000fe2000001ff00 */
[----:B------:R-:W-:Y:S06]  /*8d30*/  @P0 BRA `(.L_x_1472) ;  /* 0x0000000400380947 */ /* 0x000fec0003800000 */
[----:B------:R-:W2:Y:S01]  /*8d40*/  LDL R49, [R1+0x60] ;  /* 0x0000600001317983 */ /* 0x000ea20000100800 */
[----:B------:R-:W-:-:S03]  /*8d50*/  ULDC UR4, c[0x0][0x3f4] ;  /* 0x0000fd0000047ab9 */ /* 0x000fc60000000800 */
[----:B------:R-:W3:Y:S04]  /*8d60*/  LDL R48, [R1+0x54] ;  /* 0x0000540001307983 */ /* 0x000ee80000100800 */
[----:B------:R-:W4:Y:S04]  /*8d70*/  LDL R47, [R1+0x5c] ;  /* 0x00005c00012f7983 */ /* 0x000f280000100800 */
[----:B------:R-:W4:Y:S04]  /*8d80*/  LDL R46, [R1+0x50] ;  /* 0x00005000012e7983 */ /* 0x000f280000100800 */
[----:B------:R-:W4:Y:S04]  /*8d90*/  LDL.64 R44, [R1+0x18] ;  /* 0x00001800012c7983 */ /* 0x000f280000100a00 */
[----:B------:R-:W4:Y:S01]  /*8da0*/  LDL R43, [R1+0x64] ;  /* 0x00006400012b7983 */ /* 0x000f220000100800 */
[----:B------:R-:W-:-:S02]  /*8db0*/  CS2R R36, SRZ ;  /* 0x0000000000247805 */ /* 0x000fc4000001ff00 */
[----:B------:R-:W-:Y:S02]  /*8dc0*/  CS2R R34, SRZ ;  /* 0x0000000000227805 */ /* 0x000fe4000001ff00 */
[----:B------:R-:W-:Y:S02]  /*8dd0*/  CS2R R32, SRZ ;  /* 0x0000000000207805 */ /* 0x000fe4000001ff00 */
[C---:B--2---:R-:W-:Y:S01]  /*8de0*/  ISETP.GE.AND P3, PT, R49.reuse, UR4, PT ;  /* 0x0000000431007c0c */ /* 0x044fe2000bf66270 */
[C---:B------:R-:W-:Y:S01]  /*8df0*/  IMAD.SHL.U32 R24, R49.reuse, 0x2, RZ ;  /* 0x0000000231187824 */ /* 0x040fe200078e00ff */
[----:B------:R-:W-:Y:S02]  /*8e00*/  SHF.R.S32.HI R4, RZ, 0x1f, R49 ;  /* 0x0000001fff047819 */ /* 0x000fe40000011431 */
[C---:B---3--:R-:W-:Y:S01]  /*8e10*/  ISETP.GE.AND P2, PT, R48.reuse, UR4, PT ;  /* 0x0000000430007c0c */ /* 0x048fe2000bf46270 */
[----:B------:R-:W-:Y:S01]  /*8e20*/  IMAD.SHL.U32 R14, R48, 0x2, RZ ;  /* 0x00000002300e7824 */ /* 0x000fe200078e00ff */
[----:B------:R-:W-:-:S02]  /*8e30*/  SHF.L.U64.HI R4, R49, 0x1, R4 ;  /* 0x0000000131047819 */ /* 0x000fc40000010204 */
[C---:B----4-:R-:W-:Y:S01]  /*8e40*/  ISETP.GE.AND P1, PT, R47.reuse, UR4, PT ;  /* 0x000000042f007c0c */ /* 0x050fe2000bf26270 */
[----:B------:R-:W-:Y:S01]  /*8e50*/  IMAD.SHL.U32 R10, R47, 0x2, RZ ;  /* 0x000000022f0a7824 */ /* 0x000fe200078e00ff */
[----:B------:R-:W-:Y:S02]  /*8e60*/  SHF.R.S32.HI R5, RZ, 0x1f, R48 ;  /* 0x0000001fff057819 */ /* 0x000fe40000011430 */
[C---:B------:R-:W-:Y:S01]  /*8e70*/  ISETP.GE.AND P0, PT, R46.reuse, UR4, PT ;  /* 0x000000042e007c0c */ /* 0x040fe2000bf06270 */
[----:B------:R-:W-:Y:S01]  /*8e80*/  IMAD.SHL.U32 R28, R46, 0x2, RZ ;  /* 0x000000022e1c7824 */ /* 0x000fe200078e00ff */
[-C--:B------:R-:W-:Y:S02]  /*8e90*/  @!P3 IADD3 R26, P4, R38, R24.reuse, RZ ;  /* 0x00000018261ab210 */ /* 0x080fe40007f9e0ff */
[----:B------:R-:W-:Y:S02]  /*8ea0*/  @!P3 IADD3 R24, P5, R39, R24, RZ ;  /* 0x000000182718b210 */ /* 0x000fe40007fbe0ff */
[----:B------:R-:W-:Y:S01]  /*8eb0*/  SHF.L.U64.HI R5, R48, 0x1, R5 ;  /* 0x0000000130057819 */ /* 0x000fe20000010205 */
[--C-:B------:R-:W-:Y:S01]  /*8ec0*/  @!P3 IMAD.X R27, R3, 0x1, R4.reuse, P4 ;  /* 0x00000001031bb824 */ /* 0x100fe200020e0604 */
[-C--:B------:R-:W-:Y:S01]  /*8ed0*/  @!P2 IADD3 R20, P4, R38, R14.reuse, RZ ;  /* 0x0000000e2614a210 */ /* 0x080fe20007f9e0ff */
[----:B------:R-:W-:Y:S01]  /*8ee0*/  @!P3 IMAD.X R25, R0, 0x1, R4, P5 ;  /* 0x000000010019b824 */ /* 0x000fe200028e0604 */
[----:B------:R-:W-:Y:S01]  /*8ef0*/  @!P2 IADD3 R14, P5, R39, R14, RZ ;  /* 0x0000000e270ea210 */ /* 0x000fe20007fbe0ff */
[----:B------:R-:W-:Y:S01]  /*8f00*/  IMAD.SHL.U32 R31, R43, 0x2, RZ ;  /* 0x000000022b1f7824 */ /* 0x000fe200078e00ff */
[----:B------:R-:W-:Y:S01]  /*8f10*/  SHF.R.S32.HI R6, RZ, 0x1f, R47 ;  /* 0x0000001fff067819 */ /* 0x000fe2000001142f */
[--C-:B------:R-:W-:Y:S01]  /*8f20*/  @!P2 IMAD.X R21, R3, 0x1, R5.reuse, P4 ;  /* 0x000000010315a824 */ /* 0x100fe200020e0605 */
[-C--:B------:R-:W-:Y:S01]  /*8f30*/  @!P1 IADD3 R12, P4, R38, R10.reuse, RZ ;  /* 0x0000000a260c9210 */ /* 0x080fe20007f9e0ff */
[----:B------:R-:W-:Y:S01]  /*8f40*/  @!P2 IMAD.X R15, R0, 0x1, R5, P5 ;  /* 0x00000001000fa824 */ /* 0x000fe200028e0605 */
[----:B------:R-:W-:Y:S01]  /*8f50*/  SHF.L.U64.HI R6, R47, 0x1, R6 ;  /* 0x000000012f067819 */ /* 0x000fe20000010206 */
[----:B------:R-:W5:Y:S01]  /*8f60*/  @!P3 LD.E.64 R32, desc[UR52][R26.64] ;  /* 0x000000341a20b980 */ /* 0x000f62000c101b00 */
[----:B------:R-:W-:-:S02]  /*8f70*/  @!P1 IADD3 R10, P5, R39, R10, RZ ;  /* 0x0000000a270a9210 */ /* 0x000fc40007fbe0ff */
[----:B------:R-:W-:Y:S01]  /*8f80*/  SHF.R.S32.HI R7, RZ, 0x1f, R46 ;  /* 0x0000001fff077819 */ /* 0x000fe2000001142e */
[--C-:B------:R-:W-:Y:S01]  /*8f90*/  @!P1 IMAD.X R13, R3, 0x1, R6.reuse, P4 ;  /* 0x00000001030d9824 */ /* 0x100fe200020e0606 */
[----:B------:R-:W-:Y:S01]  /*8fa0*/  ISETP.GE.AND P4, PT, R44, UR4, PT ;  /* 0x000000042c007c0c */ /* 0x000fe2000bf86270 */
[----:B------:R-:W-:Y:S01]  /*8fb0*/  @!P1 IMAD.X R11, R0, 0x1, R6, P5 ;  /* 0x00000001000b9824 */ /* 0x000fe200028e0606 */
[----:B------:R-:W-:Y:S02]  /*8fc0*/  SHF.L.U64.HI R7, R46, 0x1, R7 ;  /* 0x000000012e077819 */ /* 0x000fe40000010207 */
[----:B------:R-:W-:Y:S02]  /*8fd0*/  @!P0 IADD3 R8, P5, R38, R28, RZ ;  /* 0x0000001c26088210 */ /* 0x000fe40007fbe0ff */
[----:B------:R-:W-:-:S03]  /*8fe0*/  SHF.R.S32.HI R30, RZ, 0x1f, R43 ;  /* 0x0000001fff1e7819 */ /* 0x000fc6000001142b */
[----:B------:R-:W-:Y:S01]  /*8ff0*/  @!P0 IMAD.X R9, R3, 0x1, R7, P5 ;  /* 0x0000000103098824 */ /* 0x000fe200028e0607 */
[----:B------:R-:W-:-:S03]  /*9000*/  @!P0 IADD3 R4, P5, R39, R28, RZ ;  /* 0x0000001c27048210 */ /* 0x000fc60007fbe0ff */
[----:B------:R-:W-:Y:S02]  /*9010*/  @!P4 IMAD.MOV.U32 R28, RZ, RZ, R38 ;  /* 0x000000ffff1cc224 */ /* 0x000fe400078e0026 */
[----:B------:R-:W-:Y:S01]  /*9020*/  @!P0 IMAD.X R5, R0, 0x1, R7, P5 ;  /* 0x0000000100058824 */ /* 0x000fe200028e0607 */
[----:B------:R-:W-:Y:S01]  /*9030*/  ISETP.GE.AND P5, PT, R43, UR4, PT ;  /* 0x000000042b007c0c */ /* 0x000fe2000bfa6270 */
        /* <DEDUP_REMOVED lines=30> */
.L_x_1472:
[----:B------:R-:W-:Y:S05]  /*9220*/  BSYNC B1 ;  /* 0x0000000000017941 */ /* 0x000fea0003800000 */
.L_x_1471:
[----:B------:R-:W-:Y:S01]  /*9230*/  ULEA.HI UR4, UR37, UR37, URZ, 0x1 ;  /* 0x0000002525047291 */ /* 0x000fe2000f8f083f */
[----:B--2--5:R-:W-:Y:S01]  /*9240*/  IMAD.MOV.U32 R3, RZ, RZ, R35 ;  /* 0x000000ffff037224 */ /* 0x024fe200078e0023 */
[----:B------:R-:W-:Y:S01]  /*9250*/  VIMNMX R42, R42, 0xc0, PT ;  /* 0x000000c02a2a7848 */ /* 0x000fe20003fe0100 */
[----:B----4-:R-:W-:Y:S01]  /*9260*/  IMAD.MOV.U32 R0, RZ, RZ, R34 ;  /* 0x000000ffff007224 */ /* 0x010fe200078e0022 */
[----:B------:R-:W-:Y:S01]  /*9270*/  ULOP3.LUT UR4, UR4, 0xfffffffe, URZ, 0xc0, !UPT ;  /* 0xfffffffe04047892 */ /* 0x000fe2000f8ec03f */
[----:B0-----:R-:W-:Y:S01]  /*9280*/  IMAD.MOV.U32 R4, RZ, RZ, R30 ;  /* 0x000000ffff047224 */ /* 0x001fe200078e001e */
[----:B---3--:R-:W-:Y:S01]  /*9290*/  PRMT R38, R38, 0x5410, R3 ;  /* 0x0000541026267816 */ /* 0x008fe20000000003 */
[----:B------:R-:W-:Y:S01]  /*92a0*/  IMAD.MOV.U32 R5, RZ, RZ, R27 ;  /* 0x000000ffff057224 */ /* 0x000fe200078e001b */
[----:B------:R-:W-:Y:S01]  /*92b0*/  UIADD3 UR4, UR37, -UR4, URZ ;  /* 0x8000000425047290 */ /* 0x000fe2000fffe03f */
        /* <DEDUP_REMOVED lines=40> */
[----:B------:R-:W-:Y:S01]  /*9540*/  PRMT R50, R0, 0x7610, R50 ;  /* 0x0000761000327816 */ /* 0x000fe20000000032 */
[----:B------:R-:W-:Y:S01]  /*9550*/  IMAD.MOV.U32 R0, RZ, RZ, R10 ;  /* 0x000000ffff007224 */ /* 0x000fe200078e000a */
[----:B------:R-:W-:Y:S01]  /*9560*/  PRMT R51, R4, 0x7610, R51 ;  /* 0x0000761004337816 */ /* 0x000fe20000000033 */
[----:B------:R-:W-:Y:S01]  /*9570*/  IMAD.MOV.U32 R4, RZ, RZ, R11 ;  /* 0x000000ffff047224 */ /* 0x000fe200078e000b */
[----:B------:R-:W-:-:S02]  /*9580*/  PRMT R46, R5, 0x7610, R46 ;  /* 0x00007610052e7816 */ /* 0x000fc4000000002e */
[----:B------:R-:W-:Y:S01]  /*9590*/  PRMT R47, R6, 0x7610, R47 ;  /* 0x00007610062f7816 */ /* 0x000fe2000000002f */
[----:B0-----:R-:W-:Y:S06]  /*95a0*/  @!P0 BRA `(.L_x_1474) ;  /* 0x000001bc00d48947 */ /* 0x001fec0003800000 */
.L_x_1764:
[----:B------:R-:W-:Y:S05]  /*95b0*/  BSYNC B1 ;  /* 0x0000000000017941 */ /* 0x000fea0003800000 */
.L_x_1473:
[----:B------:R-:W-:Y:S02]  /*95c0*/  PRMT R42, R0, 0x7610, R42 ;  /* 0x00007610002a7816 */ /* 0x000fe4000000002a */
[----:B------:R-:W-:Y:S01]  /*95d0*/  PRMT R43, R4, 0x7610, R43 ;  /* 0x00007610042b7816 */ /* 0x000fe2000000002b */
[----:B------:R-:W-:Y:S06]  /*95e0*/  @P1 BRA `(.L_x_1475) ;  /* 0x0000003000e41947 */ /* 0x000fec0003800000 */
[----:B------:R-:W2:Y:S01]  /*95f0*/  LDL.64 R66, [R1+0x18] ;  /* 0x0000180001427983 */ /* 0x000ea20000100a00 */
[----:B------:R-:W2:Y:S03]  /*9600*/  LDC R4, c[0x0][0x3f4] ;  /* 0x0000fd00ff047b82 */ /* 0x000ea60000000800 */
[----:B------:R-:W3:Y:S04]  /*9610*/  LDL R61, [R1+0x70] ;  /* 0x00007000013d7983 */ /* 0x000ee80000100800 */
[----:B------:R-:W4:Y:S04]  /*9620*/  LDL R60, [R1+0x60] ;  /* 0x00006000013c7983 */ /* 0x000f280000100800 */
[----:B------:R-:W5:Y:S04]  /*9630*/  LDL R58, [R1+0x54] ;  /* 0x00005400013a7983 */ /* 0x000f680000100800 */
[----:B------:R-:W5:Y:S04]  /*9640*/  LDL R57, [R1+0x5c] ;  /* 0x00005c0001397983 */ /* 0x000f680000100800 */
[----:B------:R-:W5:Y:S04]  /*9650*/  LDL R7, [R1+0x50] ;  /* 0x0000500001077983 */ /* 0x000f680000100800 */
[----:B------:R-:W5:Y:S01]  /*9660*/  LDL R6, [R1+0x64] ;  /* 0x0000640001067983 */ /* 0x000f620000100800 */
[----:B------:R-:W-:-:S04]  /*9670*/  LEA.HI R40, R41, R40, RZ, 0x2 ;  /* 0x0000002829287211 */ /* 0x000fc800078f10ff */
[--C-:B------:R-:W-:Y:S02]  /*9680*/  SHF.R.S32.HI R0, RZ, 0x2, R40.reuse ;  /* 0x00000002ff007819 */ /* 0x100fe40000011428 */
[----:B0-----:R-:W-:-:S04]  /*9690*/  SHF.R.S32.HI R3, RZ, 0x1f, R40 ;  /* 0x0000001fff037819 */ /* 0x001fc80000011428 */
[----:B------:R-:W-:-:S04]  /*96a0*/  LEA.HI R3, R3, R0, RZ, 0x2 ;  /* 0x0000000003037211 */ /* 0x000fc800078f10ff */
[----:B------:R-:W-:Y:S01]  /*96b0*/  LOP3.LUT R5, R3, 0xfffffffc, RZ, 0xc0, !PT ;  /* 0xfffffffc03057812 */ /* 0x000fe200078ec0ff */
[----:B------:R-:W-:Y:S04]  /*96c0*/  BSSY B1, `(.L_x_1476) ;  /* 0x000003a000017945 */ /* 0x000fe80003800000 */
[----:B------:R-:W-:-:S05]  /*96d0*/  IMAD.IADD R5, R0, 0x1, -R5 ;  /* 0x0000000100057824 */ /* 0x000fca00078e0a05 */
[----:B------:R-:W-:Y:S02]  /*96e0*/  LOP3.LUT P0, RZ, R5, 0x2, RZ, 0xc0, !PT ;  /* 0x0000000205ff7812 */ /* 0x000fe4000780c0ff */
[----:B--2---:R-:W-:Y:S01]  /*96f0*/  ISETP.GE.AND P6, PT, R66, R4, PT ;  /* 0x000000044200720c */ /* 0x004fe20003fc6270 */
[----:B---3--:R-:W-:-:S04]  /*9700*/  IMAD R3, R61, 0x2, R2 ;  /* 0x000000023d037824 */ /* 0x008fc800078e0202 */
[----:B------:R-:W-:Y:S01]  /*9710*/  VIADD R0, R3, 0x20 ;  /* 0x0000002003007836 */ /* 0x000fe20000000000 */
[-C--:B----4-:R-:W-:Y:S02]  /*9720*/  ISETP.GE.AND P1, PT, R60, R4.reuse, PT ;  /* 0x000000043c00720c */ /* 0x090fe40003f26270 */
[-C--:B-----5:R-:W-:Y:S02]  /*9730*/  ISETP.GE.AND P2, PT, R58, R4.reuse, PT ;  /* 0x000000043a00720c */ /* 0x0a0fe40003f46270 */
[-C--:B------:R-:W-:Y:S02]  /*9740*/  ISETP.GE.AND P3, PT, R57, R4.reuse, PT ;  /* 0x000000043900720c */ /* 0x080fe40003f66270 */
[-C--:B------:R-:W-:Y:S02]  /*9750*/  ISETP.GE.AND P4, PT, R7, R4.reuse, PT ;  /* 0x000000040700720c */ /* 0x080fe40003f86270 */
[----:B------:R-:W-:Y:S01]  /*9760*/  ISETP.GE.AND P5, PT, R6, R4, PT ;  /* 0x000000040600720c */ /* 0x000fe20003fa6270 */
[----:B------:R-:W-:-:S12]  /*9770*/  @P6 BRA `(.L_x_1477) ;  /* 0x0000000000b86947 */ /* 0x000fd80003800000 */
[----:B------:R-:W0:Y:S01]  /*9780*/  LDS.128 R4, [R3+0xc400] ;  /* 0x00c4000003047984 */ /* 0x000e220000000c00 */
[----:B------:R-:W-:Y:S02]  /*9790*/  SHF.R.U32.HI R58, RZ, 0x10, R35 ;  /* 0x00000010ff3a7819 */ /* 0x000fe40000011623 */
[----:B------:R-:W-:Y:S02]  /*97a0*/  SHF.R.U32.HI R41, RZ, 0x10, R37 ;  /* 0x00000010ff297819 */ /* 0x000fe40000011625 */
[----:B------:R-:W-:Y:S02]  /*97b0*/  PRMT R58, R38, 0x5432, R58 ;  /* 0x00005432263a7816 */ /* 0x000fe4000000003a */
[----:B------:R-:W-:Y:S02]  /*97c0*/  SHF.R.U64 R57, R34, 0x10, R35 ;  /* 0x0000001022397819 */ /* 0x000fe40000001223 */
[----:B------:R-:W-:Y:S01]  /*97d0*/  PRMT R41, R59, 0x5410, R41 ;  /* 0x000054103b297816 */ /* 0x000fe20000000029 */
[----:B------:R-:W-:Y:S01]  /*97e0*/  IMAD.U32 R59, R58, 0x10000, RZ ;  /* 0x000100003a3b7824 */ /* 0x000fe200078e00ff */
[----:B------:R-:W-:-:S02]  /*97f0*/  SHF.R.U64 R40, R36, 0x10, R37 ;  /* 0x0000001024287819 */ /* 0x000fc40000001225 */
[----:B------:R-:W-:Y:S01]  /*9800*/  PRMT R57, R56, 0x5410, R57 ;  /* 0x0000541038397816 */ /* 0x000fe20000000039 */
[C---:B------:R-:W-:Y:S01]  /*9810*/  IMAD.U32 R56, R41.reuse, 0x10000, RZ ;  /* 0x0001000029387824 */ /* 0x040fe200078e00ff */
[----:B------:R-:W-:Y:S02]  /*9820*/  LOP3.LUT R58, R58, 0xffff0000, RZ, 0xc0, !PT ;  /* 0xffff00003a3a7812 */ /* 0x000fe400078ec0ff */
[----:B------:R-:W-:Y:S02]  /*9830*/  LOP3.LUT R41, R41, 0xffff0000, RZ, 0xc0, !PT ;  /* 0xffff000029297812 */ /* 0x000fe400078ec0ff */
[----:B------:R-:W-:Y:S02]  /*9840*/  PRMT R40, R42, 0x5432, R40 ;  /* 0x000054322a287816 */ /* 0x000fe40000000028 */
[C---:B0-----:R-:W-:Y:S01]  /*9850*/  LOP3.LUT R35, R6.reuse, 0xffff0000, RZ, 0xc0, !PT ;  /* 0xffff000006237812 */ /* 0x041fe200078ec0ff */
[----:B------:R-:W-:Y:S01]  /*9860*/  IMAD.U32 R34, R6, 0x10000, RZ ;  /* 0x0001000006227824 */ /* 0x000fe200078e00ff */
[C---:B------:R-:W-:Y:S01]  /*9870*/  LOP3.LUT R37, R7.reuse, 0xffff0000, RZ, 0xc0, !PT ;  /* 0xffff000007257812 */ /* 0x040fe200078ec0ff */
[----:B------:R-:W-:-:S02]  /*9880*/  IMAD.U32 R36, R7, 0x10000, RZ ;  /* 0x0001000007247824 */ /* 0x000fc400078e00ff */
[CC--:B------:R-:W-:Y:S01]  /*9890*/  FMUL.FTZ R61, R35.reuse, R59.reuse ;  /* 0x0000003b233d7220 */ /* 0x0c0fe20000410000 */
[----:B------:R-:W-:Y:S01]  /*98a0*/  FMUL.FTZ R60, R35, R56 ;  /* 0x00000038233c7220 */ /* 0x000fe20000410000 */
[----:B------:R-:W-:Y:S01]  /*98b0*/  FMUL.FTZ R35, R37, R58 ;  /* 0x0000003a25237220 */ /* 0x000fe20000410000 */
[----:B------:R-:W-:Y:S02]  /*98c0*/  IMAD.U32 R6, R4, 0x10000, RZ ;  /* 0x0001000004067824 */ /* 0x000fe400078e00ff */
[C---:B------:R-:W-:Y:S01]  /*98d0*/  FFMA.FTZ R61, R34.reuse, R56, -R61 ;  /* 0x00000038223d7223 */ /* 0x040fe2000001083d */
[----:B------:R-:W-:Y:S01]  /*98e0*/  FFMA.FTZ R60, R34, R59, R60 ;  /* 0x0000003b223c7223 */ /* 0x000fe2000001003c */
[-C--:B------:R-:W-:Y:S01]  /*98f0*/  FFMA.FTZ R59, R36, R41.reuse, -R35 ;  /* 0x00000029243b7223 */ /* 0x080fe20000010823 */
[C---:B------:R-:W-:Y:S01]  /*9900*/  IMAD.U32 R7, R5.reuse, 0x10000, RZ ;  /* 0x0001000005077824 */ /* 0x040fe200078e00ff */
[----:B------:R-:W-:Y:S01]  /*9910*/  LOP3.LUT R4, R4, 0xffff0000, RZ, 0xc0, !PT ;  /* 0xffff000004047812 */ /* 0x000fe200078ec0ff */
[C---:B------:R-:W-:Y:S01]  /*9920*/  IMAD.U32 R35, R40.reuse, 0x10000, RZ ;  /* 0x0001000028237824 */ /* 0x040fe200078e00ff */
[----:B------:R-:W-:Y:S01]  /*9930*/  LOP3.LUT R5, R5, 0xffff0000, RZ, 0xc0, !PT ;  /* 0xffff000005057812 */ /* 0x000fe200078ec0ff */
[----:B------:R-:W-:Y:S01]  /*9940*/  FMUL.FTZ R63, R37, R41 ;  /* 0x00000029253f7220 */ /* 0x000fe20000410000 */
[C---:B------:R-:W-:Y:S01]  /*9950*/  LOP3.LUT R34, R57.reuse, 0xffff0000, RZ, 0xc0, !PT ;  /* 0xffff000039227812 */ /* 0x040fe200078ec0ff */
[----:B------:R-:W-:Y:S01]  /*9960*/  IMAD.U32 R37, R57, 0x10000, RZ ;  /* 0x0001000039257824 */ /* 0x000fe200078e00ff */
[----:B------:R-:W-:Y:S01]  /*9970*/  LOP3.LUT R40, R40, 0xffff0000, RZ, 0xc0, !PT ;  /* 0xffff000028287812 */ /* 0x000fe200078ec0ff */
[----:B------:R-:W-:Y:S01]  /*9980*/  FFMA.FTZ R58, R36, R58, R63 ;  /* 0x0000003a243a7223 */ /* 0x000fe2000001003f */
[C---:B------:R-:W-:Y:S01]  /*9990*/  FMUL.FTZ R36, R4.reuse, R35 ;  /* 0x0000002304247220 */ /* 0x040fe20000410000 */
[-C--:B------:R-:W-:Y:S01]  /*99a0*/  FMUL.FTZ R41, R4, R37.reuse ;  /* 0x0000002504297220 */ /* 0x080fe20000410000 */
[C---:B------:R-:W-:Y:S01]  /*99b0*/  FMUL.FTZ R56, R5.reuse, R34 ;  /* 0x0000002205387220 */ /* 0x040fe20000410000 */
[-C--:B------:R-:W-:Y:S01]  /*99c0*/  FMUL.FTZ R57, R5, R40.reuse ;  /* 0x0000002805397220 */ /* 0x080fe20000410000 */
[C---:B------:R-:W-:Y:S01]  /*99d0*/  FFMA.FTZ R37, R6.reuse, R37, R36 ;  /* 0x0000002506257223 */ /* 0x040fe20000010024 */
[----:B------:R-:W-:Y:S01]  /*99e0*/  FFMA.FTZ R4, R6, R35, -R41 ;  /* 0x0000002306047223 */ /* 0x000fe20000010829 */
[C---:B------:R-:W-:Y:S01]  /*99f0*/  FFMA.FTZ R5, R7.reuse, R40, -R56 ;  /* 0x0000002807057223 */ /* 0x040fe20000010838 */
[----:B------:R-:W-:Y:S01]  /*9a00*/  FFMA.FTZ R34, R7, R34, R57 ;  /* 0x0000002207227223 */ /* 0x000fe20000010039 */
[----:B------:R-:W-:-:S02]  /*9a10*/  F2FP.BF16.F32.PACK_AB R6, R60, R61 ;  /* 0x0000003d3c06723e */ /* 0x000fc400000010ff */
[----:B------:R-:W-:Y:S02]  /*9a20*/  F2FP.BF16.F32.PACK_AB R7, R58, R59 ;  /* 0x0000003b3a07723e */ /* 0x000fe400000010ff */
[----:B------:R-:W-:Y:S02]  /*9a30*/  F2FP.BF16.F32.PACK_AB R4, R37, R4 ;  /* 0x000000042504723e */ /* 0x000fe400000010ff */
[----:B------:R-:W-:-:S05]  /*9a40*/  F2FP.BF16.F32.PACK_AB R5, R34, R5 ;  /* 0x000000052205723e */ /* 0x000fca00000010ff */
[----:B------:R0:W-:Y:S02]  /*9a50*/  STS.128 [R3+0xc400], R4 ;  /* 0x00c4000403007388 */ /* 0x0001e40000000c00 */
.L_x_1477:
[----:B------:R-:W-:Y:S05]  /*9a60*/  BSYNC B1 ;  /* 0x0000000000017941 */ /* 0x000fea0003800000 */
.L_x_1476:
[----:B------:R-:W-:Y:S01]  /*9a70*/  BSSY B1, `(.L_x_1478) ;  /* 0x0000031000017945 */ /* 0x000fe20003800000 */
[----:B------:R-:W-:-:S03]  /*9a80*/  @P0 VIADD R0, R3, 0xffffffe0 ;  /* 0xffffffe003000836 */ /* 0x000fc60000000000 */
[----:B------:R-:W-:Y:S05]  /*9a90*/  @P1 BRA `(.L_x_1479) ;  /* 0x0000000000b81947 */ /* 0x000fea0003800000 */
[----:B0-----:R-:W0:Y:S01]  /*9aa0*/  LDS.128 R4, [R0+0xc400] ;  /* 0x00c4000000047984 */ /* 0x001e220000000c00 */
        /* <DEDUP_REMOVED lines=45> */
.L_x_1479:
[----:B------:R-:W-:Y:S05]  /*9d80*/  BSYNC B1 ;  /* 0x0000000000017941 */ /* 0x000fea0003800000 */
.L_x_1478:
        /* <DEDUP_REMOVED lines=48> */
.L_x_1481:
[----:B------:R-:W-:Y:S05]  /*a090*/  BSYNC B1 ;  /* 0x0000000000017941 */ /* 0x000fea0003800000 */
.L_x_1480:
[----:B------:R-:W-:Y:S04]  /*a0a0*/  BSSY B1, `(.L_x_1482) ;  /* 0x0000030000017945 */ /* 0x000fe80003800000 */
[----:B------:R-:W-:Y:S05]  /*a0b0*/  @P3 BRA `(.L_x_1483) ;  /* 0x0000000000b83947 */ /* 0x000fea0003800000 */
[----:B012---:R-:W0:Y:S01]  /*a0c0*/  LDS.128 R4, [R0+0xf400] ;  /* 0x00f4000000047984 */ /* 0x007e220000000c00 */
[--C-:B------:R-:W-:Y:S02]  /*a0d0*/  SHF.R.U64 R27, R24, 0x10, R25.reuse ;  /* 0x00000010181b7819 */ /* 0x100fe40000001219 */
[----:B------:R-:W-:Y:S02]  /*a0e0*/  SHF.R.U32.HI R24, RZ, 0x10, R25 ;  /* 0x00000010ff187819 */ /* 0x000fe40000011619 */
[--C-:B------:R-:W-:Y:S02]  /*a0f0*/  SHF.R.U64 R25, R20, 0x10, R21.reuse ;  /* 0x0000001014197819 */ /* 0x100fe40000001215 */
[----:B------:R-:W-:Y:S02]  /*a100*/  SHF.R.U32.HI R20, RZ, 0x10, R21 ;  /* 0x00000010ff147819 */ /* 0x000fe40000011615 */
[----:B------:R-:W-:Y:S02]  /*a110*/  PRMT R51, R51, 0x5410, R24 ;  /* 0x0000541033337816 */ /* 0x000fe40000000018 */
[----:B------:R-:W-:-:S02]  /*a120*/  PRMT R49, R49, 0x5410, R20 ;  /* 0x0000541031317816 */ /* 0x000fc40000000014 */
[----:B------:R-:W-:Y:S01]  /*a130*/  PRMT R50, R50, 0x5410, R27 ;  /* 0x0000541032327816 */ /* 0x000fe2000000001b */
[----:B------:R-:W-:Y:S01]  /*a140*/  IMAD.U32 R26, R51, 0x10000, RZ ;  /* 0x00010000331a7824 */ /* 0x000fe200078e00ff */
[----:B------:R-:W-:Y:S01]  /*a150*/  PRMT R48, R48, 0x5410, R25 ;  /* 0x0000541030307816 */ /* 0x000fe20000000019 */
[C---:B------:R-:W-:Y:S01]  /*a160*/  IMAD.U32 R27, R49.reuse, 0x10000, RZ ;  /* 0x00010000311b7824 */ /* 0x040fe200078e00ff */
[----:B------:R-:W-:Y:S02]  /*a170*/  LOP3.LUT R49, R49, 0xffff0000, RZ, 0xc0, !PT ;  /* 0xffff000031317812 */ /* 0x000fe400078ec0ff */
[----:B------:R-:W-:Y:S02]  /*a180*/  LOP3.LUT R51, R51, 0xffff0000, RZ, 0xc0, !PT ;  /* 0xffff000033337812 */ /* 0x000fe400078ec0ff */
[C---:B0-----:R-:W-:Y:S01]  /*a190*/  LOP3.LUT R21, R6.reuse, 0xffff0000, RZ, 0xc0, !PT ;  /* 0xffff000006157812 */ /* 0x041fe200078ec0ff */
[----:B------:R-:W-:Y:S01]  /*a1a0*/  IMAD.U32 R20, R6, 0x10000, RZ ;  /* 0x0001000006147824 */ /* 0x000fe200078e00ff */
[C---:B------:R-:W-:Y:S01]  /*a1b0*/  LOP3.LUT R25, R7.reuse, 0xffff0000, RZ, 0xc0, !PT ;  /* 0xffff000007197812 */ /* 0x040fe200078ec0ff */
[----:B------:R-:W-:-:S02]  /*a1c0*/  IMAD.U32 R24, R7, 0x10000, RZ ;  /* 0x0001000007187824 */ /* 0x000fc400078e00ff */
[CC--:B------:R-:W-:Y:S01]  /*a1d0*/  FMUL.FTZ R28, R21.reuse, R26.reuse ;  /* 0x0000001a151c7220 */ /* 0x0c0fe20000410000 */
[----:B------:R-:W-:Y:S01]  /*a1e0*/  FMUL.FTZ R29, R21, R27 ;  /* 0x0000001b151d7220 */ /* 0x000fe20000410000 */
[C---:B------:R-:W-:Y:S01]  /*a1f0*/  FMUL.FTZ R21, R25.reuse, R49 ;  /* 0x0000003119157220 */ /* 0x040fe20000410000 */
[----:B------:R-:W-:Y:S02]  /*a200*/  IMAD.U32 R6, R4, 0x10000, RZ ;  /* 0x0001000004067824 */ /* 0x000fe400078e00ff */
[----:B------:R-:W-:Y:S01]  /*a210*/  FFMA.FTZ R31, R20, R27, R28 ;  /* 0x0000001b141f7223 */ /* 0x000fe2000001001c */
[-C--:B------:R-:W-:Y:S01]  /*a220*/  FMUL.FTZ R27, R25, R51.reuse ;  /* 0x00000033191b7220 */ /* 0x080fe20000410000 */
[----:B------:R-:W-:Y:S01]  /*a230*/  FFMA.FTZ R51, R24, R51, -R21 ;  /* 0x0000003318337223 */ /* 0x000fe20000010815 */
        /* <DEDUP_REMOVED lines=22> */
.L_x_1483:
[----:B------:R-:W-:Y:S05]  /*a3a0*/  BSYNC B1 ;  /* 0x0000000000017941 */ /* 0x000fea0003800000 */
.L_x_1482:
[----:B------:R-:W-:Y:S04]  /*a3b0*/  BSSY B1, `(.L_x_1484) ;  /* 0x0000030000017945 */ /* 0x000fe80003800000 */
[----:B------:R-:W-:Y:S05]  /*a3c0*/  @P4 BRA `(.L_x_1485) ;  /* 0x0000000000b84947 */ /* 0x000fea0003800000 */
[----:B0123--:R-:W0:Y:S01]  /*a3d0*/  LDS.128 R4, [R3+0x12400] ;  /* 0x0124000003047984 */ /* 0x00fe220000000c00 */
        /* <DEDUP_REMOVED lines=45> */
.L_x_1485:
[----:B------:R-:W-:Y:S05]  /*a6b0*/  BSYNC B1 ;  /* 0x0000000000017941 */ /* 0x000fea0003800000 */
.L_x_1484:
        /* <DEDUP_REMOVED lines=48> */
.L_x_1469:
        /* <DEDUP_REMOVED lines=17> */
[----:B------:R-:W-:-:S04]  /*aad0*/  IMAD.WIDE.U32 R26, R3, UR6, R26 ;  /* 0x00000006031a7c25 */ /* 0x000fc8000f8e001a */
[----:B------:R-:W-:Y:S01]  /*aae0*/  IMAD R5, R3, UR7, R0 ;  /* 0x0000000703057c24 */ /* 0x000fe2000f8e0200 */
[----:B------:R-:W-:Y:S01]  /*aaf0*/  ULDC.64 UR6, c[0x0][0x400] ;  /* 0x0001000000067ab9 */ /* 0x000fe20000000a00 */
[----:B------:R-:W-:Y:S01]  /*ab00*/  IMAD.IADD R13, R25, 0x1, R13 ;  /* 0x00000001190d7824 */ /* 0x000fe200078e020d */
[----:B------:R-:W-:Y:S01]  /*ab10*/  LEA R3, P0, R24, UR4, 0x1 ;  /* 0x0000000418037c11 */ /* 0x000fe2000f8008ff */
[----:B------:R-:W-:Y:S01]  /*ab20*/  IMAD.IADD R5, R27, 0x1, R5 ;  /* 0x000000011b057824 */ /* 0x000fe200078e0205 */
[----:B------:R-:W-:Y:S01]  /*ab30*/  LEA R38, P1, R26, UR6, 0x1 ;  /* 0x000000061a267c11 */ /* 0x000fe2000f8208ff */
[----:B------:R-:W-:Y:S01]  /*ab40*/  UMOV UR4, 0xffffffff ;  /* 0xffffffff00047882 */ /* 0x000fe20000000000 */
[----:B------:R-:W-:Y:S02]  /*ab50*/  LEA.HI.X R13, R24, UR5, R13, 0x1, P0 ;  /* 0x00000005180d7c11 */ /* 0x000fe400080f0c0d */
[----:B------:R-:W-:Y:S01]  /*ab60*/  LEA.HI.X R26, R26, UR7, R5, 0x1, P1 ;  /* 0x000000071a1a7c11 */ /* 0x000fe200088f0c05 */
[----:B------:R-:W-:Y:S08]  /*ab70*/  BRA.DIV UR4, `(.L_x_1486) ;  /* 0x000001aa04747947 */ /* 0x000ff0000b800000 */
[----:B------:R1:W2:Y:S04]  /*ab80*/  SHFL.IDX PT, R0, R13, RZ, 0x1e1f ;  /* 0x001e1fff0d007589 */ /* 0x0002a800000e0000 */
[----:B------:R-:W3:Y:S04]  /*ab90*/  SHFL.IDX PT, R3, R3, RZ, 0x1e1f ;  /* 0x001e1fff03037589 */ /* 0x000ee800000e0000 */
[----:B------:R1:W4:Y:S04]  /*aba0*/  SHFL.IDX PT, R37, R26, RZ, 0x1e1f ;  /* 0x001e1fff1a257589 */ /* 0x00032800000e0000 */
[----:B------:R-:W0:Y:S02]  /*abb0*/  SHFL.IDX PT, R38, R38, RZ, 0x1e1f ;  /* 0x001e1fff26267589 */ /* 0x000e2400000e0000 */
.L_x_1770:
[----:B------:R-:W-:Y:S01]  /*abc0*/  IMAD R7, R140, R7, RZ ;  /* 0x000000078c077224 */ /* 0x000fe200078e02ff */
[----:B------:R-:W-:Y:S01]  /*abd0*/  BSSY B1, `(.L_x_1487) ;  /* 0x000003a000017945 */ /* 0x000fe20003800000 */
[----:B------:R-:W-:Y:S02]  /*abe0*/  CS2R R4, SRZ ;  /* 0x0000000000047805 */ /* 0x000fe4000001ff00 */
[----:B------:R-:W-:Y:S01]  /*abf0*/  CS2R R8, SRZ ;  /* 0x0000000000087805 */ /* 0x000fe2000001ff00 */
[----:B------:R-:W-:Y:S01]  /*ac00*/  IMAD R40, R33, -0xc0, R7 ;  /* 0xffffff4021287824 */ /* 0x000fe200078e0207 */
[----:B------:R-:W-:Y:S02]  /*ac10*/  ISETP.GE.AND P0, PT, R6, R7, PT ;  /* 0x000000070600720c */ /* 0x000fe40003f06270 */
[----:B------:R-:W-:Y:S02]  /*ac20*/  CS2R R6, SRZ ;  /* 0x0000000000067805 */ /* 0x000fe4000001ff00 */
[----:B------:R-:W-:-:S02]  /*ac30*/  CS2R R10, SRZ ;  /* 0x00000000000a7805 */ /* 0x000fc4000001ff00 */
[----:B-1----:R-:W-:Y:S02]  /*ac40*/  CS2R R12, SRZ ;  /* 0x00000000000c7805 */ /* 0x002fe4000001ff00 */
[----:B0-----:R-:W-:Y:S02]  /*ac50*/  CS2R R14, SRZ ;  /* 0x00000000000e7805 */ /* 0x001fe4000001ff00 */
[----:B------:R-:W-:Y:S02]  /*ac60*/  CS2R R24, SRZ ;  /* 0x0000000000187805 */ /* 0x000fe4000001ff00 */
[----:B------:R-:W-:Y:S02]  /*ac70*/  CS2R R26, SRZ ;  /* 0x00000000001a7805 */ /* 0x000fe4000001ff00 */
[----:B------:R-:W-:Y:S02]  /*ac80*/  CS2R R28, SRZ ;  /* 0x00000000001c7805 */ /* 0x000fe4000001ff00 */
[----:B------:R-:W-:-:S02]  /*ac90*/  CS2R R30, SRZ ;  /* 0x00000000001e7805 */ /* 0x000fc4000001ff00 */
[----:B------:R-:W-:Y:S02]  /*aca0*/  CS2R R32, SRZ ;  /* 0x0000000000207805 */ /* 0x000fe4000001ff00 */
[----:B------:R-:W-:Y:S01]  /*acb0*/  CS2R R34, SRZ ;  /* 0x0000000000227805 */ /* 0x000fe2000001ff00 */
[----:B------:R-:W-:Y:S06]  /*acc0*/  @P0 BRA `(.L_x_1488) ;  /* 0x0000000000a80947 */ /* 0x000fec0003800000 */
[----:B------:R-:W4:Y:S04]  /*acd0*/  LDL R21, [R1+0x34] ;  /* 0x0000340001157983 */ /* 0x000f280000100800 */
[----:B------:R-:W4:Y:S01]  /*ace0*/  LDL R20, [R1+0x38] ;  /* 0x0000380001147983 */ /* 0x000f220000100800 */
[C---:B------:R-:W-:Y:S01]  /*acf0*/  VIADD R4, R18.reuse, 0x10 ;  /* 0x0000001012047836 */ /* 0x040fe20000000000 */
[----:B------:R-:W-:Y:S01]  /*ad00*/  ULDC UR4, c[0x0][0x3f4] ;  /* 0x0000fd0000047ab9 */ /* 0x000fe20000000800 */
[C---:B------:R-:W-:Y:S01]  /*ad10*/  VIADD R5, R18.reuse, 0x20 ;  /* 0x0000002012057836 */ /* 0x040fe20000000000 */
[----:B------:R-:W-:Y:S01]  /*ad20*/  ISETP.GE.AND P2, PT, R18, UR4, PT ;  /* 0x0000000412007c0c */ /* 0x000fe2000bf46270 */
[----:B---3--:R-:W-:Y:S01]  /*ad30*/  IMAD.MOV.U32 R6, RZ, RZ, R3 ;  /* 0x000000ffff067224 */ /* 0x008fe200078e0003 */
[----:B------:R-:W-:Y:S01]  /*ad40*/  ISETP.GE.AND P3, PT, R4, UR4, PT ;  /* 0x0000000404007c0c */ /* 0x000fe2000bf66270 */
[----:B--2---:R-:W-:Y:S01]  /*ad50*/  IMAD.MOV.U32 R7, RZ, RZ, R0 ;  /* 0x000000ffff077224 */ /* 0x004fe200078e0000 */
[----:B------:R-:W-:Y:S01]  /*ad60*/  ISETP.GE.AND P4, PT, R5, UR4, PT ;  /* 0x0000000405007c0c */ /* 0x000fe2000bf86270 */
[----:B------:R-:W-:Y:S01]  /*ad70*/  IMAD.MOV.U32 R8, RZ, RZ, R38 ;  /* 0x000000ffff087224 */ /* 0x000fe200078e0026 */
[----:B------:R-:W-:Y:S01]  /*ad80*/  CS2R R28, SRZ ;  /* 0x00000000001c7805 */ /* 0x000fe2000001ff00 */
[----:B----4-:R-:W-:Y:S01]  /*ad90*/  IMAD.MOV.U32 R9, RZ, RZ, R37 ;  /* 0x000000ffff097224 */ /* 0x010fe200078e0025 */
[----:B------:R-:W-:-:S02]  /*ada0*/  CS2R R30, SRZ ;  /* 0x00000000001e7805 */ /* 0x000fc4000001ff00 */
[----:B------:R-:W-:Y:S02]  /*adb0*/  CS2R R10, SRZ ;  /* 0x00000000000a7805 */ /* 0x000fe4000001ff00 */
[----:B------:R-:W-:Y:S02]  /*adc0*/  CS2R R32, SRZ ;  /* 0x0000000000207805 */ /* 0x000fe4000001ff00 */
[----:B------:R-:W-:Y:S01]  /*add0*/  CS2R R34, SRZ ;  /* 0x0000000000227805 */ /* 0x000fe2000001ff00 */
[----:B------:R-:W-:Y:S01]  /*ade0*/  @!P2 IMAD.SHL.U32 R36, R18, 0x2, RZ ;  /* 0x000000021224a824 */ /* 0x000fe200078e00ff */
[----:B------:R-:W-:Y:S02]  /*adf0*/  CS2R R14, SRZ ;  /* 0x00000000000e7805 */ /* 0x000fe4000001ff00 */
[----:B------:R-:W-:Y:S02]  /*ae00*/  CS2R R24, SRZ ;  /* 0x0000000000187805 */ /* 0x000fe4000001ff00 */
[----:B------:R-:W-:Y:S01]  /*ae10*/  CS2R R26, SRZ ;  /* 0x00000000001a7805 */ /* 0x000fe2000001ff00 */
[----:B------:R-:W-:-:S02]  /*ae20*/  @!P3 IMAD.SHL.U32 R13, R21, 0x8, RZ ;  /* 0x00000008150db824 */ /* 0x000fc400078e00ff */
[----:B------:R-:W-:Y:S01]  /*ae30*/  @!P4 IMAD.SHL.U32 R39, R20, 0x8, RZ ;  /* 0x000000081427c824 */ /* 0x000fe200078e00ff */
[-C--:B------:R-:W-:Y:S01]  /*ae40*/  @!P2 IADD3 R20, P0, R3, R36.reuse, RZ ;  /* 0x000000240314a210 */ /* 0x080fe20007f1e0ff */
[----:B------:R-:W-:Y:S01]  /*ae50*/  @!P3 IMAD.WIDE R4, R13, 0x2, R6 ;  /* 0x000000020d04b825 */ /* 0x000fe200078e0206 */
[----:B------:R-:W-:Y:S02]  /*ae60*/  @!P2 IADD3 R36, P1, R38, R36, RZ ;  /* 0x000000242624a210 */ /* 0x000fe40007f3e0ff */
[----:B------:R-:W-:Y:S01]  /*ae70*/  @!P2 SHF.L.U64.HI R3, R18, 0x1, R19 ;  /* 0x000000011203a819 */ /* 0x000fe20000010213 */
[----:B------:R-:W-:Y:S01]  /*ae80*/  @!P4 IMAD.WIDE R6, R39, 0x2, R6 ;  /* 0x000000022706c825 */ /* 0x000fe200078e0206 */
[----:B------:R0:W5:Y:S03]  /*ae90*/  @!P3 LD.E.128 R28, desc[UR52][R4.64] ;  /* 0x00000034041cb980 */ /* 0x000166000c101d00 */
[--C-:B------:R-:W-:Y:S01]  /*aea0*/  @!P3 IMAD.WIDE R12, R13, 0x2, R8.reuse ;  /* 0x000000020d0cb825 */ /* 0x100fe200078e0208 */
[----:B------:R1:W5:Y:S03]  /*aeb0*/  @!P4 LD.E.128 R32, desc[UR52][R6.64] ;  /* 0x000000340620c980 */ /* 0x000366000c101d00 */
[----:B------:R-:W-:Y:S01]  /*aec0*/  @!P4 IMAD.WIDE R38, R39, 0x2, R8 ;  /* 0x000000022726c825 */ /* 0x000fe200078e0208 */
[----:B------:R-:W-:-:S02]  /*aed0*/  CS2R R8, SRZ ;  /* 0x0000000000087805 */ /* 0x000fc4000001ff00 */
[----:B0-----:R-:W-:Y:S01]  /*aee0*/  CS2R R4, SRZ ;  /* 0x0000000000047805 */ /* 0x001fe2000001ff00 */
[--C-:B------:R-:W-:Y:S02]  /*aef0*/  @!P2 IMAD.X R21, R0, 0x1, R3.reuse, P0 ;  /* 0x000000010015a824 */ /* 0x100fe400000e0603 */
[----:B------:R-:W-:Y:S01]  /*af00*/  @!P2 IMAD.X R37, R37, 0x1, R3, P1 ;  /* 0x000000012525a824 */ /* 0x000fe200008e0603 */
[----:B------:R0:W5:Y:S01]  /*af10*/  @!P3 LD.E.128 R8, desc[UR52][R12.64] ;  /* 0x000000340c08b980 */ /* 0x000162000c101d00 */
[----:B-1----:R-:W-:-:S03]  /*af20*/  CS2R R6, SRZ ;  /* 0x0000000000067805 */ /* 0x002fc6000001ff00 */
[----:B------:R1:W5:Y:S04]  /*af30*/  @!P2 LD.E.128 R24, desc[UR52][R20.64] ;  /* 0x000000341418a980 */ /* 0x000368000c101d00 */
[----:B------:R1:W5:Y:S01]  /*af40*/  @!P2 LD.E.128 R4, desc[UR52][R36.64] ;  /* 0x000000342404a980 */ /* 0x000362000c101d00 */
[----:B0-----:R-:W-:-:S06]  /*af50*/  CS2R R12, SRZ ;  /* 0x00000000000c7805 */ /* 0x001fcc000001ff00 */
[----:B------:R1:W5:Y:S02]  /*af60*/  @!P4 LD.E.128 R12, desc[UR52][R38.64] ;  /* 0x00000034260cc980 */ /* 0x000364000c101d00 */
.L_x_1488:
[----:B------:R-:W-:Y:S05]  /*af70*/  BSYNC B1 ;  /* 0x0000000000017941 */ /* 0x000fea0003800000 */
.L_x_1487:
[----:B---3--:R-:W4:Y:S01]  /*af80*/  S2R R3, SR_TID.X ;  /* 0x0000000000037919 */ /* 0x008f220000002100 */
[----:B------:R-:W-:Y:S01]  /*af90*/  ULEA.HI UR4, UR37, UR37, URZ, 0x1 ;  /* 0x0000002525047291 */ /* 0x000fe2000f8f083f */
[----:B--2--5:R-:W-:Y:S01]  /*afa0*/  IMAD.MOV.U32 R0, RZ, RZ, R4 ;  /* 0x000000ffff007224 */ /* 0x024fe200078e0004 */
[----:B------:R-:W-:Y:S01]  /*afb0*/  VIMNMX R40, R40, 0xc0, PT ;  /* 0x000000c028287848 */ /* 0x000fe20003fe0100 */
[----:B-1----:R-:W-:Y:S01]  /*afc0*/  IMAD.MOV.U32 R20, RZ, RZ, R6 ;  /* 0x000000ffff147224 */ /* 0x002fe200078e0006 */
[----:B------:R-:W-:Y:S01]  /*afd0*/  ULOP3.LUT UR4, UR4, 0xfffffffe, URZ, 0xc0, !UPT ;  /* 0xfffffffe04047892 */ /* 0x000fe2000f8ec03f */
[----:B------:R-:W-:Y:S01]  /*afe0*/  IMAD.MOV.U32 R38, RZ, RZ, R13 ;  /* 0x000000ffff267224 */ /* 0x000fe200078e000d */
[----:B------:R-:W-:Y:S02]  /*aff0*/  BSSY B1, `(.L_x_1489) ;  /* 0x0000035000017945 */ /* 0x000fe40003800000 */
[----:B------:R-:W-:Y:S01]  /*b000*/  UIADD3 UR4, UR37, -UR4, URZ ;  /* 0x8000000425047290 */ /* 0x000fe2000fffe03f */
[----:B------:R-:W-:Y:S01]  /*b010*/  PRMT R20, R20, 0x5410, R0 ;  /* 0x0000541014147816 */ /* 0x000fe20000000000 */
[----:B------:R-:W-:-:S03]  /*b020*/  IMAD.MOV.U32 R0, RZ, RZ, R7 ;  /* 0x000000ffff007224 */ /* 0x000fc600078e0007 */
[----:B------:R-:W-:Y:S02]  /*b030*/  PRMT R21, R21, 0x5410, R20 ;  /* 0x0000541015157816 */ /* 0x000fe40000000014 */
[----:B------:R-:W-:Y:S01]  /*b040*/  PRMT R44, R44, 0x5410, R0 ;  /* 0x000054102c2c7816 */ /* 0x000fe20000000000 */
[----:B------:R-:W-:Y:S01]  /*b050*/  IMAD.MOV.U32 R0, RZ, RZ, R10 ;  /* 0x000000ffff007224 */ /* 0x000fe200078e000a */
[----:B------:R-:W-:Y:S01]  /*b060*/  PRMT R21, R38, 0x7610, R21 ;  /* 0x0000761026157816 */ /* 0x000fe20000000015 */
[----:B------:R-:W-:-:S03]  /*b070*/  IMAD.MOV.U32 R38, RZ, RZ, R25 ;  /* 0x000000ffff267224 */ /* 0x000fc600078e0019 */
[----:B------:R-:W-:Y:S01]  /*b080*/  PRMT R60, R0, 0x7610, R60 ;  /* 0x00007610003c7816 */ /* 0x000fe2000000003c */
[----:B------:R-:W-:Y:S01]  /*b090*/  IMAD.MOV.U32 R0, RZ, RZ, R14 ;  /* 0x000000ffff007224 */ /* 0x000fe200078e000e */
[----:B------:R-:W-:Y:S01]  /*b0a0*/  PRMT R46, R46, 0x5410, R38 ;  /* 0x000054102e2e7816 */ /* 0x000fe20000000026 */
[----:B------:R-:W-:-:S03]  /*b0b0*/  IMAD.MOV.U32 R38, RZ, RZ, R29 ;  /* 0x000000ffff267224 */ /* 0x000fc600078e001d */
[----:B------:R-:W-:Y:S01]  /*b0c0*/  PRMT R44, R0, 0x7610, R44 ;  /* 0x00007610002c7816 */ /* 0x000fe2000000002c */
[----:B------:R-:W-:Y:S01]  /*b0d0*/  IMAD.MOV.U32 R0, RZ, RZ, R26 ;  /* 0x000000ffff007224 */ /* 0x000fe200078e001a */
[----:B------:R-:W-:Y:S01]  /*b0e0*/  PRMT R63, R38, 0x7610, R63 ;  /* 0x00007610263f7816 */ /* 0x000fe2000000003f */
[----:B------:R-:W-:Y:S02]  /*b0f0*/  IMAD.MOV.U32 R38, RZ, RZ, R33 ;  /* 0x000000ffff267224 */ /* 0x000fe400078e0021 */
[C---:B----4-:R-:W-:Y:S01]  /*b100*/  VIADD R37, R3.reuse, 0xffffff80 ;  /* 0xffffff8003257836 */ /* 0x050fe20000000000 */
[----:B------:R-:W-:Y:S01]  /*b110*/  PRMT R53, R0, 0x7610, R53 ;  /* 0x0000761000357816 */ /* 0x000fe20000000035 */
[----:B------:R-:W-:Y:S01]  /*b120*/  VIADD R36, R3, 0xffffff80 ;  /* 0xffffff8003247836 */ /* 0x000fe20000000000 */
[----:B------:R-:W-:Y:S01]  /*b130*/  PRMT R48, R38, 0x7610, R48 ;  /* 0x0000761026307816 */ /* 0x000fe20000000030 */
[----:B------:R-:W-:Y:S02]  /*b140*/  IMAD.MOV.U32 R3, RZ, RZ, R5 ;  /* 0x000000ffff037224 */ /* 0x000fe400078e0005 */
[----:B------:R-:W-:Y:S01]  /*b150*/  IMAD.MOV.U32 R0, RZ, RZ, R30 ;  /* 0x000000ffff007224 */ /* 0x000fe200078e001e */
[----:B------:R-:W-:Y:S01]  /*b160*/  LEA.HI R36, R36, R37, RZ, 0x1 ;  /* 0x0000002524247211 */ /* 0x000fe200078f08ff */
[----:B------:R-:W-:Y:S01]  /*b170*/  IMAD.MOV.U32 R37, RZ, RZ, R9 ;  /* 0x000000ffff257224 */ /* 0x000fe200078e0009 */
[----:B------:R-:W-:Y:S01]  /*b180*/  PRMT R51, R3, 0x7610, R51 ;  /* 0x0000761003337816 */ /* 0x000fe20000000033 */
[----:B------:R-:W-:Y:S01]  /*b190*/  IMAD.U32 R3, RZ, RZ, UR4 ;  /* 0x00000004ff037e24 */ /* 0x000fe2000f8e00ff */
[----:B------:R-:W-:-:S02]  /*b1a0*/  SHF.R.S32.HI R36, RZ, 0x1, R36 ;  /* 0x00000001ff247819 */ /* 0x000fc40000011424 */
[----:B------:R-:W-:Y:S01]  /*b1b0*/  PRMT R59, R37, 0x7610, R59 ;  /* 0x00007610253b7816 */ /* 0x000fe2000000003b */
[----:B------:R-:W-:Y:S01]  /*b1c0*/  IMAD.MOV.U32 R37, RZ, RZ, R12 ;  /* 0x000000ffff257224 */ /* 0x000fe200078e000c */
[----:B------:R-:W-:Y:S02]  /*b1d0*/  SHF.L.U32 R3, R3, 0x1f, RZ ;  /* 0x0000001f03037819 */ /* 0x000fe400000006ff */
[----:B------:R-:W-:Y:S01]  /*b1e0*/  ISETP.GE.AND P1, PT, R36, R40, PT ;  /* 0x000000282400720c */ /* 0x000fe20003f26270 */
[----:B------:R-:W-:Y:S01]  /*b1f0*/  IMAD.MOV.U32 R36, RZ, RZ, R8 ;  /* 0x000000ffff247224 */ /* 0x000fe200078e0008 */
[----:B------:R-:W0:Y:S01]  /*b200*/  SYNCS.PHASECHK.TRANS64.TRYWAIT P0, [R2+URZ+0x2d800], R3 ;  /* 0x02d80003020075a7 */ /* 0x000e22000800017f */
[----:B------:R-:W-:Y:S01]  /*b210*/  PRMT R20, R37, 0x7610, R20 ;  /* 0x0000761025147816 */ /* 0x000fe20000000014 */
[----:B------:R-:W-:Y:S01]  /*b220*/  IMAD.MOV.U32 R37, RZ, RZ, R24 ;  /* 0x000000ffff257224 */ /* 0x000fe200078e0018 */
[----:B------:R-:W-:Y:S01]  /*b230*/  PRMT R62, R0, 0x7610, R62 ;  /* 0x00007610003e7816 */ /* 0x000fe2000000003e */
[----:B------:R-:W-:Y:S01]  /*b240*/  IMAD.MOV.U32 R0, RZ, RZ, R34 ;  /* 0x000000ffff007224 */ /* 0x000fe200078e0022 */
[----:B------:R-:W-:Y:S01]  /*b250*/  PRMT R58, R36, 0x7610, R58 ;  /* 0x00007610243a7816 */ /* 0x000fe2000000003a */
[----:B------:R-:W-:-:S05]  /*b260*/  IMAD.MOV.U32 R36, RZ, RZ, R11 ;  /* 0x000000ffff247224 */ /* 0x000fca00078e000b */
[----:B------:R-:W-:Y:S01]  /*b270*/  PRMT R57, R36, 0x7610, R57 ;  /* 0x0000761024397816 */ /* 0x000fe20000000039 */
[----:B------:R-:W-:-:S05]  /*b280*/  IMAD.MOV.U32 R36, RZ, RZ, R15 ;  /* 0x000000ffff247224 */ /* 0x000fca00078e000f */
[----:B------:R-:W-:Y:S01]  /*b290*/  PRMT R45, R36, 0x5410, R37 ;  /* 0x00005410242d7816 */ /* 0x000fe20000000025 */
[----:B------:R-:W-:Y:S02]  /*b2a0*/  IMAD.MOV.U32 R36, RZ, RZ, R27 ;  /* 0x000000ffff247224 */ /* 0x000fe400078e001b */
        /* <DEDUP_REMOVED lines=8> */
[----:B0-----:R-:W-:Y:S06]  /*b330*/  @!P0 BRA `(.L_x_1490) ;  /* 0x000001a000f48947 */ /* 0x001fec0003800000 */
.L_x_1771:
[----:B------:R-:W-:Y:S05]  /*b340*/  BSYNC B1 ;  /* 0x0000000000017941 */ /* 0x000fea0003800000 */
.L_x_1489:
[----:B------:R-:W-:Y:S02]  /*b350*/  PRMT R49, R0, 0x7610, R49 ;  /* 0x0000761000317816 */ /* 0x000fe40000000031 */
[----:B------:R-:W-:Y:S01]  /*b360*/  PRMT R46, R36, 0x7610, R46 ;  /* 0x00007610242e7816 */ /* 0x000fe2000000002e */
[----:B------:R-:W-:Y:S06]  /*b370*/  @P1 BRA `(.L_x_1475) ;  /* 0x0000001400801947 */ /* 0x000fec0003800000 */
[----:B------:R1:W5:Y:S01]  /*b380*/  LDL R76, [R1+0x20] ;  /* 0x00002000014c7983 */ /* 0x0003620000100800 */
[----:B0-----:R-:W0:Y:S03]  /*b390*/  LDC R3, c[0x0][0x3f4] ;  /* 0x0000fd00ff037b82 */ /* 0x001e260000000800 */
[----:B------:R1:W5:Y:S04]  /*b3a0*/  LDL R75, [R1+0x24] ;  /* 0x00002400014b7983 */ /* 0x0003680000100800 */
[----:B------:R1:W5:Y:S01]  /*b3b0*/  LDL R73, [R1+0x28] ;  /* 0x0000280001497983 */ /* 0x0003620000100800 */
[C---:B------:R-:W-:Y:S01]  /*b3c0*/  VIADD R0, R18.reuse, 0x10 ;  /* 0x0000001012007836 */ /* 0x040fe20000000000 */
[----:B------:R-:W-:Y:S01]  /*b3d0*/  BSSY B1, `(.L_x_1491) ;  /* 0x000006e000017945 */ /* 0x000fe20003800000 */
[C---:B------:R-:W-:Y:S01]  /*b3e0*/  VIADD R36, R18.reuse, 0x20 ;  /* 0x0000002012247836 */ /* 0x040fe20000000000 */
[----:B0-----:R-:W-:-:S02]  /*b3f0*/  ISETP.GE.AND P0, PT, R18, R3, PT ;  /* 0x000000031200720c */ /* 0x001fc40003f06270 */
[-C--:B------:R-:W-:Y:S02]  /*b400*/  ISETP.GE.AND P1, PT, R0, R3.reuse, PT ;  /* 0x000000030000720c */ /* 0x080fe40003f26270 */
[----:B------:R-:W-:-:S09]  /*b410*/  ISETP.GE.AND P2, PT, R36, R3, PT ;  /* 0x000000032400720c */ /* 0x000fd20003f46270 */
[----:B-1----:R-:W-:Y:S05]  /*b420*/  @P0 BRA `(.L_x_1492) ;  /* 0x0000000400a00947 */ /* 0x002fea0003800000 */
[----:B------:R-:W2:Y:S04]  /*b430*/  LDL R37, [R1+0x80] ;  /* 0x0000800001257983 */ /* 0x000ea80000100800 */
[----:B------:R-:W3:Y:S01]  /*b440*/  LDL R77, [R1+0x88] ;  /* 0x00008800014d7983 */ /* 0x000ee20000100800 */
[----:B------:R-:W-:Y:S02]  /*b450*/  SHF.R.U64 R56, R4, 0x10, R5 ;  /* 0x0000001004387819 */ /* 0x000fe40000001205 */
[--C-:B------:R-:W-:Y:S02]  /*b460*/  SHF.R.U64 R52, R24, 0x10, R25.reuse ;  /* 0x0000001018347819 */ /* 0x100fe40000001219 */
[----:B------:R-:W-:Y:S02]  /*b470*/  SHF.R.U32.HI R50, RZ, 0x10, R25 ;  /* 0x00000010ff327819 */ /* 0x000fe40000011619 */
[----:B------:R-:W-:-:S02]  /*b480*/  SHF.R.U64 R25, R26, 0x10, R27 ;  /* 0x000000101a197819 */ /* 0x000fc4000000121b */
[----:B------:R-:W-:Y:S02]  /*b490*/  SHF.R.U32.HI R26, RZ, 0x10, R27 ;  /* 0x00000010ff1a7819 */ /* 0x000fe4000001161b */
[----:B------:R-:W-:Y:S02]  /*b4a0*/  PRMT R56, R20, 0x5432, R56 ;  /* 0x0000543214387816 */ /* 0x000fe40000000038 */
[----:B------:R-:W-:Y:S02]  /*b4b0*/  SHF.R.U32.HI R27, RZ, 0x10, R5 ;  /* 0x00000010ff1b7819 */ /* 0x000fe40000011605 */
[----:B------:R-:W-:Y:S01]  /*b4c0*/  PRMT R52, R45, 0x5432, R52 ;  /* 0x000054322d347816 */ /* 0x000fe20000000034 */
[----:B------:R-:W-:Y:S01]  /*b4d0*/  IMAD.U32 R70, R56, 0x10000, RZ ;  /* 0x0001000038467824 */ /* 0x000fe200078e00ff */
[----:B------:R-:W-:Y:S02]  /*b4e0*/  PRMT R27, R51, 0x5410, R27 ;  /* 0x00005410331b7816 */ /* 0x000fe4000000001b */
[--C-:B------:R-:W-:Y:S01]  /*b4f0*/  SHF.R.U32.HI R4, RZ, 0x10, R7.reuse ;  /* 0x00000010ff047819 */ /* 0x100fe20000011607 */
[----:B------:R-:W-:Y:S01]  /*b500*/  IMAD.U32 R68, R52, 0x10000, RZ ;  /* 0x0001000034447824 */ /* 0x000fe200078e00ff */
[----:B------:R-:W-:Y:S01]  /*b510*/  SHF.R.U64 R24, R6, 0x10, R7 ;  /* 0x0000001006187819 */ /* 0x000fe20000001207 */
[----:B------:R-:W-:Y:S01]  /*b520*/  IMAD.U32 R69, R27, 0x10000, RZ ;  /* 0x000100001b457824 */ /* 0x000fe200078e00ff */
[----:B------:R-:W-:-:S02]  /*b530*/  PRMT R6, R53, 0x5410, R25 ;  /* 0x0000541035067816 */ /* 0x000fc40000000019 */
[----:B------:R-:W-:Y:S02]  /*b540*/  PRMT R50, R46, 0x5432, R50 ;  /* 0x000054322e327816 */ /* 0x000fe40000000032 */
[----:B------:R-:W-:Y:S02]  /*b550*/  PRMT R4, R44, 0x5432, R4 ;  /* 0x000054322c047816 */ /* 0x000fe40000000004 */
[----:B------:R-:W-:Y:S02]  /*b560*/  PRMT R5, R47, 0x5432, R26 ;  /* 0x000054322f057816 */ /* 0x000fe4000000001a */
[----:B------:R-:W-:Y:S01]  /*b570*/  PRMT R7, R21, 0x5432, R24 ;  /* 0x0000543215077816 */ /* 0x000fe20000000018 */
[----:B------:R-:W-:Y:S01]  /*b580*/  IMAD.U32 R71, R4, 0x10000, RZ ;  /* 0x0001000004477824 */ /* 0x000fe200078e00ff */
[----:B------:R-:W-:Y:S02]  /*b590*/  LOP3.LUT R52, R52, 0xffff0000, RZ, 0xc0, !PT ;  /* 0xffff000034347812 */ /* 0x000fe400078ec0ff */
[----:B------:R-:W-:-:S02]  /*b5a0*/  LOP3.LUT R27, R27, 0xffff0000, RZ, 0xc0, !PT ;  /* 0xffff00001b1b7812 */ /* 0x000fc400078ec0ff */
[----:B--2---:R-:W-:-:S04]  /*b5b0*/  LEA.HI R0, R3, R37, RZ, 0x1d ;  /* 0x0000002503007211 */ /* 0x004fc800078fe8ff */
[----:B------:R-:W-:-:S04]  /*b5c0*/  SHF.R.S32.HI R37, RZ, 0x1f, R0 ;  /* 0x0000001fff257819 */ /* 0x000fc80000011400 */
[----:B------:R-:W-:Y:S01]  /*b5d0*/  LEA.HI R37, R37, R0, RZ, 0x2 ;  /* 0x0000000025257211 */ /* 0x000fe200078f10ff */
[----:B------:R-:W-:-:S03]  /*b5e0*/  IMAD.SHL.U32 R0, R0, 0x8, RZ ;  /* 0x0000000800007824 */ /* 0x000fc600078e00ff */
[----:B------:R-:W-:Y:S02]  /*b5f0*/  SHF.R.S32.HI R37, RZ, 0x2, R37 ;  /* 0x00000002ff257819 */ /* 0x000fe40000011425 */
[----:B-----5:R-:W-:-:S03]  /*b600*/  LOP3.LUT R0, R76, 0x18, R0, 0xf8, !PT ;  /* 0x000000184c007812 */ /* 0x020fc600078ef800 */
        /* <DEDUP_REMOVED lines=18> */
[C---:B------:R-:W-:Y:S01]  /*b730*/  FMUL.FTZ R72, R65.reuse, R70 ;  /* 0x0000004641487220 */ /* 0x040fe20000410000 */
[-C--:B------:R-:W-:Y:S01]  /*b740*/  FMUL.FTZ R74, R65, R68.reuse ;  /* 0x00000044414a7220 */ /* 0x080fe20000410000 */
[----:B------:R-:W-:Y:S01]  /*b750*/  IMAD.U32 R65, R50, 0x10000, RZ ;  /* 0x0001000032417824 */ /* 0x000fe200078e00ff */
[----:B------:R-:W-:Y:S01]  /*b760*/  LOP3.LUT R37, R42, 0xffff0000, RZ, 0xc0, !PT ;  /* 0xffff00002a257812 */ /* 0x000fe200078ec0ff */
[----:B------:R-:W-:Y:S01]  /*b770*/  FFMA.FTZ R41, R53, R68, -R72 ;  /* 0x0000004435297223 */ /* 0x000fe20000010848 */
[----:B------:R-:W-:Y:S01]  /*b780*/  FMUL.FTZ R72, R66, R69 ;  /* 0x0000004542487220 */ /* 0x000fe20000410000 */
[----:B------:R-:W-:-:S02]  /*b790*/  IMAD.U32 R67, R43, 0x10000, RZ ;  /* 0x000100002b437824 */ /* 0x000fc400078e00ff */
[----:B------:R-:W-:Y:S01]  /*b7a0*/  IMAD.U32 R39, R42, 0x10000, RZ ;  /* 0x000100002a277824 */ /* 0x000fe200078e00ff */
[----:B------:R-:W-:Y:S01]  /*b7b0*/  LOP3.LUT R42, R43, 0xffff0000, RZ, 0xc0, !PT ;  /* 0xffff00002b2a7812 */ /* 0x000fe200078ec0ff */
[----:B------:R-:W-:Y:S01]  /*b7c0*/  FFMA.FTZ R43, R53, R70, R74 ;  /* 0x00000046352b7223 */ /* 0x000fe2000001004a */
[-C--:B------:R-:W-:Y:S01]  /*b7d0*/  FMUL.FTZ R70, R66, R65.reuse ;  /* 0x0000004142467220 */ /* 0x080fe20000410000 */
[----:B------:R-:W-:Y:S01]  /*b7e0*/  FFMA.FTZ R53, R55, R65, -R72 ;  /* 0x0000004137357223 */ /* 0x000fe20000010848 */
[----:B------:R-:W-:Y:S02]  /*b7f0*/  IMAD.U32 R68, R5, 0x10000, RZ ;  /* 0x0001000005447824 */ /* 0x000fe400078e00ff */
[----:B------:R-:W-:Y:S01]  /*b800*/  FMUL.FTZ R65, R67, R71 ;  /* 0x0000004743417220 */ /* 0x000fe20000410000 */
[----:B------:R-:W-:Y:S01]  /*b810*/  LOP3.LUT R66, R56, 0xffff0000, RZ, 0xc0, !PT ;  /* 0xffff000038427812 */ /* 0x000fe200078ec0ff */
[----:B------:R-:W-:Y:S01]  /*b820*/  FFMA.FTZ R56, R55, R69, R70 ;  /* 0x0000004537387223 */ /* 0x000fe20000010046 */
[-C--:B------:R-:W-:Y:S01]  /*b830*/  FMUL.FTZ R72, R67, R68.reuse ;  /* 0x0000004443487220 */ /* 0x080fe20000410000 */
[----:B------:R-:W-:Y:S01]  /*b840*/  FFMA.FTZ R55, R54, R68, -R65 ;  /* 0x0000004436377223 */ /* 0x000fe20000010841 */
[----:B------:R-:W-:Y:S01]  /*b850*/  LOP3.LUT R65, R50, 0xffff0000, RZ, 0xc0, !PT ;  /* 0xffff000032417812 */ /* 0x000fe200078ec0ff */
[C---:B------:R-:W-:Y:S01]  /*b860*/  FMUL.FTZ R67, R51.reuse, R66 ;  /* 0x0000004233437220 */ /* 0x040fe20000410000 */
[-C--:B------:R-:W-:Y:S01]  /*b870*/  FMUL.FTZ R51, R51, R52.reuse ;  /* 0x0000003433337220 */ /* 0x080fe20000410000 */
[C---:B------:R-:W-:Y:S01]  /*b880*/  IMAD.U32 R68, R7.reuse, 0x10000, RZ ;  /* 0x0001000007447824 */ /* 0x040fe200078e00ff */
[----:B------:R-:W-:Y:S01]  /*b890*/  LOP3.LUT R7, R7, 0xffff0000, RZ, 0xc0, !PT ;  /* 0xffff000007077812 */ /* 0x000fe200078ec0ff */
[----:B------:R-:W-:Y:S01]  /*b8a0*/  FFMA.FTZ R50, R26, R52, -R67 ;  /* 0x000000341a327223 */ /* 0x000fe20000010843 */
[C---:B------:R-:W-:Y:S01]  /*b8b0*/  FMUL.FTZ R67, R40.reuse, R27 ;  /* 0x0000001b28437220 */ /* 0x040fe20000410000 */
[----:B------:R-:W-:Y:S01]  /*b8c0*/  FMUL.FTZ R70, R40, R65 ;  /* 0x0000004128467220 */ /* 0x000fe20000410000 */
[----:B------:R-:W-:-:S02]  /*b8d0*/  IMAD.U32 R52, R6, 0x10000, RZ ;  /* 0x0001000006347824 */ /* 0x000fc400078e00ff */
[----:B------:R-:W-:Y:S01]  /*b8e0*/  FFMA.FTZ R26, R26, R66, R51 ;  /* 0x000000421a1a7223 */ /* 0x000fe20000010033 */
[C---:B------:R-:W-:Y:S01]  /*b8f0*/  FFMA.FTZ R40, R36.reuse, R65, -R67 ;  /* 0x0000004124287223 */ /* 0x040fe20000010843 */
[----:B------:R-:W-:Y:S01]  /*b900*/  FFMA.FTZ R51, R36, R27, R70 ;  /* 0x0000001b24337223 */ /* 0x000fe20000010046 */
[----:B------:R-:W-:Y:S01]  /*b910*/  LOP3.LUT R6, R6, 0xffff0000, RZ, 0xc0, !PT ;  /* 0xffff000006067812 */ /* 0x000fe200078ec0ff */
[C---:B------:R-:W-:Y:S01]  /*b920*/  FMUL.FTZ R66, R39.reuse, R68 ;  /* 0x0000004427427220 */ /* 0x040fe20000410000 */
[-C--:B------:R-:W-:Y:S01]  /*b930*/  FMUL.FTZ R36, R39, R52.reuse ;  /* 0x0000003427247220 */ /* 0x080fe20000410000 */
[----:B------:R-:W-:Y:S01]  /*b940*/  LOP3.LUT R27, R4, 0xffff0000, RZ, 0xc0, !PT ;  /* 0xffff0000041b7812 */ /* 0x000fe200078ec0ff */
[----:B------:R-:W-:Y:S01]  /*b950*/  FFMA.FTZ R54, R54, R71, R72 ;  /* 0x0000004736367223 */ /* 0x000fe20000010048 */
[----:B------:R-:W-:Y:S01]  /*b960*/  LOP3.LUT R5, R5, 0xffff0000, RZ, 0xc0, !PT ;  /* 0xffff000005057812 */ /* 0x000fe200078ec0ff */
[C---:B------:R-:W-:Y:S01]  /*b970*/  FFMA.FTZ R66, R25.reuse, R52, -R66 ;  /* 0x0000003419427223 */ /* 0x040fe20000010842 */
        /* <DEDUP_REMOVED lines=19> */
.L_x_1492:
[----:B------:R-:W-:Y:S05]  /*bab0*/  BSYNC B1 ;  /* 0x0000000000017941 */ /* 0x000fea0003800000 */
.L_x_1491:
[----:B------:R-:W-:Y:S04]  /*bac0*/  BSSY B1, `(.L_x_1493) ;  /* 0x0000075000017945 */ /* 0x000fe80003800000 */
[----:B------:R-:W-:Y:S05]  /*bad0*/  @P1 BRA `(.L_x_1494) ;  /* 0x0000000400cc1947 */ /* 0x000fea0003800000 */
[----:B0-----:R-:W2:Y:S04]  /*bae0*/  LDL R6, [R1+0x54] ;  /* 0x0000540001067983 */ /* 0x001ea80000100800 */
[----:B------:R-:W2:Y:S04]  /*baf0*/  LDL.64 R4, [R1+0x18] ;  /* 0x0000180001047983 */ /* 0x000ea80000100a00 */
[----:B------:R-:W3:Y:S01]  /*bb00*/  LDL R0, [R1+0x34] ;  /* 0x0000340001007983 */ /* 0x000ee20000100800 */
[--C-:B------:R-:W-:Y:S02]  /*bb10*/  SHF.R.U64 R39, R28, 0x10, R29.reuse ;  /* 0x000000101c277819 */ /* 0x100fe4000000121d */
[----:B------:R-:W-:-:S02]  /*bb20*/  SHF.R.U32.HI R28, RZ, 0x10, R29 ;  /* 0x00000010ff1c7819 */ /* 0x000fc4000001161d */
[--C-:B------:R-:W-:Y:S02]  /*bb30*/  SHF.R.U64 R29, R8, 0x10, R9.reuse ;  /* 0x00000010081d7819 */ /* 0x100fe40000001209 */
[----:B------:R-:W-:Y:S02]  /*bb40*/  SHF.R.U32.HI R8, RZ, 0x10, R9 ;  /* 0x00000010ff087819 */ /* 0x000fe40000011609 */
[----:B------:R-:W-:Y:S02]  /*bb50*/  PRMT R58, R58, 0x5410, R29 ;  /* 0x000054103a3a7816 */ /* 0x000fe4000000001d */
[----:B------:R-:W-:Y:S02]  /*bb60*/  SHF.R.U64 R37, R30, 0x10, R31 ;  /* 0x000000101e257819 */ /* 0x000fe4000000121f */
[----:B------:R-:W-:Y:S02]  /*bb70*/  SHF.R.U64 R9, R10, 0x10, R11 ;  /* 0x000000100a097819 */ /* 0x000fe4000000120b */
[----:B------:R-:W-:Y:S01]  /*bb80*/  PRMT R64, R64, 0x5410, R39 ;  /* 0x0000541040407816 */ /* 0x000fe20000000027 */
[----:B------:R-:W-:Y:S01]  /*bb90*/  IMAD.U32 R39, R58, 0x10000, RZ ;  /* 0x000100003a277824 */ /* 0x000fe200078e00ff */
[----:B------:R-:W-:-:S02]  /*bba0*/  SHF.R.U32.HI R10, RZ, 0x10, R11 ;  /* 0x00000010ff0a7819 */ /* 0x000fc4000001160b */
[----:B------:R-:W-:Y:S02]  /*bbb0*/  PRMT R59, R59, 0x5410, R8 ;  /* 0x000054103b3b7816 */ /* 0x000fe40000000008 */
[----:B------:R-:W-:Y:S02]  /*bbc0*/  PRMT R62, R62, 0x5410, R37 ;  /* 0x000054103e3e7816 */ /* 0x000fe40000000025 */
[----:B------:R-:W-:Y:S01]  /*bbd0*/  SHF.R.U32.HI R30, RZ, 0x10, R31 ;  /* 0x00000010ff1e7819 */ /* 0x000fe2000001161f */
[----:B------:R-:W-:Y:S01]  /*bbe0*/  IMAD.U32 R42, R59, 0x10000, RZ ;  /* 0x000100003b2a7824 */ /* 0x000fe200078e00ff */
[----:B------:R-:W-:Y:S02]  /*bbf0*/  PRMT R60, R60, 0x5410, R9 ;  /* 0x000054103c3c7816 */ /* 0x000fe40000000009 */
[----:B------:R-:W-:Y:S02]  /*bc00*/  PRMT R57, R57, 0x5410, R10 ;  /* 0x0000541039397816 */ /* 0x000fe4000000000a */
[----:B------:R-:W-:-:S02]  /*bc10*/  PRMT R63, R63, 0x5410, R28 ;  /* 0x000054103f3f7816 */ /* 0x000fc4000000001c */
[----:B------:R-:W-:Y:S01]  /*bc20*/  PRMT R61, R61, 0x5410, R30 ;  /* 0x000054103d3d7816 */ /* 0x000fe2000000001e */
[----:B------:R-:W-:Y:S01]  /*bc30*/  IMAD.U32 R41, R57, 0x10000, RZ ;  /* 0x0001000039297824 */ /* 0x000fe200078e00ff */
[----:B------:R-:W-:Y:S02]  /*bc40*/  LOP3.LUT R58, R58, 0xffff0000, RZ, 0xc0, !PT ;  /* 0xffff00003a3a7812 */ /* 0x000fe400078ec0ff */
[----:B------:R-:W-:Y:S02]  /*bc50*/  LOP3.LUT R59, R59, 0xffff0000, RZ, 0xc0, !PT ;  /* 0xffff00003b3b7812 */ /* 0x000fe400078ec0ff */
[----:B------:R-:W-:Y:S01]  /*bc60*/  LOP3.LUT R57, R57, 0xffff0000, RZ, 0xc0, !PT ;  /* 0xffff000039397812 */ /* 0x000fe200078ec0ff */
[----:B--2---:R-:W-:Y:S01]  /*bc70*/  IMAD.IADD R4, R4, 0x1, R6 ;  /* 0x0000000104047824 */ /* 0x004fe200078e0206 */
[----:B---3--:R-:W-:-:S04]  /*bc80*/  LEA.HI R0, R3, R0, RZ, 0x1d ;  /* 0x0000000003007211 */ /* 0x008fc800078fe8ff */
[----:B------:R-:W-:-:S04]  /*bc90*/  SHF.R.S32.HI R5, RZ, 0x1f, R4 ;  /* 0x0000001fff057819 */ /* 0x000fc80000011404 */
[CC--:B------:R-:W-:Y:S02]  /*bca0*/  LEA.HI R6, R5.reuse, R4.reuse, RZ, 0x5 ;  /* 0x0000000405067211 */ /* 0x0c0fe400078f28ff */
[----:B------:R-:W-:Y:S02]  /*bcb0*/  LEA.HI R4, R5, R4, RZ, 0x3 ;  /* 0x0000000405047211 */ /* 0x000fe400078f18ff */
[----:B------:R-:W-:Y:S02]  /*bcc0*/  SHF.R.S32.HI R5, RZ, 0x1f, R0 ;  /* 0x0000001fff057819 */ /* 0x000fe40000011400 */
[----:B------:R-:W-:Y:S02]  /*bcd0*/  SHF.R.S32.HI R7, RZ, 0x5, R6 ;  /* 0x00000005ff077819 */ /* 0x000fe40000011406 */
[----:B-----5:R-:W-:Y:S01]  /*bce0*/  LOP3.LUT R6, R76, 0x18, R4, 0xf8, !PT ;  /* 0x000000184c067812 */ /* 0x020fe200078ef804 */
        /* <DEDUP_REMOVED lines=22> */
[C---:B------:R-:W-:Y:S01]  /*be50*/  IMAD.U32 R8, R24.reuse, 0x10000, RZ ;  /* 0x0001000018087824 */ /* 0x040fe200078e00ff */
[----:B------:R-:W-:Y:S01]  /*be60*/  LOP3.LUT R31, R24, 0xffff0000, RZ, 0xc0, !PT ;  /* 0xffff0000181f7812 */ /* 0x000fe200078ec0ff */
[----:B------:R-:W-:Y:S01]  /*be70*/  IMAD.U32 R11, R25, 0x10000, RZ ;  /* 0x00010000190b7824 */ /* 0x000fe200078e00ff */
[----:B------:R-:W-:Y:S01]  /*be80*/  LOP3.LUT R6, R7, 0xffff0000, RZ, 0xc0, !PT ;  /* 0xffff000007067812 */ /* 0x000fe200078ec0ff */
[----:B------:R-:W-:-:S02]  /*be90*/  IMAD.U32 R25, R64, 0x10000, RZ ;  /* 0x0001000040197824 */ /* 0x000fc400078e00ff */
[----:B------:R-:W-:Y:S01]  /*bea0*/  FMUL.FTZ R40, R8, R39 ;  /* 0x0000002708287220 */ /* 0x000fe20000410000 */
[----:B------:R-:W-:Y:S01]  /*beb0*/  IMAD.U32 R24, R27, 0x10000, RZ ;  /* 0x000100001b187824 */ /* 0x000fe200078e00ff */
[----:B------:R-:W-:Y:S01]  /*bec0*/  LOP3.LUT R7, R26, 0xffff0000, RZ, 0xc0, !PT ;  /* 0xffff00001a077812 */ /* 0x000fe200078ec0ff */
[-C--:B------:R-:W-:Y:S01]  /*bed0*/  FMUL.FTZ R50, R8, R25.reuse ;  /* 0x0000001908327220 */ /* 0x080fe20000410000 */
[----:B------:R-:W-:Y:S01]  /*bee0*/  FFMA.FTZ R8, R9, R25, -R40 ;  /* 0x0000001909087223 */ /* 0x000fe20000010828 */
[----:B------:R-:W-:Y:S01]  /*bef0*/  IMAD.U32 R38, R26, 0x10000, RZ ;  /* 0x000100001a267824 */ /* 0x000fe200078e00ff */
[----:B------:R-:W-:Y:S01]  /*bf00*/  LOP3.LUT R26, R27, 0xffff0000, RZ, 0xc0, !PT ;  /* 0xffff00001b1a7812 */ /* 0x000fe200078ec0ff */
[----:B------:R-:W-:Y:S02]  /*bf10*/  IMAD.U32 R40, R63, 0x10000, RZ ;  /* 0x000100003f287824 */ /* 0x000fe400078e00ff */
[----:B------:R-:W-:Y:S01]  /*bf20*/  FMUL.FTZ R52, R11, R42 ;  /* 0x0000002a0b347220 */ /* 0x000fe20000410000 */
[----:B------:R-:W-:Y:S01]  /*bf30*/  FFMA.FTZ R9, R9, R39, R50 ;  /* 0x0000002709097223 */ /* 0x000fe20000010032 */
[----:B------:R-:W-:-:S02]  /*bf40*/  IMAD.U32 R27, R61, 0x10000, RZ ;  /* 0x000100003d1b7824 */ /* 0x000fc400078e00ff */
[C---:B------:R-:W-:Y:S01]  /*bf50*/  FMUL.FTZ R39, R24.reuse, R41 ;  /* 0x0000002918277220 */ /* 0x040fe20000410000 */
[-C--:B------:R-:W-:Y:S01]  /*bf60*/  FMUL.FTZ R50, R11, R40.reuse ;  /* 0x000000280b327220 */ /* 0x080fe20000410000 */
[----:B------:R-:W-:Y:S01]  /*bf70*/  FFMA.FTZ R11, R29, R40, -R52 ;  /* 0x000000281d0b7223 */ /* 0x000fe20000010834 */
[-C--:B------:R-:W-:Y:S01]  /*bf80*/  FMUL.FTZ R40, R24, R27.reuse ;  /* 0x0000001b18287220 */ /* 0x080fe20000410000 */
[----:B------:R-:W-:Y:S01]  /*bf90*/  LOP3.LUT R64, R64, 0xffff0000, RZ, 0xc0, !PT ;  /* 0xffff000040407812 */ /* 0x000fe200078ec0ff */
[----:B------:R-:W-:Y:S01]  /*bfa0*/  FFMA.FTZ R24, R30, R27, -R39 ;  /* 0x0000001b1e187223 */ /* 0x000fe20000010827 */
[----:B------:R-:W-:Y:S01]  /*bfb0*/  FMUL.FTZ R27, R31, R58 ;  /* 0x0000003a1f1b7220 */ /* 0x000fe20000410000 */
[----:B------:R-:W-:Y:S01]  /*bfc0*/  FFMA.FTZ R25, R29, R42, R50 ;  /* 0x0000002a1d197223 */ /* 0x000fe20000010032 */
[----:B------:R-:W-:Y:S01]  /*bfd0*/  LOP3.LUT R63, R63, 0xffff0000, RZ, 0xc0, !PT ;  /* 0xffff00003f3f7812 */ /* 0x000fe200078ec0ff */
[-C--:B------:R-:W-:Y:S01]  /*bfe0*/  FMUL.FTZ R39, R31, R64.reuse ;  /* 0x000000401f277220 */ /* 0x080fe20000410000 */
[----:B------:R-:W-:Y:S01]  /*bff0*/  FFMA.FTZ R31, R28, R64, -R27 ;  /* 0x000000401c1f7223 */ /* 0x000fe2000001081b */
[----:B------:R-:W-:-:S02]  /*c000*/  IMAD.U32 R29, R60, 0x10000, RZ ;  /* 0x000100003c1d7824 */ /* 0x000fc400078e00ff */
[----:B------:R-:W-:Y:S01]  /*c010*/  FFMA.FTZ R43, R30, R41, R40 ;  /* 0x000000291e2b7223 */ /* 0x000fe20000010028 */
[----:B------:R-:W-:Y:S02]  /*c020*/  IMAD.U32 R27, R62, 0x10000, RZ ;  /* 0x000100003e1b7824 */ /* 0x000fe400078e00ff */
[C---:B------:R-:W-:Y:S01]  /*c030*/  FMUL.FTZ R41, R37.reuse, R59 ;  /* 0x0000003b25297220 */ /* 0x040fe20000410000 */
[----:B------:R-:W-:Y:S01]  /*c040*/  FMUL.FTZ R40, R37, R63 ;  /* 0x0000003f25287220 */ /* 0x000fe20000410000 */
[C---:B------:R-:W-:Y:S01]  /*c050*/  FMUL.FTZ R42, R38.reuse, R29 ;  /* 0x0000001d262a7220 */ /* 0x040fe20000410000 */
[----:B------:R-:W-:Y:S01]  /*c060*/  FMUL.FTZ R38, R38, R27 ;  /* 0x0000001b26267220 */ /* 0x000fe20000410000 */
[----:B------:R-:W-:Y:S01]  /*c070*/  LOP3.LUT R60, R60, 0xffff0000, RZ, 0xc0, !PT ;  /* 0xffff00003c3c7812 */ /* 0x000fe200078ec0ff */
[----:B------:R-:W-:Y:S01]  /*c080*/  FFMA.FTZ R30, R10, R63, -R41 ;  /* 0x0000003f0a1e7223 */ /* 0x000fe20000010829 */
[----:B------:R-:W-:Y:S01]  /*c090*/  LOP3.LUT R62, R62, 0xffff0000, RZ, 0xc0, !PT ;  /* 0xffff00003e3e7812 */ /* 0x000fe200078ec0ff */
[----:B------:R-:W-:Y:S01]  /*c0a0*/  FFMA.FTZ R40, R10, R59, R40 ;  /* 0x0000003b0a287223 */ /* 0x000fe20000010028 */
[----:B------:R-:W-:Y:S01]  /*c0b0*/  LOP3.LUT R61, R61, 0xffff0000, RZ, 0xc0, !PT ;  /* 0xffff00003d3d7812 */ /* 0x000fe200078ec0ff */
[C---:B------:R-:W-:Y:S01]  /*c0c0*/  FFMA.FTZ R42, R5.reuse, R27, -R42 ;  /* 0x0000001b052a7223 */ /* 0x040fe2000001082a */
[----:B------:R-:W-:Y:S01]  /*c0d0*/  FFMA.FTZ R10, R5, R29, R38 ;  /* 0x0000001d050a7223 */ /* 0x000fe20000010026 */
[C---:B------:R-:W-:Y:S01]  /*c0e0*/  FMUL.FTZ R5, R7.reuse, R60 ;  /* 0x0000003c07057220 */ /* 0x040fe20000410000 */
[C---:B------:R-:W-:Y:S01]  /*c0f0*/  FMUL.FTZ R29, R26.reuse, R57 ;  /* 0x000000391a1d7220 */ /* 0x040fe20000410000 */
[-C--:B------:R-:W-:Y:S01]  /*c100*/  FMUL.FTZ R27, R7, R62.reuse ;  /* 0x0000003e071b7220 */ /* 0x080fe20000410000 */
[-C--:B------:R-:W-:Y:S01]  /*c110*/  FMUL.FTZ R26, R26, R61.reuse ;  /* 0x0000003d1a1a7220 */ /* 0x080fe20000410000 */
[----:B------:R-:W-:Y:S01]  /*c120*/  FFMA.FTZ R7, R4, R62, -R5 ;  /* 0x0000003e04077223 */ /* 0x000fe20000010805 */
[----:B------:R-:W-:Y:S01]  /*c130*/  FFMA.FTZ R28, R28, R58, R39 ;  /* 0x0000003a1c1c7223 */ /* 0x000fe20000010027 */
        /* <DEDUP_REMOVED lines=13> */
.L_x_1494:
[----:B------:R-:W-:Y:S05]  /*c210*/  BSYNC B1 ;  /* 0x0000000000017941 */ /* 0x000fea0003800000 */
.L_x_1493:
[----:B------:R-:W-:Y:S05]  /*c220*/  @P2 BRA `(.L_x_1475) ;  /* 0x0000000400d42947 */ /* 0x000fea0003800000 */
[----:B01----:R-:W2:Y:S04]  /*c230*/  LDL.64 R4, [R1+0x18] ;  /* 0x0000180001047983 */ /* 0x003ea80000100a00 */
[----:B------:R-:W3:Y:S01]  /*c240*/  LDL R0, [R1+0x50] ;  /* 0x0000500001007983 */ /* 0x000ee20000100800 */
[----:B--2---:R-:W-:-:S03]  /*c250*/  IMAD.MOV.U32 R6, RZ, RZ, R4 ;  /* 0x000000ffff067224 */ /* 0x004fc600078e0004 */
[----:B------:R-:W2:Y:S01]  /*c260*/  LDL R4, [R1+0x38] ;  /* 0x0000380001047983 */ /* 0x000ea20000100800 */
[----:B------:R-:W-:Y:S02]  /*c270*/  IMAD.MOV.U32 R7, RZ, RZ, R5 ;  /* 0x000000ffff077224 */ /* 0x000fe400078e0005 */
[----:B---3--:R-:W-:-:S05]  /*c280*/  IMAD.IADD R0, R6, 0x1, R0 ;  /* 0x0000000106007824 */ /* 0x008fca00078e0200 */
[----:B------:R-:W-:-:S04]  /*c290*/  SHF.R.S32.HI R5, RZ, 0x1f, R0 ;  /* 0x0000001fff057819 */ /* 0x000fc80000011400 */
[CC--:B------:R-:W-:Y:S02]  /*c2a0*/  LEA.HI R6, R5.reuse, R0.reuse, RZ, 0x5 ;  /* 0x0000000005067211 */ /* 0x0c0fe400078f28ff */
[----:B------:R-:W-:-:S04]  /*c2b0*/  LEA.HI R0, R5, R0, RZ, 0x3 ;  /* 0x0000000005007211 */ /* 0x000fc800078f18ff */
[----:B-----5:R-:W-:Y:S02]  /*c2c0*/  LOP3.LUT R5, R76, 0x18, R0, 0xf8, !PT ;  /* 0x000000184c057812 */ /* 0x020fe400078ef800 */
[----:B------:R-:W-:Y:S02]  /*c2d0*/  SHF.R.S32.HI R6, RZ, 0x5, R6 ;  /* 0x00000005ff067819 */ /* 0x000fe40000011406 */
[----:B------:R-:W-:-:S03]  /*c2e0*/  LOP3.LUT R5, R5, R75, RZ, 0x3c, !PT ;  /* 0x0000004b05057212 */ /* 0x000fc600078e3cff */
[----:B------:R-:W-:-:S04]  /*c2f0*/  IMAD R6, R6, 0x1800, R73 ;  /* 0x0000180006067824 */ /* 0x000fc800078e0249 */
[----:B------:R-:W-:Y:S01]  /*c300*/  IMAD.IADD R5, R6, 0x1, R5 ;  /* 0x0000000106057824 */ /* 0x000fe200078e0205 */
[----:B------:R-:W-:Y:S02]  /*c310*/  SHF.R.U64 R26, R32, 0x10, R33 ;  /* 0x00000010201a7819 */ /* 0x000fe40000001221 */
[--C-:B------:R-:W-:Y:S02]  /*c320*/  SHF.R.U64 R25, R12, 0x10, R13.reuse ;  /* 0x000000100c197819 */ /* 0x100fe4000000120d */
[----:B------:R-:W-:Y:S02]  /*c330*/  SHF.R.U32.HI R28, RZ, 0x10, R13 ;  /* 0x00000010ff1c7819 */ /* 0x000fe4000001160d */
[----:B------:R-:W-:Y:S02]  /*c340*/  PRMT R47, R47, 0x5410, R26 ;  /* 0x000054102f2f7816 */ /* 0x000fe4000000001a */
[----:B------:R-:W-:Y:S02]  /*c350*/  PRMT R26, R20, 0x5410, R25 ;  /* 0x00005410141a7816 */ /* 0x000fe40000000019 */
[----:B------:R-:W-:-:S02]  /*c360*/  SHF.R.U32.HI R33, RZ, 0x10, R33 ;  /* 0x00000010ff217819 */ /* 0x000fc40000011621 */
[----:B------:R-:W-:Y:S02]  /*c370*/  SHF.R.U64 R13, R14, 0x10, R15 ;  /* 0x000000100e0d7819 */ /* 0x000fe4000000120f */
[----:B------:R-:W-:Y:S01]  /*c380*/  PRMT R28, R21, 0x5410, R28 ;  /* 0x00005410151c7816 */ /* 0x000fe2000000001c */
[----:B------:R-:W-:Y:S01]  /*c390*/  IMAD.U32 R29, R26, 0x10000, RZ ;  /* 0x000100001a1d7824 */ /* 0x000fe200078e00ff */
[----:B------:R-:W-:Y:S01]  /*c3a0*/  SHF.R.U64 R24, R34, 0x10, R35 ;  /* 0x0000001022187819 */ /* 0x000fe20000001223 */
[----:B------:R-:W-:Y:S01]  /*c3b0*/  IMAD.U32 R27, R47, 0x10000, RZ ;  /* 0x000100002f1b7824 */ /* 0x000fe200078e00ff */
[----:B------:R-:W-:Y:S02]  /*c3c0*/  SHF.R.U32.HI R14, RZ, 0x10, R15 ;  /* 0x00000010ff0e7819 */ /* 0x000fe4000001160f */
[----:B------:R-:W-:Y:S02]  /*c3d0*/  SHF.R.U32.HI R35, RZ, 0x10, R35 ;  /* 0x00000010ff237819 */ /* 0x000fe40000011623 */
[----:B------:R-:W-:Y:S01]  /*c3e0*/  PRMT R48, R48, 0x5410, R33 ;  /* 0x0000541030307816 */ /* 0x000fe20000000021 */
[----:B------:R-:W-:Y:S01]  /*c3f0*/  IMAD.U32 R30, R28, 0x10000, RZ ;  /* 0x000100001c1e7824 */ /* 0x000fe200078e00ff */
[----:B------:R-:W-:-:S02]  /*c400*/  PRMT R45, R45, 0x5410, R14 ;  /* 0x000054102d2d7816 */ /* 0x000fc4000000000e */
[----:B------:R-:W-:Y:S02]  /*c410*/  PRMT R46, R46, 0x5410, R35 ;  /* 0x000054102e2e7816 */ /* 0x000fe40000000023 */
[----:B------:R-:W-:Y:S01]  /*c420*/  PRMT R44, R44, 0x5410, R13 ;  /* 0x000054102c2c7816 */ /* 0x000fe2000000000d */
[----:B------:R-:W-:Y:S01]  /*c430*/  IMAD.U32 R32, R45, 0x10000, RZ ;  /* 0x000100002d207824 */ /* 0x000fe200078e00ff */
[----:B------:R-:W-:Y:S02]  /*c440*/  LOP3.LUT R47, R47, 0xffff0000, RZ, 0xc0, !PT ;  /* 0xffff00002f2f7812 */ /* 0x000fe400078ec0ff */
[----:B------:R-:W-:Y:S02]  /*c450*/  LOP3.LUT R28, R28, 0xffff0000, RZ, 0xc0, !PT ;  /* 0xffff00001c1c7812 */ /* 0x000fe400078ec0ff */
[----:B------:R-:W-:Y:S02]  /*c460*/  PRMT R49, R49, 0x5410, R24 ;  /* 0x0000541031317816 */ /* 0x000fe40000000018 */
[----:B--2---:R-:W-:-:S04]  /*c470*/  LEA.HI R3, R3, R4, RZ, 0x1d ;  /* 0x0000000403037211 */ /* 0x004fc800078fe8ff */
[----:B------:R-:W-:Y:S01]  /*c480*/  SHF.R.S32.HI R4, RZ, 0x1f, R3 ;  /* 0x0000001fff047819 */ /* 0x000fe20000011403 */
[----:B------:R-:W-:-:S03]  /*c490*/  IMAD.SHL.U32 R0, R3, 0x8, RZ ;  /* 0x0000000803007824 */ /* 0x000fc600078e00ff */
[----:B------:R-:W-:Y:S02]  /*c4a0*/  LEA.HI R4, R4, R3, RZ, 0x2 ;  /* 0x0000000304047211 */ /* 0x000fe400078f10ff */
[----:B------:R-:W-:Y:S02]  /*c4b0*/  LOP3.LUT R0, R76, 0x18, R0, 0xf8, !PT ;  /* 0x000000184c007812 */ /* 0x000fe400078ef800 */
[----:B------:R-:W-:Y:S02]  /*c4c0*/  SHF.R.S32.HI R4, RZ, 0x2, R4 ;  /* 0x00000002ff047819 */ /* 0x000fe40000011404 */
[----:B------:R-:W-:-:S03]  /*c4d0*/  LOP3.LUT R3, R0, R75, RZ, 0x3c, !PT ;  /* 0x0000004b00037212 */ /* 0x000fc600078e3cff */
[----:B------:R-:W-:-:S04]  /*c4e0*/  IMAD R4, R4, 0x1800, R73 ;  /* 0x0000180004047824 */ /* 0x000fc800078e0249 */
[----:B------:R-:W-:-:S04]  /*c4f0*/  IMAD.IADD R3, R4, 0x1, R3 ;  /* 0x0000000104037824 */ /* 0x000fc800078e0203 */
[----:B------:R-:W-:Y:S01]  /*c500*/  IMAD R3, R3, 0x2, R2 ;  /* 0x0000000203037824 */ /* 0x000fe200078e0202 */
[----:B------:R-:W-:-:S04]  /*c510*/  LEA R0, R5, UR40, 0x1 ;  /* 0x0000002805007c11 */ /* 0x000fc8000f8e08ff */
[----:B------:R-:W0:Y:S04]  /*c520*/  LDS.128 R8, [R3+0xc400] ;  /* 0x00c4000003087984 */ /* 0x000e280000000c00 */
[----:B------:R-:W1:Y:S01]  /*c530*/  LDS.128 R4, [R0] ;  /* 0x0000000000047984 */ /* 0x000e620000000c00 */
[----:B0-----:R-:W-:Y:S02]  /*c540*/  IMAD.U32 R20, R8, 0x10000, RZ ;  /* 0x0001000008147824 */ /* 0x001fe400078e00ff */
[----:B------:R-:W-:Y:S02]  /*c550*/  IMAD.U32 R21, R9, 0x10000, RZ ;  /* 0x0001000009157824 */ /* 0x000fe400078e00ff */
[----:B-1----:R-:W-:Y:S02]  /*c560*/  IMAD.U32 R12, R4, 0x10000, RZ ;  /* 0x00010000040c7824 */ /* 0x002fe400078e00ff */
[C---:B------:R-:W-:Y:S01]  /*c570*/  FMUL.FTZ R31, R20.reuse, R29 ;  /* 0x0000001d141f7220 */ /* 0x040fe20000410000 */
[----:B------:R-:W-:Y:S01]  /*c580*/  FMUL.FTZ R33, R20, R27 ;  /* 0x0000001b14217220 */ /* 0x000fe20000410000 */
[----:B------:R-:W-:-:S02]  /*c590*/  IMAD.U32 R20, R48, 0x10000, RZ ;  /* 0x0001000030147824 */ /* 0x000fc400078e00ff */
[----:B------:R-:W-:Y:S01]  /*c5a0*/  FMUL.FTZ R34, R21, R30 ;  /* 0x0000001e15227220 */ /* 0x000fe20000410000 */
[----:B------:R-:W-:Y:S02]  /*c5b0*/  IMAD.U32 R13, R5, 0x10000, RZ ;  /* 0x00010000050d7824 */ /* 0x000fe400078e00ff */
[C---:B------:R-:W-:Y:S01]  /*c5c0*/  FFMA.FTZ R31, R12.reuse, R27, -R31 ;  /* 0x0000001b0c1f7223 */ /* 0x040fe2000001081f */
[----:B------:R-:W-:Y:S02]  /*c5d0*/  IMAD.U32 R25, R11, 0x10000, RZ ;  /* 0x000100000b197824 */ /* 0x000fe400078e00ff */
[----:B------:R-:W-:Y:S01]  /*c5e0*/  FFMA.FTZ R33, R12, R29, R33 ;  /* 0x0000001d0c217223 */ /* 0x000fe20000010021 */
[----:B------:R-:W-:Y:S02]  /*c5f0*/  IMAD.U32 R12, R46, 0x10000, RZ ;  /* 0x000100002e0c7824 */ /* 0x000fe400078e00ff */
[-C--:B------:R-:W-:Y:S01]  /*c600*/  FMUL.FTZ R36, R21, R20.reuse ;  /* 0x0000001415247220 */ /* 0x080fe20000410000 */
[----:B------:R-:W-:Y:S01]  /*c610*/  LOP3.LUT R8, R8, 0xffff0000, RZ, 0xc0, !PT ;  /* 0xffff000008087812 */ /* 0x000fe200078ec0ff */
[----:B------:R-:W-:Y:S01]  /*c620*/  FFMA.FTZ R34, R13, R20, -R34 ;  /* 0x000000140d227223 */ /* 0x000fe20000010822 */
[----:B------:R-:W-:Y:S01]  /*c630*/  LOP3.LUT R21, R26, 0xffff0000, RZ, 0xc0, !PT ;  /* 0xffff00001a157812 */ /* 0x000fe200078ec0ff */
[----:B------:R-:W-:Y:S01]  /*c640*/  FMUL.FTZ R20, R25, R32 ;  /* 0x0000002019147220 */ /* 0x000fe20000410000 */
[----:B------:R-:W-:Y:S01]  /*c650*/  IMAD.U32 R15, R7, 0x10000, RZ ;  /* 0x00010000070f7824 */ /* 0x000fe200078e00ff */
[----:B------:R-:W-:Y:S01]  /*c660*/  LOP3.LUT R9, R9, 0xffff0000, RZ, 0xc0, !PT ;  /* 0xffff000009097812 */ /* 0x000fe200078ec0ff */
[----:B------:R-:W-:Y:S01]  /*c670*/  FMUL.FTZ R25, R25, R12 ;  /* 0x0000000c19197220 */ /* 0x000fe20000410000 */
[----:B------:R-:W-:Y:S01]  /*c680*/  LOP3.LUT R48, R48, 0xffff0000, RZ, 0xc0, !PT ;  /* 0xffff000030307812 */ /* 0x000fe200078ec0ff */
[----:B------:R-:W-:Y:S01]  /*c690*/  FFMA.FTZ R36, R13, R30, R36 ;  /* 0x0000001e0d247223 */ /* 0x000fe20000010024 */
[----:B------:R-:W-:Y:S01]  /*c6a0*/  LOP3.LUT R4, R4, 0xffff0000, RZ, 0xc0, !PT ;  /* 0xffff000004047812 */ /* 0x000fe200078ec0ff */
[C---:B------:R-:W-:Y:S01]  /*c6b0*/  FMUL.FTZ R13, R8.reuse, R21 ;  /* 0x00000015080d7220 */ /* 0x040fe20000410000 */
[----:B------:R-:W-:Y:S01]  /*c6c0*/  LOP3.LUT R5, R5, 0xffff0000, RZ, 0xc0, !PT ;  /* 0xffff000005057812 */ /* 0x000fe200078ec0ff */
[C---:B------:R-:W-:Y:S01]  /*c6d0*/  FFMA.FTZ R26, R15.reuse, R12, -R20 ;  /* 0x0000000c0f1a7223 */ /* 0x040fe20000010814 */
[----:B------:R-:W-:Y:S01]  /*c6e0*/  FFMA.FTZ R32, R15, R32, R25 ;  /* 0x000000200f207223 */ /* 0x000fe20000010019 */
[----:B------:R-:W-:Y:S01]  /*c6f0*/  FMUL.FTZ R25, R8, R47 ;  /* 0x0000002f08197220 */ /* 0x000fe20000410000 */
[C---:B------:R-:W-:Y:S01]  /*c700*/  FMUL.FTZ R20, R9.reuse, R28 ;  /* 0x0000001c09147220 */ /* 0x040fe20000410000 */
[----:B------:R-:W-:Y:S01]  /*c710*/  FMUL.FTZ R27, R9, R48 ;  /* 0x00000030091b7220 */ /* 0x000fe20000410000 */
[----:B------:R-:W-:-:S02]  /*c720*/  IMAD.U32 R24, R10, 0x10000, RZ ;  /* 0x000100000a187824 */ /* 0x000fc400078e00ff */
[----:B------:R-:W-:Y:S01]  /*c730*/  FFMA.FTZ R8, R4, R47, -R13 ;  /* 0x0000002f04087223 */ /* 0x000fe2000001080d */
[----:B------:R-:W-:Y:S02]  /*c740*/  IMAD.U32 R15, R44, 0x10000, RZ ;  /* 0x000100002c0f7824 */ /* 0x000fe400078e00ff */
[----:B------:R-:W-:Y:S02]  /*c750*/  IMAD.U32 R13, R49, 0x10000, RZ ;  /* 0x00010000310d7824 */ /* 0x000fe400078e00ff */
[----:B------:R-:W-:Y:S01]  /*c760*/  FFMA.FTZ R12, R4, R21, R25 ;  /* 0x00000015040c7223 */ /* 0x000fe20000010019 */
[C---:B------:R-:W-:Y:S01]  /*c770*/  FFMA.FTZ R9, R5.reuse, R48, -R20 ;  /* 0x0000003005097223 */ /* 0x040fe20000010814 */
[----:B------:R-:W-:Y:S01]  /*c780*/  FFMA.FTZ R27, R5, R28, R27 ;  /* 0x0000001c051b7223 */ /* 0x000fe2000001001b */
[----:B------:R-:W-:Y:S01]  /*c790*/  IMAD.U32 R14, R6, 0x10000, RZ ;  /* 0x00010000060e7824 */ /* 0x000fe200078e00ff */
[----:B------:R-:W-:Y:S01]  /*c7a0*/  LOP3.LUT R10, R10, 0xffff0000, RZ, 0xc0, !PT ;  /* 0xffff00000a0a7812 */ /* 0x000fe200078ec0ff */
[C---:B------:R-:W-:Y:S01]  /*c7b0*/  FMUL.FTZ R21, R24.reuse, R15 ;  /* 0x0000000f18157220 */ /* 0x040fe20000410000 */
[----:B------:R-:W-:Y:S01]  /*c7c0*/  LOP3.LUT R11, R11, 0xffff0000, RZ, 0xc0, !PT ;  /* 0xffff00000b0b7812 */ /* 0x000fe200078ec0ff */
[----:B------:R-:W-:Y:S01]  /*c7d0*/  FMUL.FTZ R25, R24, R13 ;  /* 0x0000000d18197220 */ /* 0x000fe20000410000 */
[----:B------:R-:W-:-:S02]  /*c7e0*/  LOP3.LUT R5, R44, 0xffff0000, RZ, 0xc0, !PT ;  /* 0xffff00002c057812 */ /* 0x000fc400078ec0ff */
[----:B------:R-:W-:Y:S02]  /*c7f0*/  LOP3.LUT R4, R45, 0xffff0000, RZ, 0xc0, !PT ;  /* 0xffff00002d047812 */ /* 0x000fe400078ec0ff */
[----:B------:R-:W-:Y:S02]  /*c800*/  LOP3.LUT R49, R49, 0xffff0000, RZ, 0xc0, !PT ;  /* 0xffff000031317812 */ /* 0x000fe400078ec0ff */
[----:B------:R-:W-:Y:S01]  /*c810*/  LOP3.LUT R46, R46, 0xffff0000, RZ, 0xc0, !PT ;  /* 0xffff00002e2e7812 */ /* 0x000fe200078ec0ff */
[----:B------:R-:W-:Y:S01]  /*c820*/  FFMA.FTZ R21, R14, R13, -R21 ;  /* 0x0000000d0e157223 */ /* 0x000fe20000010815 */
[----:B------:R-:W-:Y:S01]  /*c830*/  LOP3.LUT R6, R6, 0xffff0000, RZ, 0xc0, !PT ;  /* 0xffff000006067812 */ /* 0x000fe200078ec0ff */
[----:B------:R-:W-:Y:S01]  /*c840*/  FFMA.FTZ R25, R14, R15, R25 ;  /* 0x0000000f0e197223 */ /* 0x000fe20000010019 */
[----:B------:R-:W-:Y:S01]  /*c850*/  LOP3.LUT R7, R7, 0xffff0000, RZ, 0xc0, !PT ;  /* 0xffff000007077812 */ /* 0x000fe200078ec0ff */
[C---:B------:R-:W-:Y:S01]  /*c860*/  FMUL.FTZ R13, R10.reuse, R5 ;  /* 0x000000050a0d7220 */ /* 0x040fe20000410000 */
[C---:B------:R-:W-:Y:S01]  /*c870*/  FMUL.FTZ R20, R11.reuse, R4 ;  /* 0x000000040b147220 */ /* 0x040fe20000410000 */
[-C--:B------:R-:W-:Y:S01]  /*c880*/  FMUL.FTZ R14, R10, R49.reuse ;  /* 0x000000310a0e7220 */ /* 0x080fe20000410000 */
[-C--:B------:R-:W-:Y:S01]  /*c890*/  FMUL.FTZ R15, R11, R46.reuse ;  /* 0x0000002e0b0f7220 */ /* 0x080fe20000410000 */
[C---:B------:R-:W-:Y:S01]  /*c8a0*/  FFMA.FTZ R10, R6.reuse, R49, -R13 ;  /* 0x00000031060a7223 */ /* 0x040fe2000001080d */
[C---:B------:R-:W-:Y:S01]  /*c8b0*/  FFMA.FTZ R11, R7.reuse, R46, -R20 ;  /* 0x0000002e070b7223 */ /* 0x040fe20000010814 */
        /* <DEDUP_REMOVED lines=12> */
.L_x_1475:
[----:B------:R-:W-:Y:S05]  /*c980*/  BSYNC B0 ;  /* 0x0000000000007941 */ /* 0x000fea0003800000 */
.L_x_1468:
[----:B------:R-:W-:Y:S01]  /*c990*/  @!PT LDS RZ, [RZ] ;  /* 0x00000000fffff984 */ /* 0x000fe20000000800 */
[----:B------:R-:W-:Y:S01]  /*c9a0*/  @!PT LDS RZ, [RZ] ;  /* 0x00000000fffff984 */ /* 0x000fe20000000800 */
[----:B------:R-:W-:Y:S01]  /*c9b0*/  @!PT LDS RZ, [RZ] ;  /* 0x00000000fffff984 */ /* 0x000fe20000000800 */
[----:B------:R-:W-:Y:S01]  /*c9c0*/  @!PT LDS RZ, [RZ] ;  /* 0x00000000fffff984 */ /* 0x000fe20000000800 */
[----:B------:R1:W-:Y:S06]  /*c9d0*/  MEMBAR.ALL.CTA ;  /* 0x0000000000007992 */ /* 0x0003ec0000008000 */
[----:B-1----:R-:W1:Y:S01]  /*c9e0*/  FENCE.VIEW.ASYNC.S ;  /* 0x00000000000073c6 */ /* 0x002e620000000000 */
[----:B------:R-:W-:Y:S05]  /*c9f0*/  WARPSYNC.ALL ;  /* 0x0000000000007948 */ /* 0x000fea0003800000 */
[----:B-1----:R-:W-:Y:S06]  /*ca00*/  BAR.SYNC.DEFER_BLOCKING 0xd, 0x180 ;  /* 0x0346000000007b1d */ /* 0x002fec0000010000 */
.L_x_1466:
[----:B0--3--:R-:W-:-:S05]  /*ca10*/  IMAD.U32 R0, RZ, RZ, UR39 ;  /* 0x00000027ff007e24 */ /* 0x009fca000f8e00ff */
[----:B------:R-:W-:-:S13]  /*ca20*/  ISETP.NE.AND P0, PT, R0, 0x3, PT ;  /* 0x000000030000780c */ /* 0x000fda0003f05270 */
[----:B------:R-:W-:Y:S05]  /*ca30*/  @!P0 BRA `(.L_x_1495) ;  /* 0x0000000000048947 */ /* 0x000fea0003800000 */
[----:B------:R-:W-:Y:S01]  /*ca40*/  BPT.TRAP 0x1 ;  /* 0x000000040000795c */ /* 0x000fe20000300000 */
.L_x_1495:
[----:B------:R-:W-:Y:S01]  /*ca50*/  IMAD R0, R17, 0x8, R2 ;  /* 0x0000000811007824 */ /* 0x000fe200078e0202 */
[----:B--2-4-:R-:W-:-:S04]  /*ca60*/  SHF.L.U32 R5, R23, 0x1f, RZ ;  /* 0x0000001f17057819 */ /* 0x014fc800000006ff */
[----:B------:R0:W2:Y:S01]  /*ca70*/  SYNCS.PHASECHK.TRANS64.TRYWAIT P1, [R0+URZ+0x2d830], R5 ;  /* 0x02d83005000075a7 */ /* 0x0000a2000802017f */
[----:B------:R-:W-:Y:S05]  /*ca80*/  @!P0 BRA `(.L_x_1496) ;  /* 0x0000000000048947 */ /* 0x000fea0003800000 */
[----:B------:R-:W-:Y:S01]  /*ca90*/  BPT.TRAP 0x1 ;  /* 0x000000040000795c */ /* 0x000fe20000300000 */
.L_x_1496:
[----:B-1----:R-:W-:Y:S01]  /*caa0*/  VIADD R3, R2, 0x15400 ;  /* 0x0001540002037836 */ /* 0x002fe20000000000 */
[----:B------:R-:W-:Y:S01]  /*cab0*/  LOP3.LUT R148, R148, 0x10000, RZ, 0xfc, !PT ;  /* 0x0001000094947812 */ /* 0x000fe200078efcff */
[----:B------:R-:W-:-:S03]  /*cac0*/  IMAD.MOV.U32 R149, RZ, RZ, -0x7fffffe0 ;  /* 0x80000020ff957424 */ /* 0x000fc600078e00ff */
[----:B------:R-:W-:-:S04]  /*cad0*/  SHF.R.U32.HI R3, RZ, 0x4, R3 ;  /* 0x00000004ff037819 */ /* 0x000fc80000011603 */
[----:B------:R-:W-:-:S04]  /*cae0*/  LOP3.LUT R3, R3, 0x3fff, RZ, 0xc0, !PT ;  /* 0x00003fff03037812 */ /* 0x000fc800078ec0ff */
[----:B------:R-:W-:-:S05]  /*caf0*/  LOP3.LUT R3, R3, 0x10000, RZ, 0xfc, !PT ;  /* 0x0001000003037812 */ /* 0x000fca00078efcff */
[----:B------:R1:W-:Y:S01]  /*cb00*/  STL [R1+0x14], R3 ;  /* 0x0000140301007387 */ /* 0x0003e20000100800 */
[----:B--2---:R-:W-:Y:S05]  /*cb10*/  @P1 BRA `(.L_x_1497) ;  /* 0x0000000000081947 */ /* 0x004fea0003800000 */
[----:B------:R-:W2:Y:S02]  /*cb20*/  SYNCS.PHASECHK.TRANS64.TRYWAIT P1, [R0+URZ+0x2d830], R5 ;  /* 0x02d83005000075a7 */ /* 0x000ea4000802017f */
[----:B--2---:R-:W-:Y:S05]  /*cb30*/  @!P1 BRA `(.L_x_1498) ;  /* 0x0000018c00089947 */ /* 0x004fea0003800000 */
.L_x_1497:
[----:B-1----:R-:W3:Y:S01]  /*cb40*/  LDL R3, [R1+0x14] ;  /* 0x0000140001037983 */ /* 0x002ee20000100800 */
[----:B0-2---:R-:W-:Y:S01]  /*cb50*/  IMAD.MOV.U32 R5, RZ, RZ, -0x7fffffe0 ;  /* 0x80000020ff057424 */ /* 0x005fe200078e00ff */
[----:B------:R-:W-:Y:S05]  /*cb60*/  WARPSYNC.ALL ;  /* 0x0000000000007948 */ /* 0x000fea0003800000 */
[C---:B------:R-:W-:Y:S01]  /*cb70*/  R2UR UR4, R148.reuse ;  /* 0x00000000940472ca */ /* 0x040fe200000e0000 */
[----:B-----5:R-:W-:Y:S01]  /*cb80*/  WARPGROUP.ARRIVE ;  /* 0x00000000000079c5 */ /* 0x020fe20000000000 */
[----:B------:R-:W-:Y:S01]  /*cb90*/  R2UR UR5, R149 ;  /* 0x00000000950572ca */ /* 0x000fe200000e0000 */
[----:B------:R-:W-:Y:S01]  /*cba0*/  IMAD.MOV.U32 R7, RZ, RZ, -0x7fffffe0 ;  /* 0x80000020ff077424 */ /* 0x000fe200078e00ff */
[----:B------:R-:W-:Y:S01]  /*cbb0*/  R2UR UR7, R5 ;  /* 0x00000000050772ca */ /* 0x000fe200000e0000 */
[----:B------:R-:W-:-:S02]  /*cbc0*/  VIADD R8, R148, 0x2 ;  /* 0x0000000294087836 */ /* 0x000fc40000000000 */
[----:B------:R-:W-:Y:S02]  /*cbd0*/  IMAD.MOV.U32 R9, RZ, RZ, -0x7fffffe0 ;  /* 0x80000020ff097424 */ /* 0x000fe400078e00ff */
[C---:B------:R-:W-:Y:S02]  /*cbe0*/  VIADD R156, R148.reuse, 0x300 ;  /* 0x00000300949c7836 */ /* 0x040fe40000000000 */
[----:B------:R-:W-:Y:S01]  /*cbf0*/  IMAD.MOV.U32 R157, RZ, RZ, -0x7fffffe0 ;  /* 0x80000020ff9d7424 */ /* 0x000fe200078e00ff */
[----:B------:R0:W-:Y:S01]  /*cc00*/  STL.64 [R1], R8 ;  /* 0x0000000801007387 */ /* 0x0001e20000100a00 */
[C---:B------:R-:W-:Y:S02]  /*cc10*/  VIADD R154, R148.reuse, 0x302 ;  /* 0x00000302949a7836 */ /* 0x040fe40000000000 */
[----:B------:R-:W-:Y:S02]  /*cc20*/  IMAD.MOV.U32 R155, RZ, RZ, -0x7fffffe0 ;  /* 0x80000020ff9b7424 */ /* 0x000fe400078e00ff */
[----:B------:R-:W-:-:S02]  /*cc30*/  VIADD R152, R148, 0x600 ;  /* 0x0000060094987836 */ /* 0x000fc40000000000 */
[----:B------:R-:W-:Y:S02]  /*cc40*/  IMAD.MOV.U32 R153, RZ, RZ, -0x7fffffe0 ;  /* 0x80000020ff997424 */ /* 0x000fe400078e00ff */
[----:B------:R-:W-:Y:S02]  /*cc50*/  IMAD.MOV.U32 R5, RZ, RZ, -0x7fffffe0 ;  /* 0x80000020ff057424 */ /* 0x000fe400078e00ff */
[----:B------:R-:W-:Y:S02]  /*cc60*/  VIADD R150, R148, 0x602 ;  /* 0x0000060294967836 */ /* 0x000fe40000000000 */
[----:B------:R-:W-:Y:S02]  /*cc70*/  IMAD.MOV.U32 R151, RZ, RZ, -0x7fffffe0 ;  /* 0x80000020ff977424 */ /* 0x000fe400078e00ff */
[----:B---3--:R-:W-:-:S04]  /*cc80*/  IMAD R4, R17, 0x600, R3 ;  /* 0x0000060011047824 */ /* 0x008fc800078e0203 */
        /* <DEDUP_REMOVED lines=46> */
[----:B0-----:R-:W-:Y:S05]  /*cf70*/  @!P0 BRA `(.L_x_1499) ;  /* 0x0000000000048947 */ /* 0x001fea0003800000 */
[----:B------:R-:W-:Y:S01]  /*cf80*/  BPT.TRAP 0x1 ;  /* 0x000000040000795c */ /* 0x000fe20000300000 */
.L_x_1499:
[----:B------:R-:W2:Y:S01]  /*cf90*/  LDL R5, [R1+0x68] ;  /* 0x0000680001057983 */ /* 0x000ea20000100800 */
[----:B------:R-:W0:Y:S03]  /*cfa0*/  LDC R89, c[0x0][0x448] ;  /* 0x00011200ff597b82 */ /* 0x000e260000000800 */
[----:B------:R-:W2:Y:S01]  /*cfb0*/  LDL R88, [R1+0x30] ;  /* 0x0000300001587983 */ /* 0x000ea20000100800 */
[----:B------:R-:W-:Y:S01]  /*cfc0*/  IMAD.MOV.U32 R8, RZ, RZ, -0x80 ;  /* 0xffffff80ff087424 */ /* 0x000fe200078e00ff */
[----:B------:R-:W-:Y:S01]  /*cfd0*/  ULDC.64 UR6, c[0x0][0x9e0] ;  /* 0x0002780000067ab9 */ /* 0x000fe20000000a00 */
[----:B------:R-:W-:Y:S01]  /*cfe0*/  LOP3.LUT R16, R16, 0xffffffdf, RZ, 0xc0, !PT ;  /* 0xffffffdf10107812 */ /* 0x000fe200078ec0ff */
[----:B------:R-:W-:Y:S01]  /*cff0*/  UISETP.GE.AND UP0, UPT, UR7, 0x1, UPT ;  /* 0x000000010700788c */ /* 0x000fe2000bf06270 */
[----:B------:R-:W-:Y:S01]  /*d000*/  IMAD R8, R97, R8, 0x80 ;  /* 0x0000008061087424 */ /* 0x000fe200078e0208 */
[----:B------:R-:W-:Y:S01]  /*d010*/  ULDC UR50, c[0x0][0x9dc] ;  /* 0x0002770000327ab9 */ /* 0x000fe20000000800 */
[----:B------:R-:W-:Y:S01]  /*d020*/  VIADD R0, R0, 0x2d840 ;  /* 0x0002d84000007836 */ /* 0x000fe20000000000 */
[----:B------:R-:W-:-:S02]  /*d030*/  ULOP3.LUT UR4, URZ, UR50, URZ, 0x33, !UPT ;  /* 0x000000323f047292 */ /* 0x000fc4000f8e333f */
[----:B------:R-:W-:-:S04]  /*d040*/  IADD3 R6, -R142, 0x1, R8 ;  /* 0x000000018e067810 */ /* 0x000fc80007ffe108 */
[----:B------:R-:W-:-:S05]  /*d050*/  IADD3 R6, -R140, R6, R143 ;  /* 0x000000068c067210 */ /* 0x000fca0007ffe18f */
[C---:B------:R-:W-:Y:S01]  /*d060*/  VIADD R7, R6.reuse, UR6 ;  /* 0x0000000606077c36 */ /* 0x040fe20008000000 */
[----:B0-----:R-:W-:Y:S01]  /*d070*/  ISETP.NE.AND P1, PT, R89, 0x1, PT ;  /* 0x000000015900780c */ /* 0x001fe20003f25270 */
[----:B------:R-:W-:-:S12]  /*d080*/  VIADD R6, R6, UR4 ;  /* 0x0000000406067c36 */ /* 0x000fd80008000000 */
[----:B------:R-:W0:Y:S01]  /*d090*/  @P1 LDC R4, c[0x0][0x44c] ;  /* 0x00011300ff041b82 */ /* 0x000e220000000800 */
[----:B------:R-:W-:-:S07]  /*d0a0*/  @P1 LOP3.LUT R16, R16, 0x20, RZ, 0xfc, !PT ;  /* 0x0000002010101812 */ /* 0x000fce00078efcff */
[----:B------:R-:W1:Y:S01]  /*d0b0*/  @P1 LDC R3, c[0x0][0x450] ;  /* 0x00011400ff031b82 */ /* 0x000e620000000800 */
[----:B--2---:R-:W-:Y:S01]  /*d0c0*/  IMAD.IADD R9, R5, 0x1, R88 ;  /* 0x0000000105097824 */ /* 0x004fe200078e0258 */
[----:B------:R-:W-:-:S03]  /*d0d0*/  IADD3 R5, -R142, R143, R8 ;  /* 0x0000008f8e057210 */ /* 0x000fc60007ffe108 */
[----:B0-----:R-:W-:-:S05]  /*d0e0*/  @P1 IMAD.HI.U32 R4, R9, R4, RZ ;  /* 0x0000000409041227 */ /* 0x001fca00078e00ff */
[----:B-1----:R-:W-:Y:S01]  /*d0f0*/  @P1 SHF.R.U32.HI R9, RZ, R3, R4 ;  /* 0x00000003ff091219 */ /* 0x002fe20000011604 */
[----:B------:R-:W-:Y:S01]  /*d100*/  IMAD.U32 R3, RZ, RZ, UR38 ;  /* 0x00000026ff037e24 */ /* 0x000fe2000f8e00ff */
[----:B------:R-:W-:Y:S02]  /*d110*/  PLOP3.LUT P1, PT, PT, PT, UP0, 0x40, 0x0 ;  /* 0x000000000000781c */ /* 0x000fe40003f2e808 */
[----:B------:R-:W-:Y:S01]  /*d120*/  LEA R4, R97, 0xffffff80, 0x7 ;  /* 0xffffff8061047811 */ /* 0x000fe200078e38ff */
[----:B------:R-:W0:Y:S01]  /*d130*/  SHFL.IDX PT, R10, R9, RZ, 0x1c1f ;  /* 0x001c1fff090a7589 */ /* 0x000e2200000e0000 */
[----:B------:R-:W-:-:S04]  /*d140*/  PRMT R0, R3, 0x654, R0 ;  /* 0x0000065403007816 */ /* 0x000fc80000000000 */
[----:B------:R1:W-:Y:S01]  /*d150*/  SYNCS.ARRIVE.TRANS64.RED.A1T0 RZ, [R0+URZ], RZ ;  /* 0x000000ff00ff79a7 */ /* 0x0003e2000810043f */
[----:B0-----:R-:W-:Y:S01]  /*d160*/  VIADDMNMX R3, R10, R7, R5, PT ;  /* 0x000000070a037246 */ /* 0x001fe20003800105 */
[----:B-1----:R-:W-:-:S03]  /*d170*/  IMAD.IADD R0, R6, 0x1, R10 ;  /* 0x0000000106007824 */ /* 0x002fc600078e020a */
[----:B------:R-:W-:Y:S05]  /*d180*/  @P1 BRA `(.L_x_1500) ;  /* 0x0000000000581947 */ /* 0x000fea0003800000 */
[----:B------:R-:W-:Y:S01]  /*d190*/  IADD3 R10, -R140, R143, R10 ;  /* 0x0000008f8c0a7210 */ /* 0x000fe20007ffe10a */
[----:B------:R-:W-:Y:S03]  /*d1a0*/  BSSY B0, `(.L_x_1501) ;  /* 0x0000010000007945 */ /* 0x000fe60003800000 */
[----:B------:R-:W-:-:S13]  /*d1b0*/  ISETP.GT.AND P1, PT, R10, -0x1, PT ;  /* 0xffffffff0a00780c */ /* 0x000fda0003f24270 */
[----:B------:R-:W-:Y:S05]  /*d1c0*/  @P1 BRA `(.L_x_1502) ;  /* 0x0000000000201947 */ /* 0x000fea0003800000 */
[----:B------:R-:W-:Y:S01]  /*d1d0*/  UISETP.NE.AND UP1, UPT, UR7, 0x1, UPT ;  /* 0x000000010700788c */ /* 0x000fe2000bf25270 */
[----:B------:R-:W-:-:S05]  /*d1e0*/  LOP3.LUT R10, RZ, R10, RZ, 0x33, !PT ;  /* 0x0000000aff0a7212 */ /* 0x000fca00078e33ff */
[----:B------:R-:W-:-:S05]  /*d1f0*/  PLOP3.LUT P1, PT, PT, PT, UP1, 0x80, 0x0 ;  /* 0x000000000000781c */ /* 0x000fca0003f2f018 */
[----:B------:R-:W-:-:S08]  /*d200*/  @UP1 ULDC.64 UR4, c[0x0][0x9e8] ;  /* 0x00027a0000041ab9 */ /* 0x000fd00000000a00 */
[----:B------:R-:W-:-:S05]  /*d210*/  @P1 IMAD.HI.U32 R11, R10, UR4, RZ ;  /* 0x000000040a0b1c27 */ /* 0x000fca000f8e00ff */
[----:B------:R-:W-:-:S04]  /*d220*/  @P1 SHF.R.U32.HI R10, RZ, UR5, R11 ;  /* 0x00000005ff0a1c19 */ /* 0x000fc8000801160b */
[----:B------:R-:W-:Y:S01]  /*d230*/  LOP3.LUT R10, RZ, R10, RZ, 0x33, !PT ;  /* 0x0000000aff0a7212 */ /* 0x000fe200078e33ff */
[----:B------:R-:W-:Y:S06]  /*d240*/  BRA `(.L_x_1503) ;  /* 0x0000000000147947 */ /* 0x000fec0003800000 */
.L_x_1502:
[----:B------:R-:W-:-:S06]  /*d250*/  UISETP.NE.AND UP1, UPT, UR7, 0x1, UPT ;  /* 0x000000010700788c */ /* 0x000fcc000bf25270 */
[----:B------:R-:W-:-:S05]  /*d260*/  PLOP3.LUT P1, PT, PT, PT, UP1, 0x80, 0x0 ;  /* 0x000000000000781c */ /* 0x000fca0003f2f018 */
[----:B------:R-:W-:-:S08]  /*d270*/  @UP1 ULDC.64 UR4, c[0x0][0x9e8] ;  /* 0x00027a0000041ab9 */ /* 0x000fd00000000a00 */
[----:B------:R-:W-:-:S05]  /*d280*/  @P1 IMAD.HI.U32 R11, R10, UR4, RZ ;  /* 0x000000040a0b1c27 */ /* 0x000fca000f8e00ff */
[----:B------:R-:W-:-:S07]  /*d290*/  @P1 SHF.R.U32.HI R10, RZ, UR5, R11 ;  /* 0x00000005ff0a1c19 */ /* 0x000fce000801160b */
.L_x_1503:
[----:B------:R-:W-:Y:S05]  /*d2a0*/  BSYNC B0 ;  /* 0x0000000000007941 */ /* 0x000fea0003800000 */
.L_x_1501:
[----:B------:R-:W-:-:S04]  /*d2b0*/  IMAD R10, R10, UR7, -R4 ;  /* 0x000000070a0a7c24 */ /* 0x000fc8000f8e0a04 */
[----:B------:R-:W-:-:S05]  /*d2c0*/  IMAD.IADD R10, R10, 0x1, -R142 ;  /* 0x000000010a0a7824 */ /* 0x000fca00078e0a8e */
[----:B------:R-:W-:Y:S02]  /*d2d0*/  VIMNMX R0, R0, R10, !PT ;  /* 0x0000000a00007248 */ /* 0x000fe40007fe0100 */
[----:B------:R-:W-:-:S07]  /*d2e0*/  VIADDMNMX R3, R10, UR7, R3, PT ;  /* 0x000000070a037c46 */ /* 0x000fce000b800103 */
.L_x_1500:
[C---:B------:R-:W-:Y:S01]  /*d2f0*/  ISETP.GE.AND P2, PT, R8.reuse, 0x9, PT ;  /* 0x000000090800780c */ /* 0x040fe20003f46270 */
[----:B------:R-:W0:Y:S01]  /*d300*/  SHFL.IDX PT, R9, R9, 0x1, 0x1c1f ;  /* 0x003c1f0009097f89 */ /* 0x000e2200000e0000 */
[----:B------:R-:W-:Y:S02]  /*d310*/  ISETP.GE.AND P1, PT, R8, 0x2, PT ;  /* 0x000000020800780c */ /* 0x000fe40003f26270 */
[----:B------:R-:W-:Y:S02]  /*d320*/  LOP3.LUT R16, R16, 0xfffffffe, RZ, 0xc0, !PT ;  /* 0xfffffffe10107812 */ /* 0x000fe400078ec0ff */
[----:B------:R-:W-:Y:S02]  /*d330*/  ISETP.GT.AND P3, PT, R0, 0x1, !P1 ;  /* 0x000000010000780c */ /* 0x000fe40004f64270 */
[----:B------:R-:W-:Y:S02]  /*d340*/  ISETP.GE.AND P4, PT, R8, 0xa, PT ;  /* 0x0000000a0800780c */ /* 0x000fe40003f86270 */
[----:B------:R-:W-:-:S02]  /*d350*/  ISETP.LT.OR P3, PT, R3, 0x2, P3 ;  /* 0x000000020300780c */ /* 0x000fc40001f61670 */
[----:B------:R-:W-:Y:S02]  /*d360*/  ISETP.GE.AND P6, PT, R8, 0x1, PT ;  /* 0x000000010800780c */ /* 0x000fe40003fc6270 */
[----:B------:R-:W-:Y:S02]  /*d370*/  @P2 LOP3.LUT R16, R16, 0x1, RZ, 0xfc, !PT ;  /* 0x0000000110102812 */ /* 0x000fe400078efcff */
[----:B------:R-:W-:Y:S02]  /*d380*/  ISETP.GT.AND P2, PT, R0, 0x8, !P2 ;  /* 0x000000080000780c */ /* 0x000fe40005744270 */
[----:B------:R-:W-:Y:S02]  /*d390*/  FSEL R25, R25, -INF , !P3 ;  /* 0xff80000019197808 */ /* 0x000fe40005800000 */
[----:B------:R-:W-:Y:S02]  /*d3a0*/  ISETP.LT.OR P2, PT, R3, 0x9, P2 ;  /* 0x000000090300780c */ /* 0x000fe40001741670 */
[----:B------:R-:W-:-:S02]  /*d3b0*/  ISETP.GE.AND P3, PT, R8, 0x11, PT ;  /* 0x000000110800780c */ /* 0x000fc40003f66270 */
[----:B------:R-:W-:Y:S01]  /*d3c0*/  LOP3.LUT R16, R16, 0xfffffffd, RZ, 0xc0, !PT ;  /* 0xfffffffd10107812 */ /* 0x000fe200078ec0ff */
[----:B0-----:R-:W-:Y:S01]  /*d3d0*/  IMAD.IADD R6, R6, 0x1, R9 ;  /* 0x0000000106067824 */ /* 0x001fe200078e0209 */
[----:B------:R-:W-:Y:S02]  /*d3e0*/  FSEL R28, R28, -INF , !P2 ;  /* 0xff8000001c1c7808 */ /* 0x000fe40005000000 */
[----:B------:R-:W-:Y:S02]  /*d3f0*/  ISETP.GT.AND P2, PT, R0, 0x9, !P4 ;  /* 0x000000090000780c */ /* 0x000fe40006744270 */
[----:B------:R-:W-:Y:S02]  /*d400*/  @P4 LOP3.LUT R16, R16, 0x2, RZ, 0xfc, !PT ;  /* 0x0000000210104812 */ /* 0x000fe400078efcff */
[----:B------:R-:W-:Y:S02]  /*d410*/  ISETP.LT.OR P2, PT, R3, 0xa, P2 ;  /* 0x0000000a0300780c */ /* 0x000fe40001741670 */
[----:B------:R-:W-:-:S02]  /*d420*/  LOP3.LUT R16, R16, 0xfffffffb, RZ, 0xc0, !PT ;  /* 0xfffffffb10107812 */ /* 0x000fc400078ec0ff */
[----:B------:R-:W-:Y:S02]  /*d430*/  FSEL R29, R29, -INF , !P2 ;  /* 0xff8000001d1d7808 */ /* 0x000fe40005000000 */
[----:B------:R-:W-:Y:S02]  /*d440*/  @P3 LOP3.LUT R16, R16, 0x4, RZ, 0xfc, !PT ;  /* 0x0000000410103812 */ /* 0x000fe400078efcff */
[----:B------:R-:W-:Y:S02]  /*d450*/  ISETP.GT.AND P2, PT, R0, 0x10, !P3 ;  /* 0x000000100000780c */ /* 0x000fe40005f44270 */
[----:B------:R-:W-:Y:S02]  /*d460*/  ISETP.GE.AND P3, PT, R8, 0x12, PT ;  /* 0x000000120800780c */ /* 0x000fe40003f66270 */
[----:B------:R-:W-:Y:S02]  /*d470*/  ISETP.LT.OR P2, PT, R3, 0x11, P2 ;  /* 0x000000110300780c */ /* 0x000fe40001741670 */
[----:B------:R-:W-:-:S02]  /*d480*/  LOP3.LUT R16, R16, 0xfdffffff, RZ, 0xc0, !PT ;  /* 0xfdffffff10107812 */ /* 0x000fc400078ec0ff */
[----:B------:R-:W-:Y:S02]  /*d490*/  FSEL R32, R32, -INF , !P2 ;  /* 0xff80000020207808 */ /* 0x000fe40005000000 */
[----:B------:R-:W-:Y:S02]  /*d4a0*/  ISETP.GT.AND P2, PT, R0, 0x11, !P3 ;  /* 0x000000110000780c */ /* 0x000fe40005f44270 */
[----:B------:R-:W-:Y:S02]  /*d4b0*/  VIADDMNMX R5, R9, R7, R5, PT ;  /* 0x0000000709057246 */ /* 0x000fe40003800105 */
[----:B------:R-:W-:Y:S02]  /*d4c0*/  ISETP.LT.OR P2, PT, R3, 0x12, P2 ;  /* 0x000000120300780c */ /* 0x000fe40001741670 */
[----:B------:R-:W-:Y:S02]  /*d4d0*/  @P3 LOP3.LUT R16, R16, 0x2000000, RZ, 0xfc, !PT ;  /* 0x0200000010103812 */ /* 0x000fe400078efcff */
[----:B------:R-:W-:-:S02]  /*d4e0*/  ISETP.GE.AND P3, PT, R8, 0x19, PT ;  /* 0x000000190800780c */ /* 0x000fc40003f66270 */
        /* <DEDUP_REMOVED lines=145> */
[----:B------:R-:W-:-:S04]  /*de00*/  ISETP.GT.AND P5, PT, R0, RZ, !P6 ;  /* 0x000000ff0000720c */ /* 0x000fc800077a4270 */
[----:B------:R-:W-:-:S04]  /*de10*/  ISETP.LT.OR P5, PT, R3, 0x1, P5 ;  /* 0x000000010300780c */ /* 0x000fc80002fa1670 */
[----:B------:R-:W-:Y:S02]  /*de20*/  FSEL R24, R24, -INF , !P5 ;  /* 0xff80000018187808 */ /* 0x000fe40006800000 */
[----:B------:R-:W-:-:S13]  /*de30*/  ISETP.GE.AND P5, PT, R8, 0x7a, PT ;  /* 0x0000007a0800780c */ /* 0x000fda0003fa6270 */
[----:B------:R-:W-:Y:S02]  /*de40*/  @P5 LOP3.LUT R16, R16, 0x8000000, RZ, 0xfc, !PT ;  /* 0x0800000010105812 */ /* 0x000fe400078efcff */
[----:B------:R-:W-:-:S04]  /*de50*/  ISETP.GT.AND P5, PT, R0, 0x79, !P5 ;  /* 0x000000790000780c */ /* 0x000fc80006fa4270 */
[----:B------:R-:W-:-:S04]  /*de60*/  ISETP.LT.OR P5, PT, R3, 0x7a, P5 ;  /* 0x0000007a0300780c */ /* 0x000fc80002fa1670 */
[----:B------:R-:W-:Y:S02]  /*de70*/  FSEL R85, R85, -INF , !P5 ;  /* 0xff80000055557808 */ /* 0x000fe40006800000 */
[----:B------:R-:W-:-:S13]  /*de80*/  PLOP3.LUT P5, PT, PT, PT, UP0, 0x40, 0x0 ;  /* 0x000000000000781c */ /* 0x000fda0003fae808 */
        /* <DEDUP_REMOVED lines=9> */
[----:B------:R-:W-:Y:S01]  /*df20*/  @P5 IMAD.HI.U32 R3, R0, UR4, RZ ;  /* 0x0000000400035c27 */ /* 0x000fe2000f8e00ff */
[----:B------:R-:W-:-:S13]  /*df30*/  PLOP3.LUT P5, PT, PT, PT, UP1, 0x80, 0x0 ;  /* 0x000000000000781c */ /* 0x000fda0003faf018 */
[----:B------:R-:W-:-:S04]  /*df40*/  @P5 SHF.R.U32.HI R0, RZ, UR5, R3 ;  /* 0x00000005ff005c19 */ /* 0x000fc80008011603 */
[----:B------:R-:W-:Y:S01]  /*df50*/  LOP3.LUT R0, RZ, R0, RZ, 0x33, !PT ;  /* 0x00000000ff007212 */ /* 0x000fe200078e33ff */
[----:B------:R-:W-:Y:S06]  /*df60*/  BRA `(.L_x_1507) ;  /* 0x0000000000187947 */ /* 0x000fec0003800000 */
.L_x_1506:
[----:B------:R-:W-:-:S06]  /*df70*/  UISETP.NE.AND UP1, UPT, UR7, 0x1, UPT ;  /* 0x000000010700788c */ /* 0x000fcc000bf25270 */
[----:B------:R-:W-:-:S05]  /*df80*/  PLOP3.LUT P5, PT, PT, PT, UP1, 0x80, 0x0 ;  /* 0x000000000000781c */ /* 0x000fca0003faf018 */
[----:B------:R-:W-:-:S08]  /*df90*/  @UP1 ULDC.64 UR4, c[0x0][0x9e8] ;  /* 0x00027a0000041ab9 */ /* 0x000fd00000000a00 */
[----:B------:R-:W-:Y:S01]  /*dfa0*/  @P5 IMAD.HI.U32 R3, R0, UR4, RZ ;  /* 0x0000000400035c27 */ /* 0x000fe2000f8e00ff */
[----:B------:R-:W-:-:S13]  /*dfb0*/  PLOP3.LUT P5, PT, PT, PT, UP1, 0x80, 0x0 ;  /* 0x000000000000781c */ /* 0x000fda0003faf018 */
[----:B------:R-:W-:-:S07]  /*dfc0*/  @P5 SHF.R.U32.HI R0, RZ, UR5, R3 ;  /* 0x00000005ff005c19 */ /* 0x000fce0008011603 */
.L_x_1507:
[----:B------:R-:W-:Y:S05]  /*dfd0*/  BSYNC B0 ;  /* 0x0000000000007941 */ /* 0x000fea0003800000 */
.L_x_1505:
[----:B------:R-:W-:-:S04]  /*dfe0*/  IMAD R0, R0, UR7, -R4 ;  /* 0x0000000700007c24 */ /* 0x000fc8000f8e0a04 */
[----:B------:R-:W-:-:S05]  /*dff0*/  IMAD.IADD R0, R0, 0x1, -R142 ;  /* 0x0000000100007824 */ /* 0x000fca00078e0a8e */
[----:B------:R-:W-:Y:S02]  /*e000*/  VIMNMX R6, R6, R0, !PT ;  /* 0x0000000006067248 */ /* 0x000fe40007fe0100 */
[----:B------:R-:W-:-:S07]  /*e010*/  VIADDMNMX R5, R0, UR7, R5, PT ;  /* 0x0000000700057c46 */ /* 0x000fce000b800105 */
.L_x_1504:
[----:B------:R-:W-:Y:S01]  /*e020*/  ISETP.GT.AND P1, PT, R6, 0x1, !P1 ;  /* 0x000000010600780c */ /* 0x000fe20004f24270 */
[----:B------:R-:W2:Y:S01]  /*e030*/  LDL R90, [R1+0x3c] ;  /* 0x00003c00015a7983 */ /* 0x000ea20000100800 */
[----:B------:R-:W-:Y:S01]  /*e040*/  LOP3.LUT P5, RZ, R16, 0x4, RZ, 0xc0, !PT ;  /* 0x0000000410ff7812 */ /* 0x000fe200078ac0ff */
[----:B------:R-:W-:Y:S01]  /*e050*/  ULDC UR51, c[0x0][0x988] ;  /* 0x0002620000337ab9 */ /* 0x000fe20000000800 */
        /* <DEDUP_REMOVED lines=20> */
[----:B------:R-:W-:Y:S02]  /*e1a0*/  LOP3.LUT P5, RZ, R16, 0x8000, RZ, 0xc0, !PT ;  /* 0x0000800010ff7812 */ /* 0x000fe400078ac0ff */
        /* <DEDUP_REMOVED lines=8> */
[----:B------:R-:W-:Y:S02]  /*e230*/  LOP3.LUT P1, RZ, R16, 0x1000000, RZ, 0xc0, !PT ;  /* 0x0100000010ff7812 */ /* 0x000fe4000782c0ff */
[----:B------:R-:W-:Y:S02]  /*e240*/  FMNMX.FTZ R0, R48, R0, !PT ;  /* 0x0000000030007209 */ /* 0x000fe40007810000 */
[----:B------:R-:W-:Y:S02]  /*e250*/  ISETP.GT.AND P1, PT, R6, 0x18, !P1 ;  /* 0x000000180600780c */ /* 0x000fe40004f24270 */
[----:B------:R-:W-:Y:S02]  /*e260*/  FMNMX.FTZ R0, R49, R0, !PT ;  /* 0x0000000031007209 */ /* 0x000fe40007810000 */
        /* <DEDUP_REMOVED lines=43> */
[----:B------:R-:W-:Y:S01]  /*e520*/  ISETP.GT.AND P6, PT, R6, RZ, !P6 ;  /* 0x000000ff0600720c */ /* 0x000fe200077c4270 */
[----:B------:R-:W0:Y:S01]  /*e530*/  SHFL.BFLY PT, R3, R0, 0x2, 0x1f ;  /* 0x0c401f0000037f89 */ /* 0x000e2200000e0000 */
[----:B------:R-:W-:Y:S02]  /*e540*/  FSEL R50, R50, -INF , !P1 ;  /* 0xff80000032327808 */ /* 0x000fe40004800000 */
[----:B------:R-:W-:Y:S02]  /*e550*/  LOP3.LUT P1, RZ, R16, 0x20000, RZ, 0xc0, !PT ;  /* 0x0002000010ff7812 */ /* 0x000fe4000782c0ff */
[----:B------:R-:W-:Y:S02]  /*e560*/  ISETP.LT.OR P6, PT, R5, 0x1, P6 ;  /* 0x000000010500780c */ /* 0x000fe400037c1670 */
[----:B------:R-:W-:Y:S02]  /*e570*/  ISETP.GT.AND P1, PT, R6, 0x31, !P1 ;  /* 0x000000310600780c */ /* 0x000fe40004f24270 */
[----:B------:R-:W-:-:S02]  /*e580*/  FSEL R26, R26, -INF , !P6 ;  /* 0xff8000001a1a7808 */ /* 0x000fc40007000000 */
[----:B------:R-:W-:Y:S02]  /*e590*/  ISETP.LT.OR P1, PT, R5, 0x32, P1 ;  /* 0x000000320500780c */ /* 0x000fe40000f21670 */
[----:B------:R-:W-:Y:S02]  /*e5a0*/  FMNMX.FTZ R7, R26, R27, !PT ;  /* 0x0000001b1a077209 */ /* 0x000fe40007810000 */
[----:B------:R-:W-:Y:S02]  /*e5b0*/  FSEL R51, R51, -INF , !P1 ;  /* 0xff80000033337808 */ /* 0x000fe40004800000 */
[----:B------:R-:W-:Y:S02]  /*e5c0*/  LOP3.LUT P1, RZ, R16, 0x10000, RZ, 0xc0, !PT ;  /* 0x0001000010ff7812 */ /* 0x000fe4000782c0ff */
[C---:B------:R-:W-:Y:S02]  /*e5d0*/  ISETP.GT.AND P2, PT, R6.reuse, 0x70, !P2 ;  /* 0x000000700600780c */ /* 0x040fe40005744270 */
[----:B------:R-:W-:-:S02]  /*e5e0*/  ISETP.GT.AND P1, PT, R6, 0x38, !P1 ;  /* 0x000000380600780c */ /* 0x000fc40004f24270 */
[----:B------:R-:W-:Y:S02]  /*e5f0*/  ISETP.GT.AND P3, PT, R6, 0x71, !P3 ;  /* 0x000000710600780c */ /* 0x000fe40005f64270 */
[----:B------:R-:W-:Y:S02]  /*e600*/  ISETP.LT.OR P1, PT, R5, 0x39, P1 ;  /* 0x000000390500780c */ /* 0x000fe40000f21670 */
[----:B0-----:R-:W-:Y:S02]  /*e610*/  FMNMX.FTZ R3, R0, R3, !PT ;  /* 0x0000000300037209 */ /* 0x001fe40007810000 */
[----:B------:R-:W-:Y:S02]  /*e620*/  FSEL R54, R54, -INF , !P1 ;  /* 0xff80000036367808 */ /* 0x000fe40004800000 */
[----:B------:R-:W-:Y:S01]  /*e630*/  ISETP.GT.AND P1, PT, R6, 0x39, !P5 ;  /* 0x000000390600780c */ /* 0x000fe20006f24270 */
[----:B------:R-:W0:Y:S01]  /*e640*/  SHFL.BFLY PT, R0, R3, 0x1, 0x1f ;  /* 0x0c201f0003007f89 */ /* 0x000e2200000e0000 */
[----:B------:R-:W-:-:S02]  /*e650*/  LOP3.LUT P5, RZ, R16, 0x8, RZ, 0xc0, !PT ;  /* 0x0000000810ff7812 */ /* 0x000fc400078ac0ff */
[C---:B------:R-:W-:Y:S02]  /*e660*/  ISETP.LT.OR P1, PT, R5.reuse, 0x3a, P1 ;  /* 0x0000003a0500780c */ /* 0x040fe40000f21670 */
[----:B------:R-:W-:Y:S02]  /*e670*/  ISETP.LT.OR P2, PT, R5, 0x71, P2 ;  /* 0x000000710500780c */ /* 0x000fe40001741670 */
[----:B------:R-:W-:Y:S02]  /*e680*/  FSEL R55, R55, -INF , !P1 ;  /* 0xff80000037377808 */ /* 0x000fe40004800000 */
[----:B------:R-:W-:Y:S02]  /*e690*/  LOP3.LUT P1, RZ, R16, 0x4000, RZ, 0xc0, !PT ;  /* 0x0000400010ff7812 */ /* 0x000fe4000782c0ff */
[C---:B------:R-:W-:Y:S02]  /*e6a0*/  ISETP.GT.AND P4, PT, R6.reuse, 0x78, !P4 ;  /* 0x000000780600780c */ /* 0x040fe40006784270 */
[----:B------:R-:W-:-:S02]  /*e6b0*/  ISETP.GT.AND P1, PT, R6, 0x40, !P1 ;  /* 0x000000400600780c */ /* 0x000fc40004f24270 */
[C---:B------:R-:W-:Y:S02]  /*e6c0*/  ISETP.LT.OR P3, PT, R5.reuse, 0x72, P3 ;  /* 0x000000720500780c */ /* 0x040fe40001f61670 */
[----:B------:R-:W-:Y:S02]  /*e6d0*/  ISETP.LT.OR P1, PT, R5, 0x41, P1 ;  /* 0x000000410500780c */ /* 0x000fe40000f21670 */
[----:B------:R-:W-:Y:S02]  /*e6e0*/  FSEL R82, R82, -INF , !P2 ;  /* 0xff80000052527808 */ /* 0x000fe40005000000 */
[----:B------:R-:W-:Y:S02]  /*e6f0*/  FSEL R58, R58, -INF , !P1 ;  /* 0xff8000003a3a7808 */ /* 0x000fe40004800000 */
[----:B------:R-:W-:Y:S02]  /*e700*/  LOP3.LUT P1, RZ, R16, 0x2000, RZ, 0xc0, !PT ;  /* 0x0000200010ff7812 */ /* 0x000fe4000782c0ff */
[----:B0-----:R-:W-:-:S02]  /*e710*/  FMNMX.FTZ R3, R3, R0, !PT ;  /* 0x0000000003037209 */ /* 0x001fc40007810000 */
[----:B------:R-:W-:Y:S02]  /*e720*/  ISETP.GT.AND P1, PT, R6, 0x41, !P1 ;  /* 0x000000410600780c */ /* 0x000fe40004f24270 */
[----:B------:R-:W-:Y:S01]  /*e730*/  ISETP.LT.OR P4, PT, R5, 0x79, P4 ;  /* 0x000000790500780c */ /* 0x000fe20002781670 */
[----:B------:R-:W-:Y:S01]  /*e740*/  FMUL.FTZ R0, R3, UR51 ;  /* 0x0000003303007c20 */ /* 0x000fe20008410000 */
[----:B------:R-:W-:Y:S02]  /*e750*/  ISETP.LT.OR P1, PT, R5, 0x42, P1 ;  /* 0x000000420500780c */ /* 0x000fe40000f21670 */
[----:B------:R-:W-:Y:S02]  /*e760*/  FSEL R83, R83, -INF , !P3 ;  /* 0xff80000053537808 */ /* 0x000fe40005800000 */
[----:B------:R-:W-:Y:S02]  /*e770*/  FSEL R59, R59, -INF , !P1 ;  /* 0xff8000003b3b7808 */ /* 0x000fe40004800000 */
[----:B------:R-:W-:-:S02]  /*e780*/  LOP3.LUT P1, RZ, R16, 0x1000, RZ, 0xc0, !PT ;  /* 0x0000100010ff7812 */ /* 0x000fc4000782c0ff */
[----:B------:R-:W-:Y:S02]  /*e790*/  FSEL R86, R86, -INF , !P4 ;  /* 0xff80000056567808 */ /* 0x000fe40006000000 */
        /* <DEDUP_REMOVED lines=31> */
[----:B------:R-:W-:Y:S02]  /*e990*/  ISETP.GT.AND P1, PT, R6, 0x68, !P5 ;  /* 0x000000680600780c */ /* 0x000fe40006f24270 */
[----:B------:R-:W-:Y:S02]  /*e9a0*/  LOP3.LUT P5, RZ, R16, 0x4000000, RZ, 0xc0, !PT ;  /* 0x0400000010ff7812 */ /* 0x000fe400078ac0ff */
[----:B------:R-:W-:-:S04]  /*e9b0*/  ISETP.LT.OR P1, PT, R5, 0x69, P1 ;  /* 0x000000690500780c */ /* 0x000fc80000f21670 */
[----:B------:R-:W-:Y:S02]  /*e9c0*/  FSEL R78, R78, -INF , !P1 ;  /* 0xff8000004e4e7808 */ /* 0x000fe40004800000 */
[----:B------:R-:W-:-:S04]  /*e9d0*/  FSETP.NEU.FTZ.AND P1, PT, R3, -INF , PT ;  /* 0xff8000000300780b */ /* 0x000fc80003f3d000 */
[----:B------:R-:W-:Y:S02]  /*e9e0*/  FSEL R0, R0, RZ, P1 ;  /* 0x000000ff00007208 */ /* 0x000fe40000800000 */
[----:B------:R-:W-:Y:S02]  /*e9f0*/  ISETP.GT.AND P1, PT, R6, 0x69, !P5 ;  /* 0x000000690600780c */ /* 0x000fe40006f24270 */
[----:B------:R-:W-:Y:S01]  /*ea00*/  LOP3.LUT P5, RZ, R16, 0x8000000, RZ, 0xc0, !PT ;  /* 0x0800000010ff7812 */ /* 0x000fe200078ac0ff */
        /* <DEDUP_REMOVED lines=34> */
[----:B------:R-:W-:-:S02]  /*ec30*/  ISETP.LT.OR P1, PT, R5, 0x6a, P1 ;  /* 0x0000006a0500780c */ /* 0x000fc40000f21670 */
[----:B------:R-:W-:Y:S02]  /*ec40*/  FMNMX.FTZ R7, R31, R0, !PT ;  /* 0x000000001f077209 */ /* 0x000fe40007810000 */
[----:B------:R-:W-:Y:S02]  /*ec50*/  FSEL R79, R79, -INF , !P1 ;  /* 0xff8000004f4f7808 */ /* 0x000fe40004800000 */
[----:B------:R-:W-:Y:S01]  /*ec60*/  FMNMX.FTZ R0, R34, R7, !PT ;  /* 0x0000000722007209 */ /* 0x000fe20007810000 */
[----:B------:R-:W0:Y:S01]  /*ec70*/  MUFU.EX2 R25, R25 ;  /* 0x0000001900197308 */ /* 0x000e220000000800 */
[----:B------:R-:W-:Y:S02]  /*ec80*/  ISETP.GT.AND P1, PT, R6, 0x79, !P5 ;  /* 0x000000790600780c */ /* 0x000fe40006f24270 */
[----:B------:R-:W-:Y:S02]  /*ec90*/  FMNMX.FTZ R7, R35, R0, !PT ;  /* 0x0000000023077209 */ /* 0x000fe40007810000 */
[----:B------:R-:W-:-:S02]  /*eca0*/  ISETP.LT.OR P1, PT, R5, 0x7a, P1 ;  /* 0x0000007a0500780c */ /* 0x000fc40000f21670 */
[----:B------:R-:W-:Y:S01]  /*ecb0*/  FMNMX.FTZ R0, R38, R7, !PT ;  /* 0x0000000726007209 */ /* 0x000fe20007810000 */
[----:B------:R-:W1:Y:S01]  /*ecc0*/  MUFU.EX2 R6, R28 ;  /* 0x0000001c00067308 */ /* 0x000e620000000800 */
[----:B------:R-:W-:Y:S02]  /*ecd0*/  FSEL R87, R87, -INF , !P1 ;  /* 0xff80000057577808 */ /* 0x000fe40004800000 */
[----:B------:R-:W-:-:S04]  /*ece0*/  FMNMX.FTZ R7, R39, R0, !PT ;  /* 0x0000000027077209 */ /* 0x000fc80007810000 */
[----:B------:R-:W-:Y:S01]  /*ecf0*/  FMNMX.FTZ R0, R42, R7, !PT ;  /* 0x000000072a007209 */ /* 0x000fe20007810000 */
[----:B------:R-:W3:Y:S01]  /*ed00*/  MUFU.EX2 R29, R29 ;  /* 0x0000001d001d7308 */ /* 0x000ee20000000800 */
[----:B0-----:R-:W-:Y:S01]  /*ed10*/  FADD.FTZ R5, R4, R25 ;  /* 0x0000001904057221 */ /* 0x001fe20000010000 */
[----:B------:R-:W-:Y:S02]  /*ed20*/  F2FP.BF16.F32.PACK_AB R4, R25, R4 ;  /* 0x000000041904723e */ /* 0x000fe400000010ff */
[----:B------:R-:W-:-:S04]  /*ed30*/  FMNMX.FTZ R7, R43, R0, !PT ;  /* 0x000000002b077209 */ /* 0x000fc80007810000 */
[----:B------:R-:W-:Y:S01]  /*ed40*/  FMNMX.FTZ R0, R46, R7, !PT ;  /* 0x000000072e007209 */ /* 0x000fe20007810000 */
[----:B------:R-:W0:Y:S01]  /*ed50*/  MUFU.EX2 R8, R32 ;  /* 0x0000002000087308 */ /* 0x000e220000000800 */
[----:B-1----:R-:W-:Y:S02]  /*ed60*/  FADD.FTZ R20, R6, R5 ;  /* 0x0000000506147221 */ /* 0x002fe40000010000 */
[----:B------:R-:W-:-:S04]  /*ed70*/  FMNMX.FTZ R7, R47, R0, !PT ;  /* 0x000000002f077209 */ /* 0x000fc80007810000 */
[----:B------:R-:W-:Y:S01]  /*ed80*/  FMNMX.FTZ R0, R50, R7, !PT ;  /* 0x0000000732007209 */ /* 0x000fe20007810000 */
[----:B------:R-:W1:Y:S01]  /*ed90*/  MUFU.EX2 R33, R33 ;  /* 0x0000002100217308 */ /* 0x000e620000000800 */
[C---:B---3--:R-:W-:Y:S01]  /*eda0*/  FADD.FTZ R5, R29.reuse, R20 ;  /* 0x000000141d057221 */ /* 0x048fe20000010000 */
[----:B------:R-:W-:Y:S02]  /*edb0*/  F2FP.BF16.F32.PACK_AB R6, R29, R6 ;  /* 0x000000061d06723e */ /* 0x000fe400000010ff */
[----:B------:R-:W-:Y:S01]  /*edc0*/  FMNMX.FTZ R7, R51, R0, !PT ;  /* 0x0000000033077209 */ /* 0x000fe20007810000 */
[----:B------:R-:W3:Y:S03]  /*edd0*/  LDL R29, [R1+0x40] ;  /* 0x00004000011d7983 */ /* 0x000ee60000100800 */
[----:B------:R-:W-:Y:S01]  /*ede0*/  FMNMX.FTZ R0, R54, R7, !PT ;  /* 0x0000000736007209 */ /* 0x000fe20007810000 */
[----:B------:R-:W4:Y:S01]  /*edf0*/  MUFU.EX2 R10, R36 ;  /* 0x00000024000a7308 */ /* 0x000f220000000800 */
[----:B0-----:R-:W-:-:S02]  /*ee00*/  FADD.FTZ R5, R8, R5 ;  /* 0x0000000508057221 */ /* 0x001fc40000010000 */
[----:B------:R-:W-:-:S04]  /*ee10*/  FMNMX.FTZ R7, R55, R0, !PT ;  /* 0x0000000037077209 */ /* 0x000fc80007810000 */
[----:B------:R-:W-:Y:S01]  /*ee20*/  FMNMX.FTZ R0, R58, R7, !PT ;  /* 0x000000073a007209 */ /* 0x000fe20007810000 */
[----:B------:R-:W0:Y:S01]  /*ee30*/  MUFU.EX2 R37, R37 ;  /* 0x0000002500257308 */ /* 0x000e220000000800 */
[C---:B-1----:R-:W-:Y:S01]  /*ee40*/  FADD.FTZ R5, R33.reuse, R5 ;  /* 0x0000000521057221 */ /* 0x042fe20000010000 */
[----:B------:R-:W-:Y:S02]  /*ee50*/  F2FP.BF16.F32.PACK_AB R8, R33, R8 ;  /* 0x000000082108723e */ /* 0x000fe400000010ff */
[----:B------:R-:W-:-:S04]  /*ee60*/  FMNMX.FTZ R7, R59, R0, !PT ;  /* 0x000000003b077209 */ /* 0x000fc80007810000 */
[----:B------:R-:W-:Y:S01]  /*ee70*/  FMNMX.FTZ R0, R62, R7, !PT ;  /* 0x000000073e007209 */ /* 0x000fe20007810000 */
[----:B------:R-:W1:Y:S01]  /*ee80*/  MUFU.EX2 R12, R40 ;  /* 0x00000028000c7308 */ /* 0x000e620000000800 */
[----:B----4-:R-:W-:Y:S02]  /*ee90*/  FADD.FTZ R20, R10, R5 ;  /* 0x000000050a147221 */ /* 0x010fe40000010000 */
[----:B------:R-:W-:-:S04]  /*eea0*/  FMNMX.FTZ R7, R63, R0, !PT ;  /* 0x000000003f077209 */ /* 0x000fc80007810000 */
[----:B------:R-:W-:Y:S01]  /*eeb0*/  FMNMX.FTZ R0, R66, R7, !PT ;  /* 0x0000000742007209 */ /* 0x000fe20007810000 */
[----:B------:R-:W4:Y:S01]  /*eec0*/  MUFU.EX2 R41, R41 ;  /* 0x0000002900297308 */ /* 0x000f220000000800 */
[C---:B0-----:R-:W-:Y:S01]  /*eed0*/  FADD.FTZ R5, R37.reuse, R20 ;  /* 0x0000001425057221 */ /* 0x041fe20000010000 */
        /* <DEDUP_REMOVED lines=8> */
[C---:B----4-:R-:W-:Y:S01]  /*ef60*/  FADD.FTZ R5, R41.reuse, R20 ;  /* 0x0000001429057221 */ /* 0x050fe20000010000 */
[----:B------:R-:W-:Y:S02]  /*ef70*/  F2FP.BF16.F32.PACK_AB R12, R41, R12 ;  /* 0x0000000c290c723e */ /* 0x000fe400000010ff */
[----:B------:R-:W-:-:S04]  /*ef80*/  FMNMX.FTZ R7, R75, R0, !PT ;  /* 0x000000004b077209 */ /* 0x000fc80007810000 */
[----:B------:R-:W-:Y:S01]  /*ef90*/  FMNMX.FTZ R0, R78, R7, !PT ;  /* 0x000000074e007209 */ /* 0x000fe20007810000 */
[----:B------:R-:W4:Y:S01]  /*efa0*/  MUFU.EX2 R24, R48 ;  /* 0x0000003000187308 */ /* 0x000f220000000800 */
[----:B0-----:R-:W-:Y:S02]  /*efb0*/  FADD.FTZ R20, R14, R5 ;  /* 0x000000050e147221 */ /* 0x001fe40000010000 */
        /* <DEDUP_REMOVED lines=9> */
[----:B------:R-:W-:-:S05]  /*f050*/  FMNMX.FTZ R0, R87, R0, !PT ;  /* 0x0000000057007209 */ /* 0x000fca0007810000 */
[----:B------:R-:W4:Y:S01]  /*f060*/  SHFL.BFLY PT, R7, R0, 0x2, 0x1f ;  /* 0x0c401f0000077f89 */ /* 0x000f2200000e0000 */
[----:B------:R-:W5:Y:S01]  /*f070*/  MUFU.EX2 R53, R53 ;  /* 0x0000003500357308 */ /* 0x000f620000000800 */
[----:B0-----:R-:W-:-:S07]  /*f080*/  FADD.FTZ R21, R49, R20 ;  /* 0x0000001431157221 */ /* 0x001fce0000010000 */
[----:B------:R-:W0:Y:S01]  /*f090*/  MUFU.EX2 R56, R56 ;  /* 0x0000003800387308 */ /* 0x000e220000000800 */
[----:B-1----:R-:W-:-:S07]  /*f0a0*/  FADD.FTZ R20, R52, R21 ;  /* 0x0000001534147221 */ /* 0x002fce0000010000 */
[----:B------:R-:W-:Y:S01]  /*f0b0*/  MUFU.EX2 R57, R57 ;  /* 0x0000003900397308 */ /* 0x000fe20000000800 */
[----:B-----5:R-:W-:Y:S01]  /*f0c0*/  FADD.FTZ R21, R53, R20 ;  /* 0x0000001435157221 */ /* 0x020fe20000010000 */
[----:B----4-:R-:W-:-:S06]  /*f0d0*/  FMNMX.FTZ R0, R0, R7, !PT ;  /* 0x0000000700007209 */ /* 0x010fcc0007810000 */
[----:B------:R-:W-:Y:S01]  /*f0e0*/  MUFU.EX2 R60, R60 ;  /* 0x0000003c003c7308 */ /* 0x000fe20000000800 */
[----:B0-----:R-:W-:Y:S01]  /*f0f0*/  FADD.FTZ R20, R56, R21 ;  /* 0x0000001538147221 */ /* 0x001fe20000010000 */
        /* <DEDUP_REMOVED lines=45> */
[----:B0-----:R-:W-:Y:S01]  /*f3d0*/  FADD.FTZ R28, R26, R27 ;  /* 0x0000001b1a1c7221 */ /* 0x001fe20000010000 */
[----:B------:R-:W-:-:S06]  /*f3e0*/  F2FP.BF16.F32.PACK_AB R5, R27, R26 ;  /* 0x0000001a1b05723e */ /* 0x000fcc00000010ff */
[----:B------:R-:W0:Y:S08]  /*f3f0*/  MUFU.EX2 R7, R30 ;  /* 0x0000001e00077308 */ /* 0x000e300000000800 */
[----:B------:R-:W1:Y:S08]  /*f400*/  MUFU.EX2 R9, R34 ;  /* 0x0000002200097308 */ /* 0x000e700000000800 */
[----:B------:R-:W4:Y:S01]  /*f410*/  MUFU.EX2 R35, R35 ;  /* 0x0000002300237308 */ /* 0x000f220000000800 */
[----:B0-----:R-:W-:-:S07]  /*f420*/  FADD.FTZ R28, R7, R28 ;  /* 0x0000001c071c7221 */ /* 0x001fce0000010000 */
[----:B------:R-:W0:Y:S01]  /*f430*/  MUFU.EX2 R11, R38 ;  /* 0x00000026000b7308 */ /* 0x000e220000000800 */
[----:B------:R-:W-:-:S07]  /*f440*/  FADD.FTZ R28, R31, R28 ;  /* 0x0000001c1f1c7221 */ /* 0x000fce0000010000 */
[----:B------:R-:W5:Y:S01]  /*f450*/  MUFU.EX2 R39, R39 ;  /* 0x0000002700277308 */ /* 0x000f620000000800 */
[----:B-1----:R-:W-:-:S07]  /*f460*/  FADD.FTZ R28, R9, R28 ;  /* 0x0000001c091c7221 */ /* 0x002fce0000010000 */
[----:B------:R-:W1:Y:S01]  /*f470*/  MUFU.EX2 R13, R42 ;  /* 0x0000002a000d7308 */ /* 0x000e620000000800 */
[----:B----4-:R-:W-:-:S07]  /*f480*/  FADD.FTZ R28, R35, R28 ;  /* 0x0000001c231c7221 */ /* 0x010fce0000010000 */
[----:B------:R-:W4:Y:S01]  /*f490*/  MUFU.EX2 R43, R43 ;  /* 0x0000002b002b7308 */ /* 0x000f220000000800 */
[----:B0-----:R-:W-:-:S07]  /*f4a0*/  FADD.FTZ R28, R11, R28 ;  /* 0x0000001c0b1c7221 */ /* 0x001fce0000010000 */
[----:B------:R-:W0:Y:S01]  /*f4b0*/  MUFU.EX2 R15, R46 ;  /* 0x0000002e000f7308 */ /* 0x000e220000000800 */
[----:B-----5:R-:W-:-:S07]  /*f4c0*/  FADD.FTZ R28, R39, R28 ;  /* 0x0000001c271c7221 */ /* 0x020fce0000010000 */
[----:B------:R-:W5:Y:S01]  /*f4d0*/  MUFU.EX2 R47, R47 ;  /* 0x0000002f002f7308 */ /* 0x000f620000000800 */
[----:B-1----:R-:W-:-:S07]  /*f4e0*/  FADD.FTZ R28, R13, R28 ;  /* 0x0000001c0d1c7221 */ /* 0x002fce0000010000 */
[----:B------:R-:W1:Y:S01]  /*f4f0*/  MUFU.EX2 R25, R50 ;  /* 0x0000003200197308 */ /* 0x000e620000000800 */
[----:B----4-:R-:W-:-:S07]  /*f500*/  FADD.FTZ R28, R43, R28 ;  /* 0x0000001c2b1c7221 */ /* 0x010fce0000010000 */
[----:B------:R-:W4:Y:S01]  /*f510*/  MUFU.EX2 R51, R51 ;  /* 0x0000003300337308 */ /* 0x000f220000000800 */
[----:B0-----:R-:W-:-:S07]  /*f520*/  FADD.FTZ R28, R15, R28 ;  /* 0x0000001c0f1c7221 */ /* 0x001fce0000010000 */
[----:B------:R-:W-:Y:S01]  /*f530*/  MUFU.EX2 R54, R54 ;  /* 0x0000003600367308 */ /* 0x000fe20000000800 */
[----:B-----5:R-:W-:-:S07]  /*f540*/  FADD.FTZ R28, R47, R28 ;  /* 0x0000001c2f1c7221 */ /* 0x020fce0000010000 */
[----:B------:R-:W0:Y:S01]  /*f550*/  MUFU.EX2 R55, R55 ;  /* 0x0000003700377308 */ /* 0x000e220000000800 */
[----:B-1----:R-:W-:Y:S01]  /*f560*/  FADD.FTZ R28, R25, R28 ;  /* 0x0000001c191c7221 */ /* 0x002fe20000010000 */
[----:B------:R-:W-:Y:S01]  /*f570*/  FADD.FTZ R27, R57, R20 ;  /* 0x00000014391b7221 */ /* 0x000fe20000010000 */
[----:B------:R-:W-:Y:S02]  /*f580*/  F2FP.BF16.F32.PACK_AB R7, R31, R7 ;  /* 0x000000071f07723e */ /* 0x000fe400000010ff */
[----:B------:R-:W-:Y:S01]  /*f590*/  F2FP.BF16.F32.PACK_AB R9, R35, R9 ;  /* 0x000000092309723e */ /* 0x000fe200000010ff */
[----:B----4-:R-:W-:Y:S01]  /*f5a0*/  FADD.FTZ R21, R51, R28 ;  /* 0x0000001c33157221 */ /* 0x010fe20000010000 */
[----:B------:R-:W-:Y:S01]  /*f5b0*/  F2FP.BF16.F32.PACK_AB R11, R39, R11 ;  /* 0x0000000b270b723e */ /* 0x000fe200000010ff */
[----:B------:R-:W-:Y:S01]  /*f5c0*/  FADD.FTZ R28, R60, R27 ;  /* 0x0000001b3c1c7221 */ /* 0x000fe20000010000 */
[----:B------:R-:W-:Y:S01]  /*f5d0*/  F2FP.BF16.F32.PACK_AB R13, R43, R13 ;  /* 0x0000000d2b0d723e */ /* 0x000fe200000010ff */
[----:B------:R-:W-:Y:S01]  /*f5e0*/  STSM.16.M88.4 [R144+0x21800], R4 ;  /* 0x0218000490007844 */ /* 0x000fe20000000200 */
[----:B------:R-:W-:Y:S01]  /*f5f0*/  F2FP.BF16.F32.PACK_AB R15, R47, R15 ;  /* 0x0000000f2f0f723e */ /* 0x000fe200000010ff */
[----:B------:R-:W1:Y:S01]  /*f600*/  MUFU.EX2 R58, R58 ;  /* 0x0000003a003a7308 */ /* 0x000e620000000800 */
[----:B------:R-:W-:Y:S01]  /*f610*/  F2FP.BF16.F32.PACK_AB R24, R49, R24 ;  /* 0x000000183118723e */ /* 0x000fe200000010ff */
[----:B--2---:R-:W-:Y:S01]  /*f620*/  STSM.16.M88.4 [R90], R8 ;  /* 0x000000085a007844 */ /* 0x004fe20000000200 */
[----:B------:R-:W-:-:S02]  /*f630*/  F2FP.BF16.F32.PACK_AB R26, R53, R52 ;  /* 0x00000034351a723e */ /* 0x000fc400000010ff */
[----:B------:R-:W-:Y:S02]  /*f640*/  F2FP.BF16.F32.PACK_AB R25, R51, R25 ;  /* 0x000000193319723e */ /* 0x000fe400000010ff */
[----:B0-----:R-:W-:Y:S01]  /*f650*/  F2FP.BF16.F32.PACK_AB R27, R55, R54 ;  /* 0x00000036371b723e */ /* 0x001fe200000010ff */
[----:B------:R-:W-:Y:S01]  /*f660*/  STSM.16.M88.4 [R146], R12 ;  /* 0x0000000c92007844 */ /* 0x000fe20000000200 */
[----:B------:R-:W0:Y:S03]  /*f670*/  MUFU.EX2 R59, R59 ;  /* 0x0000003b003b7308 */ /* 0x000e260000000800 */
[----:B------:R2:W-:Y:S05]  /*f680*/  STSM.16.M88.4 [R145], R24 ;  /* 0x0000001891007844 */ /* 0x0005ea0000000200 */
[----:B------:R-:W4:Y:S08]  /*f690*/  MUFU.EX2 R62, R62 ;  /* 0x0000003e003e7308 */ /* 0x000f300000000800 */
[----:B------:R-:W5:Y:S01]  /*f6a0*/  MUFU.EX2 R63, R63 ;  /* 0x0000003f003f7308 */ /* 0x000f620000000800 */
[----:B--2---:R-:W2:Y:S01]  /*f6b0*/  LDL.LU R26, [R1+0xc] ;  /* 0x00000c00011a7983 */ /* 0x004ea20000300800 */
[----:B------:R-:W-:Y:S01]  /*f6c0*/  FADD.FTZ R20, R54, R21 ;  /* 0x0000001536147221 */ /* 0x000fe20000010000 */
[----:B------:R-:W-:-:S03]  /*f6d0*/  FADD.FTZ R5, R61, R28 ;  /* 0x0000001c3d057221 */ /* 0x000fc60000010000 */
[----:B------:R-:W-:Y:S02]  /*f6e0*/  FADD.FTZ R21, R55, R20 ;  /* 0x0000001437157221 */ /* 0x000fe40000010000 */
[----:B------:R-:W3:Y:S02]  /*f6f0*/  MUFU.EX2 R66, R66 ;  /* 0x0000004200427308 */ /* 0x000ee40000000800 */
[----:B-1----:R-:W-:Y:S01]  /*f700*/  FADD.FTZ R8, R58, R21 ;  /* 0x000000153a087221 */ /* 0x002fe20000010000 */
[----:B------:R-:W-:-:S03]  /*f710*/  FADD.FTZ R10, R64, R5 ;  /* 0x00000005400a7221 */ /* 0x000fc60000010000 */
[----:B0-----:R-:W-:Y:S02]  /*f720*/  FADD.FTZ R5, R59, R8 ;  /* 0x000000083b057221 */ /* 0x001fe40000010000 */
[----:B------:R-:W0:Y:S02]  /*f730*/  MUFU.EX2 R67, R67 ;  /* 0x0000004300437308 */ /* 0x000e240000000800 */
[----:B----4-:R-:W-:-:S06]  /*f740*/  FADD.FTZ R8, R62, R5 ;  /* 0x000000053e087221 */ /* 0x010fcc0000010000 */
[----:B------:R-:W1:Y:S01]  /*f750*/  MUFU.EX2 R70, R70 ;  /* 0x0000004600467308 */ /* 0x000e620000000800 */
[----:B-----5:R-:W-:Y:S01]  /*f760*/  FADD.FTZ R9, R63, R8 ;  /* 0x000000083f097221 */ /* 0x020fe20000010000 */
[----:B------:R-:W-:-:S06]  /*f770*/  FADD.FTZ R7, R65, R10 ;  /* 0x0000000a41077221 */ /* 0x000fcc0000010000 */
[----:B------:R-:W4:Y:S01]  /*f780*/  MUFU.EX2 R72, R72 ;  /* 0x0000004800487308 */ /* 0x000f220000000800 */
[----:B---3--:R-:W-:-:S07]  /*f790*/  FADD.FTZ R8, R66, R9 ;  /* 0x0000000942087221 */ /* 0x008fce0000010000 */
[----:B------:R-:W3:Y:S01]  /*f7a0*/  MUFU.EX2 R71, R71 ;  /* 0x0000004700477308 */ /* 0x000ee20000000800 */
[----:B------:R-:W-:Y:S01]  /*f7b0*/  FADD.FTZ R10, R68, R7 ;  /* 0x00000007440a7221 */ /* 0x000fe20000010000 */
[----:B0-----:R-:W-:-:S06]  /*f7c0*/  FADD.FTZ R9, R67, R8 ;  /* 0x0000000843097221 */ /* 0x001fcc0000010000 */
[----:B------:R-:W0:Y:S08]  /*f7d0*/  MUFU.EX2 R73, R73 ;  /* 0x0000004900497308 */ /* 0x000e300000000800 */
[----:B------:R-:W5:Y:S01]  /*f7e0*/  MUFU.EX2 R74, R74 ;  /* 0x0000004a004a7308 */ /* 0x000f620000000800 */
[----:B------:R-:W-:Y:S01]  /*f7f0*/  FADD.FTZ R11, R69, R10 ;  /* 0x0000000a450b7221 */ /* 0x000fe20000010000 */
[----:B------:R-:W-:-:S06]  /*f800*/  ISETP.NE.AND P5, PT, R89, 0x1, PT ;  /* 0x000000015900780c */ /* 0x000fcc0003fa5270 */
[----:B------:R-:W5:Y:S01]  /*f810*/  MUFU.EX2 R76, R76 ;  /* 0x0000004c004c7308 */ /* 0x000f620000000800 */
[----:B-1----:R-:W-:-:S07]  /*f820*/  FADD.FTZ R8, R70, R9 ;  /* 0x0000000946087221 */ /* 0x002fce0000010000 */
[----:B------:R-:W1:Y:S01]  /*f830*/  MUFU.EX2 R75, R75 ;  /* 0x0000004b004b7308 */ /* 0x000e620000000800 */
[----:B----4-:R-:W-:Y:S01]  /*f840*/  FADD.FTZ R10, R72, R11 ;  /* 0x0000000b480a7221 */ /* 0x010fe20000010000 */
[----:B---3--:R-:W-:-:S06]  /*f850*/  FADD.FTZ R9, R71, R8 ;  /* 0x0000000847097221 */ /* 0x008fcc0000010000 */
[----:B------:R-:W3:Y:S08]  /*f860*/  MUFU.EX2 R77, R77 ;  /* 0x0000004d004d7308 */ /* 0x000ef00000000800 */
[----:B------:R-:W4:Y:S01]  /*f870*/  MUFU.EX2 R78, R78 ;  /* 0x0000004e004e7308 */ /* 0x000f220000000800 */
[----:B0-----:R-:W-:-:S07]  /*f880*/  FADD.FTZ R11, R73, R10 ;  /* 0x0000000a490b7221 */ /* 0x001fce0000010000 */
[----:B------:R-:W0:Y:S01]  /*f890*/  MUFU.EX2 R79, R79 ;  /* 0x0000004f004f7308 */ /* 0x000e220000000800 */
[----:B-----5:R-:W-:-:S07]  /*f8a0*/  FADD.FTZ R12, R74, R9 ;  /* 0x000000094a0c7221 */ /* 0x020fce0000010000 */
[----:B------:R-:W-:Y:S08]  /*f8b0*/  MUFU.EX2 R80, R80 ;  /* 0x0000005000507308 */ /* 0x000ff00000000800 */
[----:B------:R-:W5:Y:S08]  /*f8c0*/  MUFU.EX2 R81, R81 ;  /* 0x0000005100517308 */ /* 0x000f700000000800 */
[----:B------:R-:W-:Y:S08]  /*f8d0*/  MUFU.EX2 R84, R84 ;  /* 0x0000005400547308 */ /* 0x000ff00000000800 */
[----:B------:R-:W5:Y:S08]  /*f8e0*/  MUFU.EX2 R85, R85 ;  /* 0x0000005500557308 */ /* 0x000f700000000800 */
[----:B------:R-:W-:Y:S08]  /*f8f0*/  MUFU.EX2 R82, R82 ;  /* 0x0000005200527308 */ /* 0x000ff00000000800 */
[----:B------:R-:W5:Y:S08]  /*f900*/  MUFU.EX2 R83, R83 ;  /* 0x0000005300537308 */ /* 0x000f700000000800 */
[----:B------:R-:W-:Y:S08]  /*f910*/  MUFU.EX2 R86, R86 ;  /* 0x0000005600567308 */ /* 0x000ff00000000800 */
[----:B------:R-:W5:Y:S01]  /*f920*/  MUFU.EX2 R87, R87 ;  /* 0x0000005700577308 */ /* 0x000f620000000800 */
[----:B------:R-:W-:Y:S01]  /*f930*/  F2FP.BF16.F32.PACK_AB R4, R57, R56 ;  /* 0x000000383904723e */ /* 0x000fe200000010ff */
[----:B------:R-:W-:Y:S01]  /*f940*/  FADD.FTZ R10, R76, R11 ;  /* 0x0000000b4c0a7221 */ /* 0x000fe20000010000 */
[----:B------:R-:W-:-:S02]  /*f950*/  F2FP.BF16.F32.PACK_AB R6, R61, R60 ;  /* 0x0000003c3d06723e */ /* 0x000fc400000010ff */
[----:B------:R-:W-:Y:S02]  /*f960*/  F2FP.BF16.F32.PACK_AB R5, R59, R58 ;  /* 0x0000003a3b05723e */ /* 0x000fe400000010ff */
[----:B------:R-:W-:Y:S01]  /*f970*/  F2FP.BF16.F32.PACK_AB R7, R63, R62 ;  /* 0x0000003e3f07723e */ /* 0x000fe200000010ff */
[----:B-1----:R-:W-:Y:S01]  /*f980*/  FADD.FTZ R11, R75, R12 ;  /* 0x0000000c4b0b7221 */ /* 0x002fe20000010000 */
[----:B------:R-:W1:Y:S01]  /*f990*/  @P5 LDC R24, c[0x0][0x44c] ;  /* 0x00011300ff185b82 */ /* 0x000e620000000800 */
[----:B---3--:R-:W-:Y:S02]  /*f9a0*/  FADD.FTZ R21, R77, R10 ;  /* 0x0000000a4d157221 */ /* 0x008fe40000010000 */
[----:B------:R3:W-:Y:S01]  /*f9b0*/  STSM.16.M88.4 [R144+0x27800], R4 ;  /* 0x0278000490007844 */ /* 0x0007e20000000200 */
[----:B----4-:R-:W-:Y:S01]  /*f9c0*/  FADD.FTZ R20, R78, R11 ;  /* 0x0000000b4e147221 */ /* 0x010fe20000010000 */
[----:B------:R-:W-:Y:S02]  /*f9d0*/  F2FP.BF16.F32.PACK_AB R8, R73, R72 ;  /* 0x000000484908723e */ /* 0x000fe400000010ff */
[----:B------:R-:W-:Y:S01]  /*f9e0*/  F2FP.BF16.F32.PACK_AB R10, R77, R76 ;  /* 0x0000004c4d0a723e */ /* 0x000fe200000010ff */
[----:B------:R-:W4:Y:S01]  /*f9f0*/  @P5 LDC R25, c[0x0][0x450] ;  /* 0x00011400ff195b82 */ /* 0x000f220000000800 */
[----:B------:R-:W-:-:S02]  /*fa00*/  F2FP.BF16.F32.PACK_AB R9, R75, R74 ;  /* 0x0000004a4b09723e */ /* 0x000fc400000010ff */
[----:B0-----:R-:W-:Y:S02]  /*fa10*/  F2FP.BF16.F32.PACK_AB R11, R79, R78 ;  /* 0x0000004e4f0b723e */ /* 0x001fe400000010ff */
[----:B-----5:R-:W-:Y:S02]  /*fa20*/  F2FP.BF16.F32.PACK_AB R12, R81, R80 ;  /* 0x00000050510c723e */ /* 0x020fe400000010ff */
[----:B------:R-:W-:Y:S02]  /*fa30*/  F2FP.BF16.F32.PACK_AB R14, R85, R84 ;  /* 0x00000054550e723e */ /* 0x000fe400000010ff */
[----:B------:R-:W-:Y:S02]  /*fa40*/  F2FP.BF16.F32.PACK_AB R13, R83, R82 ;  /* 0x00000052530d723e */ /* 0x000fe400000010ff */
[----:B---3--:R-:W-:Y:S02]  /*fa50*/  F2FP.BF16.F32.PACK_AB R4, R65, R64 ;  /* 0x000000404104723e */ /* 0x008fe400000010ff */
[----:B------:R-:W-:-:S02]  /*fa60*/  F2FP.BF16.F32.PACK_AB R6, R69, R68 ;  /* 0x000000444506723e */ /* 0x000fc400000010ff */
[----:B------:R-:W-:Y:S02]  /*fa70*/  F2FP.BF16.F32.PACK_AB R5, R67, R66 ;  /* 0x000000424305723e */ /* 0x000fe400000010ff */
[----:B------:R-:W-:Y:S02]  /*fa80*/  F2FP.BF16.F32.PACK_AB R7, R71, R70 ;  /* 0x000000464707723e */ /* 0x000fe400000010ff */
[----:B------:R-:W-:-:S03]  /*fa90*/  F2FP.BF16.F32.PACK_AB R15, R87, R86 ;  /* 0x00000056570f723e */ /* 0x000fc600000010ff */
[----:B------:R0:W-:Y:S04]  /*faa0*/  STSM.16.M88.4 [R29], R4 ;  /* 0x000000041d007844 */ /* 0x0001e80000000200 */
[----:B------:R2:W-:Y:S04]  /*fab0*/  STSM.16.M88.4 [R146+0x6000], R8 ;  /* 0x0060000892007844 */ /* 0x0005e80000000200 */
[----:B------:R3:W-:Y:S01]  /*fac0*/  STSM.16.M88.4 [R145+0x6000], R12 ;  /* 0x0060000c91007844 */ /* 0x0007e20000000200 */
[----:B------:R5:W-:Y:S06]  /*fad0*/  MEMBAR.ALL.CTA ;  /* 0x0000000000007992 */ /* 0x000bec0000008000 */
[----:B-----5:R-:W5:Y:S01]  /*fae0*/  FENCE.VIEW.ASYNC.S ;  /* 0x00000000000073c6 */ /* 0x020f620000000000 */
[----:B------:R-:W-:Y:S01]  /*faf0*/  FADD.FTZ R79, R79, R20 ;  /* 0x000000144f4f7221 */ /* 0x000fe20000010000 */
[----:B------:R-:W-:Y:S01]  /*fb00*/  PLOP3.LUT P1, PT, PT, PT, UP0, 0x40, 0x0 ;  /* 0x000000000000781c */ /* 0x000fe20003f2e808 */
[----:B-1----:R-:W-:-:S04]  /*fb10*/  @P5 IMAD.HI.U32 R24, R88, R24, RZ ;  /* 0x0000001858185227 */ /* 0x002fc800078e00ff */
[----:B------:R-:W-:Y:S01]  /*fb20*/  FADD.FTZ R80, R80, R21 ;  /* 0x0000001550507221 */ /* 0x000fe20000010000 */
[----:B------:R-:W-:Y:S01]  /*fb30*/  FADD.FTZ R82, R82, R79 ;  /* 0x0000004f52527221 */ /* 0x000fe20000010000 */
[----:B------:R-:W-:Y:S01]  /*fb40*/  IMAD.MOV.U32 R20, RZ, RZ, R88 ;  /* 0x000000ffff147224 */ /* 0x000fe200078e0058 */
[----:B----4-:R-:W-:Y:S01]  /*fb50*/  @P5 SHF.R.U32.HI R20, RZ, R25, R24 ;  /* 0x00000019ff145219 */ /* 0x010fe20000011618 */
[----:B------:R-:W-:Y:S01]  /*fb60*/  FADD.FTZ R81, R81, R80 ;  /* 0x0000005051517221 */ /* 0x000fe20000010000 */
[----:B------:R-:W-:-:S03]  /*fb70*/  FADD.FTZ R83, R83, R82 ;  /* 0x0000005253537221 */ /* 0x000fc60000010000 */
[----:B------:R-:W-:Y:S01]  /*fb80*/  FADD.FTZ R84, R84, R81 ;  /* 0x0000005154547221 */ /* 0x000fe20000010000 */
[----:B------:R-:W-:Y:S01]  /*fb90*/  FADD.FTZ R86, R86, R83 ;  /* 0x0000005356567221 */ /* 0x000fe20000010000 */
[----:B0-----:R-:W-:Y:S02]  /*fba0*/  VIADD R4, R97, 0xfffffffe ;  /* 0xfffffffe61047836 */ /* 0x001fe40000000000 */
[----:B------:R-:W-:Y:S01]  /*fbb0*/  FADD.FTZ R139, R85, R84 ;  /* 0x00000054558b7221 */ /* 0x000fe20000010000 */
[----:B------:R-:W-:Y:S01]  /*fbc0*/  FADD.FTZ R5, R87, R86 ;  /* 0x0000005657057221 */ /* 0x000fe20000010000 */
[----:B--2---:R-:W-:-:S04]  /*fbd0*/  IMAD.IADD R8, R26, 0x1, R20 ;  /* 0x000000011a087824 */ /* 0x004fc800078e0214 */
[----:B------:R-:W-:Y:S01]  /*fbe0*/  VIADD R6, R8, UR6 ;  /* 0x0000000608067c36 */ /* 0x000fe20008000000 */
[----:B-----5:R-:W-:Y:S01]  /*fbf0*/  NOP ;  /* 0x0000000000007918 */ /* 0x020fe20000000000 */
[----:B---3--:R-:W-:Y:S05]  /*fc00*/  @P1 BRA `(.L_x_1508) ;  /* 0x0000000000541947 */ /* 0x008fea0003800000 */
[C---:B------:R-:W-:Y:S01]  /*fc10*/  ISETP.GT.AND P1, PT, R8.reuse, RZ, PT ;  /* 0x000000ff0800720c */ /* 0x040fe20003f24270 */
[----:B------:R-:W-:Y:S01]  /*fc20*/  BSSY B0, `(.L_x_1509) ;  /* 0x0000010000007945 */ /* 0x000fe20003800000 */
[----:B------:R-:W-:-:S11]  /*fc30*/  VIADD R7, R8, 0xffffffff ;  /* 0xffffffff08077836 */ /* 0x000fd60000000000 */
[----:B------:R-:W-:Y:S05]  /*fc40*/  @P1 BRA `(.L_x_1510) ;  /* 0x0000000000201947 */ /* 0x000fea0003800000 */
[----:B------:R-:W-:Y:S01]  /*fc50*/  UISETP.NE.AND UP1, UPT, UR7, 0x1, UPT ;  /* 0x000000010700788c */ /* 0x000fe2000bf25270 */
[----:B------:R-:W-:-:S05]  /*fc60*/  IMAD.MOV R7, RZ, RZ, -R8 ;  /* 0x000000ffff077224 */ /* 0x000fca00078e0a08 */
[----:B------:R-:W-:-:S05]  /*fc70*/  PLOP3.LUT P1, PT, PT, PT, UP1, 0x80, 0x0 ;  /* 0x000000000000781c */ /* 0x000fca0003f2f018 */
[----:B------:R-:W-:-:S08]  /*fc80*/  @UP1 ULDC.64 UR4, c[0x0][0x9e8] ;  /* 0x00027a0000041ab9 */ /* 0x000fd00000000a00 */
[----:B------:R-:W-:-:S05]  /*fc90*/  @P1 IMAD.HI.U32 R8, R7, UR4, RZ ;  /* 0x0000000407081c27 */ /* 0x000fca000f8e00ff */
[----:B------:R-:W-:-:S04]  /*fca0*/  @P1 SHF.R.U32.HI R7, RZ, UR5, R8 ;  /* 0x00000005ff071c19 */ /* 0x000fc80008011608 */
[----:B------:R-:W-:Y:S01]  /*fcb0*/  LOP3.LUT R7, RZ, R7, RZ, 0x33, !PT ;  /* 0x00000007ff077212 */ /* 0x000fe200078e33ff */
[----:B------:R-:W-:Y:S06]  /*fcc0*/  BRA `(.L_x_1511) ;  /* 0x0000000000147947 */ /* 0x000fec0003800000 */
.L_x_1510:
[----:B------:R-:W-:-:S06]  /*fcd0*/  UISETP.NE.AND UP1, UPT, UR7, 0x1, UPT ;  /* 0x000000010700788c */ /* 0x000fcc000bf25270 */
[----:B------:R-:W-:-:S05]  /*fce0*/  PLOP3.LUT P1, PT, PT, PT, UP1, 0x80, 0x0 ;  /* 0x000000000000781c */ /* 0x000fca0003f2f018 */
[----:B------:R-:W-:-:S08]  /*fcf0*/  @UP1 ULDC.64 UR4, c[0x0][0x9e8] ;  /* 0x00027a0000041ab9 */ /* 0x000fd00000000a00 */
[----:B------:R-:W-:-:S05]  /*fd00*/  @P1 IMAD.HI.U32 R8, R7, UR4, RZ ;  /* 0x0000000407081c27 */ /* 0x000fca000f8e00ff */
[----:B------:R-:W-:-:S07]  /*fd10*/  @P1 SHF.R.U32.HI R7, RZ, UR5, R8 ;  /* 0x00000005ff071c19 */ /* 0x000fce0008011608 */
.L_x_1511:
[----:B------:R-:W-:Y:S05]  /*fd20*/  BSYNC B0 ;  /* 0x0000000000007941 */ /* 0x000fea0003800000 */
.L_x_1509:
[----:B------:R-:W-:-:S04]  /*fd30*/  IMAD.U32 R8, RZ, RZ, UR7 ;  /* 0x00000007ff087e24 */ /* 0x000fc8000f8e00ff */
[----:B------:R-:W-:-:S05]  /*fd40*/  IMAD R7, R7, R8, UR7 ;  /* 0x0000000707077e24 */ /* 0x000fca000f8e0208 */
[----:B------:R-:W-:-:S07]  /*fd50*/  VIMNMX R6, R6, R7, PT ;  /* 0x0000000706067248 */ /* 0x000fce0003fe0100 */
.L_x_1508:
[----:B------:R-:W2:Y:S01]  /*fd60*/  LDL R8, [R1+0x6c] ;  /* 0x00006c0001087983 */ /* 0x000ea20000100800 */
[----:B------:R-:W-:Y:S01]  /*fd70*/  SHF.R.S32.HI R7, RZ, 0x1f, R6 ;  /* 0x0000001fff077819 */ /* 0x000fe20000011406 */
[----:B------:R-:W-:Y:S01]  /*fd80*/  ULDC UR41, c[0x0][0x9e4] ;  /* 0x0002790000297ab9 */ /* 0x000fe20000000800 */
[----:B------:R-:W-:Y:S01]  /*fd90*/  ULDC UR5, c[0x0][0x9e4] ;  /* 0x0002790000057ab9 */ /* 0x000fe20000000800 */
[----:B------:R-:W-:Y:S01]  /*fda0*/  ULDC UR42, c[0x0][0x9dc] ;  /* 0x00027700002a7ab9 */ /* 0x000fe20000000800 */
[----:B------:R-:W-:Y:S01]  /*fdb0*/  LEA.HI R7, R7, R6, RZ, 0x7 ;  /* 0x0000000607077211 */ /* 0x000fe200078f38ff */
[----:B------:R-:W-:Y:S01]  /*fdc0*/  ULDC UR48, c[0x0][0x9dc] ;  /* 0x0002770000307ab9 */ /* 0x000fe20000000800 */
[----:B------:R-:W-:Y:S01]  /*fdd0*/  ULDC UR4, c[0x0][0x988] ;  /* 0x0002620000047ab9 */ /* 0x000fe20000000800 */
[----:B------:R-:W-:Y:S01]  /*fde0*/  ULDC UR7, c[0x0][0x988] ;  /* 0x0002620000077ab9 */ /* 0x000fe20000000800 */
[----:B------:R-:W-:Y:S01]  /*fdf0*/  SHF.R.S32.HI R7, RZ, 0x7, R7 ;  /* 0x00000007ff077819 */ /* 0x000fe20000011407 */
[----:B------:R-:W-:Y:S01]  /*fe00*/  ULDC UR6, c[0x0][0x988] ;  /* 0x0002620000067ab9 */ /* 0x000fe20000000800 */
[----:B------:R-:W-:Y:S01]  /*fe10*/  ULDC UR49, c[0x0][0x9e0] ;  /* 0x0002780000317ab9 */ /* 0x000fe20000000800 */
[----:B------:R-:W-:Y:S01]  /*fe20*/  ULDC UR43, c[0x0][0x9e0] ;  /* 0x00027800002b7ab9 */ /* 0x000fe20000000800 */
        /* <DEDUP_REMOVED lines=24> */
[----:B--2---:R-:W-:-:S04]  /*ffb0*/  VIMNMX R8, R8, R7, !PT ;  /* 0x0000000708087248 */ /* 0x004fc80007fe0100 */
[----:B------:R-:W-:Y:S01]  /*ffc0*/  ISETP.GE.AND P1, PT, R4, R8, PT ;  /* 0x000000080400720c */ /* 0x000fe20003f26270 */
[----:B------:R0:W-:-:S12]  /*ffd0*/  STL [R1+0xc], R8 ;  /* 0x00000c0801007387 */ /* 0x0001d80000100800 */
[----:B0-----:R-:W-:Y:S05]  /*ffe0*/  @!P1 BRA `(.L_x_1512) ;  /* 0x0000003400749947 */ /* 0x001fea0003800000 */
[----:B------:R-:W-:-:S07]  /*fff0*/  IMAD.MOV.U32 R135, RZ, RZ, RZ ;  /* 0x000000ffff877224 */ /* 0x000fce00078e00ff */
.L_x_1532:
[----:B------:R-:W2:Y:S01]  /*10000*/  LDL R7, [R1+0x10] ;  /* 0x0000100001077983 */ /* 0x000ea20000100800 */
[----:B------:R-:W-:Y:S01]  /*10010*/  VIADD R6, R17, 0x1 ;  /* 0x0000000111067836 */ /* 0x000fe20000000000 */
[----:B------:R-:W-:Y:S05]  /*10020*/  YIELD ;  /* 0x0000000000007946 */ /* 0x000fea0003800000 */
[----:B------:R-:W-:-:S04]  /*10030*/  ISETP.NE.AND P2, PT, R6, 0x2, PT ;  /* 0x000000020600780c */ /* 0x000fc80003f45270 */
[----:B------:R-:W-:Y:S02]  /*10040*/  SEL R8, RZ, 0x1, P2 ;  /* 0x00000001ff087807 */ /* 0x000fe40001000000 */
[----:B------:R-:W-:Y:S02]  /*10050*/  SEL R6, R6, RZ, P2 ;  /* 0x000000ff06067207 */ /* 0x000fe40001000000 */
[----:B--2---:R-:W-:Y:S02]  /*10060*/  ISETP.NE.AND P1, PT, R7, RZ, PT ;  /* 0x000000ff0700720c */ /* 0x004fe40003f25270 */
[----:B------:R-:W-:-:S11]  /*10070*/  LOP3.LUT R7, R23, R8, RZ, 0x3c, !PT ;  /* 0x0000000817077212 */ /* 0x000fd600078e3cff */
[----:B------:R-:W-:Y:S05]  /*10080*/  @P1 BRA `(.L_x_1513) ;  /* 0x0000000000301947 */ /* 0x000fea0003800000 */
[----:B------:R-:W-:Y:S05]  /*10090*/  @!P0 BRA `(.L_x_1514) ;  /* 0x0000000000048947 */ /* 0x000fea0003800000 */
[----:B------:R-:W-:Y:S01]  /*100a0*/  BPT.TRAP 0x1 ;  /* 0x000000040000795c */ /* 0x000fe20000300000 */
.L_x_1514:
[----:B------:R-:W-:Y:S01]  /*100b0*/  IMAD R9, R6, 0x8, R2 ;  /* 0x0000000806097824 */ /* 0x000fe200078e0202 */
[----:B------:R-:W-:-:S04]  /*100c0*/  SHF.L.U32 R8, R7, 0x1f, RZ ;  /* 0x0000001f07087819 */ /* 0x000fc800000006ff */
[----:B------:R0:W1:Y:S01]  /*100d0*/  SYNCS.PHASECHK.TRANS64.TRYWAIT P2, [R9+URZ+0x2d830], R8 ;  /* 0x02d83008090075a7 */ /* 0x000062000804017f */
[----:B------:R-:W-:Y:S05]  /*100e0*/  @!P0 BRA `(.L_x_1515) ;  /* 0x0000000000048947 */ /* 0x000fea0003800000 */
[----:B------:R-:W-:Y:S01]  /*100f0*/  BPT.TRAP 0x1 ;  /* 0x000000040000795c */ /* 0x000fe20000300000 */
.L_x_1515:
[----:B------:R-:W-:Y:S04]  /*10100*/  BSSY B0, `(.L_x_1513) ;  /* 0x0000004000007945 */ /* 0x000fe80003800000 */
[----:B-1----:R-:W-:Y:S05]  /*10110*/  @P2 BRA `(.L_x_1516) ;  /* 0x0000000000082947 */ /* 0x002fea0003800000 */
[----:B------:R-:W1:Y:S02]  /*10120*/  SYNCS.PHASECHK.TRANS64.TRYWAIT P2, [R9+URZ+0x2d830], R8 ;  /* 0x02d83008090075a7 */ /* 0x000e64000804017f */
[----:B-1----:R-:W-:Y:S05]  /*10130*/  @!P2 BRA `(.L_x_1517) ;  /* 0x00000154009ca947 */ /* 0x002fea0003800000 */
.L_x_1516:
[----:B------:R-:W-:Y:S05]  /*10140*/  BSYNC B0 ;  /* 0x0000000000007941 */ /* 0x000fea0003800000 */
.L_x_1513:
[----:B01----:R-:W2:Y:S01]  /*10150*/  LDL R8, [R1+0x14] ;  /* 0x0000140001087983 */ /* 0x003ea20000100800 */
[----:B------:R-:W0:Y:S01]  /*10160*/  S2R R10, SR_TID.X ;  /* 0x00000000000a7919 */ /* 0x000e220000002100 */
[----:B------:R-:W-:Y:S05]  /*10170*/  WARPSYNC.ALL ;  /* 0x0000000000007948 */ /* 0x000fea0003800000 */
[----:B0-----:R-:W-:-:S05]  /*10180*/  SHF.R.U32.HI R10, RZ, 0x7, R10 ;  /* 0x00000007ff0a7819 */ /* 0x001fca000001160a */
[----:B------:R-:W-:-:S05]  /*10190*/  VIADD R20, R10, 0x8 ;  /* 0x000000080a147836 */ /* 0x000fca0000000000 */
[----:B------:R0:W-:Y:S06]  /*101a0*/  BAR.SYNC.DEFER_BLOCKING R20, 0x100 ;  /* 0x000400140000751d */ /* 0x0001ec0000010000 */
[----:B0-----:R-:W3:Y:S01]  /*101b0*/  LDL.64 R20, [R1] ;  /* 0x0000000001147983 */ /* 0x001ee20000100a00 */
[----:B------:R-:W-:Y:S01]  /*101c0*/  IMAD.MOV.U32 R9, RZ, RZ, -0x7fffffe0 ;  /* 0x80000020ff097424 */ /* 0x000fe200078e00ff */
[----:B------:R-:W-:Y:S02]  /*101d0*/  R2UR UR8, R148 ;  /* 0x00000000940872ca */ /* 0x000fe400000e0000 */
[----:B------:R-:W-:-:S02]  /*101e0*/  R2UR UR9, R149 ;  /* 0x00000000950972ca */ /* 0x000fc400000e0000 */
[----:B------:R-:W-:Y:S01]  /*101f0*/  R2UR UR11, R9 ;  /* 0x00000000090b72ca */ /* 0x000fe200000e0000 */
[----:B------:R-:W-:Y:S01]  /*10200*/  WARPGROUP.ARRIVE ;  /* 0x00000000000079c5 */ /* 0x000fe20000000000 */
[----:B------:R-:W-:-:S05]  /*10210*/  IMAD.MOV.U32 R13, RZ, RZ, -0x7fffffe0 ;  /* 0x80000020ff0d7424 */ /* 0x000fca00078e00ff */
[----:B------:R-:W-:Y:S01]  /*10220*/  R2UR UR15, R13 ;  /* 0x000000000d0f72ca */ /* 0x000fe200000e0000 */
[----:B--2---:R-:W-:-:S05]  /*10230*/  IMAD R8, R6, 0x600, R8 ;  /* 0x0000060006087824 */ /* 0x004fca00078e0208 */
[----:B------:R-:W-:-:S13]  /*10240*/  R2UR UR10, R8 ;  /* 0x00000000080a72ca */ /* 0x000fda00000e0000 */
[----:B------:R-:W-:Y:S01]  /*10250*/  HGMMA.64x128x16.F32.BF16 R24, gdesc[UR8], RZ, !UPT, gsb0 ;  /* 0x01e00000081879f0 */ /* 0x000fe2000c0018ff */
[----:B------:R-:W-:-:S05]  /*10260*/  VIADD R12, R8, 0x2 ;  /* 0x00000002080c7836 */ /* 0x000fca0000000000 */
[----:B------:R-:W-:Y:S02]  /*10270*/  R2UR UR14, R12 ;  /* 0x000000000c0e72ca */ /* 0x000fe400000e0000 */
[----:B---3--:R-:W-:Y:S02]  /*10280*/  R2UR UR12, R20 ;  /* 0x00000000140c72ca */ /* 0x008fe400000e0000 */
[----:B------:R-:W-:Y:S01]  /*10290*/  R2UR UR13, R21 ;  /* 0x00000000150d72ca */ /* 0x000fe200000e0000 */
[----:B------:R-:W-:Y:S02]  /*102a0*/  WARPGROUP.DEPBAR.LE gsb0, 0x0 ;  /* 0x00008000000079c5 */ /* 0x000fe40000010000 */
[----:B------:R-:W-:-:S10]  /*102b0*/  WARPGROUP.ARRIVE ;  /* 0x00000000000079c5 */ /* 0x000fd40000000000 */
[----:B------:R-:W-:Y:S01]  /*102c0*/  HGMMA.64x128x16.F32.BF16 R24, gdesc[UR12], R24, gsb0 ;  /* 0x01e000000c1879f0 */ /* 0x000fe20008001818 */
[----:B------:R-:W-:Y:S02]  /*102d0*/  VIADD R10, R8, 0x200 ;  /* 0x00000200080a7836 */ /* 0x000fe40000000000 */
[----:B------:R-:W-:Y:S01]  /*102e0*/  IMAD.MOV.U32 R11, RZ, RZ, -0x7fffffe0 ;  /* 0x80000020ff0b7424 */ /* 0x000fe200078e00ff */
[----:B------:R-:W-:Y:S02]  /*102f0*/  R2UR UR16, R156 ;  /* 0x000000009c1072ca */ /* 0x000fe400000e0000 */
[----:B------:R-:W-:Y:S02]  /*10300*/  R2UR UR18, R10 ;  /* 0x000000000a1272ca */ /* 0x000fe400000e0000 */
[----:B------:R-:W-:Y:S02]  /*10310*/  R2UR UR19, R11 ;  /* 0x000000000b1372ca */ /* 0x000fe400000e0000 */
[----:B------:R-:W-:Y:S01]  /*10320*/  R2UR UR17, R157 ;  /* 0x000000009d1172ca */ /* 0x000fe200000e0000 */
[----:B------:R-:W-:Y:S01]  /*10330*/  VIADD R12, R8, 0x202 ;  /* 0x00000202080c7836 */ /* 0x000fe20000000000 */
[----:B------:R-:W-:-:S02]  /*10340*/  R2UR UR23, R13 ;  /* 0x000000000d1772ca */ /* 0x000fc400000e0000 */
[----:B------:R-:W-:Y:S02]  /*10350*/  R2UR UR20, R154 ;  /* 0x000000009a1472ca */ /* 0x000fe400000e0000 */
[----:B------:R-:W-:Y:S02]  /*10360*/  R2UR UR22, R12 ;  /* 0x000000000c1672ca */ /* 0x000fe400000e0000 */
[----:B------:R-:W-:Y:S01]  /*10370*/  R2UR UR21, R155 ;  /* 0x000000009b1572ca */ /* 0x000fe200000e0000 */
[----:B------:R-:W-:Y:S02]  /*10380*/  WARPGROUP.DEPBAR.LE gsb0, 0x0 ;  /* 0x00008000000079c5 */ /* 0x000fe40000010000 */
[----:B------:R-:W-:-:S06]  /*10390*/  WARPGROUP.ARRIVE ;  /* 0x00000000000079c5 */ /* 0x000fcc0000000000 */
[----:B------:R-:W-:Y:S01]  /*103a0*/  HGMMA.64x128x16.F32.BF16 R24, gdesc[UR16], R24, gsb0 ;  /* 0x01e00000101879f0 */ /* 0x000fe20008001818 */
[----:B------:R-:W-:Y:S02]  /*103b0*/  VIADD R14, R8, 0x400 ;  /* 0x00000400080e7836 */ /* 0x000fe40000000000 */
[----:B------:R-:W-:Y:S01]  /*103c0*/  IMAD.MOV.U32 R15, RZ, RZ, -0x7fffffe0 ;  /* 0x80000020ff0f7424 */ /* 0x000fe200078e00ff */
[----:B------:R-:W-:Y:S02]  /*103d0*/  R2UR UR24, R152 ;  /* 0x00000000981872ca */ /* 0x000fe400000e0000 */
[----:B------:R-:W-:Y:S02]  /*103e0*/  R2UR UR26, R14 ;  /* 0x000000000e1a72ca */ /* 0x000fe400000e0000 */
[----:B------:R-:W-:Y:S02]  /*103f0*/  R2UR UR27, R15 ;  /* 0x000000000f1b72ca */ /* 0x000fe400000e0000 */
[----:B------:R-:W-:Y:S01]  /*10400*/  R2UR UR25, R153 ;  /* 0x00000000991972ca */ /* 0x000fe200000e0000 */
[----:B------:R-:W-:-:S02]  /*10410*/  WARPGROUP.DEPBAR.LE gsb0, 0x0 ;  /* 0x00008000000079c5 */ /* 0x000fc40000010000 */
[----:B------:R-:W-:-:S06]  /*10420*/  WARPGROUP.ARRIVE ;  /* 0x00000000000079c5 */ /* 0x000fcc0000000000 */
[----:B------:R-:W-:Y:S01]  /*10430*/  HGMMA.64x128x16.F32.BF16 R24, gdesc[UR20], R24, gsb0 ;  /* 0x01e00000141879f0 */ /* 0x000fe20008001818 */
[----:B------:R-:W-:Y:S01]  /*10440*/  VIADD R8, R8, 0x402 ;  /* 0x0000040208087836 */ /* 0x000fe20000000000 */
[----:B------:R-:W-:Y:S02]  /*10450*/  R2UR UR31, R9 ;  /* 0x00000000091f72ca */ /* 0x000fe400000e0000 */
[----:B------:R-:W-:Y:S02]  /*10460*/  R2UR UR28, R150 ;  /* 0x00000000961c72ca */ /* 0x000fe400000e0000 */
        /* <DEDUP_REMOVED lines=12> */
.L_x_1519:
[----:B------:R-:W-:Y:S01]  /*10530*/  SHF.L.U32 R8, R23, 0x1f, RZ ;  /* 0x0000001f17087819 */ /* 0x000fe200000006ff */
[----:B------:R-:W-:-:S04]  /*10540*/  IMAD R9, R17, 0x8, R2 ;  /* 0x0000000811097824 */ /* 0x000fc800078e0202 */
[----:B------:R0:W1:Y:S01]  /*10550*/  SYNCS.PHASECHK.TRANS64.TRYWAIT P1, [R9+URZ+0x2d850], R8 ;  /* 0x02d85008090075a7 */ /* 0x000062000802017f */
[----:B------:R-:W-:Y:S05]  /*10560*/  @!P0 BRA `(.L_x_1520) ;  /* 0x0000000000048947 */ /* 0x000fea0003800000 */
[----:B------:R-:W-:Y:S01]  /*10570*/  BPT.TRAP 0x1 ;  /* 0x000000040000795c */ /* 0x000fe20000300000 */
.L_x_1520:
[----:B-1----:R-:W-:Y:S05]  /*10580*/  @P1 BRA `(.L_x_1518) ;  /* 0x0000000000081947 */ /* 0x002fea0003800000 */
[----:B------:R-:W1:Y:S02]  /*10590*/  SYNCS.PHASECHK.TRANS64.TRYWAIT P1, [R9+URZ+0x2d850], R8 ;  /* 0x02d85008090075a7 */ /* 0x000e64000802017f */
[----:B-1----:R-:W-:Y:S05]  /*105a0*/  @!P1 BRA `(.L_x_1521) ;  /* 0x0000015000949947 */ /* 0x002fea0003800000 */
.L_x_1518:
[----:B------:R-:W2:Y:S01]  /*105b0*/  LDL R12, [R1+0x2c] ;  /* 0x00002c00010c7983 */ /* 0x000ea20000100800 */
[----:B01----:R-:W-:Y:S01]  /*105c0*/  VIADD R8, R2, 0x400 ;  /* 0x0000040002087836 */ /* 0x003fe20000000000 */
[----:B------:R-:W-:Y:S05]  /*105d0*/  WARPSYNC.ALL ;  /* 0x0000000000007948 */ /* 0x000fea0003800000 */
[----:B------:R-:W-:Y:S01]  /*105e0*/  SHF.R.U32.HI R8, RZ, 0x4, R8 ;  /* 0x00000004ff087819 */ /* 0x000fe20000011608 */
[----:B------:R-:W-:Y:S01]  /*105f0*/  IMAD.MOV.U32 R9, RZ, RZ, -0x7fffffe0 ;  /* 0x80000020ff097424 */ /* 0x000fe200078e00ff */
[----:B------:R-:W-:Y:S01]  /*10600*/  WARPGROUP.ARRIVE ;  /* 0x00000000000079c5 */ /* 0x000fe20000000000 */
[----:B------:R-:W-:Y:S01]  /*10610*/  UMOV UR9, 0x40000040 ;  /* 0x4000004000097882 */ /* 0x000fe20000000000 */
[----:B------:R-:W-:Y:S01]  /*10620*/  LOP3.LUT R8, R8, 0x3fff, RZ, 0xc0, !PT ;  /* 0x00003fff08087812 */ /* 0x000fe200078ec0ff */
[----:B------:R-:W-:Y:S01]  /*10630*/  IMAD.MOV.U32 R11, RZ, RZ, -0x7fffffe0 ;  /* 0x80000020ff0b7424 */ /* 0x000fe200078e00ff */
[----:B------:R-:W-:Y:S01]  /*10640*/  R2UR UR11, R9 ;  /* 0x00000000090b72ca */ /* 0x000fe200000e0000 */
[----:B------:R-:W-:Y:S01]  /*10650*/  UMOV UR13, 0x40000040 ;  /* 0x40000040000d7882 */ /* 0x000fe20000000000 */
[----:B------:R-:W-:Y:S01]  /*10660*/  LOP3.LUT R8, R8, 0x2000000, RZ, 0xfc, !PT ;  /* 0x0200000008087812 */ /* 0x000fe200078efcff */
[----:B------:R-:W-:Y:S01]  /*10670*/  UMOV UR17, 0x40000040 ;  /* 0x4000004000117882 */ /* 0x000fe20000000000 */
[C---:B------:R-:W-:Y:S01]  /*10680*/  R2UR UR15, R11.reuse ;  /* 0x000000000b0f72ca */ /* 0x040fe200000e0000 */
[----:B------:R-:W-:Y:S01]  /*10690*/  UMOV UR21, 0x40000040 ;  /* 0x4000004000157882 */ /* 0x000fe20000000000 */
[----:B------:R-:W-:Y:S01]  /*106a0*/  R2UR UR19, R11 ;  /* 0x000000000b1372ca */ /* 0x000fe200000e0000 */
[----:B------:R-:W-:Y:S01]  /*106b0*/  IMAD R8, R17, 0x600, R8 ;  /* 0x0000060011087824 */ /* 0x000fe200078e0208 */
[C---:B------:R-:W-:Y:S01]  /*106c0*/  R2UR UR23, R11.reuse ;  /* 0x000000000b1772ca */ /* 0x040fe200000e0000 */
[----:B------:R-:W-:Y:S01]  /*106d0*/  UMOV UR25, 0x40000040 ;  /* 0x4000004000197882 */ /* 0x000fe20000000000 */
[C---:B------:R-:W-:Y:S01]  /*106e0*/  R2UR UR27, R11.reuse ;  /* 0x000000000b1b72ca */ /* 0x040fe200000e0000 */
[C---:B------:R-:W-:Y:S01]  /*106f0*/  VIADD R10, R8.reuse, 0x40 ;  /* 0x00000040080a7836 */ /* 0x040fe20000000000 */
[----:B------:R-:W-:Y:S01]  /*10700*/  R2UR UR10, R8 ;  /* 0x00000000080a72ca */ /* 0x000fe200000e0000 */
[----:B------:R-:W-:Y:S01]  /*10710*/  UMOV UR29, 0x40000040 ;  /* 0x40000040001d7882 */ /* 0x000fe20000000000 */
[C---:B------:R-:W-:Y:S01]  /*10720*/  R2UR UR31, R11.reuse ;  /* 0x000000000b1f72ca */ /* 0x040fe200000e0000 */
[----:B------:R-:W-:Y:S01]  /*10730*/  UMOV UR33, 0x40000040 ;  /* 0x4000004000217882 */ /* 0x000fe20000000000 */
[----:B------:R-:W-:Y:S01]  /*10740*/  R2UR UR14, R10 ;  /* 0x000000000a0e72ca */ /* 0x000fe200000e0000 */
[----:B------:R-:W-:Y:S01]  /*10750*/  VIADD R10, R8, 0x80 ;  /* 0x00000080080a7836 */ /* 0x000fe20000000000 */
[----:B------:R-:W-:Y:S01]  /*10760*/  R2UR UR35, R11 ;  /* 0x000000000b2372ca */ /* 0x000fe200000e0000 */
[----:B------:R-:W-:Y:S01]  /*10770*/  UMOV UR45, 0x40000040 ;  /* 0x40000040002d7882 */ /* 0x000fe20000000000 */
[----:B------:R-:W-:Y:S01]  /*10780*/  R2UR UR47, R9 ;  /* 0x00000000092f72ca */ /* 0x000fe200000e0000 */
[----:B------:R-:W0:Y:S01]  /*10790*/  S2R R13, SR_TID.X ;  /* 0x00000000000d7919 */ /* 0x000e220000002100 */
[----:B------:R-:W-:Y:S01]  /*107a0*/  R2UR UR18, R10 ;  /* 0x000000000a1272ca */ /* 0x000fe200000e0000 */
[----:B------:R-:W-:-:S05]  /*107b0*/  VIADD R10, R8, 0xc0 ;  /* 0x000000c0080a7836 */ /* 0x000fca0000000000 */
[----:B------:R-:W-:Y:S01]  /*107c0*/  R2UR UR22, R10 ;  /* 0x000000000a1672ca */ /* 0x000fe200000e0000 */
[----:B------:R-:W-:-:S05]  /*107d0*/  VIADD R10, R8, 0x100 ;  /* 0x00000100080a7836 */ /* 0x000fca0000000000 */
[----:B------:R-:W-:Y:S01]  /*107e0*/  R2UR UR26, R10 ;  /* 0x000000000a1a72ca */ /* 0x000fe200000e0000 */
[----:B------:R-:W-:-:S05]  /*107f0*/  VIADD R10, R8, 0x140 ;  /* 0x00000140080a7836 */ /* 0x000fca0000000000 */
[----:B------:R-:W-:Y:S01]  /*10800*/  R2UR UR30, R10 ;  /* 0x000000000a1e72ca */ /* 0x000fe200000e0000 */
[C---:B------:R-:W-:Y:S02]  /*10810*/  VIADD R10, R8.reuse, 0x180 ;  /* 0x00000180080a7836 */ /* 0x040fe40000000000 */
[----:B------:R-:W-:-:S03]  /*10820*/  VIADD R8, R8, 0x1c0 ;  /* 0x000001c008087836 */ /* 0x000fc60000000000 */
[----:B------:R-:W-:Y:S02]  /*10830*/  R2UR UR34, R10 ;  /* 0x000000000a2272ca */ /* 0x000fe400000e0000 */
[----:B------:R-:W-:Y:S02]  /*10840*/  R2UR UR46, R8 ;  /* 0x00000000082e72ca */ /* 0x000fe400000e0000 */
[----:B0-----:R-:W-:Y:S01]  /*10850*/  ISETP.GE.U32.AND P1, PT, R13, 0x180, PT ;  /* 0x000001800d00780c */ /* 0x001fe20003f26070 */
[----:B--2---:R-:W-:Y:S01]  /*10860*/  IMAD R8, R12, 0x2000, R2 ;  /* 0x000020000c087824 */ /* 0x004fe200078e0202 */
[----:B------:R-:W-:-:S04]  /*10870*/  SHF.R.U32.HI R12, RZ, 0x7, R13 ;  /* 0x00000007ff0c7819 */ /* 0x000fc8000001160d */
[----:B------:R-:W-:Y:S01]  /*10880*/  R2UR UR8, R8 ;  /* 0x00000000080872ca */ /* 0x000fe200000e0000 */
[----:B------:R-:W-:-:S05]  /*10890*/  VIADD R8, R12, 0x9 ;  /* 0x000000090c087836 */ /* 0x000fca0000000000 */
[----:B------:R-:W-:-:S07]  /*108a0*/  SEL R8, R8, 0x9, !P1 ;  /* 0x0000000908087807 */ /* 0x000fce0004800000 */
[----:B------:R-:W-:-:S04]  /*108b0*/  UIADD3 UR8, UR8, 0x21800, URZ ;  /* 0x0002180008087890 */ /* 0x000fc8000fffe03f */
[----:B------:R-:W-:-:S04]  /*108c0*/  USHF.R.U32.HI UR8, URZ, 0x4, UR8 ;  /* 0x000000043f087899 */ /* 0x000fc80008011608 */
[----:B------:R-:W-:-:S04]  /*108d0*/  ULOP3.LUT UR8, UR8, 0x3fff, URZ, 0xc0, !UPT ;  /* 0x00003fff08087892 */ /* 0x000fc8000f8ec03f */
[----:B------:R-:W-:-:S04]  /*108e0*/  ULOP3.LUT UR8, UR8, 0x10000, URZ, 0xfc, !UPT ;  /* 0x0001000008087892 */ /* 0x000fc8000f8efc3f */
[----:B------:R-:W-:Y:S02]  /*108f0*/  UIADD3 UR12, UR8, 0x2, URZ ;  /* 0x00000002080c7890 */ /* 0x000fe4000fffe03f */
[----:B------:R-:W-:Y:S02]  /*10900*/  UIADD3 UR16, UR8, 0x4, URZ ;  /* 0x0000000408107890 */ /* 0x000fe4000fffe03f */
[----:B------:R-:W-:Y:S02]  /*10910*/  UIADD3 UR20, UR8, 0x6, URZ ;  /* 0x0000000608147890 */ /* 0x000fe4000fffe03f */
[----:B------:R-:W-:Y:S01]  /*10920*/  HGMMA.64x96x16.F32.BF16 R88, gdesc[UR8].tnspB, R88, gsb0 ;  /* 0x41600000085879f0 */ /* 0x000fe20008001858 */
[----:B------:R-:W-:Y:S02]  /*10930*/  UIADD3 UR24, UR8, 0x600, URZ ;  /* 0x0000060008187890 */ /* 0x000fe4000fffe03f */
[----:B------:R-:W-:Y:S02]  /*10940*/  UIADD3 UR28, UR8, 0x602, URZ ;  /* 0x00000602081c7890 */ /* 0x000fe4000fffe03f */
[----:B------:R-:W-:-:S02]  /*10950*/  UIADD3 UR32, UR8, 0x604, URZ ;  /* 0x0000060408207890 */ /* 0x000fc4000fffe03f */
        /* <DEDUP_REMOVED lines=26> */
.L_x_1522:
[----:B------:R-:W2:Y:S01]  /*10b00*/  LDL R11, [R1+0x30] ;  /* 0x00003000010b7983 */ /* 0x000ea20000100800 */
[----:B0-----:R-:W0:Y:S03]  /*10b10*/  LDC R8, c[0x0][0x448] ;  /* 0x00011200ff087b82 */ /* 0x001e260000000800 */
[----:B------:R-:W2:Y:S01]  /*10b20*/  LDL R10, [R1+0x68] ;  /* 0x00006800010a7983 */ /* 0x000ea20000100800 */
[----:B0-----:R-:W-:-:S13]  /*10b30*/  ISETP.NE.AND P1, PT, R8, 0x1, PT ;  /* 0x000000010800780c */ /* 0x001fda0003f25270 */
[----:B------:R-:W0:Y:S08]  /*10b40*/  @P1 LDC R9, c[0x0][0x44c] ;  /* 0x00011300ff091b82 */ /* 0x000e300000000800 */
[----:B------:R-:W1:Y:S01]  /*10b50*/  @P1 LDC R8, c[0x0][0x450] ;  /* 0x00011400ff081b82 */ /* 0x000e620000000800 */
[----:B------:R-:W-:Y:S02]  /*10b60*/  UMOV UR50, UR42 ;  /* 0x0000002a00327c82 */ /* 0x000fe40008000000 */
[----:B------:R-:W-:Y:S01]  /*10b70*/  ULOP3.LUT UR8, URZ, UR50, URZ, 0x33, !UPT ;  /* 0x000000323f087292 */ /* 0x000fe2000f8e333f */
[----:B--2---:R-:W-:-:S04]  /*10b80*/  IMAD.IADD R13, R10, 0x1, R11 ;  /* 0x000000010a0d7824 */ /* 0x004fc800078e020b */
[----:B0-----:R-:W-:-:S05]  /*10b90*/  @P1 IMAD.HI.U32 R9, R13, R9, RZ ;  /* 0x000000090d091227 */ /* 0x001fca00078e00ff */
[----:B-1----:R-:W-:Y:S01]  /*10ba0*/  @P1 SHF.R.U32.HI R13, RZ, R8, R9 ;  /* 0x00000008ff0d1219 */ /* 0x002fe20000011609 */
[----:B------:R-:W-:Y:S02]  /*10bb0*/  IMAD R8, R6, 0x8, R2 ;  /* 0x0000000806087824 */ /* 0x000fe400078e0202 */
[----:B------:R-:W-:Y:S02]  /*10bc0*/  IMAD.U32 R9, RZ, RZ, UR38 ;  /* 0x00000026ff097e24 */ /* 0x000fe4000f8e00ff */
[----:B------:R-:W-:Y:S01]  /*10bd0*/  VIADD R8, R8, 0x2d840 ;  /* 0x0002d84008087836 */ /* 0x000fe20000000000 */
[----:B------:R-:W0:Y:S04]  /*10be0*/  SHFL.IDX PT, R20, R13, RZ, 0x1c1f ;  /* 0x001c1fff0d147589 */ /* 0x000e2800000e0000 */
[----:B------:R-:W-:-:S04]  /*10bf0*/  PRMT R8, R9, 0x654, R8 ;  /* 0x0000065409087816 */ /* 0x000fc80000000008 */
[----:B------:R1:W-:Y:S01]  /*10c00*/  SYNCS.ARRIVE.TRANS64.RED.A1T0 RZ, [R8+URZ], RZ ;  /* 0x000000ff08ff79a7 */ /* 0x0003e2000810043f */
[----:B------:R-:W-:Y:S01]  /*10c10*/  PLOP3.LUT P1, PT, PT, PT, UP0, 0x40, 0x0 ;  /* 0x000000000000781c */ /* 0x000fe20003f2e808 */
[----:B-1----:R-:W-:-:S05]  /*10c20*/  IMAD.SHL.U32 R8, R4, 0x80, RZ ;  /* 0x0000008004087824 */ /* 0x002fca00078e00ff */
[----:B------:R-:W-:-:S04]  /*10c30*/  IADD3 R11, -R142, 0x1, -R8 ;  /* 0x000000018e0b7810 */ /* 0x000fc80007ffe908 */
[----:B------:R-:W-:-:S05]  /*10c40*/  IADD3 R11, -R140, R11, R143 ;  /* 0x0000000b8c0b7210 */ /* 0x000fca0007ffe18f */
[C---:B------:R-:W-:Y:S02]  /*10c50*/  VIADD R12, R11.reuse, UR49 ;  /* 0x000000310b0c7c36 */ /* 0x040fe40008000000 */
[----:B------:R-:W-:Y:S02]  /*10c60*/  VIADD R11, R11, UR8 ;  /* 0x000000080b0b7c36 */ /* 0x000fe40008000000 */
[C---:B0-----:R-:W-:Y:S02]  /*10c70*/  IMAD.IADD R10, R20.reuse, 0x1, R12 ;  /* 0x00000001140a7824 */ /* 0x041fe400078e020c */
[----:B------:R-:W-:Y:S01]  /*10c80*/  IMAD.IADD R9, R20, 0x1, R11 ;  /* 0x0000000114097824 */ /* 0x000fe200078e020b */
[----:B------:R-:W-:Y:S06]  /*10c90*/  @P1 BRA `(.L_x_1523) ;  /* 0x0000000000581947 */ /* 0x000fec0003800000 */
[----:B------:R-:W-:Y:S01]  /*10ca0*/  IADD3 R20, -R140, R143, R20 ;  /* 0x0000008f8c147210 */ /* 0x000fe20007ffe114 */
[----:B------:R-:W-:Y:S03]  /*10cb0*/  BSSY B0, `(.L_x_1524) ;  /* 0x0000010000007945 */ /* 0x000fe60003800000 */
        /* <DEDUP_REMOVED lines=10> */
.L_x_1525:
[----:B------:R-:W-:-:S05]  /*10d60*/  IMAD.U32 R21, RZ, RZ, UR41 ;  /* 0x00000029ff157e24 */ /* 0x000fca000f8e00ff */
[----:B------:R-:W-:-:S13]  /*10d70*/  ISETP.NE.AND P1, PT, R21, 0x1, PT ;  /* 0x000000011500780c */ /* 0x000fda0003f25270 */
[----:B------:R-:W0:Y:S02]  /*10d80*/  @P1 LDC.64 R14, c[0x0][0x9e8] ;  /* 0x00027a00ff0e1b82 */ /* 0x000e240000000a00 */
[----:B0-----:R-:W-:-:S05]  /*10d90*/  @P1 IMAD.HI.U32 R14, R20, R14, RZ ;  /* 0x0000000e140e1227 */ /* 0x001fca00078e00ff */
[----:B------:R-:W-:-:S07]  /*10da0*/  @P1 SHF.R.U32.HI R20, RZ, R15, R14 ;  /* 0x0000000fff141219 */ /* 0x000fce000001160e */
.L_x_1526:
[----:B------:R-:W-:Y:S05]  /*10db0*/  BSYNC B0 ;  /* 0x0000000000007941 */ /* 0x000fea0003800000 */
.L_x_1524:
[----:B------:R-:W-:-:S04]  /*10dc0*/  IMAD R20, R20, R21, -R8 ;  /* 0x0000001514147224 */ /* 0x000fc800078e0a08 */
[----:B------:R-:W-:-:S05]  /*10dd0*/  IMAD.IADD R20, R20, 0x1, -R142 ;  /* 0x0000000114147824 */ /* 0x000fca00078e0a8e */
[----:B------:R-:W-:Y:S02]  /*10de0*/  VIMNMX R9, R9, R20, !PT ;  /* 0x0000001409097248 */ /* 0x000fe40007fe0100 */
[----:B------:R-:W-:-:S07]  /*10df0*/  VIADDMNMX R10, R20, R21, R10, PT ;  /* 0x00000015140a7246 */ /* 0x000fce000380010a */
.L_x_1523:
[----:B------:R-:W-:Y:S01]  /*10e00*/  ISETP.GT.AND P1, PT, R4, -0x1, PT ;  /* 0xffffffff0400780c */ /* 0x000fe20003f24270 */
[----:B------:R-:W0:Y:S03]  /*10e10*/  SHFL.IDX PT, R13, R13, 0x1, 0x1c1f ;  /* 0x003c1f000d0d7f89 */ /* 0x000e2600000e0000 */
        /* <DEDUP_REMOVED lines=13> */
[----:B------:R-:W-:Y:S02]  /*10ef0*/  ISETP.GT.AND P2, PT, R9, 0x10, P1 ;  /* 0x000000100900780c */ /* 0x000fe40000f44270 */
[----:B------:R-:W-:Y:S02]  /*10f00*/  FSEL R33, R33, -INF , !P4 ;  /* 0xff80000021217808 */ /* 0x000fe40006000000 */
[----:B------:R-:W-:Y:S02]  /*10f10*/  ISETP.GT.AND P4, PT, R9, 0x20, P1 ;  /* 0x000000200900780c */ /* 0x000fe40000f84270 */
[----:B------:R-:W-:-:S02]  /*10f20*/  ISETP.LT.OR P3, PT, R10, 0xa, P3 ;  /* 0x0000000a0a00780c */ /* 0x000fc40001f61670 */
[C---:B------:R-:W-:Y:S02]  /*10f30*/  ISETP.LT.OR P2, PT, R10.reuse, 0x11, P2 ;  /* 0x000000110a00780c */ /* 0x040fe40001741670 */
[----:B------:R-:W-:Y:S02]  /*10f40*/  ISETP.LT.OR P4, PT, R10, 0x21, P4 ;  /* 0x000000210a00780c */ /* 0x000fe40002781670 */
[----:B------:R-:W-:Y:S02]  /*10f50*/  FSEL R29, R29, -INF , !P3 ;  /* 0xff8000001d1d7808 */ /* 0x000fe40005800000 */
[----:B------:R-:W-:Y:S02]  /*10f60*/  FSEL R32, R32, -INF , !P2 ;  /* 0xff80000020207808 */ /* 0x000fe40005000000 */
[C---:B------:R-:W-:Y:S02]  /*10f70*/  ISETP.GT.AND P3, PT, R9.reuse, 0x18, P1 ;  /* 0x000000180900780c */ /* 0x040fe40000f64270 */
        /* <DEDUP_REMOVED lines=65> */
[----:B------:R-:W-:Y:S02]  /*11390*/  PLOP3.LUT P4, PT, PT, PT, UP0, 0x40, 0x0 ;  /* 0x000000000000781c */ /* 0x000fe40003f8e808 */
[----:B------:R-:W-:-:S02]  /*113a0*/  ISETP.LT.OR P3, PT, R10, 0x6a, P3 ;  /* 0x0000006a0a00780c */ /* 0x000fc40001f61670 */
[----:B------:R-:W-:Y:S02]  /*113b0*/  ISETP.LT.OR P2, PT, R10, 0x71, P2 ;  /* 0x000000710a00780c */ /* 0x000fe40001741670 */
[----:B------:R-:W-:Y:S02]  /*113c0*/  FSEL R77, R77, -INF , !P3 ;  /* 0xff8000004d4d7808 */ /* 0x000fe40005800000 */
[----:B------:R-:W-:Y:S02]  /*113d0*/  FSEL R80, R80, -INF , !P2 ;  /* 0xff80000050507808 */ /* 0x000fe40005000000 */
[C---:B------:R-:W-:Y:S02]  /*113e0*/  ISETP.GT.AND P3, PT, R9.reuse, 0x78, P1 ;  /* 0x000000780900780c */ /* 0x040fe40000f64270 */
[----:B------:R-:W-:Y:S01]  /*113f0*/  ISETP.GT.AND P2, PT, R9, 0x79, P1 ;  /* 0x000000790900780c */ /* 0x000fe20000f44270 */
[----:B------:R-:W-:Y:S01]  /*11400*/  IMAD.IADD R9, R11, 0x1, R13 ;  /* 0x000000010b097824 */ /* 0x000fe200078e020d */
[----:B------:R-:W-:-:S02]  /*11410*/  ISETP.LT.OR P3, PT, R10, 0x79, P3 ;  /* 0x000000790a00780c */ /* 0x000fc40001f61670 */
[----:B------:R-:W-:Y:S02]  /*11420*/  ISETP.LT.OR P2, PT, R10, 0x7a, P2 ;  /* 0x0000007a0a00780c */ /* 0x000fe40001741670 */
[----:B------:R-:W-:Y:S02]  /*11430*/  FSEL R84, R84, -INF , !P3 ;  /* 0xff80000054547808 */ /* 0x000fe40005800000 */
[----:B------:R-:W-:Y:S01]  /*11440*/  FSEL R85, R85, -INF , !P2 ;  /* 0xff80000055557808 */ /* 0x000fe20005000000 */
[----:B------:R-:W-:Y:S08]  /*11450*/  @P4 BRA `(.L_x_1527) ;  /* 0x0000000000584947 */ /* 0x000ff00003800000 */
        /* <DEDUP_REMOVED lines=12> */
.L_x_1529:
[----:B------:R-:W-:-:S05]  /*11520*/  IMAD.U32 R14, RZ, RZ, UR41 ;  /* 0x00000029ff0e7e24 */ /* 0x000fca000f8e00ff */
[----:B------:R-:W-:-:S13]  /*11530*/  ISETP.NE.AND P2, PT, R14, 0x1, PT ;  /* 0x000000010e00780c */ /* 0x000fda0003f45270 */
[----:B------:R-:W0:Y:S02]  /*11540*/  @P2 LDC.64 R10, c[0x0][0x9e8] ;  /* 0x00027a00ff0a2b82 */ /* 0x000e240000000a00 */
[----:B0-----:R-:W-:-:S05]  /*11550*/  @P2 IMAD.HI.U32 R10, R13, R10, RZ ;  /* 0x0000000a0d0a2227 */ /* 0x001fca00078e00ff */
[----:B------:R-:W-:-:S07]  /*11560*/  @P2 SHF.R.U32.HI R13, RZ, R11, R10 ;  /* 0x0000000bff0d2219 */ /* 0x000fce000001160a */
.L_x_1530:
[----:B------:R-:W-:Y:S05]  /*11570*/  BSYNC B0 ;  /* 0x0000000000007941 */ /* 0x000fea0003800000 */
.L_x_1528:
[----:B------:R-:W-:-:S04]  /*11580*/  IMAD R8, R13, R14, -R8 ;  /* 0x0000000e0d087224 */ /* 0x000fc800078e0a08 */
[----:B------:R-:W-:-:S05]  /*11590*/  IMAD.IADD R8, R8, 0x1, -R142 ;  /* 0x0000000108087824 */ /* 0x000fca00078e0a8e */
[----:B------:R-:W-:Y:S02]  /*115a0*/  VIMNMX R9, R9, R8, !PT ;  /* 0x0000000809097248 */ /* 0x000fe40007fe0100 */
[----:B------:R-:W-:-:S07]  /*115b0*/  VIADDMNMX R12, R8, R14, R12, PT ;  /* 0x0000000e080c7246 */ /* 0x000fce000380010c */
.L_x_1527:
[----:B------:R-:W-:Y:S01]  /*115c0*/  FMNMX.FTZ R8, R24, R3, !PT ;  /* 0x0000000318087209 */ /* 0x000fe20007810000 */
[----:B------:R-:W-:Y:S01]  /*115d0*/  UMOV UR51, UR7 ;  /* 0x0000000700337c82 */ /* 0x000fe20008000000 */
[C---:B------:R-:W-:Y:S02]  /*115e0*/  ISETP.GT.AND P4, PT, R9.reuse, 0x1, P1 ;  /* 0x000000010900780c */ /* 0x040fe40000f84270 */
[C---:B------:R-:W-:Y:S02]  /*115f0*/  ISETP.GT.AND P2, PT, R9.reuse, 0x8, P1 ;  /* 0x000000080900780c */ /* 0x040fe40000f44270 */
[----:B------:R-:W-:Y:S02]  /*11600*/  ISETP.GT.AND P3, PT, R9, 0x9, P1 ;  /* 0x000000090900780c */ /* 0x000fe40000f64270 */
[----:B------:R-:W-:Y:S02]  /*11610*/  FMNMX.FTZ R8, R25, R8, !PT ;  /* 0x0000000819087209 */ /* 0x000fe40007810000 */
[----:B------:R-:W-:-:S02]  /*11620*/  ISETP.LT.OR P4, PT, R12, 0x2, P4 ;  /* 0x000000020c00780c */ /* 0x000fc40002781670 */
[C---:B------:R-:W-:Y:S02]  /*11630*/  ISETP.LT.OR P2, PT, R12.reuse, 0x9, P2 ;  /* 0x000000090c00780c */ /* 0x040fe40001741670 */
[----:B------:R-:W-:Y:S02]  /*11640*/  ISETP.LT.OR P3, PT, R12, 0xa, P3 ;  /* 0x0000000a0c00780c */ /* 0x000fe40001f61670 */
[----:B------:R-:W-:Y:S02]  /*11650*/  FMNMX.FTZ R8, R28, R8, !PT ;  /* 0x000000081c087209 */ /* 0x000fe40007810000 */
[----:B------:R-:W-:Y:S02]  /*11660*/  FSEL R27, R27, -INF , !P4 ;  /* 0xff8000001b1b7808 */ /* 0x000fe40006000000 */
[----:B------:R-:W-:Y:S02]  /*11670*/  FSEL R30, R30, -INF , !P2 ;  /* 0xff8000001e1e7808 */ /* 0x000fe40005000000 */
[----:B------:R-:W-:-:S02]  /*11680*/  FSEL R31, R31, -INF , !P3 ;  /* 0xff8000001f1f7808 */ /* 0x000fc40005800000 */
[----:B------:R-:W-:Y:S02]  /*11690*/  FMNMX.FTZ R8, R29, R8, !PT ;  /* 0x000000081d087209 */ /* 0x000fe40007810000 */
        /* <DEDUP_REMOVED lines=11> */
[C---:B------:R-:W-:Y:S02]  /*11750*/  ISETP.GT.AND P4, PT, R9.reuse, 0x19, P1 ;  /* 0x000000190900780c */ /* 0x040fe40000f84270 */
[C---:B------:R-:W-:Y:S02]  /*11760*/  ISETP.GT.AND P2, PT, R9.reuse, 0x20, P1 ;  /* 0x000000200900780c */ /* 0x040fe40000f44270 */
[----:B------:R-:W-:Y:S02]  /*11770*/  ISETP.GT.AND P3, PT, R9, 0x21, P1 ;  /* 0x000000210900780c */ /* 0x000fe40000f64270 */
[----:B------:R-:W-:Y:S02]  /*11780*/  FMNMX.FTZ R8, R36, R8, !PT ;  /* 0x0000000824087209 */ /* 0x000fe40007810000 */
[C---:B------:R-:W-:Y:S02]  /*11790*/  ISETP.LT.OR P4, PT, R12.reuse, 0x1a, P4 ;  /* 0x0000001a0c00780c */ /* 0x040fe40002781670 */
[----:B------:R-:W-:-:S02]  /*117a0*/  ISETP.LT.OR P2, PT, R12, 0x21, P2 ;  /* 0x000000210c00780c */ /* 0x000fc40001741670 */
[----:B------:R-:W-:Y:S02]  /*117b0*/  ISETP.LT.OR P3, PT, R12, 0x22, P3 ;  /* 0x000000220c00780c */ /* 0x000fe40001f61670 */
[----:B------:R-:W-:Y:S02]  /*117c0*/  FMNMX.FTZ R8, R37, R8, !PT ;  /* 0x0000000825087209 */ /* 0x000fe40007810000 */
[----:B------:R-:W-:Y:S02]  /*117d0*/  FSEL R39, R39, -INF , !P4 ;  /* 0xff80000027277808 */ /* 0x000fe40006000000 */
[----:B------:R-:W-:Y:S02]  /*117e0*/  FSEL R42, R42, -INF , !P2 ;  /* 0xff8000002a2a7808 */ /* 0x000fe40005000000 */
[----:B------:R-:W-:Y:S02]  /*117f0*/  FSEL R43, R43, -INF , !P3 ;  /* 0xff8000002b2b7808 */ /* 0x000fe40005800000 */
[----:B------:R-:W-:-:S02]  /*11800*/  ISETP.GT.AND P4, PT, R9, 0x28, P1 ;  /* 0x000000280900780c */ /* 0x000fc40000f84270 */
[C---:B------:R-:W-:Y:S02]  /*11810*/  ISETP.GT.AND P2, PT, R9.reuse, 0x29, P1 ;  /* 0x000000290900780c */ /* 0x040fe40000f44270 */
[----:B------:R-:W-:Y:S02]  /*11820*/  ISETP.GT.AND P3, PT, R9, 0x30, P1 ;  /* 0x000000300900780c */ /* 0x000fe40000f64270 */
[----:B------:R-:W-:Y:S02]  /*11830*/  FMNMX.FTZ R8, R40, R8, !PT ;  /* 0x0000000828087209 */ /* 0x000fe40007810000 */
[C---:B------:R-:W-:Y:S02]  /*11840*/  ISETP.LT.OR P4, PT, R12.reuse, 0x29, P4 ;  /* 0x000000290c00780c */ /* 0x040fe40002781670 */
[C---:B------:R-:W-:Y:S02]  /*11850*/  ISETP.LT.OR P2, PT, R12.reuse, 0x2a, P2 ;  /* 0x0000002a0c00780c */ /* 0x040fe40001741670 */
[----:B------:R-:W-:-:S02]  /*11860*/  ISETP.LT.OR P3, PT, R12, 0x31, P3 ;  /* 0x000000310c00780c */ /* 0x000fc40001f61670 */
[----:B------:R-:W-:Y:S02]  /*11870*/  FMNMX.FTZ R8, R41, R8, !PT ;  /* 0x0000000829087209 */ /* 0x000fe40007810000 */
[----:B------:R-:W-:Y:S02]  /*11880*/  FSEL R46, R46, -INF , !P4 ;  /* 0xff8000002e2e7808 */ /* 0x000fe40006000000 */
[----:B------:R-:W-:Y:S02]  /*11890*/  FSEL R47, R47, -INF , !P2 ;  /* 0xff8000002f2f7808 */ /* 0x000fe40005000000 */
[----:B------:R-:W-:Y:S02]  /*118a0*/  FSEL R50, R50, -INF , !P3 ;  /* 0xff80000032327808 */ /* 0x000fe40005800000 */
[C---:B------:R-:W-:Y:S02]  /*118b0*/  ISETP.GT.AND P4, PT, R9.reuse, 0x31, P1 ;  /* 0x000000310900780c */ /* 0x040fe40000f84270 */
[----:B------:R-:W-:-:S02]  /*118c0*/  ISETP.GT.AND P2, PT, R9, 0x38, P1 ;  /* 0x000000380900780c */ /* 0x000fc40000f44270 */
[----:B------:R-:W-:Y:S02]  /*118d0*/  ISETP.GT.AND P3, PT, R9, 0x39, P1 ;  /* 0x000000390900780c */ /* 0x000fe40000f64270 */
[----:B------:R-:W-:Y:S02]  /*118e0*/  FMNMX.FTZ R8, R44, R8, !PT ;  /* 0x000000082c087209 */ /* 0x000fe40007810000 */
[C---:B------:R-:W-:Y:S02]  /*118f0*/  ISETP.LT.OR P4, PT, R12.reuse, 0x32, P4 ;  /* 0x000000320c00780c */ /* 0x040fe40002781670 */
[C---:B------:R-:W-:Y:S02]  /*11900*/  ISETP.LT.OR P2, PT, R12.reuse, 0x39, P2 ;  /* 0x000000390c00780c */ /* 0x040fe40001741670 */
[----:B------:R-:W-:Y:S02]  /*11910*/  ISETP.LT.OR P3, PT, R12, 0x3a, P3 ;  /* 0x0000003a0c00780c */ /* 0x000fe40001f61670 */
[----:B------:R-:W-:-:S02]  /*11920*/  FMNMX.FTZ R8, R45, R8, !PT ;  /* 0x000000082d087209 */ /* 0x000fc40007810000 */
[----:B------:R-:W-:Y:S02]  /*11930*/  FSEL R51, R51, -INF , !P4 ;  /* 0xff80000033337808 */ /* 0x000fe40006000000 */
[----:B------:R-:W-:Y:S02]  /*11940*/  FSEL R54, R54, -INF , !P2 ;  /* 0xff80000036367808 */ /* 0x000fe40005000000 */
[----:B------:R-:W-:Y:S02]  /*11950*/  FSEL R55, R55, -INF , !P3 ;  /* 0xff80000037377808 */ /* 0x000fe40005800000 */
[----:B------:R-:W-:Y:S02]  /*11960*/  FMNMX.FTZ R8, R48, R8, !PT ;  /* 0x0000000830087209 */ /* 0x000fe40007810000 */
[----:B------:R-:W-:Y:S02]  /*11970*/  LOP3.LUT R16, R16, 0xdfffffff, RZ, 0xc0, !PT ;  /* 0xdfffffff10107812 */ /* 0x000fe400078ec0ff */
[----:B------:R-:W-:-:S02]  /*11980*/  ISETP.GT.AND P4, PT, R9, 0x40, P1 ;  /* 0x000000400900780c */ /* 0x000fc40000f84270 */
[C---:B------:R-:W-:Y:S02]  /*11990*/  ISETP.GT.AND P2, PT, R9.reuse, 0x41, P1 ;  /* 0x000000410900780c */ /* 0x040fe40000f44270 */
[----:B------:R-:W-:Y:S02]  /*119a0*/  ISETP.GT.AND P3, PT, R9, 0x48, P1 ;  /* 0x000000480900780c */ /* 0x000fe40000f64270 */
[----:B------:R-:W-:Y:S02]  /*119b0*/  FMNMX.FTZ R8, R49, R8, !PT ;  /* 0x0000000831087209 */ /* 0x000fe40007810000 */
[----:B------:R-:W-:Y:S02]  /*119c0*/  @P0 LOP3.LUT R16, R16, 0x20000000, RZ, 0xfc, !PT ;  /* 0x2000000010100812 */ /* 0x000fe400078efcff */
[C---:B------:R-:W-:Y:S02]  /*119d0*/  ISETP.LT.OR P4, PT, R12.reuse, 0x41, P4 ;  /* 0x000000410c00780c */ /* 0x040fe40002781670 */
[----:B------:R-:W-:-:S02]  /*119e0*/  ISETP.LT.OR P2, PT, R12, 0x42, P2 ;  /* 0x000000420c00780c */ /* 0x000fc40001741670 */
[----:B------:R-:W-:Y:S02]  /*119f0*/  ISETP.LT.OR P3, PT, R12, 0x49, P3 ;  /* 0x000000490c00780c */ /* 0x000fe40001f61670 */
[----:B------:R-:W-:Y:S02]  /*11a00*/  ISETP.GT.AND P0, PT, R9, 0x61, P1 ;  /* 0x000000610900780c */ /* 0x000fe40000f04270 */
        /* <DEDUP_REMOVED lines=11> */
[----:B------:R-:W-:Y:S02]  /*11ac0*/  LOP3.LUT R16, R16, 0x7fffffff, RZ, 0xc0, !PT ;  /* 0x7fffffff10107812 */ /* 0x000fe400078ec0ff */
[----:B------:R-:W-:Y:S02]  /*11ad0*/  FMNMX.FTZ R8, R56, R8, !PT ;  /* 0x0000000838087209 */ /* 0x000fe40007810000 */
[----:B------:R-:W-:Y:S02]  /*11ae0*/  FSEL R63, R63, -INF , !P4 ;  /* 0xff8000003f3f7808 */ /* 0x000fe40006000000 */
[----:B------:R-:W-:Y:S02]  /*11af0*/  FSEL R66, R66, -INF , !P2 ;  /* 0xff80000042427808 */ /* 0x000fe40005000000 */
[----:B------:R-:W-:-:S02]  /*11b00*/  FSEL R67, R67, -INF , !P3 ;  /* 0xff80000043437808 */ /* 0x000fc40005800000 */
[C---:B------:R-:W-:Y:S02]  /*11b10*/  ISETP.GT.AND P4, PT, R9.reuse, 0x58, P1 ;  /* 0x000000580900780c */ /* 0x040fe40000f84270 */
[C---:B------:R-:W-:Y:S02]  /*11b20*/  ISETP.GT.AND P2, PT, R9.reuse, 0x59, P1 ;  /* 0x000000590900780c */ /* 0x040fe40000f44270 */
[C---:B------:R-:W-:Y:S02]  /*11b30*/  ISETP.GT.AND P3, PT, R9.reuse, 0x60, P1 ;  /* 0x000000600900780c */ /* 0x040fe40000f64270 */
[----:B------:R-:W-:Y:S02]  /*11b40*/  @P0 LOP3.LUT R16, R16, 0x80000000, RZ, 0xfc, !PT ;  /* 0x8000000010100812 */ /* 0x000fe400078efcff */
[----:B------:R-:W-:Y:S02]  /*11b50*/  ISETP.GT.AND P0, PT, R9, RZ, P1 ;  /* 0x000000ff0900720c */ /* 0x000fe40000f04270 */
[----:B------:R-:W-:-:S02]  /*11b60*/  FMNMX.FTZ R8, R57, R8, !PT ;  /* 0x0000000839087209 */ /* 0x000fc40007810000 */
[C---:B------:R-:W-:Y:S02]  /*11b70*/  ISETP.LT.OR P4, PT, R12.reuse, 0x59, P4 ;  /* 0x000000590c00780c */ /* 0x040fe40002781670 */
[C---:B------:R-:W-:Y:S02]  /*11b80*/  ISETP.LT.OR P2, PT, R12.reuse, 0x5a, P2 ;  /* 0x0000005a0c00780c */ /* 0x040fe40001741670 */
[----:B------:R-:W-:Y:S02]  /*11b90*/  ISETP.LT.OR P3, PT, R12, 0x61, P3 ;  /* 0x000000610c00780c */ /* 0x000fe40001f61670 */
[----:B------:R-:W-:Y:S02]  /*11ba0*/  FMNMX.FTZ R8, R60, R8, !PT ;  /* 0x000000083c087209 */ /* 0x000fe40007810000 */
        /* <DEDUP_REMOVED lines=9> */
[----:B------:R-:W-:Y:S02]  /*11c40*/  LOP3.LUT R16, R16, 0xfffffff7, RZ, 0xc0, !PT ;  /* 0xfffffff710107812 */ /* 0x000fe400078ec0ff */
[----:B------:R-:W-:Y:S02]  /*11c50*/  ISETP.GT.AND P1, PT, R9, 0x79, P1 ;  /* 0x000000790900780c */ /* 0x000fe40000f24270 */
[----:B------:R-:W-:Y:S02]  /*11c60*/  FMNMX.FTZ R8, R64, R8, !PT ;  /* 0x0000000840087209 */ /* 0x000fe40007810000 */
[----:B------:R-:W-:Y:S02]  /*11c70*/  @P0 LOP3.LUT R16, R16, 0x8, RZ, 0xfc, !PT ;  /* 0x0000000810100812 */ /* 0x000fe400078efcff */
[----:B------:R-:W-:-:S02]  /*11c80*/  FMNMX.FTZ R8, R65, R8, !PT ;  /* 0x0000000841087209 */ /* 0x000fc40007810000 */
[C---:B------:R-:W-:Y:S02]  /*11c90*/  LOP3.LUT P0, RZ, R16.reuse, 0x80000000, RZ, 0xc0, !PT ;  /* 0x8000000010ff7812 */ /* 0x040fe4000780c0ff */
[----:B------:R-:W-:Y:S02]  /*11ca0*/  LOP3.LUT R16, R16, 0xfffffffd, RZ, 0xc0, !PT ;  /* 0xfffffffd10107812 */ /* 0x000fe400078ec0ff */
[----:B------:R-:W-:Y:S02]  /*11cb0*/  FMNMX.FTZ R8, R68, R8, !PT ;  /* 0x0000000844087209 */ /* 0x000fe40007810000 */
[----:B------:R-:W-:Y:S02]  /*11cc0*/  @P1 LOP3.LUT R16, R16, 0x2, RZ, 0xfc, !PT ;  /* 0x0000000210101812 */ /* 0x000fe400078efcff */
[----:B------:R-:W-:Y:S02]  /*11cd0*/  FMNMX.FTZ R8, R69, R8, !PT ;  /* 0x0000000845087209 */ /* 0x000fe40007810000 */
[----:B------:R-:W-:-:S02]  /*11ce0*/  LOP3.LUT P1, RZ, R16, 0x8, RZ, 0xc0, !PT ;  /* 0x0000000810ff7812 */ /* 0x000fc4000782c0ff */
[----:B------:R-:W-:Y:S02]  /*11cf0*/  FMNMX.FTZ R8, R72, R8, !PT ;  /* 0x0000000848087209 */ /* 0x000fe40007810000 */
[----:B------:R-:W-:Y:S02]  /*11d00*/  ISETP.LT.OR P1, PT, R12, 0x1, P1 ;  /* 0x000000010c00780c */ /* 0x000fe40000f21670 */
[----:B------:R-:W-:Y:S02]  /*11d10*/  FMNMX.FTZ R8, R73, R8, !PT ;  /* 0x0000000849087209 */ /* 0x000fe40007810000 */
[----:B------:R-:W-:Y:S02]  /*11d20*/  FSEL R26, R26, -INF , !P1 ;  /* 0xff8000001a1a7808 */ /* 0x000fe40004800000 */
        /* <DEDUP_REMOVED lines=12> */
[----:B------:R-:W-:Y:S01]  /*11df0*/  ISETP.LT.OR P0, PT, R12, 0x62, P0 ;  /* 0x000000620c00780c */ /* 0x000fe20000701670 */
[----:B------:R-:W0:Y:S01]  /*11e00*/  SHFL.BFLY PT, R9, R8, 0x2, 0x1f ;  /* 0x0c401f0008097f89 */ /* 0x000e2200000e0000 */
[----:B------:R-:W-:-:S02]  /*11e10*/  FMNMX.FTZ R10, R38, R10, !PT ;  /* 0x0000000a260a7209 */ /* 0x000fc40007810000 */
[----:B------:R-:W-:Y:S02]  /*11e20*/  LOP3.LUT R16, R16, 0xffffffef, RZ, 0xc0, !PT ;  /* 0xffffffef10107812 */ /* 0x000fe400078ec0ff */
[----:B------:R-:W-:Y:S02]  /*11e30*/  FMNMX.FTZ R10, R39, R10, !PT ;  /* 0x0000000a270a7209 */ /* 0x000fe40007810000 */
[----:B------:R-:W-:Y:S02]  /*11e40*/  ISETP.LT.OR P4, PT, R12, 0x71, P4 ;  /* 0x000000710c00780c */ /* 0x000fe40002781670 */
[----:B------:R-:W-:Y:S02]  /*11e50*/  FMNMX.FTZ R10, R42, R10, !PT ;  /* 0x0000000a2a0a7209 */ /* 0x000fe40007810000 */
[----:B------:R-:W-:Y:S02]  /*11e60*/  ISETP.LT.OR P5, PT, R12, 0x72, P5 ;  /* 0x000000720c00780c */ /* 0x000fe40002fa1670 */
[----:B------:R-:W-:-:S02]  /*11e70*/  FMNMX.FTZ R10, R43, R10, !PT ;  /* 0x0000000a2b0a7209 */ /* 0x000fc40007810000 */
[----:B------:R-:W-:Y:S02]  /*11e80*/  @P0 LOP3.LUT R16, R16, 0x10, RZ, 0xfc, !PT ;  /* 0x0000001010100812 */ /* 0x000fe400078efcff */
[----:B------:R-:W-:Y:S02]  /*11e90*/  FMNMX.FTZ R10, R46, R10, !PT ;  /* 0x0000000a2e0a7209 */ /* 0x000fe40007810000 */
[----:B------:R-:W-:Y:S02]  /*11ea0*/  ISETP.LT.OR P0, PT, R12, 0x69, P2 ;  /* 0x000000690c00780c */ /* 0x000fe40001701670 */
[----:B------:R-:W-:Y:S02]  /*11eb0*/  FMNMX.FTZ R10, R47, R10, !PT ;  /* 0x0000000a2f0a7209 */ /* 0x000fe40007810000 */
[----:B------:R-:W-:Y:S02]  /*11ec0*/  LOP3.LUT P2, RZ, R16, 0x2, RZ, 0xc0, !PT ;  /* 0x0000000210ff7812 */ /* 0x000fe4000784c0ff */
[----:B0-----:R-:W-:-:S02]  /*11ed0*/  FMNMX.FTZ R8, R8, R9, !PT ;  /* 0x0000000908087209 */ /* 0x001fc40007810000 */
[----:B------:R-:W-:Y:S02]  /*11ee0*/  FMNMX.FTZ R10, R50, R10, !PT ;  /* 0x0000000a320a7209 */ /* 0x000fe40007810000 */
[----:B------:R-:W-:Y:S01]  /*11ef0*/  LOP3.LUT R16, R16, 0xfffffffb, RZ, 0xc0, !PT ;  /* 0xfffffffb10107812 */ /* 0x000fe200078ec0ff */
[----:B------:R-:W0:Y:S01]  /*11f00*/  SHFL.BFLY PT, R9, R8, 0x1, 0x1f ;  /* 0x0c201f0008097f89 */ /* 0x000e2200000e0000 */
[----:B------:R-:W-:Y:S02]  /*11f10*/  FMNMX.FTZ R10, R51, R10, !PT ;  /* 0x0000000a330a7209 */ /* 0x000fe40007810000 */
[----:B------:R-:W-:Y:S02]  /*11f20*/  @P0 LOP3.LUT R16, R16, 0x4, RZ, 0xfc, !PT ;  /* 0x0000000410100812 */ /* 0x000fe400078efcff */
[----:B------:R-:W-:Y:S02]  /*11f30*/  FMNMX.FTZ R10, R54, R10, !PT ;  /* 0x0000000a360a7209 */ /* 0x000fe40007810000 */
[----:B------:R-:W-:-:S02]  /*11f40*/  ISETP.LT.OR P0, PT, R12, 0x6a, P3 ;  /* 0x0000006a0c00780c */ /* 0x000fc40001f01670 */
[----:B------:R-:W-:Y:S02]  /*11f50*/  FMNMX.FTZ R10, R55, R10, !PT ;  /* 0x0000000a370a7209 */ /* 0x000fe40007810000 */
[----:B------:R-:W-:Y:S02]  /*11f60*/  LOP3.LUT R16, R16, 0xbfffffff, RZ, 0xc0, !PT ;  /* 0xbfffffff10107812 */ /* 0x000fe400078ec0ff */
[----:B------:R-:W-:Y:S02]  /*11f70*/  FMNMX.FTZ R10, R58, R10, !PT ;  /* 0x0000000a3a0a7209 */ /* 0x000fe40007810000 */
[----:B------:R-:W-:Y:S02]  /*11f80*/  FSEL R82, R82, -INF , !P4 ;  /* 0xff80000052527808 */ /* 0x000fe40006000000 */
[----:B------:R-:W-:Y:S02]  /*11f90*/  FMNMX.FTZ R10, R59, R10, !PT ;  /* 0x0000000a3b0a7209 */ /* 0x000fe40007810000 */
[----:B------:R-:W-:-:S02]  /*11fa0*/  ISETP.LT.OR P6, PT, R12, 0x79, P6 ;  /* 0x000000790c00780c */ /* 0x000fc400037c1670 */
[----:B------:R-:W-:Y:S02]  /*11fb0*/  FMNMX.FTZ R10, R62, R10, !PT ;  /* 0x0000000a3e0a7209 */ /* 0x000fe40007810000 */
[----:B------:R-:W-:Y:S02]  /*11fc0*/  @P0 LOP3.LUT R16, R16, 0x40000000, RZ, 0xfc, !PT ;  /* 0x4000000010100812 */ /* 0x000fe400078efcff */
[----:B0-----:R-:W-:Y:S02]  /*11fd0*/  FMNMX.FTZ R8, R8, R9, !PT ;  /* 0x0000000908087209 */ /* 0x001fe40007810000 */
[----:B------:R-:W-:Y:S02]  /*11fe0*/  FMNMX.FTZ R10, R63, R10, !PT ;  /* 0x0000000a3f0a7209 */ /* 0x000fe40007810000 */
[----:B------:R-:W-:Y:S02]  /*11ff0*/  FSETP.NEU.FTZ.AND P3, PT, R8, -INF , PT ;  /* 0xff8000000800780b */ /* 0x000fe40003f7d000 */
[----:B------:R-:W-:-:S02]  /*12000*/  FMNMX.FTZ R10, R66, R10, !PT ;  /* 0x0000000a420a7209 */ /* 0x000fc40007810000 */
[----:B------:R-:W-:Y:S02]  /*12010*/  FSEL R9, R8, RZ, P3 ;  /* 0x000000ff08097208 */ /* 0x000fe40001800000 */
[----:B------:R-:W-:Y:S02]  /*12020*/  FMNMX.FTZ R10, R67, R10, !PT ;  /* 0x0000000a430a7209 */ /* 0x000fe40007810000 */
[----:B------:R-:W-:Y:S01]  /*12030*/  LOP3.LUT P0, RZ, R16, 0x10, RZ, 0xc0, !PT ;  /* 0x0000001010ff7812 */ /* 0x000fe2000780c0ff */
[----:B------:R-:W-:Y:S01]  /*12040*/  FADD.FTZ R3, -R9, R3 ;  /* 0x0000000309037221 */ /* 0x000fe20000010100 */
[----:B------:R-:W-:Y:S01]  /*12050*/  FMNMX.FTZ R10, R70, R10, !PT ;  /* 0x0000000a460a7209 */ /* 0x000fe20007810000 */
[----:B------:R-:W-:Y:S01]  /*12060*/  FMUL.FTZ R9, R8, UR51 ;  /* 0x0000003308097c20 */ /* 0x000fe20008410000 */
[----:B------:R-:W-:Y:S02]  /*12070*/  FSEL R75, R75, -INF , !P0 ;  /* 0xff8000004b4b7808 */ /* 0x000fe40004000000 */
[----:B------:R-:W-:-:S02]  /*12080*/  FMNMX.FTZ R10, R71, R10, !PT ;  /* 0x0000000a470a7209 */ /* 0x000fc40007810000 */
[----:B------:R-:W-:Y:S02]  /*12090*/  FSEL R9, R9, RZ, P3 ;  /* 0x000000ff09097208 */ /* 0x000fe40001800000 */
[----:B------:R-:W-:Y:S02]  /*120a0*/  LOP3.LUT P3, RZ, R16, 0x4, RZ, 0xc0, !PT ;  /* 0x0000000410ff7812 */ /* 0x000fe4000786c0ff */
[----:B------:R-:W-:Y:S01]  /*120b0*/  FMNMX.FTZ R10, R74, R10, !PT ;  /* 0x0000000a4a0a7209 */ /* 0x000fe20007810000 */
[--C-:B------:R-:W-:Y:S01]  /*120c0*/  FFMA.FTZ R24, R24, UR51, -R9.reuse ;  /* 0x0000003318187c23 */ /* 0x100fe20008010809 */
[----:B------:R-:W-:Y:S01]  /*120d0*/  LOP3.LUT P0, RZ, R16, 0x40000000, RZ, 0xc0, !PT ;  /* 0x4000000010ff7812 */ /* 0x000fe2000780c0ff */
[--C-:B------:R-:W-:Y:S01]  /*120e0*/  FFMA.FTZ R25, R25, UR51, -R9.reuse ;  /* 0x0000003319197c23 */ /* 0x100fe20008010809 */
[----:B------:R-:W-:Y:S01]  /*120f0*/  FSEL R78, R78, -INF , !P3 ;  /* 0xff8000004e4e7808 */ /* 0x000fe20005800000 */
[--C-:B------:R-:W-:Y:S01]  /*12100*/  FFMA.FTZ R28, R28, UR51, -R9.reuse ;  /* 0x000000331c1c7c23 */ /* 0x100fe20008010809 */
[----:B------:R-:W-:Y:S01]  /*12110*/  FMNMX.FTZ R10, R75, R10, !PT ;  /* 0x0000000a4b0a7209 */ /* 0x000fe20007810000 */
[----:B------:R-:W-:Y:S01]  /*12120*/  MUFU.EX2 R24, R24 ;  /* 0x0000001800187308 */ /* 0x000fe20000000800 */
[----:B------:R-:W-:Y:S01]  /*12130*/  FSEL R79, R79, -INF , !P0 ;  /* 0xff8000004f4f7808 */ /* 0x000fe20004000000 */
        /* <DEDUP_REMOVED lines=8> */
[----:B------:R-:W-:Y:S01]  /*121c0*/  FMUL.FTZ R12, R3, UR51 ;  /* 0x00000033030c7c20 */ /* 0x000fe20008410000 */
[----:B------:R-:W-:Y:S01]  /*121d0*/  FMNMX.FTZ R10, R82, R10, !PT ;  /* 0x0000000a520a7209 */ /* 0x000fe20007810000 */
        /* <DEDUP_REMOVED lines=15> */
[--C-:B------:R-:W-:Y:S01]  /*122d0*/  FFMA.FTZ R52, R52, UR51, -R9.reuse ;  /* 0x0000003334347c23 */ /* 0x100fe20008010809 */
[----:B------:R-:W0:Y:S01]  /*122e0*/  SHFL.BFLY PT, R11, R10, 0x2, 0x1f ;  /* 0x0c401f000a0b7f89 */ /* 0x000e2200000e0000 */
        /* <DEDUP_REMOVED lines=20> */
[----:B------:R-:W-:-:S02]  /*12430*/  LOP3.LUT P0, RZ, R16, 0x20000000, RZ, 0xc0, !PT ;  /* 0x2000000010ff7812 */ /* 0x000fc4000780c0ff */
[----:B0-----:R-:W-:-:S05]  /*12440*/  FMNMX.FTZ R10, R10, R11, !PT ;  /* 0x0000000b0a0a7209 */ /* 0x001fca0007810000 */
        /* <DEDUP_REMOVED lines=165> */
.L_x_1531:
[----:B------:R-:W2:Y:S04]  /*12ea0*/  LDL R38, [R1+0x3c] ;  /* 0x00003c0001267983 */ /* 0x000ea80000100800 */
[----:B------:R-:W3:Y:S01]  /*12eb0*/  LDL R30, [R1+0x40] ;  /* 0x00004000011e7983 */ /* 0x000ee20000100800 */
[----:B------:R-:W-:Y:S01]  /*12ec0*/  F2FP.BF16.F32.PACK_AB R80, R81, R80 ;  /* 0x000000505150723e */ /* 0x000fe200000010ff */
[----:B------:R-:W-:Y:S01]  /*12ed0*/  IMAD R17, R17, 0x8, R2 ;  /* 0x0000000811117824 */ /* 0x000fe200078e0202 */
[----:B------:R-:W-:Y:S01]  /*12ee0*/  F2FP.BF16.F32.PACK_AB R81, R83, R82 ;  /* 0x000000525351723e */ /* 0x000fe200000010ff */
[----:B------:R-:W-:Y:S01]  /*12ef0*/  IMAD.U32 R23, RZ, RZ, UR38 ;  /* 0x00000026ff177e24 */ /* 0x000fe2000f8e00ff */
[----:B------:R-:W-:Y:S01]  /*12f00*/  F2FP.BF16.F32.PACK_AB R82, R9, R84 ;  /* 0x000000540952723e */ /* 0x000fe200000010ff */
[----:B------:R-:W-:Y:S01]  /*12f10*/  VIADD R17, R17, 0x2d860 ;  /* 0x0002d86011117836 */ /* 0x000fe20000000000 */
[----:B------:R-:W4:Y:S01]  /*12f20*/  LDL R9, [R1+0xc] ;  /* 0x00000c0001097983 */ /* 0x000f220000100800 */
[----:B------:R-:W-:-:S02]  /*12f30*/  F2FP.BF16.F32.PACK_AB R24, R25, R24 ;  /* 0x000000181918723e */ /* 0x000fc400000010ff */
[----:B------:R-:W-:Y:S02]  /*12f40*/  F2FP.BF16.F32.PACK_AB R25, R14, R26 ;  /* 0x0000001a0e19723e */ /* 0x000fe400000010ff */
[----:B------:R-:W-:Y:S02]  /*12f50*/  F2FP.BF16.F32.PACK_AB R32, R33, R32 ;  /* 0x000000202120723e */ /* 0x000fe400000010ff */
[----:B------:R-:W-:Y:S02]  /*12f60*/  PRMT R17, R23, 0x654, R17 ;  /* 0x0000065417117816 */ /* 0x000fe40000000011 */
[----:B------:R-:W-:Y:S02]  /*12f70*/  F2FP.BF16.F32.PACK_AB R26, R29, R28 ;  /* 0x0000001c1d1a723e */ /* 0x000fe400000010ff */
[----:B------:R-:W-:Y:S01]  /*12f80*/  F2FP.BF16.F32.PACK_AB R27, R31, R27 ;  /* 0x0000001b1f1b723e */ /* 0x000fe200000010ff */
[----:B------:R0:W-:Y:S01]  /*12f90*/  SYNCS.ARRIVE.TRANS64.RED.A1T0 RZ, [R17+URZ], RZ ;  /* 0x000000ff11ff79a7 */ /* 0x0001e2000810043f */
[----:B------:R-:W-:-:S02]  /*12fa0*/  F2FP.BF16.F32.PACK_AB R33, R13, R34 ;  /* 0x000000220d21723e */ /* 0x000fc400000010ff */
[----:B------:R-:W-:Y:S01]  /*12fb0*/  F2FP.BF16.F32.PACK_AB R40, R41, R40 ;  /* 0x000000282928723e */ /* 0x000fe200000010ff */
[----:B------:R1:W-:Y:S01]  /*12fc0*/  STSM.16.M88.4 [R144+0x21800], R24 ;  /* 0x0218001890007844 */ /* 0x0003e20000000200 */
        /* <DEDUP_REMOVED lines=72> */
[----:B------:R-:W-:Y:S02]  /*13450*/  IMAD.MOV.U32 R23, RZ, RZ, R7 ;  /* 0x000000ffff177224 */ /* 0x000fe400078e0007 */
[----:B0-----:R-:W-:Y:S01]  /*13460*/  IMAD.MOV.U32 R17, RZ, RZ, R6 ;  /* 0x000000ffff117224 */ /* 0x001fe200078e0006 */
[----:B--2---:R1:W-:Y:S04]  /*13470*/  STSM.16.M88.4 [R38], R32 ;  /* 0x0000002026007844 */ /* 0x0043e80000000200 */
[----:B------:R1:W-:Y:S04]  /*13480*/  STSM.16.M88.4 [R146], R40 ;  /* 0x0000002892007844 */ /* 0x0003e80000000200 */
[----:B------:R1:W-:Y:S04]  /*13490*/  STSM.16.M88.4 [R145], R48 ;  /* 0x0000003091007844 */ /* 0x0003e80000000200 */
[----:B------:R1:W-:Y:S04]  /*134a0*/  STSM.16.M88.4 [R144+0x27800], R56 ;  /* 0x0278003890007844 */ /* 0x0003e80000000200 */
[----:B---3--:R1:W-:Y:S04]  /*134b0*/  STSM.16.M88.4 [R30], R64 ;  /* 0x000000401e007844 */ /* 0x0083e80000000200 */
[----:B------:R1:W-:Y:S04]  /*134c0*/  STSM.16.M88.4 [R146+0x6000], R72 ;  /* 0x0060004892007844 */ /* 0x0003e80000000200 */
[----:B------:R1:W-:Y:S01]  /*134d0*/  STSM.16.M88.4 [R145+0x6000], R80 ;  /* 0x0060005091007844 */ /* 0x0003e20000000200 */
[----:B------:R-:W-:Y:S01]  /*134e0*/  @!PT LDS RZ, [RZ] ;  /* 0x00000000fffff984 */ /* 0x000fe20000000800 */
[----:B------:R-:W-:Y:S01]  /*134f0*/  @!PT LDS RZ, [RZ] ;  /* 0x00000000fffff984 */ /* 0x000fe20000000800 */
[----:B------:R-:W-:Y:S01]  /*13500*/  @!PT LDS RZ, [RZ] ;  /* 0x00000000fffff984 */ /* 0x000fe20000000800 */
[----:B------:R-:W-:Y:S01]  /*13510*/  @!PT LDS RZ, [RZ] ;  /* 0x00000000fffff984 */ /* 0x000fe20000000800 */
[----:B------:R0:W-:Y:S06]  /*13520*/  MEMBAR.ALL.CTA ;  /* 0x0000000000007992 */ /* 0x0001ec0000008000 */
[----:B0-----:R-:W0:Y:S01]  /*13530*/  FENCE.VIEW.ASYNC.S ;  /* 0x00000000000073c6 */ /* 0x001e220000000000 */
[C---:B----4-:R-:W-:Y:S01]  /*13540*/  ISETP.GT.AND P1, PT, R4.reuse, R9, PT ;  /* 0x000000090400720c */ /* 0x050fe20003f24270 */
[----:B------:R-:W-:Y:S01]  /*13550*/  VIADD R4, R4, 0xffffffff ;  /* 0xffffffff04047836 */ /* 0x000fe20000000000 */
[----:B0-----:R-:W-:-:S11]  /*13560*/  NOP ;  /* 0x0000000000007918 */ /* 0x001fd60000000000 */
[----:B-1----:R-:W-:Y:S05]  /*13570*/  @P1 BRA `(.L_x_1532) ;  /* 0xffffffc800a01947 */ /* 0x002fea000383ffff */
[----:B------:R-:W-:Y:S02]  /*13580*/  IMAD.MOV.U32 R0, RZ, RZ, R10 ;  /* 0x000000ffff007224 */ /* 0x000fe400078e000a */
[----:B------:R-:W-:Y:S02]  /*13590*/  IMAD.MOV.U32 R3, RZ, RZ, R8 ;  /* 0x000000ffff037224 */ /* 0x000fe400078e0008 */
[----:B------:R-:W-:Y:S02]  /*135a0*/  IMAD.MOV.U32 R17, RZ, RZ, R6 ;  /* 0x000000ffff117224 */ /* 0x000fe400078e0006 */
[----:B------:R-:W-:-:S07]  /*135b0*/  IMAD.MOV.U32 R23, RZ, RZ, R7 ;  /* 0x000000ffff177224 */ /* 0x000fce00078e0007 */
.L_x_1512:
[----:B------:R-:W2:Y:S01]  /*135c0*/  LDL R6, [R1+0x30] ;  /* 0x0000300001067983 */ /* 0x000ea20000100800 */
[----:B------:R-:W0:Y:S01]  /*135d0*/  LDC R7, c[0x0][0x448] ;  /* 0x00011200ff077b82 */ /* 0x000e220000000800 */
[----:B------:R-:W-:Y:S02]  /*135e0*/  LOP3.LUT R16, R16, 0xfffffffb, RZ, 0xc0, !PT ;  /* 0xfffffffb10107812 */ /* 0x000fe400078ec0ff */
[----:B------:R-:W-:-:S05]  /*135f0*/  IADD3 R9, R143, 0x1, -R140 ;  /* 0x000000018f097810 */ /* 0x000fca0007ffe88c */
[----:B------:R-:W1:Y:S01]  /*13600*/  LDC R10, c[0x0][0x9e4] ;  /* 0x00027900ff0a7b82 */ /* 0x000e620000000800 */
[----:B0-----:R-:W-:-:S13]  /*13610*/  ISETP.NE.AND P1, PT, R7, 0x1, PT ;  /* 0x000000010700780c */ /* 0x001fda0003f25270 */
[----:B------:R-:W0:Y:S01]  /*13620*/  @P1 LDC R7, c[0x0][0x44c] ;  /* 0x00011300ff071b82 */ /* 0x000e220000000800 */
[----:B------:R-:W-:-:S04]  /*13630*/  @P1 LOP3.LUT R16, R16, 0x4, RZ, 0xfc, !PT ;  /* 0x0000000410101812 */ /* 0x000fc800078efcff */
[----:B------:R-:W-:-:S03]  /*13640*/  LOP3.LUT R16, R16, 0xfffffff7, RZ, 0xc0, !PT ;  /* 0xfffffff710107812 */ /* 0x000fc600078ec0ff */
[----:B------:R-:W3:Y:S01]  /*13650*/  @P1 LDC R8, c[0x0][0x450] ;  /* 0x00011400ff081b82 */ /* 0x000ee20000000800 */
[----:B--2---:R-:W-:-:S04]  /*13660*/  VIADD R6, R6, 0xbf ;  /* 0x000000bf06067836 */ /* 0x004fc80000000000 */
[----:B0-----:R-:W-:-:S05]  /*13670*/  @P1 IMAD.HI.U32 R7, R6, R7, RZ ;  /* 0x0000000706071227 */ /* 0x001fca00078e00ff */
[----:B---3--:R-:W-:Y:S02]  /*13680*/  @P1 SHF.R.U32.HI R6, RZ, R8, R7 ;  /* 0x00000008ff061219 */ /* 0x008fe40000011607 */
[----:B-1----:R-:W-:-:S03]  /*13690*/  ISETP.GE.AND P1, PT, R10, 0x1, PT ;  /* 0x000000010a00780c */ /* 0x002fc60003f26270 */
[----:B------:R-:W-:-:S04]  /*136a0*/  IMAD.IADD R6, R9, 0x1, R6 ;  /* 0x0000000109067824 */ /* 0x000fc800078e0206 */
[----:B------:R-:W-:-:S06]  /*136b0*/  VIADD R8, R6, -UR50 ;  /* 0x8000003206087c36 */ /* 0x000fcc0008000000 */
[----:B------:R-:W-:Y:S01]  /*136c0*/  @P1 LOP3.LUT R16, R16, 0x8, RZ, 0xfc, !PT ;  /* 0x0000000810101812 */ /* 0x000fe200078efcff */
[----:B------:R-:W-:Y:S06]  /*136d0*/  @!P1 BRA `(.L_x_1533) ;  /* 0x0000000000489947 */ /* 0x000fec0003800000 */
[----:B------:R-:W-:Y:S01]  /*136e0*/  IMAD.MOV.U32 R9, RZ, RZ, R6 ;  /* 0x000000ffff097224 */ /* 0x000fe200078e0006 */
[----:B------:R-:W-:Y:S04]  /*136f0*/  BSSY B0, `(.L_x_1534) ;  /* 0x000000e000007945 */ /* 0x000fe80003800000 */
[----:B------:R-:W-:-:S13]  /*13700*/  ISETP.GT.AND P1, PT, R9, -0x1, PT ;  /* 0xffffffff0900780c */ /* 0x000fda0003f24270 */
        /* <DEDUP_REMOVED lines=8> */
.L_x_1535:
[----:B------:R-:W-:-:S13]  /*13790*/  ISETP.NE.AND P1, PT, R10, 0x1, PT ;  /* 0x000000010a00780c */ /* 0x000fda0003f25270 */
[----:B------:R-:W0:Y:S02]  /*137a0*/  @P1 LDC.64 R6, c[0x0][0x9e8] ;  /* 0x00027a00ff061b82 */ /* 0x000e240000000a00 */
[----:B0-----:R-:W-:-:S05]  /*137b0*/  @P1 IMAD.HI.U32 R6, R9, R6, RZ ;  /* 0x0000000609061227 */ /* 0x001fca00078e00ff */
[----:B------:R-:W-:-:S07]  /*137c0*/  @P1 SHF.R.U32.HI R9, RZ, R7, R6 ;  /* 0x00000007ff091219 */ /* 0x000fce0000011606 */
.L_x_1536:
[----:B------:R-:W-:Y:S05]  /*137d0*/  BSYNC B0 ;  /* 0x0000000000007941 */ /* 0x000fea0003800000 */
.L_x_1534:
[----:B------:R-:W-:-:S05]  /*137e0*/  IMAD R9, R9, R10, RZ ;  /* 0x0000000a09097224 */ /* 0x000fca00078e02ff */
[----:B------:R-:W-:-:S07]  /*137f0*/  VIMNMX R8, R8, R9, !PT ;  /* 0x0000000908087248 */ /* 0x000fce0007fe0100 */
.L_x_1533:
[----:B------:R-:W2:Y:S01]  /*13800*/  LDL R6, [R1+0x6c] ;  /* 0x00006c0001067983 */ /* 0x000ea20000100800 */
[----:B------:R-:W-:-:S05]  /*13810*/  VIADD R8, R8, 0x7f ;  /* 0x0000007f08087836 */ /* 0x000fca0000000000 */
[----:B------:R-:W-:-:S04]  /*13820*/  SHF.R.S32.HI R7, RZ, 0x1f, R8 ;  /* 0x0000001fff077819 */ /* 0x000fc80000011408 */
[----:B------:R-:W-:-:S04]  /*13830*/  LEA.HI R7, R7, R8, RZ, 0x7 ;  /* 0x0000000807077211 */ /* 0x000fc800078f38ff */
[----:B------:R-:W-:-:S04]  /*13840*/  SHF.R.S32.HI R7, RZ, 0x7, R7 ;  /* 0x00000007ff077819 */ /* 0x000fc80000011407 */
[----:B--2---:R-:W-:-:S04]  /*13850*/  VIMNMX R6, R6, R7, !PT ;  /* 0x0000000706067248 */ /* 0x004fc80007fe0100 */
[----:B------:R-:W-:Y:S01]  /*13860*/  ISETP.GE.AND P1, PT, R4, R6, PT ;  /* 0x000000060400720c */ /* 0x000fe20003f26270 */
[----:B------:R0:W-:-:S12]  /*13870*/  STL [R1+0xc], R6 ;  /* 0x00000c0601007387 */ /* 0x0001d80000100800 */
[----:B0-----:R-:W-:Y:S05]  /*13880*/  @!P1 BRA `(.L_x_1537) ;  /* 0x0000002400249947 */ /* 0x001fea0003800000 */
[----:B------:R-:W-:Y:S02]  /*13890*/  IMAD.MOV.U32 R8, RZ, RZ, R0 ;  /* 0x000000ffff087224 */ /* 0x000fe400078e0000 */
[----:B------:R-:W-:Y:S02]  /*138a0*/  IMAD.MOV.U32 R9, RZ, RZ, R3 ;  /* 0x000000ffff097224 */ /* 0x000fe400078e0003 */
[----:B------:R-:W-:Y:S02]  /*138b0*/  IMAD.MOV.U32 R7, RZ, RZ, R23 ;  /* 0x000000ffff077224 */ /* 0x000fe400078e0017 */
[----:B------:R-:W-:-:S07]  /*138c0*/  IMAD.MOV.U32 R6, RZ, RZ, R17 ;  /* 0x000000ffff067224 */ /* 0x000fce00078e0011 */
.L_x_1549:
        /* <DEDUP_REMOVED lines=9> */
.L_x_1539:
        /* <DEDUP_REMOVED lines=8> */
.L_x_1540:
[----:B------:R-:W-:Y:S04]  /*139e0*/  BSSY B0, `(.L_x_1538) ;  /* 0x0000004000007945 */ /* 0x000fe80003800000 */
[----:B-1----:R-:W-:Y:S05]  /*139f0*/  @P2 BRA `(.L_x_1541) ;  /* 0x0000000000082947 */ /* 0x002fea0003800000 */
[----:B------:R-:W1:Y:S02]  /*13a00*/  SYNCS.PHASECHK.TRANS64.TRYWAIT P2, [R3+URZ+0x2d830], R0 ;  /* 0x02d83000030075a7 */ /* 0x000e64000804017f */
[----:B-1----:R-:W-:Y:S05]  /*13a10*/  @!P2 BRA `(.L_x_1542) ;  /* 0x0000011c008ca947 */ /* 0x002fea0003800000 */
.L_x_1541:
[----:B------:R-:W-:Y:S05]  /*13a20*/  BSYNC B0 ;  /* 0x0000000000007941 */ /* 0x000fea0003800000 */
.L_x_1538:
[----:B01----:R-:W2:Y:S01]  /*13a30*/  LDL R3, [R1+0x14] ;  /* 0x0000140001037983 */ /* 0x003ea20000100800 */
[----:B------:R-:W-:Y:S01]  /*13a40*/  VIADD R17, R6, 0x1 ;  /* 0x0000000106117836 */ /* 0x000fe20000000000 */
[----:B------:R-:W0:Y:S04]  /*13a50*/  S2R R0, SR_TID.X ;  /* 0x0000000000007919 */ /* 0x000e280000002100 */
[----:B------:R-:W-:-:S04]  /*13a60*/  ISETP.NE.AND P2, PT, R17, 0x2, PT ;  /* 0x000000021100780c */ /* 0x000fc80003f45270 */
[----:B------:R-:W-:Y:S01]  /*13a70*/  SEL R17, R17, RZ, P2 ;  /* 0x000000ff11117207 */ /* 0x000fe20001000000 */
[----:B------:R-:W-:Y:S01]  /*13a80*/  IMAD.MOV.U32 R13, RZ, RZ, -0x7fffffe0 ;  /* 0x80000020ff0d7424 */ /* 0x000fe200078e00ff */
[----:B------:R-:W-:Y:S05]  /*13a90*/  WARPSYNC.ALL ;  /* 0x0000000000007948 */ /* 0x000fea0003800000 */
[----:B------:R-:W-:Y:S02]  /*13aa0*/  R2UR UR19, R13 ;  /* 0x000000000d1372ca */ /* 0x000fe400000e0000 */
[----:B0-----:R-:W-:-:S05]  /*13ab0*/  SHF.R.U32.HI R0, RZ, 0x7, R0 ;  /* 0x00000007ff007819 */ /* 0x001fca0000011600 */
[----:B------:R-:W-:-:S05]  /*13ac0*/  VIADD R0, R0, 0x8 ;  /* 0x0000000800007836 */ /* 0x000fca0000000000 */
[----:B------:R0:W-:Y:S01]  /*13ad0*/  BAR.SYNC.DEFER_BLOCKING R0, 0x100 ;  /* 0x000400000000751d */ /* 0x0001e20000010000 */
[----:B------:R-:W-:Y:S01]  /*13ae0*/  IMAD.MOV.U32 R11, RZ, RZ, -0x7fffffe0 ;  /* 0x80000020ff0b7424 */ /* 0x000fe200078e00ff */
[----:B------:R-:W-:Y:S02]  /*13af0*/  R2UR UR8, R148 ;  /* 0x00000000940872ca */ /* 0x000fe400000e0000 */
[----:B------:R-:W-:Y:S02]  /*13b00*/  R2UR UR9, R149 ;  /* 0x00000000950972ca */ /* 0x000fe400000e0000 */
[----:B------:R-:W-:Y:S01]  /*13b10*/  R2UR UR11, R11 ;  /* 0x000000000b0b72ca */ /* 0x000fe200000e0000 */
[----:B------:R-:W-:Y:S01]  /*13b20*/  WARPGROUP.ARRIVE ;  /* 0x00000000000079c5 */ /* 0x000fe20000000000 */
[----:B--2---:R-:W-:-:S04]  /*13b30*/  IMAD R10, R17, 0x600, R3 ;  /* 0x00000600110a7824 */ /* 0x004fc800078e0203 */
[----:B------:R-:W-:-:S05]  /*13b40*/  VIADD R12, R10, 0x200 ;  /* 0x000002000a0c7836 */ /* 0x000fca0000000000 */
[----:B------:R-:W-:Y:S02]  /*13b50*/  R2UR UR18, R12 ;  /* 0x000000000c1272ca */ /* 0x000fe400000e0000 */
[----:B------:R-:W2:Y:S01]  /*13b60*/  LDL.64 R12, [R1] ;  /* 0x00000000010c7983 */ /* 0x000ea20000100a00 */
[----:B------:R-:W-:-:S13]  /*13b70*/  R2UR UR10, R10 ;  /* 0x000000000a0a72ca */ /* 0x000fda00000e0000 */
[----:B------:R-:W-:Y:S01]  /*13b80*/  HGMMA.64x128x16.F32.BF16 R24, gdesc[UR8], RZ, !UPT, gsb0 ;  /* 0x01e00000081879f0 */ /* 0x000fe2000c0018ff */
[----:B------:R-:W-:Y:S02]  /*13b90*/  VIADD R14, R10, 0x2 ;  /* 0x000000020a0e7836 */ /* 0x000fe40000000000 */
[----:B------:R-:W-:-:S03]  /*13ba0*/  IMAD.MOV.U32 R15, RZ, RZ, -0x7fffffe0 ;  /* 0x80000020ff0f7424 */ /* 0x000fc600078e00ff */
[----:B------:R-:W-:Y:S02]  /*13bb0*/  R2UR UR14, R14 ;  /* 0x000000000e0e72ca */ /* 0x000fe400000e0000 */
[----:B------:R-:W-:Y:S02]  /*13bc0*/  R2UR UR15, R15 ;  /* 0x000000000f0f72ca */ /* 0x000fe400000e0000 */
[----:B------:R-:W-:Y:S02]  /*13bd0*/  R2UR UR16, R156 ;  /* 0x000000009c1072ca */ /* 0x000fe400000e0000 */
[----:B------:R-:W-:Y:S01]  /*13be0*/  R2UR UR17, R157 ;  /* 0x000000009d1172ca */ /* 0x000fe200000e0000 */
[----:B------:R-:W-:Y:S02]  /*13bf0*/  WARPGROUP.DEPBAR.LE gsb0, 0x0 ;  /* 0x00008000000079c5 */ /* 0x000fe40000010000 */
[----:B------:R-:W-:Y:S01]  /*13c00*/  WARPGROUP.ARRIVE ;  /* 0x00000000000079c5 */ /* 0x000fe20000000000 */
[----:B--2---:R-:W-:-:S02]  /*13c10*/  R2UR UR12, R12 ;  /* 0x000000000c0c72ca */ /* 0x004fc400000e0000 */
[----:B------:R-:W-:-:S13]  /*13c20*/  R2UR UR13, R13 ;  /* 0x000000000d0d72ca */ /* 0x000fda00000e0000 */
        /* <DEDUP_REMOVED lines=33> */
.L_x_1544:
[----:B------:R-:W-:Y:S01]  /*13e40*/  SHF.L.U32 R0, R7, 0x1f, RZ ;  /* 0x0000001f07007819 */ /* 0x000fe200000006ff */
[----:B------:R-:W-:-:S04]  /*13e50*/  IMAD R3, R6, 0x8, R2 ;  /* 0x0000000806037824 */ /* 0x000fc800078e0202 */
[----:B------:R0:W1:Y:S01]  /*13e60*/  SYNCS.PHASECHK.TRANS64.TRYWAIT P1, [R3+URZ+0x2d850], R0 ;  /* 0x02d85000030075a7 */ /* 0x000062000802017f */
[----:B------:R-:W-:Y:S05]  /*13e70*/  @!P0 BRA `(.L_x_1545) ;  /* 0x0000000000048947 */ /* 0x000fea0003800000 */
[----:B------:R-:W-:Y:S01]  /*13e80*/  BPT.TRAP 0x1 ;  /* 0x000000040000795c */ /* 0x000fe20000300000 */
.L_x_1545:
[----:B-1----:R-:W-:Y:S05]  /*13e90*/  @P1 BRA `(.L_x_1543) ;  /* 0x0000000000081947 */ /* 0x002fea0003800000 */
[----:B------:R-:W1:Y:S02]  /*13ea0*/  SYNCS.PHASECHK.TRANS64.TRYWAIT P1, [R3+URZ+0x2d850], R0 ;  /* 0x02d85000030075a7 */ /* 0x000e64000802017f */
[----:B-1----:R-:W-:Y:S05]  /*13eb0*/  @!P1 BRA `(.L_x_1546) ;  /* 0x0000011800789947 */ /* 0x002fea0003800000 */
.L_x_1543:
        /* <DEDUP_REMOVED lines=96> */
.L_x_1547:
        /* <DEDUP_REMOVED lines=82> */
[----:B------:R-:W-:Y:S01]  /*149e0*/  FMUL.FTZ R10, R0, UR51 ;  /* 0x00000033000a7c20 */ /* 0x000fe20008410000 */
[--C-:B------:R-:W-:Y:S01]  /*149f0*/  FFMA.FTZ R24, R24, UR51, -R7.reuse ;  /* 0x0000003318187c23 */ /* 0x100fe20008010807 */
[----:B------:R-:W-:Y:S01]  /*14a00*/  FMUL.FTZ R9, R9, UR51 ;  /* 0x0000003309097c20 */ /* 0x000fe20008410000 */
        /* <DEDUP_REMOVED lines=40> */
[----:B------:R-:W-:Y:S01]  /*14c90*/  FFMA.FTZ R59, R59, UR51, -R10 ;  /* 0x000000333b3b7c23 */ /* 0x000fe2000801080a */
[--C-:B------:R-:W-:Y:S01]  /*14ca0*/  FFMA.FTZ R60, R60, UR51, -R7.reuse ;  /* 0x000000333c3c7c23 */ /* 0x100fe20008010807 */
[----:B------:R-:W2:Y:S01]  /*14cb0*/  MUFU.EX2 R21, R27 ;  /* 0x0000001b00157308 */ /* 0x000ea20000000800 */
[----:B-1----:R-:W-:Y:S01]  /*14cc0*/  FFMA.FTZ R5, R9, R5, R26 ;  /* 0x0000000509057223 */ /* 0x002fe2000001001a */
[--C-:B------:R-:W-:Y:S01]  /*14cd0*/  FFMA.FTZ R62, R62, UR51, -R10.reuse ;  /* 0x000000333e3e7c23 */ /* 0x100fe2000801080a */
[--C-:B------:R-:W-:Y:S01]  /*14ce0*/  FFMA.FTZ R61, R61, UR51, -R7.reuse ;  /* 0x000000333d3d7c23 */ /* 0x100fe20008010807 */
[--C-:B------:R-:W-:Y:S01]  /*14cf0*/  FFMA.FTZ R63, R63, UR51, -R10.reuse ;  /* 0x000000333f3f7c23 */ /* 0x100fe2000801080a */
[--C-:B------:R-:W-:Y:S01]  /*14d00*/  FFMA.FTZ R64, R64, UR51, -R7.reuse ;  /* 0x0000003340407c23 */ /* 0x100fe20008010807 */
[--C-:B------:R-:W-:Y:S01]  /*14d10*/  FFMA.FTZ R66, R66, UR51, -R10.reuse ;  /* 0x0000003342427c23 */ /* 0x100fe2000801080a */
[----:B------:R-:W-:Y:S01]  /*14d20*/  FFMA.FTZ R65, R65, UR51, -R7 ;  /* 0x0000003341417c23 */ /* 0x000fe20008010807 */
[----:B------:R-:W1:Y:S01]  /*14d30*/  MUFU.EX2 R28, R28 ;  /* 0x0000001c001c7308 */ /* 0x000e620000000800 */
[----:B0-----:R-:W-:Y:S01]  /*14d40*/  FADD.FTZ R139, R25, R139 ;  /* 0x0000008b198b7221 */ /* 0x001fe20000010000 */
[--C-:B------:R-:W-:Y:S01]  /*14d50*/  FFMA.FTZ R67, R67, UR51, -R10.reuse ;  /* 0x0000003343437c23 */ /* 0x100fe2000801080a */
[--C-:B------:R-:W-:Y:S01]  /*14d60*/  FFMA.FTZ R68, R68, UR51, -R7.reuse ;  /* 0x0000003344447c23 */ /* 0x100fe20008010807 */
[--C-:B------:R-:W-:Y:S01]  /*14d70*/  FFMA.FTZ R70, R70, UR51, -R10.reuse ;  /* 0x0000003346467c23 */ /* 0x100fe2000801080a */
[--C-:B------:R-:W-:Y:S01]  /*14d80*/  FFMA.FTZ R69, R69, UR51, -R7.reuse ;  /* 0x0000003345457c23 */ /* 0x100fe20008010807 */
[--C-:B------:R-:W-:Y:S01]  /*14d90*/  FFMA.FTZ R71, R71, UR51, -R10.reuse ;  /* 0x0000003347477c23 */ /* 0x100fe2000801080a */
[----:B------:R-:W-:Y:S01]  /*14da0*/  FFMA.FTZ R72, R72, UR51, -R7 ;  /* 0x0000003348487c23 */ /* 0x000fe20008010807 */
        /* <DEDUP_REMOVED lines=8> */
[----:B------:R-:W2:Y:S01]  /*14e30*/  MUFU.EX2 R29, R29 ;  /* 0x0000001d001d7308 */ /* 0x000ea20000000800 */
[----:B-1----:R-:W-:Y:S01]  /*14e40*/  FADD.FTZ R5, R28, R139 ;  /* 0x0000008b1c057221 */ /* 0x002fe20000010000 */
        /* <DEDUP_REMOVED lines=9> */
[----:B------:R-:W-:Y:S01]  /*14ee0*/  FFMA.FTZ R7, R85, UR51, -R7 ;  /* 0x0000003355077c23 */ /* 0x000fe20008010807 */
[----:B------:R-:W-:-:S04]  /*14ef0*/  FFMA.FTZ R10, R87, UR51, -R10 ;  /* 0x00000033570a7c23 */ /* 0x000fc8000801080a */
        /* <DEDUP_REMOVED lines=116> */
.L_x_1548:
[----:B------:R-:W2:Y:S01]  /*15640*/  LDL R46, [R1+0x3c] ;  /* 0x00003c00012e7983 */ /* 0x000ea20000100800 */
[----:B------:R-:W-:-:S03]  /*15650*/  IMAD R6, R6, 0x8, R2 ;  /* 0x0000000806067824 */ /* 0x000fc600078e0202 */
[----:B------:R-:W3:Y:S01]  /*15660*/  LDL R38, [R1+0x40] ;  /* 0x0000400001267983 */ /* 0x000ee20000100800 */
[----:B------:R-:W-:Y:S01]  /*15670*/  VIADD R6, R6, 0x2d860 ;  /* 0x0002d86006067836 */ /* 0x000fe20000000000 */
[----:B------:R-:W-:Y:S01]  /*15680*/  F2FP.BF16.F32.PACK_AB R24, R25, R24 ;  /* 0x000000181918723e */ /* 0x000fe200000010ff */
[----:B------:R-:W-:Y:S01]  /*15690*/  IMAD.U32 R30, RZ, RZ, UR38 ;  /* 0x00000026ff1e7e24 */ /* 0x000fe2000f8e00ff */
[----:B------:R-:W-:Y:S02]  /*156a0*/  F2FP.BF16.F32.PACK_AB R25, R21, R26 ;  /* 0x0000001a1519723e */ /* 0x000fe400000010ff */
[----:B------:R-:W-:Y:S02]  /*156b0*/  F2FP.BF16.F32.PACK_AB R32, R33, R32 ;  /* 0x000000202120723e */ /* 0x000fe400000010ff */
[----:B------:R-:W-:Y:S02]  /*156c0*/  PRMT R6, R30, 0x654, R6 ;  /* 0x000006541e067816 */ /* 0x000fe40000000006 */
[----:B------:R-:W-:-:S02]  /*156d0*/  F2FP.BF16.F32.PACK_AB R26, R29, R28 ;  /* 0x0000001c1d1a723e */ /* 0x000fc400000010ff */
[----:B------:R0:W-:Y:S01]  /*156e0*/  SYNCS.ARRIVE.TRANS64.RED.A1T0 RZ, [R6+URZ], RZ ;  /* 0x000000ff06ff79a7 */ /* 0x0001e2000810043f */
[----:B------:R-:W-:Y:S02]  /*156f0*/  F2FP.BF16.F32.PACK_AB R27, R31, R27 ;  /* 0x0000001b1f1b723e */ /* 0x000fe400000010ff */
[----:B------:R-:W-:Y:S02]  /*15700*/  F2FP.BF16.F32.PACK_AB R33, R20, R34 ;  /* 0x000000221421723e */ /* 0x000fe400000010ff */
[----:B------:R-:W-:Y:S01]  /*15710*/  F2FP.BF16.F32.PACK_AB R40, R41, R40 ;  /* 0x000000282928723e */ /* 0x000fe200000010ff */
[----:B------:R1:W-:Y:S01]  /*15720*/  STSM.16.M88.4 [R144+0x21800], R24 ;  /* 0x0218001890007844 */ /* 0x0003e20000000200 */
[----:B------:R-:W-:Y:S02]  /*15730*/  F2FP.BF16.F32.PACK_AB R34, R37, R36 ;  /* 0x000000242522723e */ /* 0x000fe400000010ff */
[----:B------:R-:W-:Y:S01]  /*15740*/  F2FP.BF16.F32.PACK_AB R35, R39, R35 ;  /* 0x000000232723723e */ /* 0x000fe200000010ff */
[----:B0-----:R-:W4:Y:S01]  /*15750*/  LDL R6, [R1+0xc] ;  /* 0x00000c0001067983 */ /* 0x001f220000100800 */
        /* <DEDUP_REMOVED lines=88> */
[----:B------:R-:W-:-:S02]  /*15ce0*/  VIADD R4, R4, 0xffffffff ;  /* 0xffffffff04047836 */ /* 0x000fc40000000000 */
[----:B------:R-:W-:Y:S01]  /*15cf0*/  IMAD.MOV.U32 R6, RZ, RZ, R17 ;  /* 0x000000ffff067224 */ /* 0x000fe200078e0011 */
[----:B0-----:R-:W-:-:S09]  /*15d00*/  NOP ;  /* 0x0000000000007918 */ /* 0x001fd20000000000 */
[----:B-1----:R-:W-:Y:S05]  /*15d10*/  @P1 BRA `(.L_x_1549) ;  /* 0xffffffd800ec1947 */ /* 0x002fea000383ffff */
.L_x_1537:
[----:B------:R-:W2:Y:S02]  /*15d20*/  LDL R6, [R1+0x6c] ;  /* 0x00006c0001067983 */ /* 0x000ea40000100800 */
[----:B--2---:R-:W-:-:S13]  /*15d30*/  ISETP.GE.AND P1, PT, R4, R6, PT ;  /* 0x000000060400720c */ /* 0x004fda0003f26270 */
[----:B------:R-:W-:Y:S05]  /*15d40*/  @!P1 BRA `(.L_x_1550) ;  /* 0x00000034006c9947 */ /* 0x000fea0003800000 */
[----:B------:R-:W-:Y:S02]  /*15d50*/  IMAD.MOV.U32 R6, RZ, RZ, R0 ;  /* 0x000000ffff067224 */ /* 0x000fe400078e0000 */
[----:B------:R-:W-:Y:S02]  /*15d60*/  IMAD.MOV.U32 R7, RZ, RZ, R3 ;  /* 0x000000ffff077224 */ /* 0x000fe400078e0003 */
[----:B------:R-:W-:Y:S02]  /*15d70*/  IMAD.MOV.U32 R9, RZ, RZ, R23 ;  /* 0x000000ffff097224 */ /* 0x000fe400078e0017 */
[----:B------:R-:W-:-:S07]  /*15d80*/  IMAD.MOV.U32 R8, RZ, RZ, R17 ;  /* 0x000000ffff087224 */ /* 0x000fce00078e0011 */
.L_x_1570:
        /* <DEDUP_REMOVED lines=9> */
.L_x_1552:
        /* <DEDUP_REMOVED lines=8> */
.L_x_1553:
[----:B------:R-:W-:Y:S04]  /*15ea0*/  BSSY B0, `(.L_x_1551) ;  /* 0x0000004000007945 */ /* 0x000fe80003800000 */
[----:B-1----:R-:W-:Y:S05]  /*15eb0*/  @P2 BRA `(.L_x_1554) ;  /* 0x0000000000082947 */ /* 0x002fea0003800000 */
[----:B------:R-:W1:Y:S02]  /*15ec0*/  SYNCS.PHASECHK.TRANS64.TRYWAIT P2, [R3+URZ+0x2d830], R0 ;  /* 0x02d83000030075a7 */ /* 0x000e64000804017f */
[----:B-1----:R-:W-:Y:S05]  /*15ed0*/  @!P2 BRA `(.L_x_1555) ;  /* 0x000000f80084a947 */ /* 0x002fea0003800000 */
.L_x_1554:
[----:B------:R-:W-:Y:S05]  /*15ee0*/  BSYNC B0 ;  /* 0x0000000000007941 */ /* 0x000fea0003800000 */
.L_x_1551:
        /* <DEDUP_REMOVED lines=65> */
.L_x_1557:
[----:B------:R-:W-:Y:S01]  /*16300*/  SHF.L.U32 R0, R9, 0x1f, RZ ;  /* 0x0000001f09007819 */ /* 0x000fe200000006ff */
[----:B------:R-:W-:-:S04]  /*16310*/  IMAD R3, R8, 0x8, R2 ;  /* 0x0000000808037824 */ /* 0x000fc800078e0202 */
[----:B------:R0:W1:Y:S01]  /*16320*/  SYNCS.PHASECHK.TRANS64.TRYWAIT P1, [R3+URZ+0x2d850], R0 ;  /* 0x02d85000030075a7 */ /* 0x000062000802017f */
[----:B------:R-:W-:Y:S05]  /*16330*/  @!P0 BRA `(.L_x_1558) ;  /* 0x0000000000048947 */ /* 0x000fea0003800000 */
[----:B------:R-:W-:Y:S01]  /*16340*/  BPT.TRAP 0x1 ;  /* 0x000000040000795c */ /* 0x000fe20000300000 */
.L_x_1558:
[----:B-1----:R-:W-:Y:S05]  /*16350*/  @P1 BRA `(.L_x_1556) ;  /* 0x0000000000081947 */ /* 0x002fea0003800000 */
[----:B------:R-:W1:Y:S02]  /*16360*/  SYNCS.PHASECHK.TRANS64.TRYWAIT P1, [R3+URZ+0x2d850], R0 ;  /* 0x02d85000030075a7 */ /* 0x000e64000802017f */
[----:B-1----:R-:W-:Y:S05]  /*16370*/  @!P1 BRA `(.L_x_1559) ;  /* 0x000000f400709947 */ /* 0x002fea0003800000 */
.L_x_1556:
        /* <DEDUP_REMOVED lines=96> */
.L_x_1560:
[----:B------:R-:W2:Y:S01]  /*16980*/  LDL R10, [R1+0x30] ;  /* 0x00003000010a7983 */ /* 0x000ea20000100800 */
[----:B0-----:R-:W0:Y:S03]  /*16990*/  LDC R0, c[0x0][0x448] ;  /* 0x00011200ff007b82 */ /* 0x001e260000000800 */
[----:B------:R-:W2:Y:S01]  /*169a0*/  LDL R9, [R1+0x68] ;  /* 0x0000680001097983 */ /* 0x000ea20000100800 */
[----:B0-----:R-:W-:-:S13]  /*169b0*/  ISETP.NE.AND P1, PT, R0, 0x1, PT ;  /* 0x000000010000780c */ /* 0x001fda0003f25270 */
[----:B------:R-:W0:Y:S08]  /*169c0*/  @P1 LDC R3, c[0x0][0x44c] ;  /* 0x00011300ff031b82 */ /* 0x000e300000000800 */
[----:B------:R-:W1:Y:S01]  /*169d0*/  @P1 LDC R0, c[0x0][0x450] ;  /* 0x00011400ff001b82 */ /* 0x000e620000000800 */
[----:B------:R-:W-:Y:S01]  /*169e0*/  ULOP3.LUT UR8, URZ, UR48, URZ, 0x33, !UPT ;  /* 0x000000303f087292 */ /* 0x000fe2000f8e333f */
[----:B--2---:R-:W-:-:S06]  /*169f0*/  IMAD.IADD R12, R9, 0x1, R10 ;  /* 0x00000001090c7824 */ /* 0x004fcc00078e020a */
[----:B------:R-:W2:Y:S01]  /*16a00*/  LDC R9, c[0x0][0x9e4] ;  /* 0x00027900ff097b82 */ /* 0x000ea20000000800 */
        /* <DEDUP_REMOVED lines=8> */
[----:B--2---:R-:W-:Y:S01]  /*16a90*/  ISETP.GE.AND P3, PT, R9, 0x1, PT ;  /* 0x000000010900780c */ /* 0x004fe20003f66270 */
[----:B-1----:R-:W-:-:S05]  /*16aa0*/  IMAD.SHL.U32 R0, R4, 0x80, RZ ;  /* 0x0000008004007824 */ /* 0x002fca00078e00ff */
[----:B------:R-:W-:-:S04]  /*16ab0*/  IADD3 R10, -R142, 0x1, -R0 ;  /* 0x000000018e0a7810 */ /* 0x000fc80007ffe900 */
[----:B------:R-:W-:-:S05]  /*16ac0*/  IADD3 R10, -R140, R10, R143 ;  /* 0x0000000a8c0a7210 */ /* 0x000fca0007ffe18f */
[C---:B------:R-:W-:Y:S02]  /*16ad0*/  VIADD R11, R10.reuse, UR43 ;  /* 0x0000002b0a0b7c36 */ /* 0x040fe40008000000 */
[----:B------:R-:W-:Y:S02]  /*16ae0*/  VIADD R10, R10, UR8 ;  /* 0x000000080a0a7c36 */ /* 0x000fe40008000000 */
[C---:B0-----:R-:W-:Y:S02]  /*16af0*/  IMAD.IADD R9, R13.reuse, 0x1, R11 ;  /* 0x000000010d097824 */ /* 0x041fe400078e020b */
[----:B------:R-:W-:Y:S01]  /*16b00*/  IMAD.IADD R3, R13, 0x1, R10 ;  /* 0x000000010d037824 */ /* 0x000fe200078e020a */
[----:B------:R-:W-:Y:S06]  /*16b10*/  @!P3 BRA `(.L_x_1561) ;  /* 0x000000000058b947 */ /* 0x000fec0003800000 */
        /* <DEDUP_REMOVED lines=12> */
.L_x_1563:
[----:B------:R-:W-:-:S05]  /*16be0*/  IMAD.U32 R20, RZ, RZ, UR5 ;  /* 0x00000005ff147e24 */ /* 0x000fca000f8e00ff */
[----:B------:R-:W-:-:S13]  /*16bf0*/  ISETP.NE.AND P1, PT, R20, 0x1, PT ;  /* 0x000000011400780c */ /* 0x000fda0003f25270 */
[----:B------:R-:W0:Y:S02]  /*16c00*/  @P1 LDC.64 R14, c[0x0][0x9e8] ;  /* 0x00027a00ff0e1b82 */ /* 0x000e240000000a00 */
[----:B0-----:R-:W-:-:S05]  /*16c10*/  @P1 IMAD.HI.U32 R14, R13, R14, RZ ;  /* 0x0000000e0d0e1227 */ /* 0x001fca00078e00ff */
[----:B------:R-:W-:-:S07]  /*16c20*/  @P1 SHF.R.U32.HI R13, RZ, R15, R14 ;  /* 0x0000000fff0d1219 */ /* 0x000fce000001160e */
.L_x_1564:
[----:B------:R-:W-:Y:S05]  /*16c30*/  BSYNC B0 ;  /* 0x0000000000007941 */ /* 0x000fea0003800000 */
.L_x_1562:
[----:B------:R-:W-:-:S04]  /*16c40*/  IMAD R13, R13, R20, -R0 ;  /* 0x000000140d0d7224 */ /* 0x000fc800078e0a00 */
[----:B------:R-:W-:-:S05]  /*16c50*/  IMAD.IADD R13, R13, 0x1, -R142 ;  /* 0x000000010d0d7824 */ /* 0x000fca00078e0a8e */
[----:B------:R-:W-:Y:S02]  /*16c60*/  VIMNMX R3, R3, R13, !PT ;  /* 0x0000000d03037248 */ /* 0x000fe40007fe0100 */
[----:B------:R-:W-:-:S07]  /*16c70*/  VIADDMNMX R9, R13, R20, R9, PT ;  /* 0x000000140d097246 */ /* 0x000fce0003800109 */
.L_x_1561:
[----:B------:R-:W-:Y:S01]  /*16c80*/  ISETP.GT.AND P5, PT, R4, -0x1, PT ;  /* 0xffffffff0400780c */ /* 0x000fe20003fa4270 */
[----:B------:R-:W0:Y:S03]  /*16c90*/  SHFL.IDX PT, R12, R12, 0x1, 0x1c1f ;  /* 0x003c1f000c0c7f89 */ /* 0x000e2600000e0000 */
[C---:B------:R-:W-:Y:S02]  /*16ca0*/  ISETP.GT.AND P2, PT, R3.reuse, RZ, P5 ;  /* 0x000000ff0300720c */ /* 0x040fe40002f44270 */
[----:B------:R-:W-:Y:S02]  /*16cb0*/  ISETP.GT.AND P1, PT, R3, 0x1, P5 ;  /* 0x000000010300780c */ /* 0x000fe40002f24270 */
[C---:B------:R-:W-:Y:S02]  /*16cc0*/  ISETP.LT.OR P2, PT, R9.reuse, 0x1, P2 ;  /* 0x000000010900780c */ /* 0x040fe40001741670 */
[----:B------:R-:W-:-:S02]  /*16cd0*/  ISETP.LT.OR P1, PT, R9, 0x2, P1 ;  /* 0x000000020900780c */ /* 0x000fc40000f21670 */
[----:B------:R-:W-:Y:S02]  /*16ce0*/  FSEL R24, R24, -INF , !P2 ;  /* 0xff80000018187808 */ /* 0x000fe40005000000 */
[----:B------:R-:W-:Y:S02]  /*16cf0*/  FSEL R25, R25, -INF , !P1 ;  /* 0xff80000019197808 */ /* 0x000fe40004800000 */
[C---:B------:R-:W-:Y:S02]  /*16d00*/  ISETP.GT.AND P2, PT, R3.reuse, 0x8, P5 ;  /* 0x000000080300780c */ /* 0x040fe40002f44270 */
        /* <DEDUP_REMOVED lines=84> */
[----:B------:R-:W-:Y:S01]  /*17250*/  ISETP.GT.AND P1, PT, R3, 0x79, P5 ;  /* 0x000000790300780c */ /* 0x000fe20002f24270 */
[--C-:B0-----:R-:W-:Y:S01]  /*17260*/  IMAD.IADD R3, R11, 0x1, R12.reuse ;  /* 0x000000010b037824 */ /* 0x101fe200078e020c */
[C---:B------:R-:W-:Y:S02]  /*17270*/  ISETP.LT.OR P2, PT, R9.reuse, 0x79, P2 ;  /* 0x000000790900780c */ /* 0x040fe40001741670 */
[----:B------:R-:W-:Y:S01]  /*17280*/  ISETP.LT.OR P1, PT, R9, 0x7a, P1 ;  /* 0x0000007a0900780c */ /* 0x000fe20000f21670 */
[----:B------:R-:W-:Y:S01]  /*17290*/  IMAD.IADD R9, R10, 0x1, R12 ;  /* 0x000000010a097824 */ /* 0x000fe200078e020c */
[----:B------:R-:W-:-:S02]  /*172a0*/  FSEL R84, R84, -INF , !P2 ;  /* 0xff80000054547808 */ /* 0x000fc40005000000 */
[----:B------:R-:W-:Y:S01]  /*172b0*/  FSEL R85, R85, -INF , !P1 ;  /* 0xff80000055557808 */ /* 0x000fe20004800000 */
[----:B------:R-:W-:Y:S08]  /*172c0*/  @!P3 BRA `(.L_x_1565) ;  /* 0x000000000058b947 */ /* 0x000ff00003800000 */
        /* <DEDUP_REMOVED lines=12> */
.L_x_1567:
[----:B------:R-:W-:-:S05]  /*17390*/  IMAD.U32 R13, RZ, RZ, UR5 ;  /* 0x00000005ff0d7e24 */ /* 0x000fca000f8e00ff */
[----:B------:R-:W-:-:S13]  /*173a0*/  ISETP.NE.AND P1, PT, R13, 0x1, PT ;  /* 0x000000010d00780c */ /* 0x000fda0003f25270 */
[----:B------:R-:W0:Y:S02]  /*173b0*/  @P1 LDC.64 R10, c[0x0][0x9e8] ;  /* 0x00027a00ff0a1b82 */ /* 0x000e240000000a00 */
[----:B0-----:R-:W-:-:S05]  /*173c0*/  @P1 IMAD.HI.U32 R10, R12, R10, RZ ;  /* 0x0000000a0c0a1227 */ /* 0x001fca00078e00ff */
[----:B------:R-:W-:-:S07]  /*173d0*/  @P1 SHF.R.U32.HI R12, RZ, R11, R10 ;  /* 0x0000000bff0c1219 */ /* 0x000fce000001160a */
.L_x_1568:
[----:B------:R-:W-:Y:S05]  /*173e0*/  BSYNC B0 ;  /* 0x0000000000007941 */ /* 0x000fea0003800000 */
.L_x_1566:
[----:B------:R-:W-:-:S04]  /*173f0*/  IMAD R0, R12, R13, -R0 ;  /* 0x0000000d0c007224 */ /* 0x000fc800078e0a00 */
[----:B------:R-:W-:-:S05]  /*17400*/  IMAD.IADD R0, R0, 0x1, -R142 ;  /* 0x0000000100007824 */ /* 0x000fca00078e0a8e */
[----:B------:R-:W-:Y:S02]  /*17410*/  VIMNMX R9, R9, R0, !PT ;  /* 0x0000000009097248 */ /* 0x000fe40007fe0100 */
[----:B------:R-:W-:-:S07]  /*17420*/  VIADDMNMX R3, R0, R13, R3, PT ;  /* 0x0000000d00037246 */ /* 0x000fce0003800103 */
.L_x_1565:
        /* <DEDUP_REMOVED lines=8> */
[C---:B------:R-:W-:Y:S02]  /*174b0*/  ISETP.GT.AND P2, PT, R9.reuse, 0x8, P5 ;  /* 0x000000080900780c */ /* 0x040fe40002f44270 */
[----:B------:R-:W-:Y:S02]  /*174c0*/  ISETP.GT.AND P1, PT, R9, 0x9, P5 ;  /* 0x000000090900780c */ /* 0x000fe40002f24270 */
[----:B------:R-:W-:Y:S02]  /*174d0*/  FMNMX.FTZ R0, R32, R0, !PT ;  /* 0x0000000020007209 */ /* 0x000fe40007810000 */
[C---:B------:R-:W-:Y:S02]  /*174e0*/  ISETP.LT.OR P2, PT, R3.reuse, 0x9, P2 ;  /* 0x000000090300780c */ /* 0x040fe40001741670 */
[----:B------:R-:W-:-:S02]  /*174f0*/  ISETP.LT.OR P1, PT, R3, 0xa, P1 ;  /* 0x0000000a0300780c */ /* 0x000fc40000f21670 */
[----:B------:R-:W-:Y:S02]  /*17500*/  FMNMX.FTZ R0, R33, R0, !PT ;  /* 0x0000000021007209 */ /* 0x000fe40007810000 */
[----:B------:R-:W-:Y:S02]  /*17510*/  FSEL R30, R30, -INF , !P2 ;  /* 0xff8000001e1e7808 */ /* 0x000fe40005000000 */
[----:B------:R-:W-:Y:S02]  /*17520*/  FSEL R31, R31, -INF , !P1 ;  /* 0xff8000001f1f7808 */ /* 0x000fe40004800000 */
[C---:B------:R-:W-:Y:S02]  /*17530*/  ISETP.GT.AND P2, PT, R9.reuse, 0x10, P5 ;  /* 0x000000100900780c */ /* 0x040fe40002f44270 */
[----:B------:R-:W-:Y:S02]  /*17540*/  ISETP.GT.AND P1, PT, R9, 0x11, P5 ;  /* 0x000000110900780c */ /* 0x000fe40002f24270 */
[----:B------:R-:W-:-:S02]  /*17550*/  FMNMX.FTZ R0, R36, R0, !PT ;  /* 0x0000000024007209 */ /* 0x000fc40007810000 */
[C---:B------:R-:W-:Y:S02]  /*17560*/  ISETP.LT.OR P2, PT, R3.reuse, 0x11, P2 ;  /* 0x000000110300780c */ /* 0x040fe40001741670 */
[----:B------:R-:W-:Y:S02]  /*17570*/  ISETP.LT.OR P1, PT, R3, 0x12, P1 ;  /* 0x000000120300780c */ /* 0x000fe40000f21670 */
[----:B------:R-:W-:Y:S02]  /*17580*/  FMNMX.FTZ R0, R37, R0, !PT ;  /* 0x0000000025007209 */ /* 0x000fe40007810000 */
[----:B------:R-:W-:Y:S02]  /*17590*/  FSEL R34, R34, -INF , !P2 ;  /* 0xff80000022227808 */ /* 0x000fe40005000000 */
[----:B------:R-:W-:Y:S02]  /*175a0*/  FSEL R35, R35, -INF , !P1 ;  /* 0xff80000023237808 */ /* 0x000fe40004800000 */
[----:B------:R-:W-:-:S02]  /*175b0*/  FMNMX.FTZ R0, R40, R0, !PT ;  /* 0x0000000028007209 */ /* 0x000fc40007810000 */
[C---:B------:R-:W-:Y:S02]  /*175c0*/  ISETP.GT.AND P2, PT, R9.reuse, 0x18, P5 ;  /* 0x000000180900780c */ /* 0x040fe40002f44270 */
[----:B------:R-:W-:Y:S02]  /*175d0*/  ISETP.GT.AND P1, PT, R9, 0x19, P5 ;  /* 0x000000190900780c */ /* 0x000fe40002f24270 */
[----:B------:R-:W-:Y:S02]  /*175e0*/  FMNMX.FTZ R0, R41, R0, !PT ;  /* 0x0000000029007209 */ /* 0x000fe40007810000 */
[C---:B------:R-:W-:Y:S02]  /*175f0*/  ISETP.LT.OR P2, PT, R3.reuse, 0x19, P2 ;  /* 0x000000190300780c */ /* 0x040fe40001741670 */
[----:B------:R-:W-:Y:S02]  /*17600*/  ISETP.LT.OR P1, PT, R3, 0x1a, P1 ;  /* 0x0000001a0300780c */ /* 0x000fe40000f21670 */
[----:B------:R-:W-:-:S02]  /*17610*/  FMNMX.FTZ R0, R44, R0, !PT ;  /* 0x000000002c007209 */ /* 0x000fc40007810000 */
[----:B------:R-:W-:Y:S02]  /*17620*/  FSEL R38, R38, -INF , !P2 ;  /* 0xff80000026267808 */ /* 0x000fe40005000000 */
[----:B------:R-:W-:Y:S02]  /*17630*/  FSEL R39, R39, -INF , !P1 ;  /* 0xff80000027277808 */ /* 0x000fe40004800000 */
[C---:B------:R-:W-:Y:S02]  /*17640*/  ISETP.GT.AND P2, PT, R9.reuse, 0x20, P5 ;  /* 0x000000200900780c */ /* 0x040fe40002f44270 */
[----:B------:R-:W-:Y:S02]  /*17650*/  ISETP.GT.AND P1, PT, R9, 0x21, P5 ;  /* 0x000000210900780c */ /* 0x000fe40002f24270 */
[----:B------:R-:W-:Y:S02]  /*17660*/  FMNMX.FTZ R0, R45, R0, !PT ;  /* 0x000000002d007209 */ /* 0x000fe40007810000 */
[----:B------:R-:W-:-:S02]  /*17670*/  ISETP.LT.OR P2, PT, R3, 0x21, P2 ;  /* 0x000000210300780c */ /* 0x000fc40001741670 */
[----:B------:R-:W-:Y:S02]  /*17680*/  ISETP.LT.OR P1, PT, R3, 0x22, P1 ;  /* 0x000000220300780c */ /* 0x000fe40000f21670 */
[----:B------:R-:W-:Y:S02]  /*17690*/  FMNMX.FTZ R0, R48, R0, !PT ;  /* 0x0000000030007209 */ /* 0x000fe40007810000 */
[----:B------:R-:W-:Y:S02]  /*176a0*/  FSEL R42, R42, -INF , !P2 ;  /* 0xff8000002a2a7808 */ /* 0x000fe40005000000 */
[----:B------:R-:W-:Y:S02]  /*176b0*/  FSEL R43, R43, -INF , !P1 ;  /* 0xff8000002b2b7808 */ /* 0x000fe40004800000 */
[C---:B------:R-:W-:Y:S02]  /*176c0*/  ISETP.GT.AND P2, PT, R9.reuse, 0x28, P5 ;  /* 0x000000280900780c */ /* 0x040fe40002f44270 */
[----:B------:R-:W-:-:S02]  /*176d0*/  ISETP.GT.AND P1, PT, R9, 0x29, P5 ;  /* 0x000000290900780c */ /* 0x000fc40002f24270 */
[----:B------:R-:W-:Y:S02]  /*176e0*/  FMNMX.FTZ R0, R49, R0, !PT ;  /* 0x0000000031007209 */ /* 0x000fe40007810000 */
[C---:B------:R-:W-:Y:S02]  /*176f0*/  ISETP.LT.OR P2, PT, R3.reuse, 0x29, P2 ;  /* 0x000000290300780c */ /* 0x040fe40001741670 */
[----:B------:R-:W-:Y:S02]  /*17700*/  ISETP.LT.OR P1, PT, R3, 0x2a, P1 ;  /* 0x0000002a0300780c */ /* 0x000fe40000f21670 */
[----:B------:R-:W-:Y:S02]  /*17710*/  FMNMX.FTZ R0, R52, R0, !PT ;  /* 0x0000000034007209 */ /* 0x000fe40007810000 */
[----:B------:R-:W-:Y:S02]  /*17720*/  FSEL R46, R46, -INF , !P2 ;  /* 0xff8000002e2e7808 */ /* 0x000fe40005000000 */
[----:B------:R-:W-:-:S02]  /*17730*/  FSEL R47, R47, -INF , !P1 ;  /* 0xff8000002f2f7808 */ /* 0x000fc40004800000 */
        /* <DEDUP_REMOVED lines=8> */
[----:B------:R-:W-:Y:S02]  /*177c0*/  FMNMX.FTZ R0, R57, R0, !PT ;  /* 0x0000000039007209 */ /* 0x000fe40007810000 */
        /* <DEDUP_REMOVED lines=8> */
[----:B------:R-:W-:-:S02]  /*17850*/  ISETP.GT.AND P2, PT, R9, 0x40, P5 ;  /* 0x000000400900780c */ /* 0x000fc40002f44270 */
[----:B------:R-:W-:Y:S02]  /*17860*/  ISETP.GT.AND P1, PT, R9, 0x41, P5 ;  /* 0x000000410900780c */ /* 0x000fe40002f24270 */
[----:B------:R-:W-:Y:S02]  /*17870*/  FMNMX.FTZ R0, R64, R0, !PT ;  /* 0x0000000040007209 */ /* 0x000fe40007810000 */
[C---:B------:R-:W-:Y:S02]  /*17880*/  ISETP.LT.OR P2, PT, R3.reuse, 0x41, P2 ;  /* 0x000000410300780c */ /* 0x040fe40001741670 */
[----:B------:R-:W-:Y:S02]  /*17890*/  ISETP.LT.OR P1, PT, R3, 0x42, P1 ;  /* 0x000000420300780c */ /* 0x000fe40000f21670 */
[----:B------:R-:W-:Y:S02]  /*178a0*/  FMNMX.FTZ R0, R65, R0, !PT ;  /* 0x0000000041007209 */ /* 0x000fe40007810000 */
[----:B------:R-:W-:-:S02]  /*178b0*/  FSEL R58, R58, -INF , !P2 ;  /* 0xff8000003a3a7808 */ /* 0x000fc40005000000 */
[----:B------:R-:W-:Y:S02]  /*178c0*/  FSEL R59, R59, -INF , !P1 ;  /* 0xff8000003b3b7808 */ /* 0x000fe40004800000 */
        /* <DEDUP_REMOVED lines=22> */
[----:B------:R-:W-:-:S02]  /*17a30*/  ISETP.GT.AND P4, PT, R9, 0x68, P5 ;  /* 0x000000680900780c */ /* 0x000fc40002f84270 */
[----:B------:R-:W-:Y:S02]  /*17a40*/  FMNMX.FTZ R0, R80, R0, !PT ;  /* 0x0000000050007209 */ /* 0x000fe40007810000 */
[----:B------:R-:W-:Y:S02]  /*17a50*/  FSEL R70, R70, -INF , !P2 ;  /* 0xff80000046467808 */ /* 0x000fe40005000000 */
[----:B------:R-:W-:Y:S02]  /*17a60*/  FSEL R71, R71, -INF , !P1 ;  /* 0xff80000047477808 */ /* 0x000fe40004800000 */
[C---:B------:R-:W-:Y:S02]  /*17a70*/  ISETP.GT.AND P2, PT, R9.reuse, 0x60, P5 ;  /* 0x000000600900780c */ /* 0x040fe40002f44270 */
[----:B------:R-:W-:Y:S02]  /*17a80*/  ISETP.GT.AND P1, PT, R9, 0x61, P5 ;  /* 0x000000610900780c */ /* 0x000fe40002f24270 */
[----:B------:R-:W-:-:S02]  /*17a90*/  ISETP.LT.OR P4, PT, R3, 0x69, P4 ;  /* 0x000000690300780c */ /* 0x000fc40002781670 */
[----:B------:R-:W-:Y:S02]  /*17aa0*/  LOP3.LUT R16, R16, 0xdfffffff, RZ, 0xc0, !PT ;  /* 0xdfffffff10107812 */ /* 0x000fe400078ec0ff */
[----:B------:R-:W-:Y:S02]  /*17ab0*/  FMNMX.FTZ R0, R81, R0, !PT ;  /* 0x0000000051007209 */ /* 0x000fe40007810000 */
[C---:B------:R-:W-:Y:S02]  /*17ac0*/  ISETP.LT.OR P2, PT, R3.reuse, 0x61, P2 ;  /* 0x000000610300780c */ /* 0x040fe40001741670 */
[----:B------:R-:W-:Y:S02]  /*17ad0*/  ISETP.LT.OR P1, PT, R3, 0x62, P1 ;  /* 0x000000620300780c */ /* 0x000fe40000f21670 */
[----:B------:R-:W-:Y:S02]  /*17ae0*/  @P0 LOP3.LUT R16, R16, 0x20000000, RZ, 0xfc, !PT ;  /* 0x2000000010100812 */ /* 0x000fe400078efcff */
[----:B------:R-:W-:-:S02]  /*17af0*/  FMNMX.FTZ R0, R84, R0, !PT ;  /* 0x0000000054007209 */ /* 0x000fc40007810000 */
[----:B------:R-:W-:Y:S02]  /*17b00*/  FSEL R74, R74, -INF , !P2 ;  /* 0xff8000004a4a7808 */ /* 0x000fe40005000000 */
[----:B------:R-:W-:Y:S02]  /*17b10*/  FSEL R75, R75, -INF , !P1 ;  /* 0xff8000004b4b7808 */ /* 0x000fe40004800000 */
[C---:B------:R-:W-:Y:S02]  /*17b20*/  ISETP.GT.AND P6, PT, R9.reuse, 0x69, P5 ;  /* 0x000000690900780c */ /* 0x040fe40002fc4270 */
[C---:B------:R-:W-:Y:S02]  /*17b30*/  ISETP.GT.AND P3, PT, R9.reuse, 0x70, P5 ;  /* 0x000000700900780c */ /* 0x040fe40002f64270 */
[C---:B------:R-:W-:Y:S02]  /*17b40*/  ISETP.GT.AND P2, PT, R9.reuse, 0x71, P5 ;  /* 0x000000710900780c */ /* 0x040fe40002f44270 */
[----:B------:R-:W-:-:S02]  /*17b50*/  ISETP.GT.AND P1, PT, R9, 0x78, P5 ;  /* 0x000000780900780c */ /* 0x000fc40002f24270 */
[C---:B------:R-:W-:Y:S02]  /*17b60*/  ISETP.GT.AND P0, PT, R9.reuse, RZ, P5 ;  /* 0x000000ff0900720c */ /* 0x040fe40002f04270 */
[----:B------:R-:W-:Y:S02]  /*17b70*/  LOP3.LUT R16, R16, 0xfffffffd, RZ, 0xc0, !PT ;  /* 0xfffffffd10107812 */ /* 0x000fe400078ec0ff */
[----:B------:R-:W-:Y:S02]  /*17b80*/  ISETP.GT.AND P5, PT, R9, 0x79, P5 ;  /* 0x000000790900780c */ /* 0x000fe40002fa4270 */
[----:B------:R-:W-:Y:S02]  /*17b90*/  FMNMX.FTZ R0, R85, R0, !PT ;  /* 0x0000000055007209 */ /* 0x000fe40007810000 */
[----:B------:R-:W-:Y:S02]  /*17ba0*/  @P4 LOP3.LUT R16, R16, 0x2, RZ, 0xfc, !PT ;  /* 0x0000000210104812 */ /* 0x000fe400078efcff */
[----:B------:R-:W-:-:S02]  /*17bb0*/  ISETP.LT.OR P4, PT, R3, 0x6a, P6 ;  /* 0x0000006a0300780c */ /* 0x000fc40003781670 */
[C---:B------:R-:W-:Y:S02]  /*17bc0*/  ISETP.LT.OR P3, PT, R3.reuse, 0x71, P3 ;  /* 0x000000710300780c */ /* 0x040fe40001f61670 */
[C---:B------:R-:W-:Y:S02]  /*17bd0*/  ISETP.LT.OR P2, PT, R3.reuse, 0x72, P2 ;  /* 0x000000720300780c */ /* 0x040fe40001741670 */
[C---:B------:R-:W-:Y:S02]  /*17be0*/  ISETP.LT.OR P1, PT, R3.reuse, 0x79, P1 ;  /* 0x000000790300780c */ /* 0x040fe40000f21670 */
[C---:B------:R-:W-:Y:S02]  /*17bf0*/  ISETP.LT.OR P0, PT, R3.reuse, 0x1, P0 ;  /* 0x000000010300780c */ /* 0x040fe40000701670 */
[----:B------:R-:W-:Y:S02]  /*17c00*/  ISETP.LT.OR P5, PT, R3, 0x7a, P5 ;  /* 0x0000007a0300780c */ /* 0x000fe40002fa1670 */
[----:B------:R-:W0:Y:S01]  /*17c10*/  SHFL.BFLY PT, R3, R0, 0x2, 0x1f ;  /* 0x0c401f0000037f89 */ /* 0x000e2200000e0000 */
[----:B------:R-:W-:-:S02]  /*17c20*/  FSEL R26, R26, -INF , !P0 ;  /* 0xff8000001a1a7808 */ /* 0x000fc40004000000 */
[----:B------:R-:W-:Y:S02]  /*17c30*/  FSEL R79, R79, -INF , !P4 ;  /* 0xff8000004f4f7808 */ /* 0x000fe40006000000 */
[----:B------:R-:W-:Y:S02]  /*17c40*/  FSEL R82, R82, -INF , !P3 ;  /* 0xff80000052527808 */ /* 0x000fe40005800000 */
[----:B------:R-:W-:Y:S02]  /*17c50*/  FSEL R83, R83, -INF , !P2 ;  /* 0xff80000053537808 */ /* 0x000fe40005000000 */
[----:B------:R-:W-:Y:S02]  /*17c60*/  FSEL R86, R86, -INF , !P1 ;  /* 0xff80000056567808 */ /* 0x000fe40004800000 */
[----:B------:R-:W-:Y:S02]  /*17c70*/  FSEL R87, R87, -INF , !P5 ;  /* 0xff80000057577808 */ /* 0x000fe40006800000 */
[----:B------:R-:W-:-:S02]  /*17c80*/  LOP3.LUT P0, RZ, R16, 0x20000000, RZ, 0xc0, !PT ;  /* 0x2000000010ff7812 */ /* 0x000fc4000780c0ff */
[----:B0-----:R-:W-:-:S05]  /*17c90*/  FMNMX.FTZ R3, R0, R3, !PT ;  /* 0x0000000300037209 */ /* 0x001fca0007810000 */
[----:B------:R-:W0:Y:S02]  /*17ca0*/  SHFL.BFLY PT, R0, R3, 0x1, 0x1f ;  /* 0x0c201f0003007f89 */ /* 0x000e2400000e0000 */
[----:B0-----:R-:W-:-:S04]  /*17cb0*/  FMNMX.FTZ R3, R3, R0, !PT ;  /* 0x0000000003037209 */ /* 0x001fc80007810000 */
[----:B------:R-:W-:-:S04]  /*17cc0*/  FSETP.NEU.FTZ.AND P6, PT, R3, -INF , PT ;  /* 0xff8000000300780b */ /* 0x000fc80003fdd000 */
[----:B------:R-:W-:-:S05]  /*17cd0*/  FSEL R0, R3, RZ, P6 ;  /* 0x000000ff03007208 */ /* 0x000fca0003000000 */
[----:B------:R-:W-:Y:S01]  /*17ce0*/  FADD.FTZ R7, -R0, R7 ;  /* 0x0000000700077221 */ /* 0x000fe20000010100 */
[----:B------:R-:W-:-:S03]  /*17cf0*/  FMUL.FTZ R0, R3, UR51 ;  /* 0x0000003303007c20 */ /* 0x000fc60008410000 */
[----:B------:R-:W-:Y:S02]  /*17d00*/  FMUL.FTZ R10, R7, UR51 ;  /* 0x00000033070a7c20 */ /* 0x000fe40008410000 */
[----:B------:R-:W-:Y:S02]  /*17d10*/  FSEL R0, R0, RZ, P6 ;  /* 0x000000ff00007208 */ /* 0x000fe40003000000 */
[----:B------:R-:W-:-:S03]  /*17d20*/  LOP3.LUT P6, RZ, R16, 0x2, RZ, 0xc0, !PT ;  /* 0x0000000210ff7812 */ /* 0x000fc600078cc0ff */
        /* <DEDUP_REMOVED lines=34> */
[----:B------:R-:W-:-:S02]  /*17f50*/  FSEL R78, R78, -INF , !P6 ;  /* 0xff8000004e4e7808 */ /* 0x000fc40007000000 */
        /* <DEDUP_REMOVED lines=204> */
.L_x_1569:
        /* <DEDUP_REMOVED lines=110> */
.L_x_1550:
[----:B------:R-:W-:Y:S05]  /*19300*/  WARPSYNC.ALL ;  /* 0x0000000000007948 */ /* 0x000fea0003800000 */
[----:B------:R-:W-:Y:S06]  /*19310*/  BAR.ARV 0x8, 0x200 ;  /* 0x0208000000007b1d */ /* 0x000fec0000002000 */
[----:B------:R-:W-:Y:S05]  /*19320*/  @!P0 BRA `(.L_x_1571) ;  /* 0x0000000000048947 */ /* 0x000fea0003800000 */
[----:B------:R-:W-:Y:S01]  /*19330*/  BPT.TRAP 0x1 ;  /* 0x000000040000795c */ /* 0x000fe20000300000 */
.L_x_1571:
[----:B------:R-:W-:Y:S01]  /*19340*/  IMAD R14, R17, 0x8, R2 ;  /* 0x00000008110e7824 */ /* 0x000fe200078e0202 */
[----:B------:R-:W-:-:S04]  /*19350*/  SHF.L.U32 R9, R23, 0x1f, RZ ;  /* 0x0000001f17097819 */ /* 0x000fc800000006ff */
[----:B------:R0:W1:Y:S01]  /*19360*/  SYNCS.PHASECHK.TRANS64.TRYWAIT P1, [R14+URZ+0x2d850], R9 ;  /* 0x02d850090e0075a7 */ /* 0x000062000802017f */
[----:B------:R-:W-:Y:S05]  /*19370*/  @!P0 BRA `(.L_x_1572) ;  /* 0x0000000000048947 */ /* 0x000fea0003800000 */
[----:B------:R-:W-:Y:S01]  /*19380*/  BPT.TRAP 0x1 ;  /* 0x000000040000795c */ /* 0x000fe20000300000 */
.L_x_1572:
        /* <DEDUP_REMOVED lines=10> */
.L_x_1573:
        /* <DEDUP_REMOVED lines=14> */
[----:B------:R-:W-:-:S06]  /*19510*/  IMAD.MOV.U32 R9, RZ, RZ, -0x7fffffe0 ;  /* 0x80000020ff097424 */ /* 0x000fcc00078e00ff */
        /* <DEDUP_REMOVED lines=9> */
[----:B0-----:R-:W-:Y:S01]  /*195b0*/  FADD.FTZ R4, R2, R139 ;  /* 0x0000008b02047221 */ /* 0x001fe20000010000 */
[----:B------:R-:W-:Y:S01]  /*195c0*/  IMAD.MOV.U32 R2, RZ, RZ, RZ ;  /* 0x000000ffff027224 */ /* 0x000fe200078e00ff */
[----:B------:R-:W-:-:S02]  /*195d0*/  WARPGROUP.DEPBAR.LE gsb0, 0x0 ;  /* 0x00008000000079c5 */ /* 0x000fc40000010000 */
[----:B------:R-:W-:-:S06]  /*195e0*/  WARPGROUP.ARRIVE ;  /* 0x00000000000079c5 */ /* 0x000fcc0000000000 */
        /* <DEDUP_REMOVED lines=49> */
[----:B------:R-:W-:Y:S01]  /*19900*/  R2UR UR6, R12 ;  /* 0x000000000c0672ca */ /* 0x000fe200000e0000 */
[----:B------:R-:W-:Y:S01]  /*19910*/  IMAD.U32 R12, RZ, RZ, UR51 ;  /* 0x00000033ff0c7e24 */ /* 0x000fe2000f8e00ff */
[----:B------:R-:W-:Y:S01]  /*19920*/  R2UR UR7, R13 ;  /* 0x000000000d0772ca */ /* 0x000fe200000e0000 */
[----:B------:R-:W-:Y:S01]  /*19930*/  IMAD.U32 R13, RZ, RZ, UR51 ;  /* 0x00000033ff0d7e24 */ /* 0x000fe2000f8e00ff */
[----:B------:R-:W-:Y:S02]  /*19940*/  WARPGROUP.DEPBAR.LE gsb0, 0x0 ;  /* 0x00008000000079c5 */ /* 0x000fe40000010000 */
[----:B------:R-:W-:-:S09]  /*19950*/  WARPGROUP.ARRIVE ;  /* 0x00000000000079c5 */ /* 0x000fd20000000000 */
[----:B------:R-:W-:Y:S01]  /*19960*/  HGMMA.64x96x16.F32.BF16 R88, gdesc[UR4].tnspB, R88, gsb0 ;  /* 0x41600000045879f0 */ /* 0x000fe20008001858 */
[----:B------:R-:W-:Y:S02]  /*19970*/  R2UR UR4, R6 ;  /* 0x00000000060472ca */ /* 0x000fe400000e0000 */
[----:B------:R-:W-:Y:S01]  /*19980*/  R2UR UR5, R7 ;  /* 0x00000000070572ca */ /* 0x000fe200000e0000 */
[----:B------:R-:W0:Y:S01]  /*19990*/  SHFL.BFLY PT, R6, R5, 0x2, 0x1f ;  /* 0x0c401f0005067f89 */ /* 0x000e2200000e0000 */
[----:B------:R-:W-:Y:S01]  /*199a0*/  R2UR UR6, R8 ;  /* 0x00000000080672ca */ /* 0x000fe200000e0000 */
[----:B------:R-:W-:Y:S01]  /*199b0*/  IMAD.MOV.U32 R8, RZ, RZ, RZ ;  /* 0x000000ffff087224 */ /* 0x000fe200078e00ff */
[----:B------:R-:W-:Y:S01]  /*199c0*/  R2UR UR7, R9 ;  /* 0x00000000090772ca */ /* 0x000fe200000e0000 */
[----:B------:R-:W1:Y:S01]  /*199d0*/  SHFL.BFLY PT, R7, R4, 0x1, 0x1f ;  /* 0x0c201f0004077f89 */ /* 0x000e6200000e0000 */
[----:B0-----:R-:W-:Y:S01]  /*199e0*/  FADD.FTZ R6, R6, R5 ;  /* 0x0000000506067221 */ /* 0x001fe20000010000 */
[----:B------:R-:W-:-:S02]  /*199f0*/  IMAD.MOV.U32 R5, RZ, RZ, -0x800000 ;  /* 0xff800000ff057424 */ /* 0x000fc400078e00ff */
[----:B-1----:R-:W-:Y:S02]  /*19a00*/  FADD.FTZ R10, R4, R7 ;  /* 0x00000007040a7221 */ /* 0x002fe40000010000 */
[----:B------:R-:W0:Y:S01]  /*19a10*/  SHFL.BFLY PT, R9, R6, 0x1, 0x1f ;  /* 0x0c201f0006097f89 */ /* 0x000e2200000e0000 */
[----:B------:R-:W-:Y:S02]  /*19a20*/  IMAD.MOV.U32 R4, RZ, RZ, -0x800000 ;  /* 0xff800000ff047424 */ /* 0x000fe400078e00ff */
[----:B------:R-:W-:-:S13]  /*19a30*/  FSETP.NE.FTZ.AND P1, PT, R10, RZ, PT ;  /* 0x000000ff0a00720b */ /* 0x000fda0003f35000 */
[----:B------:R-:W1:Y:S01]  /*19a40*/  @P1 MUFU.LG2 R7, R10 ;  /* 0x0000000a00071308 */ /* 0x000e620000000c00 */
[----:B0-----:R-:W-:-:S07]  /*19a50*/  FADD.FTZ R11, R6, R9 ;  /* 0x00000009060b7221 */ /* 0x001fce0000010000 */
[----:B------:R-:W-:Y:S01]  /*19a60*/  @P1 MUFU.RCP R8, R10 ;  /* 0x0000000a00081308 */ /* 0x000fe20000001000 */
[----:B------:R-:W-:Y:S01]  /*19a70*/  @P1 FMUL.FTZ R6, R12, 0.69314718246459960938 ;  /* 0x3f3172180c061820 */ /* 0x000fe20000410000 */
[----:B------:R-:W-:Y:S01]  /*19a80*/  FSETP.NE.FTZ.AND P2, PT, R11, RZ, PT ;  /* 0x000000ff0b00720b */ /* 0x000fe20003f55000 */
[----:B-1----:R-:W-:-:S04]  /*19a90*/  @P1 FMUL.FTZ R7, R7, 0.69314718246459960938 ;  /* 0x3f31721807071820 */ /* 0x002fc80000410000 */
[----:B------:R-:W-:-:S08]  /*19aa0*/  @P1 FFMA.FTZ R4, R6, R3, R7 ;  /* 0x0000000306041223 */ /* 0x000fd00000010007 */
        /* <DEDUP_REMOVED lines=11> */
.L_x_1575:
        /* <DEDUP_REMOVED lines=58> */
[----:B0-----:R-:W-:-:S11]  /*19f00*/  SEL R17, R17, RZ, P1 ;  /* 0x000000ff11117207 */ /* 0x001fd60000800000 */
.L_x_1458:
[----:B------:R-:W-:Y:S05]  /*19f10*/  WARPSYNC.ALL ;  /* 0x0000000000007948 */ /* 0x000fea0003800000 */
[----:B------:R-:W0:Y:S08]  /*19f20*/  S2UR UR38, SR_CgaCtaId ;  /* 0x00000000002679c3 */ /* 0x000e300000008800 */
[----:B------:R-:W-:Y:S06]  /*19f30*/  BAR.SYNC.DEFER_BLOCKING 0x5, 0x200 ;  /* 0x0148000000007b1d */ /* 0x000fec0000010000 */
[----:B------:R-:W-:Y:S01]  /*19f40*/  UMOV UR4, 0x400 ;  /* 0x0000040000047882 */ /* 0x000fe20000000000 */
[----:B------:R-:W-:Y:S01]  /*19f50*/  BSSY B0, `(.L_x_1576) ;  /* 0x00002c8000007945 */ /* 0x000fe20003800000 */
[----:B0-----:R-:W-:-:S06]  /*19f60*/  ULEA UR4, UR38, UR4, 0x18 ;  /* 0x0000000426047291 */ /* 0x001fcc000f8ec03f */
[----:B------:R-:W-:-:S05]  /*19f70*/  IMAD.U32 R2, RZ, RZ, UR4 ;  /* 0x00000004ff027e24 */ /* 0x000fca000f8e00ff */
[----:B------:R0:W1:Y:S01]  /*19f80*/  LDS.128 R32, [R2+0x2d8d0] ;  /* 0x02d8d00002207984 */ /* 0x0000620000000c00 */
[----:B------:R-:W-:Y:S06]  /*19f90*/  BAR.ARV 0x4, 0x200 ;  /* 0x0108000000007b1d */ /* 0x000fec0000002000 */
[----:B------:R-:W-:Y:S05]  /*19fa0*/  @P0 BRA `(.L_x_1577) ;  /* 0x0000002000380947 */ /* 0x000fea0003800000 */
[----:B------:R-:W3:Y:S01]  /*19fb0*/  LDL R0, [R1+0x90] ;  /* 0x0000900001007983 */ /* 0x000ee20000100800 */
[----:B------:R-:W-:-:S03]  /*19fc0*/  ULDC UR4, c[0x0][0xad4] ;  /* 0x0002b50000047ab9 */ /* 0x000fc60000000800 */
[----:B-1----:R-:W4:Y:S04]  /*19fd0*/  LDL.LU R32, [R1+0x74] ;  /* 0x0000740001207983 */ /* 0x002f280000300800 */
[----:B--2---:R-:W2:Y:S01]  /*19fe0*/  LDL R41, [R1+0x78] ;  /* 0x0000780001297983 */ /* 0x004ea20000100800 */
[----:B------:R-:W1:Y:S01]  /*19ff0*/  S2R R3, SR_SWINHI ;  /* 0x0000000000037919 */ /* 0x000e620000002f00 */
[----:B------:R-:W-:Y:S02]  /*1a000*/  MOV R20, R2 ;  /* 0x0000000200147202 */ /* 0x000fe40000000f00 */
[----:B-1----:R-:W-:-:S03]  /*1a010*/  MOV R21, R3 ;  /* 0x0000000300157202 */ /* 0x002fc60000000f00 */
[----:B---3--:R-:W-:-:S03]  /*1a020*/  IMAD.WIDE R8, R0, 0x2, R20 ;  /* 0x0000000200087825 */ /* 0x008fc600078e0214 */
[C---:B------:R-:W-:Y:S02]  /*1a030*/  LOP3.LUT R3, R8.reuse, 0x180, RZ, 0xc0, !PT ;  /* 0x0000018008037812 */ /* 0x040fe400078ec0ff */
[C---:B------:R-:W-:Y:S02]  /*1a040*/  IADD3 R10, P2, R8.reuse, 0x3020, RZ ;  /* 0x00003020080a7810 */ /* 0x040fe40007f5e0ff */
[----:B------:R-:W-:Y:S02]  /*1a050*/  SHF.R.U64 R3, R3, 0x3, RZ ;  /* 0x0000000303037819 */ /* 0x000fe400000012ff */
[C---:B------:R-:W-:Y:S02]  /*1a060*/  IADD3 R11, P4, R8.reuse, 0x20, RZ ;  /* 0x00000020080b7810 */ /* 0x040fe40007f9e0ff */
[C---:B------:R-:W-:Y:S02]  /*1a070*/  IADD3 R31, P3, R8.reuse, 0x3000, RZ ;  /* 0x00003000081f7810 */ /* 0x040fe40007f7e0ff */
[----:B------:R-:W-:-:S02]  /*1a080*/  IADD3 R12, P1, R8, 0x6000, RZ ;  /* 0x00006000080c7810 */ /* 0x000fc40007f3e0ff */
[----:B------:R-:W-:Y:S02]  /*1a090*/  IADD3 R37, P0, R8, 0x6020, RZ ;  /* 0x0000602008257810 */ /* 0x000fe40007f1e0ff */
[----:B------:R-:W-:Y:S02]  /*1a0a0*/  LOP3.LUT R8, R3, R8, RZ, 0x3c, !PT ;  /* 0x0000000803087212 */ /* 0x000fe400078e3cff */
[----:B------:R-:W-:Y:S01]  /*1a0b0*/  LOP3.LUT R3, R10, 0x180, RZ, 0xc0, !PT ;  /* 0x000001800a037812 */ /* 0x000fe200078ec0ff */
[----:B------:R-:W-:Y:S01]  /*1a0c0*/  IMAD.X R15, RZ, RZ, R9, P0 ;  /* 0x000000ffff0f7224 */ /* 0x000fe200000e0609 */
[----:B----4-:R-:W-:Y:S02]  /*1a0d0*/  ISETP.NE.AND P0, PT, R32, RZ, PT ;  /* 0x000000ff2000720c */ /* 0x010fe40003f05270 */
        /* <DEDUP_REMOVED lines=10> */
[----:B------:R-:W-:Y:S01]  /*1a180*/  MOV R30, R8 ;  /* 0x00000008001e7202 */ /* 0x000fe20000000f00 */
        /* <DEDUP_REMOVED lines=11> */
[----:B------:R-:W-:-:S02]  /*1a240*/  F2FP.BF16.F32.PACK_AB R8, R89, R88 ;  /* 0x000000585908723e */ /* 0x000fc400000010ff */
[----:B------:R-:W-:Y:S02]  /*1a250*/  F2FP.BF16.F32.PACK_AB R9, R91, R90 ;  /* 0x0000005a5b09723e */ /* 0x000fe400000010ff */
[----:B------:R-:W-:Y:S02]  /*1a260*/  F2FP.BF16.F32.PACK_AB R10, R93, R92 ;  /* 0x0000005c5d0a723e */ /* 0x000fe400000010ff */
[----:B------:R-:W-:Y:S01]  /*1a270*/  F2FP.BF16.F32.PACK_AB R11, R95, R94 ;  /* 0x0000005e5f0b723e */ /* 0x000fe200000010ff */
[----:B------:R-:W-:Y:S01]  /*1a280*/  BAR.SYNC.DEFER_BLOCKING 0x1, 0x180 ;  /* 0x0046000000007b1d */ /* 0x000fe20000010000 */
[----:B------:R-:W-:Y:S02]  /*1a290*/  MOV R40, R24 ;  /* 0x0000001800287202 */ /* 0x000fe40000000f00 */
[----:B------:R-:W-:Y:S02]  /*1a2a0*/  MOV R0, R26 ;  /* 0x0000001a00007202 */ /* 0x000fe40000000f00 */
[----:B------:R-:W-:-:S02]  /*1a2b0*/  LOP3.LUT R14, R14, R37, RZ, 0x3c, !PT ;  /* 0x000000250e0e7212 */ /* 0x000fc400078e3cff */
[----:B------:R-:W-:Y:S01]  /*1a2c0*/  F2FP.BF16.F32.PACK_AB R24, R7, R6 ;  /* 0x000000060718723e */ /* 0x000fe200000010ff */
[----:B------:R-:W2:Y:S01]  /*1a2d0*/  LDC.64 R36, c[0x0][0xc00] ;  /* 0x00030000ff247b82 */ /* 0x000ea20000000a00 */
        /* <DEDUP_REMOVED lines=15> */
[----:B-1----:R-:W-:Y:S02]  /*1a3d0*/  F2FP.BF16.F32.PACK_AB R30, R109, R108 ;  /* 0x0000006c6d1e723e */ /* 0x002fe400000010ff */
[----:B------:R-:W-:Y:S02]  /*1a3e0*/  F2FP.BF16.F32.PACK_AB R8, R113, R112 ;  /* 0x000000707108723e */ /* 0x000fe400000010ff */
[----:B------:R-:W-:Y:S02]  /*1a3f0*/  F2FP.BF16.F32.PACK_AB R9, R115, R114 ;  /* 0x000000727309723e */ /* 0x000fe400000010ff */
[----:B------:R-:W-:-:S02]  /*1a400*/  F2FP.BF16.F32.PACK_AB R10, R117, R116 ;  /* 0x00000074750a723e */ /* 0x000fc400000010ff */
[----:B------:R-:W-:Y:S02]  /*1a410*/  F2FP.BF16.F32.PACK_AB R11, R119, R118 ;  /* 0x00000076770b723e */ /* 0x000fe400000010ff */
[----:B---3--:R-:W-:Y:S02]  /*1a420*/  F2FP.BF16.F32.PACK_AB R24, R129, R128 ;  /* 0x000000808118723e */ /* 0x008fe400000010ff */
        /* <DEDUP_REMOVED lines=9> */
[----:B------:R-:W-:Y:S01]  /*1a4c0*/  ISETP.NE.AND.EX P3, PT, RZ, UR5, PT, P3 ;  /* 0x00000005ff007c0c */ /* 0x000fe2000bf65330 */
[----:B-1----:R-:W-:Y:S02]  /*1a4d0*/  IMAD.MOV.U32 R0, RZ, RZ, RZ ;  /* 0x000000ffff007224 */ /* 0x002fe400078e00ff */
[----:B--2---:R-:W-:-:S10]  /*1a4e0*/  IMAD.WIDE R28, R41, 0x4, R36 ;  /* 0x00000004291c7825 */ /* 0x004fd400078e0224 */
[----:B------:R-:W5:Y:S01]  /*1a4f0*/  @P3 LDG.E R0, desc[UR52][R28.64] ;  /* 0x000000341c003981 */ /* 0x000f62000c1e1900 */
[----:B------:R-:W-:-:S04]  /*1a500*/  ISETP.NE.U32.AND P0, PT, RZ, UR6, PT ;  /* 0x00000006ff007c0c */ /* 0x000fc8000bf05070 */
[----:B------:R-:W-:-:S13]  /*1a510*/  ISETP.NE.AND.EX P0, PT, RZ, UR7, PT, P0 ;  /* 0x00000007ff007c0c */ /* 0x000fda000bf05300 */
[----:B---3--:R-:W1:Y:S01]  /*1a520*/  @P0 LDC.64 R8, c[0x0][0xc08] ;  /* 0x00030200ff080b82 */ /* 0x008e620000000a00 */
[----:B------:R-:W-:Y:S01]  /*1a530*/  ULDC UR6, c[0x0][0xa88] ;  /* 0x0002a20000067ab9 */ /* 0x000fe20000000800 */
[----:B----4-:R-:W-:Y:S01]  /*1a540*/  IMAD.MOV.U32 R14, RZ, RZ, 0x9b8 ;  /* 0x000009b8ff0e7424 */ /* 0x010fe200078e00ff */
[----:B------:R-:W-:Y:S01]  /*1a550*/  ISETP.GT.AND P1, PT, R3, 0x1, PT ;  /* 0x000000010300780c */ /* 0x000fe20003f24270 */
[----:B------:R-:W-:-:S03]  /*1a560*/  IMAD.U32 R48, RZ, RZ, UR6 ;  /* 0x00000006ff307e24 */ /* 0x000fc6000f8e00ff */
[----:B------:R-:W-:Y:S01]  /*1a570*/  SEL R14, R14, 0x978, P1 ;  /* 0x000009780e0e7807 */ /* 0x000fe20000800000 */
[----:B------:R-:W2:Y:S08]  /*1a580*/  LDC R3, c[0x0][0xbe8] ;  /* 0x0002fa00ff037b82 */ /* 0x000eb00000000800 */
[----:B------:R0:W3:Y:S01]  /*1a590*/  LDC.64 R10, c[0x0][R14+0x218] ;  /* 0x000086000e0a7b82 */ /* 0x0000e20000000a00 */
[----:B-1----:R-:W-:-:S07]  /*1a5a0*/  @P0 IMAD.WIDE R8, R41, 0x4, R8 ;  /* 0x0000000429080825 */ /* 0x002fce00078e0208 */
[----:B------:R0:W1:Y:S01]  /*1a5b0*/  LDC.64 R12, c[0x0][R14+0x228] ;  /* 0x00008a000e0c7b82 */ /* 0x0000620000000a00 */
[----:B------:R4:W5:Y:S07]  /*1a5c0*/  @P0 LDG.E R48, desc[UR52][R8.64] ;  /* 0x0000003408300981 */ /* 0x00096e000c1e1900 */
[----:B----4-:R0:W4:Y:S01]  /*1a5d0*/  LDC.64 R8, c[0x0][R14+0x220] ;  /* 0x000088000e087b82 */ /* 0x0101220000000a00 */
[----:B--2---:R-:W-:Y:S01]  /*1a5e0*/  ISETP.NE.AND P2, PT, R3, 0x1, PT ;  /* 0x000000010300780c */ /* 0x004fe20003f45270 */
[----:B---3--:R-:W-:-:S12]  /*1a5f0*/  @P0 BRA `(.L_x_1578) ;  /* 0x0000000000100947 */ /* 0x008fd80003800000 */
[----:B------:R-:W-:Y:S05]  /*1a600*/  @!P3 BRA `(.L_x_1578) ;  /* 0x00000000000cb947 */ /* 0x000fea0003800000 */
[----:B------:R-:W2:Y:S04]  /*1a610*/  LDG.E R15, desc[UR52][R28.64] ;  /* 0x000000341c0f7981 */ /* 0x000ea8000c1e1900 */
[----:B-----5:R-:W2:Y:S02]  /*1a620*/  LDG.E R48, desc[UR52][R28.64+0x4] ;  /* 0x000004341c307981 */ /* 0x020ea4000c1e1900 */
[----:B--2---:R-:W-:-:S07]  /*1a630*/  IMAD.IADD R48, R48, 0x1, -R15 ;  /* 0x0000000130307824 */ /* 0x004fce00078e0a0f */
.L_x_1578:
[----:B------:R-:W2:Y:S04]  /*1a640*/  LDL R28, [R1+0x68] ;  /* 0x00006800011c7983 */ /* 0x000ea80000100800 */
[----:B------:R-:W2:Y:S04]  /*1a650*/  LDL R54, [R1+0x30] ;  /* 0x0000300001367983 */ /* 0x000ea80000100800 */
[----:B------:R-:W3:Y:S01]  /*1a660*/  LDL R52, [R1+0x7c] ;  /* 0x00007c0001347983 */ /* 0x000ee20000100800 */
[----:B0-----:R-:W0:Y:S01]  /*1a670*/  LDC.64 R14, c[0x0][R14+0x210] ;  /* 0x000084000e0e7b82 */ /* 0x001e220000000a00 */
[----:B------:R-:W-:Y:S01]  /*1a680*/  ISETP.NE.U32.AND P0, PT, RZ, UR4, PT ;  /* 0x00000004ff007c0c */ /* 0x000fe2000bf05070 */
[-C--:B------:R-:W-:Y:S01]  /*1a690*/  IMAD R31, R11, R141.reuse, RZ ;  /* 0x0000008d0b1f7224 */ /* 0x080fe200078e02ff */
[----:B------:R-:W3:Y:S01]  /*1a6a0*/  LDL R36, [R1+0x8c] ;  /* 0x00008c0001247983 */ /* 0x000ee20000100800 */
[----:B------:R-:W-:Y:S01]  /*1a6b0*/  SHF.R.S32.HI R26, RZ, 0x1f, R41 ;  /* 0x0000001fff1a7819 */ /* 0x000fe20000011429 */
[----:B------:R-:W-:Y:S01]  /*1a6c0*/  IMAD.WIDE.U32 R10, R10, R141, RZ ;  /* 0x0000008d0a0a7225 */ /* 0x000fe200078e00ff */
[----:B------:R-:W-:Y:S01]  /*1a6d0*/  ISETP.NE.AND.EX P0, PT, RZ, UR5, PT, P0 ;  /* 0x00000005ff007c0c */ /* 0x000fe2000bf05300 */
[----:B------:R-:W3:Y:S01]  /*1a6e0*/  LDL R30, [R1+0x84] ;  /* 0x00008400011e7983 */ /* 0x000ee20000100800 */
[----:B------:R-:W1:Y:S02]  /*1a6f0*/  @P2 LDC R39, c[0x0][0xbec] ;  /* 0x0002fb00ff272b82 */ /* 0x000e640000000800 */
[----:B------:R-:W-:-:S02]  /*1a700*/  SEL R32, R41, RZ, !P0 ;  /* 0x000000ff29207207 */ /* 0x000fc40004000000 */
[----:B------:R-:W-:-:S03]  /*1a710*/  SEL R29, R26, RZ, !P0 ;  /* 0x000000ff1a1d7207 */ /* 0x000fc60004000000 */
[-C--:B----4-:R-:W-:Y:S01]  /*1a720*/  IMAD R9, R9, R32.reuse, RZ ;  /* 0x0000002009097224 */ /* 0x090fe200078e02ff */
[----:B------:R-:W4:Y:S03]  /*1a730*/  @P2 LDC R27, c[0x0][0xbf0] ;  /* 0x0002fc00ff1b2b82 */ /* 0x000f260000000800 */
[C---:B------:R-:W-:Y:S02]  /*1a740*/  IMAD R37, R8.reuse, R29, R9 ;  /* 0x0000001d08257224 */ /* 0x040fe400078e0209 */
[----:B------:R-:W-:-:S03]  /*1a750*/  IMAD.WIDE.U32 R8, R8, R32, RZ ;  /* 0x0000002008087225 */ /* 0x000fc600078e00ff */
[----:B------:R-:W0:Y:S01]  /*1a760*/  LDC.64 R24, c[0x0][0xba8] ;  /* 0x0002ea00ff187b82 */ /* 0x000e220000000a00 */
[--C-:B-----5:R-:W-:Y:S02]  /*1a770*/  IADD3 R10, P0, P3, R8, R10, R0.reuse ;  /* 0x0000000a080a7210 */ /* 0x120fe40007b1e000 */
[----:B------:R-:W-:-:S05]  /*1a780*/  SHF.R.S32.HI R49, RZ, 0x1f, R0 ;  /* 0x0000001fff317819 */ /* 0x000fca0000011400 */
[----:B0-----:R-:W0:Y:S08]  /*1a790*/  @!P1 LDC R24, c[0x0][0xb50] ;  /* 0x0002d400ff189b82 */ /* 0x001e300000000800 */
[----:B------:R-:W0:Y:S01]  /*1a7a0*/  @!P1 LDC R25, c[0x0][0xb54] ;  /* 0x0002d500ff199b82 */ /* 0x000e220000000800 */
[----:B------:R-:W-:Y:S02]  /*1a7b0*/  IMAD R48, R48, R3, RZ ;  /* 0x0000000330307224 */ /* 0x000fe400078e02ff */
[----:B--2---:R-:W-:-:S02]  /*1a7c0*/  IMAD.IADD R26, R28, 0x1, R54 ;  /* 0x000000011c1a7824 */ /* 0x004fc400078e0236 */
[----:B------:R-:W-:Y:S02]  /*1a7d0*/  IMAD.IADD R28, R11, 0x1, R31 ;  /* 0x000000010b1c7824 */ /* 0x000fe400078e021f */
[----:B-1----:R-:W-:Y:S01]  /*1a7e0*/  @P2 IMAD.HI.U32 R8, R26, R39, RZ ;  /* 0x000000271a082227 */ /* 0x002fe200078e00ff */
[----:B---3--:R-:W-:-:S03]  /*1a7f0*/  SEL R29, R52, RZ, P1 ;  /* 0x000000ff341d7207 */ /* 0x008fc60000800000 */
[----:B------:R-:W-:Y:S02]  /*1a800*/  IMAD.IADD R11, R9, 0x1, R37 ;  /* 0x00000001090b7824 */ /* 0x000fe400078e0225 */
[----:B------:R-:W-:Y:S01]  /*1a810*/  IMAD.MOV.U32 R9, RZ, RZ, R26 ;  /* 0x000000ffff097224 */ /* 0x000fe200078e001a */
[----:B----4-:R-:W-:Y:S01]  /*1a820*/  @P2 SHF.R.U32.HI R9, RZ, R27, R8 ;  /* 0x0000001bff092219 */ /* 0x010fe20000011608 */
[-C--:B------:R-:W-:Y:S02]  /*1a830*/  IMAD R31, R13, R29.reuse, RZ ;  /* 0x0000001d0d1f7224 */ /* 0x080fe400078e02ff */
[----:B------:R-:W-:Y:S01]  /*1a840*/  IMAD.WIDE.U32 R12, R12, R29, RZ ;  /* 0x0000001d0c0c7225 */ /* 0x000fe200078e00ff */
[----:B------:R-:W-:-:S03]  /*1a850*/  IADD3.X R11, R11, R28, R49, P0, P3 ;  /* 0x0000001c0b0b7210 */ /* 0x000fc600007e6431 */
[----:B------:R-:W-:Y:S01]  /*1a860*/  IMAD.MOV R27, RZ, RZ, -R9 ;  /* 0x000000ffff1b7224 */ /* 0x000fe200078e0a09 */
[----:B------:R-:W-:Y:S01]  /*1a870*/  IADD3 R12, P0, P3, R9, R10, R12 ;  /* 0x0000000a090c7210 */ /* 0x000fe20007b1e00c */
[----:B------:R-:W-:Y:S01]  /*1a880*/  IMAD.IADD R31, R13, 0x1, R31 ;  /* 0x000000010d1f7824 */ /* 0x000fe200078e021f */
[----:B------:R-:W-:Y:S01]  /*1a890*/  SHF.R.S32.HI R8, RZ, 0x1f, R9 ;  /* 0x0000001fff087819 */ /* 0x000fe20000011409 */
[----:B------:R-:W-:-:S03]  /*1a8a0*/  IMAD R9, R3, R27, R26 ;  /* 0x0000001b03097224 */ /* 0x000fc600078e021a */
[----:B------:R-:W-:Y:S01]  /*1a8b0*/  IADD3.X R13, R8, R11, R31, P0, P3 ;  /* 0x0000000b080d7210 */ /* 0x000fe200007e641f */
[-C--:B------:R-:W-:Y:S01]  /*1a8c0*/  IMAD R8, R15, R9.reuse, RZ ;  /* 0x000000090f087224 */ /* 0x080fe200078e02ff */
[----:B------:R-:W-:Y:S01]  /*1a8d0*/  SHF.R.S32.HI R11, RZ, 0x1f, R9 ;  /* 0x0000001fff0b7819 */ /* 0x000fe20000011409 */
[----:B------:R-:W-:-:S04]  /*1a8e0*/  IMAD.WIDE.U32 R12, R14, R9, R12 ;  /* 0x000000090e0c7225 */ /* 0x000fc800078e000c */
[----:B------:R-:W-:-:S04]  /*1a8f0*/  IMAD R11, R14, R11, R8 ;  /* 0x0000000b0e0b7224 */ /* 0x000fc800078e0208 */
[----:B------:R-:W-:Y:S01]  /*1a900*/  IMAD.IADD R8, R13, 0x1, R11 ;  /* 0x000000010d087824 */ /* 0x000fe200078e020b */
[----:B0-----:R-:W-:-:S04]  /*1a910*/  LEA R13, P0, R12, R24, 0x2 ;  /* 0x000000180c0d7211 */ /* 0x001fc800078010ff */
[----:B------:R-:W-:Y:S01]  /*1a920*/  LEA.HI.X R12, R12, R25, R8, 0x2, P0 ;  /* 0x000000190c0c7211 */ /* 0x000fe200000f1408 */
[----:B------:R-:W-:Y:S01]  /*1a930*/  SHFL.IDX PT, R10, R13, 0x1, 0x1c1f ;  /* 0x003c1f000d0a7f89 */ /* 0x000fe200000e0000 */
[----:B------:R-:W-:-:S03]  /*1a940*/  IMAD.IADD R25, R36, 0x1, R54 ;  /* 0x0000000124197824 */ /* 0x000fc600078e0236 */
[----:B------:R-:W-:Y:S04]  /*1a950*/  SHFL.IDX PT, R8, R13, RZ, 0x1c1f ;  /* 0x001c1fff0d087589 */ /* 0x000fe800000e0000 */
[----:B------:R-:W0:Y:S04]  /*1a960*/  SHFL.IDX PT, R9, R12, RZ, 0x1c1f ;  /* 0x001c1fff0c097589 */ /* 0x000e2800000e0000 */
[----:B------:R-:W1:Y:S01]  /*1a970*/  SHFL.IDX PT, R11, R12, 0x1, 0x1c1f ;  /* 0x003c1f000c0b7f89 */ /* 0x000e6200000e0000 */
        /* <DEDUP_REMOVED lines=18> */
[----:B------:R-:W-:Y:S02]  /*1aaa0*/  IMAD R5, R10, 0x20, R51 ;  /* 0x000000200a057824 */ /* 0x000fe400078e0233 */
[----:B------:R-:W-:Y:S02]  /*1aab0*/  IMAD R49, R49, UR4, RZ ;  /* 0x0000000431317c24 */ /* 0x000fe4000f8e02ff */
[----:B------:R-:W-:-:S04]  /*1aac0*/  IMAD.WIDE R20, R5, 0x2, R20 ;  /* 0x0000000205147825 */ /* 0x000fc800078e0214 */
[----:B------:R-:W-:Y:S01]  /*1aad0*/  IMAD R49, R0, UR5, R49 ;  /* 0x0000000500317c24 */ /* 0x000fe2000f8e0231 */
[----:B------:R-:W-:Y:S01]  /*1aae0*/  IADD3 R25, P0, R20, 0x1800, RZ ;  /* 0x0000180014197810 */ /* 0x000fe20007f1e0ff */
[----:B------:R-:W-:Y:S01]  /*1aaf0*/  IMAD.WIDE.U32 R8, R0, UR4, RZ ;  /* 0x0000000400087c25 */ /* 0x000fe2000f8e00ff */
[C---:B------:R-:W-:Y:S01]  /*1ab00*/  IADD3 R29, P1, R20.reuse, 0x3000, RZ ;  /* 0x00003000141d7810 */ /* 0x040fe20007f3e0ff */
[----:B------:R-:W-:Y:S01]  /*1ab10*/  ULDC.64 UR4, c[0x0][0xae8] ;  /* 0x0002ba0000047ab9 */ /* 0x000fe20000000a00 */
[C---:B------:R-:W-:Y:S01]  /*1ab20*/  IADD3 R37, P3, R20.reuse, 0x4800, RZ ;  /* 0x0000480014257810 */ /* 0x040fe20007f7e0ff */
[----:B------:R-:W-:Y:S01]  /*1ab30*/  IMAD R0, R13, 0x60, R10 ;  /* 0x000000600d007824 */ /* 0x000fe200078e020a */
[C---:B------:R-:W-:Y:S01]  /*1ab40*/  IADD3 R41, P4, R20.reuse, 0x6000, RZ ;  /* 0x0000600014297810 */ /* 0x040fe20007f9e0ff */
[----:B------:R-:W-:Y:S01]  /*1ab50*/  IMAD.IADD R9, R9, 0x1, R49 ;  /* 0x0000000109097824 */ /* 0x000fe200078e0231 */
[----:B------:R-:W-:Y:S01]  /*1ab60*/  IADD3 R5, P5, R20, 0x7800, RZ ;  /* 0x0000780014057810 */ /* 0x000fe20007fbe0ff */
[----:B------:R-:W-:Y:S01]  /*1ab70*/  IMAD.IADD R14, R54, 0x1, R0 ;  /* 0x00000001360e7824 */ /* 0x000fe200078e0200 */
[----:B------:R-:W-:-:S02]  /*1ab80*/  LOP3.LUT R24, R25, 0x180, RZ, 0xc0, !PT ;  /* 0x0000018019187812 */ /* 0x000fc400078ec0ff */
[----:B------:R-:W-:Y:S02]  /*1ab90*/  LOP3.LUT R28, R29, 0x180, RZ, 0xc0, !PT ;  /* 0x000001801d1c7812 */ /* 0x000fe400078ec0ff */
[----:B------:R-:W-:Y:S02]  /*1aba0*/  LOP3.LUT R36, R37, 0x180, RZ, 0xc0, !PT ;  /* 0x0000018025247812 */ /* 0x000fe400078ec0ff */
[----:B------:R-:W-:Y:S01]  /*1abb0*/  LOP3.LUT R40, R41, 0x180, RZ, 0xc0, !PT ;  /* 0x0000018029287812 */ /* 0x000fe200078ec0ff */
[----:B------:R-:W-:Y:S01]  /*1abc0*/  IMAD.WIDE.U32 R8, R141, UR4, R8 ;  /* 0x000000048d087c25 */ /* 0x000fe2000f8e0008 */
[----:B------:R-:W-:Y:S02]  /*1abd0*/  LOP3.LUT R4, R5, 0x180, RZ, 0xc0, !PT ;  /* 0x0000018005047812 */ /* 0x000fe400078ec0ff */
[----:B------:R-:W-:Y:S01]  /*1abe0*/  LOP3.LUT R7, R20, 0x180, RZ, 0xc0, !PT ;  /* 0x0000018014077812 */ /* 0x000fe200078ec0ff */
[----:B0-----:R-:W-:Y:S01]  /*1abf0*/  @P2 IMAD.HI.U32 R0, R14, R11, RZ ;  /* 0x0000000b0e002227 */ /* 0x001fe200078e00ff */
[----:B------:R-:W-:-:S02]  /*1ac00*/  SHF.R.U64 R24, R24, 0x3, RZ ;  /* 0x0000000318187819 */ /* 0x000fc400000012ff */
[----:B------:R-:W-:Y:S01]  /*1ac10*/  SHF.R.U64 R28, R28, 0x3, RZ ;  /* 0x000000031c1c7819 */ /* 0x000fe200000012ff */
[----:B------:R-:W-:Y:S01]  /*1ac20*/  IMAD.X R45, RZ, RZ, R21, P5 ;  /* 0x000000ffff2d7224 */ /* 0x000fe200028e0615 */
[----:B------:R-:W-:Y:S02]  /*1ac30*/  SHF.R.U64 R36, R36, 0x3, RZ ;  /* 0x0000000324247819 */ /* 0x000fe400000012ff */
[----:B------:R-:W-:Y:S02]  /*1ac40*/  SHF.R.U64 R40, R40, 0x3, RZ ;  /* 0x0000000328287819 */ /* 0x000fe400000012ff */
[----:B------:R-:W-:Y:S01]  /*1ac50*/  SHF.R.S32.HI R13, RZ, 0x1f, R32 ;  /* 0x0000001fff0d7819 */ /* 0x000fe20000011420 */
[----:B------:R-:W-:Y:S01]  /*1ac60*/  IMAD R9, R141, UR5, R9 ;  /* 0x000000058d097c24 */ /* 0x000fe2000f8e0209 */
[----:B------:R-:W-:Y:S01]  /*1ac70*/  SHF.R.U64 R4, R4, 0x3, RZ ;  /* 0x0000000304047819 */ /* 0x000fe200000012ff */
[----:B------:R-:W-:Y:S01]  /*1ac80*/  ULDC.64 UR4, c[0x0][0xaf0] ;  /* 0x0002bc0000047ab9 */ /* 0x000fe20000000a00 */
[----:B------:R-:W-:Y:S01]  /*1ac90*/  SHF.R.U64 R7, R7, 0x3, RZ ;  /* 0x0000000307077819 */ /* 0x000fe200000012ff */
[----:B------:R-:W-:Y:S01]  /*1aca0*/  IMAD.MOV.U32 R11, RZ, RZ, R14 ;  /* 0x000000ffff0b7224 */ /* 0x000fe200078e000e */
        /* <DEDUP_REMOVED lines=8> */
[----:B--2---:R-:W-:Y:S01]  /*1ad30*/  @P2 SHF.R.U32.HI R11, RZ, R15, R0 ;  /* 0x0000000fff0b2219 */ /* 0x004fe20000011600 */
[----:B------:R-:W-:Y:S01]  /*1ad40*/  IMAD R13, R13, UR4, RZ ;  /* 0x000000040d0d7c24 */ /* 0x000fe2000f8e02ff */
[----:B------:R-:W-:Y:S01]  /*1ad50*/  LOP3.LUT R44, R4, R5, RZ, 0x3c, !PT ;  /* 0x00000005042c7212 */ /* 0x000fe200078e3cff */
[C---:B------:R-:W-:Y:S01]  /*1ad60*/  IMAD.WIDE.U32 R8, R32.reuse, UR4, R8 ;  /* 0x0000000420087c25 */ /* 0x040fe2000f8e0008 */
[----:B------:R-:W-:Y:S01]  /*1ad70*/  LOP3.LUT R20, R7, R20, RZ, 0x3c, !PT ;  /* 0x0000001407147212 */ /* 0x000fe200078e3cff */
[----:B------:R-:W5:Y:S01]  /*1ad80*/  LD.E.128 R24, desc[UR52][R24.64] ;  /* 0x0000003418187980 */ /* 0x000f62000c101d00 */
[----:B------:R-:W-:Y:S01]  /*1ad90*/  SHF.R.S32.HI R0, RZ, 0x1f, R11 ;  /* 0x0000001fff007819 */ /* 0x000fe2000001140b */
[----:B------:R-:W-:Y:S01]  /*1ada0*/  IMAD R13, R32, UR5, R13 ;  /* 0x00000005200d7c24 */ /* 0x000fe2000f8e020d */
[----:B------:R-:W-:Y:S01]  /*1adb0*/  ULDC.64 UR4, c[0x0][0xae0] ;  /* 0x0002b80000047ab9 */ /* 0x000fe20000000a00 */
[----:B------:R-:W-:Y:S01]  /*1adc0*/  IMAD.MOV R12, RZ, RZ, -R11 ;  /* 0x000000ffff0c7224 */ /* 0x000fe200078e0a0b */
[----:B------:R0:W5:Y:S01]  /*1add0*/  LD.E.128 R4, desc[UR52][R20.64] ;  /* 0x0000003414047980 */ /* 0x000162000c101d00 */
[----:B------:R-:W-:-:S03]  /*1ade0*/  IMAD.IADD R9, R9, 0x1, R13 ;  /* 0x0000000109097824 */ /* 0x000fc600078e020d */
[----:B------:R-:W5:Y:S01]  /*1adf0*/  LD.E.128 R28, desc[UR52][R28.64] ;  /* 0x000000341c1c7980 */ /* 0x000f62000c101d00 */
[----:B------:R-:W-:-:S03]  /*1ae00*/  IMAD R0, R0, UR4, RZ ;  /* 0x0000000400007c24 */ /* 0x000fc6000f8e02ff */
[----:B------:R-:W5:Y:S01]  /*1ae10*/  LD.E.128 R36, desc[UR52][R36.64] ;  /* 0x0000003424247980 */ /* 0x000f62000c101d00 */
[----:B------:R-:W-:-:S03]  /*1ae20*/  IMAD R3, R3, R12, R14 ;  /* 0x0000000c03037224 */ /* 0x000fc600078e020e */
        /* <DEDUP_REMOVED lines=8> */
[----:B------:R-:W-:-:S04]  /*1aeb0*/  IMAD.WIDE.U32 R8, R11, UR4, R8 ;  /* 0x000000040b087c25 */ /* 0x000fc8000f8e0008 */
[----:B------:R-:W-:Y:S01]  /*1aec0*/  IMAD R13, R11, UR5, R0 ;  /* 0x000000050b0d7c24 */ /* 0x000fe2000f8e0200 */
[----:B------:R-:W-:Y:S01]  /*1aed0*/  SHF.R.S32.HI R11, RZ, 0x1f, R3 ;  /* 0x0000001fff0b7819 */ /* 0x000fe20000011403 */
[----:B------:R-:W-:Y:S02]  /*1aee0*/  ULDC.64 UR4, c[0x0][0xad8] ;  /* 0x0002b60000047ab9 */ /* 0x000fe40000000a00 */
[----:B------:R-:W-:Y:S02]  /*1aef0*/  IMAD.IADD R9, R9, 0x1, R13 ;  /* 0x0000000109097824 */ /* 0x000fe400078e020d */
[----:B------:R-:W-:Y:S02]  /*1af00*/  IMAD R12, R11, UR4, RZ ;  /* 0x000000040b0c7c24 */ /* 0x000fe4000f8e02ff */
[----:B------:R-:W-:Y:S02]  /*1af10*/  VIADD R0, R2, 0x2d820 ;  /* 0x0002d82002007836 */ /* 0x000fe40000000000 */
[----:B------:R-:W-:-:S02]  /*1af20*/  IMAD R11, R3, UR5, R12 ;  /* 0x00000005030b7c24 */ /* 0x000fc4000f8e020c */
[----:B------:R-:W-:Y:S01]  /*1af30*/  IMAD.WIDE.U32 R8, R3, UR4, R8 ;  /* 0x0000000403087c25 */ /* 0x000fe2000f8e0008 */
[----:B------:R-:W-:Y:S01]  /*1af40*/  ULDC.64 UR4, c[0x0][0xa80] ;  /* 0x0002a00000047ab9 */ /* 0x000fe20000000a00 */
[----:B------:R-:W-:Y:S02]  /*1af50*/  PRMT R0, RZ, 0x654, R0 ;  /* 0x00000654ff007816 */ /* 0x000fe40000000000 */
[----:B------:R-:W-:Y:S01]  /*1af60*/  IMAD.IADD R3, R9, 0x1, R11 ;  /* 0x0000000109037824 */ /* 0x000fe200078e020b */
[C---:B0-----:R-:W-:Y:S01]  /*1af70*/  LEA R20, P0, R8.reuse, UR4, 0x1 ;  /* 0x0000000408147c11 */ /* 0x041fe2000f8008ff */
[C---:B------:R-:W-:Y:S01]  /*1af80*/  VIADD R49, R51.reuse, 0x40 ;  /* 0x0000004033317836 */ /* 0x040fe20000000000 */
[----:B------:R-:W-:Y:S01]  /*1af90*/  UMOV UR4, 0xffffffff ;  /* 0xffffffff00047882 */ /* 0x000fe20000000000 */
[----:B------:R-:W-:Y:S01]  /*1afa0*/  VIADD R53, R51, 0x20 ;  /* 0x0000002033357836 */ /* 0x000fe20000000000 */
[----:B-1----:R0:W-:Y:S01]  /*1afb0*/  SYNCS.ARRIVE.TRANS64.RED.A1T0 RZ, [R0+URZ], RZ ;  /* 0x000000ff00ff79a7 */ /* 0x0021e2000810043f */
[----:B------:R-:W-:-:S02]  /*1afc0*/  LEA.HI.X R3, R8, UR5, R3, 0x1, P0 ;  /* 0x0000000508037c11 */ /* 0x000fc400080f0c03 */
[----:B------:R-:W-:Y:S02]  /*1afd0*/  SHF.R.S32.HI R32, RZ, 0x1f, R49 ;  /* 0x0000001fff207819 */ /* 0x000fe40000011431 */
[----:B------:R-:W-:Y:S01]  /*1afe0*/  SHF.R.S32.HI R50, RZ, 0x1f, R53 ;  /* 0x0000001fff327819 */ /* 0x000fe20000011435 */
[----:B------:R-:W-:Y:S06]  /*1aff0*/  BRA.DIV UR4, `(.L_x_1580) ;  /* 0x000000aa04787947 */ /* 0x000fec000b800000 */
[----:B0-----:R0:W1:Y:S04]  /*1b000*/  SHFL.IDX PT, R0, R3, RZ, 0x1c1f ;  /* 0x001c1fff03007589 */ /* 0x00106800000e0000 */
[----:B------:R0:W2:Y:S02]  /*1b010*/  SHFL.IDX PT, R14, R20, RZ, 0x1c1f ;  /* 0x001c1fff140e7589 */ /* 0x0000a400000e0000 */
.L_x_1774:
[----:B------:R-:W-:Y:S01]  /*1b020*/  IMAD.IADD R21, R10, 0x1, R54 ;  /* 0x000000010a157824 */ /* 0x000fe200078e0236 */
[----:B------:R-:W-:Y:S04]  /*1b030*/  BSSY B1, `(.L_x_1581) ;  /* 0x0000011000017945 */ /* 0x000fe80003800000 */
[----:B------:R-:W-:-:S13]  /*1b040*/  ISETP.GE.AND P0, PT, R21, R48, PT ;  /* 0x000000301500720c */ /* 0x000fda0003f06270 */
[----:B------:R-:W-:Y:S05]  /*1b050*/  @P0 BRA `(.L_x_1582) ;  /* 0x0000000000380947 */ /* 0x000fea0003800000 */
[----:B------:R-:W-:Y:S02]  /*1b060*/  ULDC UR4, c[0x0][0xac8] ;  /* 0x0002b20000047ab9 */ /* 0x000fe40000000800 */
[----:B------:R-:W-:Y:S02]  /*1b070*/  ISETP.GE.AND P0, PT, R51, UR4, PT ;  /* 0x0000000433007c0c */ /* 0x000fe4000bf06270 */
[----:B------:R-:W-:Y:S02]  /*1b080*/  ISETP.GE.AND P1, PT, R53, UR4, PT ;  /* 0x0000000435007c0c */ /* 0x000fe4000bf26270 */
[----:B------:R-:W-:-:S09]  /*1b090*/  ISETP.GE.AND P2, PT, R49, UR4, PT ;  /* 0x0000000431007c0c */ /* 0x000fd2000bf46270 */
[----:B--2---:R-:W-:Y:S02]  /*1b0a0*/  @!P0 IMAD.MOV.U32 R12, RZ, RZ, R14 ;  /* 0x000000ffff0c8224 */ /* 0x004fe400078e000e */
[----:B-1----:R-:W-:Y:S01]  /*1b0b0*/  @!P0 IMAD.MOV.U32 R13, RZ, RZ, R0 ;  /* 0x000000ffff0d8224 */ /* 0x002fe200078e0000 */
[-C--:B------:R-:W-:Y:S02]  /*1b0c0*/  @!P1 LEA R10, P3, R53, R14.reuse, 0x1 ;  /* 0x0000000e350a9211 */ /* 0x080fe400078608ff */
[----:B------:R-:W-:Y:S01]  /*1b0d0*/  @!P2 LEA R8, P4, R49, R14, 0x1 ;  /* 0x0000000e3108a211 */ /* 0x000fe200078808ff */
[----:B------:R-:W-:Y:S01]  /*1b0e0*/  @!P0 IMAD.WIDE R12, R51, 0x2, R12 ;  /* 0x00000002330c8825 */ /* 0x000fe200078e020c */
[-C--:B------:R-:W-:Y:S02]  /*1b0f0*/  @!P1 LEA.HI.X R11, R53, R0.reuse, R50, 0x1, P3 ;  /* 0x00000000350b9211 */ /* 0x080fe400018f0c32 */
[----:B------:R-:W-:Y:S02]  /*1b100*/  @!P2 LEA.HI.X R9, R49, R0, R32, 0x1, P4 ;  /* 0x000000003109a211 */ /* 0x000fe400020f0c20 */
[----:B-----5:R3:W-:Y:S04]  /*1b110*/  @!P0 ST.E.128 desc[UR52][R12.64], R4 ;  /* 0x000000040c008985 */ /* 0x0207e8000c101d34 */
[----:B------:R3:W-:Y:S04]  /*1b120*/  @!P1 ST.E.128 desc[UR52][R10.64], R28 ;  /* 0x0000001c0a009985 */ /* 0x0007e8000c101d34 */
[----:B------:R3:W-:Y:S02]  /*1b130*/  @!P2 ST.E.128 desc[UR52][R8.64], R40 ;  /* 0x000000280800a985 */ /* 0x0007e4000c101d34 */
.L_x_1582:
[----:B------:R-:W-:Y:S05]  /*1b140*/  BSYNC B1 ;  /* 0x0000000000017941 */ /* 0x000fea0003800000 */
.L_x_1581:
[----:B------:R-:W-:-:S03]  /*1b150*/  UMOV UR4, 0xffffffff ;  /* 0xffffffff00047882 */ /* 0x000fc60000000000 */
[----:B------:R-:W-:Y:S05]  /*1b160*/  BRA.DIV UR4, `(.L_x_1583) ;  /* 0x000000aa04507947 */ /* 0x000fea000b800000 */
[----:B0-----:R-:W0:Y:S04]  /*1b170*/  SHFL.IDX PT, R3, R3, 0x1, 0x1c1f ;  /* 0x003c1f0003037f89 */ /* 0x001e2800000e0000 */
[----:B--2---:R2:W4:Y:S02]  /*1b180*/  SHFL.IDX PT, R14, R20, 0x1, 0x1c1f ;  /* 0x003c1f00140e7f89 */ /* 0x00452400000e0000 */
.L_x_1778:
[----:B---3-5:R-:W-:-:S05]  /*1b190*/  VIADD R5, R21, 0x60 ;  /* 0x0000006015057836 */ /* 0x028fca0000000000 */
[----:B------:R-:W-:-:S13]  /*1b1a0*/  ISETP.GE.AND P0, PT, R5, R48, PT ;  /* 0x000000300500720c */ /* 0x000fda0003f06270 */
[----:B------:R-:W-:Y:S05]  /*1b1b0*/  @P0 BRA `(.L_x_1584) ;  /* 0x0000001800840947 */ /* 0x000fea0003800000 */
[----:B------:R-:W-:Y:S02]  /*1b1c0*/  ULDC UR4, c[0x0][0xac8] ;  /* 0x0002b20000047ab9 */ /* 0x000fe40000000800 */
[----:B------:R-:W-:Y:S02]  /*1b1d0*/  ISETP.GE.AND P1, PT, R51, UR4, PT ;  /* 0x0000000433007c0c */ /* 0x000fe4000bf26270 */
[----:B------:R-:W-:-:S11]  /*1b1e0*/  ISETP.GE.AND P2, PT, R53, UR4, PT ;  /* 0x0000000435007c0c */ /* 0x000fd6000bf46270 */
[----:B0-----:R-:W-:Y:S02]  /*1b1f0*/  @!P1 IMAD.MOV.U32 R15, RZ, RZ, R3 ;  /* 0x000000ffff0f9224 */ /* 0x001fe400078e0003 */
[----:B----4-:R-:W-:Y:S01]  /*1b200*/  @!P2 LEA R4, P0, R53, R14, 0x1 ;  /* 0x0000000e3504a211 */ /* 0x010fe200078008ff */
        /* <DEDUP_REMOVED lines=10> */
.L_x_1579:
[----:B------:R-:W-:Y:S01]  /*1b2b0*/  ULDC.64 UR4, c[0x0][0xb08] ;  /* 0x0002c20000047ab9 */ /* 0x000fe20000000a00 */
[----:B------:R-:W1:Y:S01]  /*1b2c0*/  @P2 LDC R13, c[0x0][0xbec] ;  /* 0x0002fb00ff0d2b82 */ /* 0x000e620000000800 */
[----:B------:R-:W-:Y:S01]  /*1b2d0*/  IMAD R49, R49, UR4, RZ ;  /* 0x0000000431317c24 */ /* 0x000fe2000f8e02ff */
[----:B0-----:R-:W-:Y:S01]  /*1b2e0*/  SHF.R.S32.HI R9, RZ, 0x1f, R32 ;  /* 0x0000001fff097819 */ /* 0x001fe20000011420 */
[----:B------:R-:W-:-:S04]  /*1b2f0*/  IMAD.WIDE.U32 R4, R0, UR4, RZ ;  /* 0x0000000400047c25 */ /* 0x000fc8000f8e00ff */
[----:B------:R-:W-:Y:S01]  /*1b300*/  IMAD R49, R0, UR5, R49 ;  /* 0x0000000500317c24 */ /* 0x000fe2000f8e0231 */
[----:B------:R-:W-:Y:S01]  /*1b310*/  ULDC.64 UR4, c[0x0][0xb38] ;  /* 0x0002ce0000047ab9 */ /* 0x000fe20000000a00 */
[----:B------:R-:W0:Y:S01]  /*1b320*/  @P2 LDC R0, c[0x0][0xbf0] ;  /* 0x0002fc00ff002b82 */ /* 0x000e220000000800 */
[----:B------:R-:W-:Y:S02]  /*1b330*/  VIADD R10, R2, 0x2d820 ;  /* 0x0002d820020a7836 */ /* 0x000fe40000000000 */
[----:B------:R-:W-:-:S03]  /*1b340*/  IMAD.IADD R5, R5, 0x1, R49 ;  /* 0x0000000105057824 */ /* 0x000fc600078e0231 */
[----:B------:R-:W-:Y:S01]  /*1b350*/  PRMT R10, RZ, 0x654, R10 ;  /* 0x00000654ff0a7816 */ /* 0x000fe2000000000a */
[----:B------:R-:W-:-:S03]  /*1b360*/  IMAD.WIDE.U32 R4, R141, UR4, R4 ;  /* 0x000000048d047c25 */ /* 0x000fc6000f8e0004 */
[----:B------:R2:W-:Y:S01]  /*1b370*/  SYNCS.ARRIVE.TRANS64.RED.A1T0 RZ, [R10+URZ], RZ ;  /* 0x000000ff0aff79a7 */ /* 0x0005e2000810043f */
[----:B------:R-:W-:Y:S01]  /*1b380*/  IMAD R5, R141, UR5, R5 ;  /* 0x000000058d057c24 */ /* 0x000fe2000f8e0205 */
[----:B------:R-:W-:Y:S02]  /*1b390*/  ULDC.64 UR4, c[0x0][0xb40] ;  /* 0x0002d00000047ab9 */ /* 0x000fe40000000a00 */
[----:B------:R-:W-:Y:S02]  /*1b3a0*/  IMAD R9, R9, UR4, RZ ;  /* 0x0000000409097c24 */ /* 0x000fe4000f8e02ff */
[----:B------:R-:W-:-:S04]  /*1b3b0*/  IMAD.WIDE.U32 R4, R32, UR4, R4 ;  /* 0x0000000420047c25 */ /* 0x000fc8000f8e0004 */
[----:B------:R-:W-:Y:S01]  /*1b3c0*/  IMAD R11, R32, UR5, R9 ;  /* 0x00000005200b7c24 */ /* 0x000fe2000f8e0209 */
[----:B------:R-:W-:Y:S01]  /*1b3d0*/  ULDC.64 UR4, c[0x0][0xb48] ;  /* 0x0002d20000047ab9 */ /* 0x000fe20000000a00 */
[----:B-1----:R-:W-:-:S04]  /*1b3e0*/  @P2 IMAD.HI.U32 R13, R26, R13, RZ ;  /* 0x0000000d1a0d2227 */ /* 0x002fc800078e00ff */
[----:B------:R-:W-:Y:S02]  /*1b3f0*/  IMAD.IADD R5, R5, 0x1, R11 ;  /* 0x0000000105057824 */ /* 0x000fe400078e020b */
[----:B------:R-:W-:Y:S01]  /*1b400*/  IMAD.MOV.U32 R9, RZ, RZ, R26 ;  /* 0x000000ffff097224 */ /* 0x000fe200078e001a */
[----:B0-----:R-:W-:Y:S01]  /*1b410*/  @P2 SHF.R.U32.HI R9, RZ, R0, R13 ;  /* 0x00000000ff092219 */ /* 0x001fe2000001160d */
        /* <DEDUP_REMOVED lines=10> */
[----:B------:R-:W-:Y:S02]  /*1b4c0*/  ULDC.64 UR4, c[0x0][0xb28] ;  /* 0x0002ca0000047ab9 */ /* 0x000fe40000000a00 */
[----:B------:R-:W-:Y:S02]  /*1b4d0*/  IMAD.IADD R5, R5, 0x1, R11 ;  /* 0x0000000105057824 */ /* 0x000fe400078e020b */
[----:B------:R-:W-:Y:S02]  /*1b4e0*/  IMAD R0, R0, UR4, RZ ;  /* 0x0000000400007c24 */ /* 0x000fe4000f8e02ff */
[----:B------:R-:W-:-:S04]  /*1b4f0*/  IMAD.WIDE.U32 R4, R3, UR4, R4 ;  /* 0x0000000403047c25 */ /* 0x000fc8000f8e0004 */
[----:B------:R-:W-:Y:S01]  /*1b500*/  IMAD R3, R3, UR5, R0 ;  /* 0x0000000503037c24 */ /* 0x000fe2000f8e0200 */
[----:B------:R-:W-:Y:S02]  /*1b510*/  ULDC.64 UR4, c[0x0][0xb00] ;  /* 0x0002c00000047ab9 */ /* 0x000fe40000000a00 */
[----:B------:R-:W-:Y:S01]  /*1b520*/  LEA R0, P0, R4, UR4, 0x2 ;  /* 0x0000000404007c11 */ /* 0x000fe2000f8010ff */
[----:B------:R-:W-:Y:S01]  /*1b530*/  IMAD.IADD R3, R5, 0x1, R3 ;  /* 0x0000000105037824 */ /* 0x000fe200078e0203 */
[----:B------:R-:W-:-:S04]  /*1b540*/  UMOV UR4, 0xffffffff ;  /* 0xffffffff00047882 */ /* 0x000fc80000000000 */
[----:B------:R-:W-:Y:S01]  /*1b550*/  LEA.HI.X R20, R4, UR5, R3, 0x2, P0 ;  /* 0x0000000504147c11 */ /* 0x000fe200080f1403 */
[----:B--2---:R-:W-:Y:S06]  /*1b560*/  BRA.DIV UR4, `(.L_x_1585) ;  /* 0x000000a604987947 */ /* 0x004fec000b800000 */
[----:B------:R0:W1:Y:S04]  /*1b570*/  SHFL.IDX PT, R3, R20, RZ, 0x1c1f ;  /* 0x001c1fff14037589 */ /* 0x00006800000e0000 */
[----:B------:R0:W2:Y:S02]  /*1b580*/  SHFL.IDX PT, R14, R0, RZ, 0x1c1f ;  /* 0x001c1fff000e7589 */ /* 0x0000a400000e0000 */
.L_x_1781:
[----:B------:R-:W-:Y:S01]  /*1b590*/  ISETP.GE.AND P0, PT, R25, R48, PT ;  /* 0x000000301900720c */ /* 0x000fe20003f06270 */
[----:B------:R-:W-:-:S12]  /*1b5a0*/  BSSY B1, `(.L_x_1586) ;  /* 0x0000054000017945 */ /* 0x000fd80003800000 */
[----:B------:R-:W-:Y:S05]  /*1b5b0*/  @P0 BRA `(.L_x_1587) ;  /* 0x0000000400480947 */ /* 0x000fea0003800000 */
[----:B------:R-:W-:Y:S01]  /*1b5c0*/  ULDC UR4, c[0x0][0xac8] ;  /* 0x0002b20000047ab9 */ /* 0x000fe20000000800 */
[C---:B------:R-:W-:Y:S01]  /*1b5d0*/  VIADD R12, R142.reuse, 0x8 ;  /* 0x000000088e0c7836 */ /* 0x040fe20000000000 */
[C---:B------:R-:W-:Y:S01]  /*1b5e0*/  ISETP.GE.AND P2, PT, R142.reuse, UR4, PT ;  /* 0x000000048e007c0c */ /* 0x040fe2000bf46270 */
[C---:B------:R-:W-:Y:S01]  /*1b5f0*/  VIADD R11, R142.reuse, 0x10 ;  /* 0x000000108e0b7836 */ /* 0x040fe20000000000 */
[----:B------:R-:W-:Y:S01]  /*1b600*/  SHF.R.S32.HI R8, RZ, 0x1f, R142 ;  /* 0x0000001fff087819 */ /* 0x000fe2000001148e */
[----:B------:R-:W-:Y:S01]  /*1b610*/  VIADD R15, R142, 0x18 ;  /* 0x000000188e0f7836 */ /* 0x000fe20000000000 */
[----:B------:R-:W-:Y:S01]  /*1b620*/  ISETP.GE.AND P3, PT, R12, UR4, PT ;  /* 0x000000040c007c0c */ /* 0x000fe2000bf66270 */
[C---:B------:R-:W-:Y:S01]  /*1b630*/  VIADD R10, R142.reuse, 0x20 ;  /* 0x000000208e0a7836 */ /* 0x040fe20000000000 */
[----:B------:R-:W-:Y:S01]  /*1b640*/  ISETP.GE.AND P0, PT, R11, UR4, PT ;  /* 0x000000040b007c0c */ /* 0x000fe2000bf06270 */
[C---:B------:R-:W-:Y:S02]  /*1b650*/  VIADD R21, R142.reuse, 0x8 ;  /* 0x000000088e157836 */ /* 0x040fe40000000000 */
[----:B------:R-:W-:-:S02]  /*1b660*/  VIADD R13, R142, 0x10 ;  /* 0x000000108e0d7836 */ /* 0x000fc40000000000 */
[C---:B------:R-:W-:Y:S01]  /*1b670*/  VIADD R26, R142.reuse, 0x28 ;  /* 0x000000288e1a7836 */ /* 0x040fe20000000000 */
[----:B------:R-:W-:Y:S01]  /*1b680*/  SHF.R.S32.HI R21, RZ, 0x1f, R21 ;  /* 0x0000001fff157819 */ /* 0x000fe20000011415 */
[C---:B------:R-:W-:Y:S01]  /*1b690*/  VIADD R25, R142.reuse, 0x38 ;  /* 0x000000388e197836 */ /* 0x040fe20000000000 */
[CC--:B--2---:R-:W-:Y:S02]  /*1b6a0*/  @!P2 LEA R4, P1, R142.reuse, R14.reuse, 0x2 ;  /* 0x0000000e8e04a211 */ /* 0x0c4fe400078210ff */
[----:B------:R-:W-:Y:S02]  /*1b6b0*/  SHF.R.S32.HI R13, RZ, 0x1f, R13 ;  /* 0x0000001fff0d7819 */ /* 0x000fe4000001140d */
[----:B-1----:R-:W-:Y:S02]  /*1b6c0*/  @!P2 LEA.HI.X R5, R142, R3, R8, 0x2, P1 ;  /* 0x000000038e05a211 */ /* 0x002fe400008f1408 */
[----:B------:R-:W-:Y:S02]  /*1b6d0*/  ISETP.GE.AND P1, PT, R15, UR4, PT ;  /* 0x000000040f007c0c */ /* 0x000fe4000bf26270 */
[----:B------:R-:W-:Y:S01]  /*1b6e0*/  @!P3 LEA R8, P4, R12, R14, 0x2 ;  /* 0x0000000e0c08b211 */ /* 0x000fe200078810ff */
[----:B------:R1:W-:Y:S01]  /*1b6f0*/  @!P2 ST.E.64 desc[UR52][R4.64], R88 ;  /* 0x000000580400a985 */ /* 0x0003e2000c101b34 */
[----:B------:R-:W-:-:S02]  /*1b700*/  ISETP.GE.AND P2, PT, R10, UR4, PT ;  /* 0x000000040a007c0c */ /* 0x000fc4000bf46270 */
[----:B------:R-:W-:Y:S01]  /*1b710*/  @!P3 LEA.HI.X R9, R12, R3, R21, 0x2, P4 ;  /* 0x000000030c09b211 */ /* 0x000fe200020f1415 */
[C---:B------:R-:W-:Y:S01]  /*1b720*/  VIADD R12, R142.reuse, 0x28 ;  /* 0x000000288e0c7836 */ /* 0x040fe20000000000 */
[----:B------:R-:W-:Y:S01]  /*1b730*/  SHF.R.S32.HI R26, RZ, 0x1f, R26 ;  /* 0x0000001fff1a7819 */ /* 0x000fe2000001141a */
[----:B------:R-:W-:Y:S01]  /*1b740*/  VIADD R21, R142, 0x18 ;  /* 0x000000188e157836 */ /* 0x000fe20000000000 */
[----:B------:R-:W-:Y:S01]  /*1b750*/  SHF.R.S32.HI R25, RZ, 0x1f, R25 ;  /* 0x0000001fff197819 */ /* 0x000fe20000011419 */
[----:B------:R2:W-:Y:S01]  /*1b760*/  @!P3 ST.E.64 desc[UR52][R8.64], R92 ;  /* 0x0000005c0800b985 */ /* 0x0005e2000c101b34 */
[----:B------:R-:W-:Y:S02]  /*1b770*/  ISETP.GE.AND P3, PT, R12, UR4, PT ;  /* 0x000000040c007c0c */ /* 0x000fe4000bf66270 */
[----:B------:R-:W-:Y:S02]  /*1b780*/  SHF.R.S32.HI R21, RZ, 0x1f, R21 ;  /* 0x0000001fff157819 */ /* 0x000fe40000011415 */
[----:B-1----:R-:W-:-:S04]  /*1b790*/  @!P0 LEA R4, P5, R11, R14, 0x2 ;  /* 0x0000000e0b048211 */ /* 0x002fc800078a10ff */
[-C--:B------:R-:W-:Y:S01]  /*1b7a0*/  @!P0 LEA.HI.X R5, R11, R3.reuse, R13, 0x2, P5 ;  /* 0x000000030b058211 */ /* 0x080fe200028f140d */
[C---:B------:R-:W-:Y:S02]  /*1b7b0*/  VIADD R13, R142.reuse, 0x30 ;  /* 0x000000308e0d7836 */ /* 0x040fe40000000000 */
[C---:B------:R-:W-:Y:S01]  /*1b7c0*/  VIADD R11, R142.reuse, 0x20 ;  /* 0x000000208e0b7836 */ /* 0x040fe20000000000 */
[----:B--2---:R-:W-:Y:S01]  /*1b7d0*/  @!P1 LEA R8, P4, R15, R14, 0x2 ;  /* 0x0000000e0f089211 */ /* 0x004fe200078810ff */
[----:B------:R1:W-:Y:S01]  /*1b7e0*/  @!P0 ST.E.64 desc[UR52][R4.64], R6 ;  /* 0x0000000604008985 */ /* 0x0003e2000c101b34 */
[----:B------:R-:W-:Y:S02]  /*1b7f0*/  ISETP.GE.AND P0, PT, R13, UR4, PT ;  /* 0x000000040d007c0c */ /* 0x000fe4000bf06270 */
[----:B------:R-:W-:Y:S02]  /*1b800*/  SHF.R.S32.HI R11, RZ, 0x1f, R11 ;  /* 0x0000001fff0b7819 */ /* 0x000fe4000001140b */
[----:B------:R-:W-:Y:S01]  /*1b810*/  @!P1 LEA.HI.X R9, R15, R3, R21, 0x2, P4 ;  /* 0x000000030f099211 */ /* 0x000fe200020f1415 */
[----:B------:R-:W-:-:S02]  /*1b820*/  VIADD R21, R142, 0x38 ;  /* 0x000000388e157836 */ /* 0x000fc40000000000 */
[----:B------:R-:W-:Y:S02]  /*1b830*/  VIADD R15, R142, 0x30 ;  /* 0x000000308e0f7836 */ /* 0x000fe40000000000 */
[----:B------:R-:W-:Y:S01]  /*1b840*/  @!P1 ST.E.64 desc[UR52][R8.64], R100 ;  /* 0x0000006408009985 */ /* 0x000fe2000c101b34 */
[----:B------:R-:W-:Y:S02]  /*1b850*/  ISETP.GE.AND P1, PT, R21, UR4, PT ;  /* 0x0000000415007c0c */ /* 0x000fe4000bf26270 */
[----:B------:R-:W-:Y:S02]  /*1b860*/  SHF.R.S32.HI R15, RZ, 0x1f, R15 ;  /* 0x0000001fff0f7819 */ /* 0x000fe4000001140f */
[----:B-1----:R-:W-:-:S04]  /*1b870*/  @!P2 LEA R4, P5, R10, R14, 0x2 ;  /* 0x0000000e0a04a211 */ /* 0x002fc800078a10ff */
[-C--:B------:R-:W-:Y:S01]  /*1b880*/  @!P2 LEA.HI.X R5, R10, R3.reuse, R11, 0x2, P5 ;  /* 0x000000030a05a211 */ /* 0x080fe200028f140b */
[----:B------:R-:W-:Y:S01]  /*1b890*/  VIADD R11, R142, 0x40 ;  /* 0x000000408e0b7836 */ /* 0x000fe20000000000 */
[----:B------:R-:W-:Y:S01]  /*1b8a0*/  @!P3 LEA R6, P5, R12, R14, 0x2 ;  /* 0x0000000e0c06b211 */ /* 0x000fe200078a10ff */
[----:B------:R-:W-:Y:S02]  /*1b8b0*/  VIADD R10, R142, 0x48 ;  /* 0x000000488e0a7836 */ /* 0x000fe40000000000 */
[----:B------:R1:W-:Y:S01]  /*1b8c0*/  @!P2 ST.E.64 desc[UR52][R4.64], R104 ;  /* 0x000000680400a985 */ /* 0x0003e2000c101b34 */
[----:B------:R-:W-:Y:S02]  /*1b8d0*/  ISETP.GE.AND P2, PT, R11, UR4, PT ;  /* 0x000000040b007c0c */ /* 0x000fe4000bf46270 */
[----:B------:R-:W-:Y:S01]  /*1b8e0*/  @!P3 LEA.HI.X R7, R12, R3, R26, 0x2, P5 ;  /* 0x000000030c07b211 */ /* 0x000fe200028f141a */
[----:B------:R-:W-:Y:S01]  /*1b8f0*/  VIADD R12, R142, 0x50 ;  /* 0x000000508e0c7836 */ /* 0x000fe20000000000 */
[----:B------:R-:W-:-:S03]  /*1b900*/  ISETP.GE.AND P5, PT, R10, UR4, PT ;  /* 0x000000040a007c0c */ /* 0x000fc6000bfa6270 */
[----:B------:R2:W-:Y:S01]  /*1b910*/  @!P3 ST.E.64 desc[UR52][R6.64], R108 ;  /* 0x0000006c0600b985 */ /* 0x0005e2000c101b34 */
[----:B------:R-:W-:Y:S02]  /*1b920*/  ISETP.GE.AND P3, PT, R12, UR4, PT ;  /* 0x000000040c007c0c */ /* 0x000fe4000bf66270 */
[----:B-1----:R-:W-:-:S04]  /*1b930*/  @!P0 LEA R4, P4, R13, R14, 0x2 ;  /* 0x0000000e0d048211 */ /* 0x002fc800078810ff */
[-C--:B------:R-:W-:Y:S01]  /*1b940*/  @!P0 LEA.HI.X R5, R13, R3.reuse, R15, 0x2, P4 ;  /* 0x000000030d058211 */ /* 0x080fe200020f140f */
[C---:B------:R-:W-:Y:S02]  /*1b950*/  VIADD R13, R142.reuse, 0x40 ;  /* 0x000000408e0d7836 */ /* 0x040fe40000000000 */
[----:B------:R-:W-:Y:S01]  /*1b960*/  VIADD R15, R142, 0x58 ;  /* 0x000000588e0f7836 */ /* 0x000fe20000000000 */
[C---:B--2---:R-:W-:Y:S01]  /*1b970*/  @!P1 LEA R6, P4, R21.reuse, R14, 0x2 ;  /* 0x0000000e15069211 */ /* 0x044fe200078810ff */
[----:B------:R1:W-:Y:S01]  /*1b980*/  @!P0 ST.E.64 desc[UR52][R4.64], R112 ;  /* 0x0000007004008985 */ /* 0x0003e2000c101b34 */
[----:B------:R-:W-:Y:S02]  /*1b990*/  SHF.R.S32.HI R13, RZ, 0x1f, R13 ;  /* 0x0000001fff0d7819 */ /* 0x000fe4000001140d */
[----:B------:R-:W-:Y:S02]  /*1b9a0*/  @!P1 LEA.HI.X R7, R21, R3, R25, 0x2, P4 ;  /* 0x0000000315079211 */ /* 0x000fe400020f1419 */
[----:B------:R-:W-:-:S02]  /*1b9b0*/  ISETP.GE.AND P4, PT, R15, UR4, PT ;  /* 0x000000040f007c0c */ /* 0x000fc4000bf86270 */
[----:B------:R-:W-:Y:S01]  /*1b9c0*/  SHF.R.S32.HI R26, RZ, 0x1f, R15 ;  /* 0x0000001fff1a7819 */ /* 0x000fe2000001140f */
[----:B------:R3:W-:Y:S01]  /*1b9d0*/  @!P1 ST.E.64 desc[UR52][R6.64], R116 ;  /* 0x0000007406009985 */ /* 0x0007e2000c101b34 */
[----:B-1----:R-:W-:-:S04]  /*1b9e0*/  @!P2 LEA R4, P0, R11, R14, 0x2 ;  /* 0x0000000e0b04a211 */ /* 0x002fc800078010ff */
[-C--:B------:R-:W-:Y:S01]  /*1b9f0*/  @!P2 LEA.HI.X R5, R11, R3.reuse, R13, 0x2, P0 ;  /* 0x000000030b05a211 */ /* 0x080fe200000f140d */
[----:B------:R-:W-:Y:S01]  /*1ba00*/  VIADD R11, R142, 0x48 ;  /* 0x000000488e0b7836 */ /* 0x000fe20000000000 */
[----:B------:R-:W-:Y:S01]  /*1ba10*/  @!P5 LEA R8, P0, R10, R14, 0x2 ;  /* 0x0000000e0a08d211 */ /* 0x000fe200078010ff */
[----:B------:R-:W-:Y:S02]  /*1ba20*/  VIADD R13, R142, 0x50 ;  /* 0x000000508e0d7836 */ /* 0x000fe40000000000 */
[----:B------:R3:W-:Y:S01]  /*1ba30*/  @!P2 ST.E.64 desc[UR52][R4.64], R120 ;  /* 0x000000780400a985 */ /* 0x0007e2000c101b34 */
[----:B------:R-:W-:Y:S02]  /*1ba40*/  SHF.R.S32.HI R11, RZ, 0x1f, R11 ;  /* 0x0000001fff0b7819 */ /* 0x000fe4000001140b */
[----:B------:R-:W-:Y:S02]  /*1ba50*/  SHF.R.S32.HI R13, RZ, 0x1f, R13 ;  /* 0x0000001fff0d7819 */ /* 0x000fe4000001140d */
[----:B------:R-:W-:-:S02]  /*1ba60*/  @!P5 LEA.HI.X R9, R10, R3, R11, 0x2, P0 ;  /* 0x000000030a09d211 */ /* 0x000fc400000f140b */
[----:B------:R-:W-:-:S03]  /*1ba70*/  @!P3 LEA R10, P0, R12, R14, 0x2 ;  /* 0x0000000e0c0ab211 */ /* 0x000fc600078010ff */
[----:B------:R3:W-:Y:S01]  /*1ba80*/  @!P5 ST.E.64 desc[UR52][R8.64], R124 ;  /* 0x0000007c0800d985 */ /* 0x0007e2000c101b34 */
[----:B------:R-:W-:Y:S02]  /*1ba90*/  @!P3 LEA.HI.X R11, R12, R3, R13, 0x2, P0 ;  /* 0x000000030c0bb211 */ /* 0x000fe400000f140d */
[----:B------:R-:W-:-:S03]  /*1baa0*/  @!P4 LEA R12, P0, R15, R14, 0x2 ;  /* 0x0000000e0f0cc211 */ /* 0x000fc600078010ff */
[----:B------:R3:W-:Y:S01]  /*1bab0*/  @!P3 ST.E.64 desc[UR52][R10.64], R128 ;  /* 0x000000800a00b985 */ /* 0x0007e2000c101b34 */
[----:B------:R-:W-:-:S05]  /*1bac0*/  @!P4 LEA.HI.X R13, R15, R3, R26, 0x2, P0 ;  /* 0x000000030f0dc211 */ /* 0x000fca00000f141a */
[----:B------:R3:W-:Y:S04]  /*1bad0*/  @!P4 ST.E.64 desc[UR52][R12.64], R132 ;  /* 0x000000840c00c985 */ /* 0x0007e8000c101b34 */
.L_x_1587:
[----:B------:R-:W-:Y:S05]  /*1bae0*/  BSYNC B1 ;  /* 0x0000000000017941 */ /* 0x000fea0003800000 */
.L_x_1586:
[----:B------:R-:W-:-:S03]  /*1baf0*/  UMOV UR4, 0xffffffff ;  /* 0xffffffff00047882 */ /* 0x000fc60000000000 */
[----:B------:R-:W-:Y:S05]  /*1bb00*/  BRA.DIV UR4, `(.L_x_1588) ;  /* 0x000000a204647947 */ /* 0x000fea000b800000 */
[----:B-1----:R1:W4:Y:S04]  /*1bb10*/  SHFL.IDX PT, R3, R20, 0x1, 0x1c1f ;  /* 0x003c1f0014037f89 */ /* 0x00232800000e0000 */
[----:B--2---:R1:W2:Y:S02]  /*1bb20*/  SHFL.IDX PT, R14, R0, 0x1, 0x1c1f ;  /* 0x003c1f00000e7f89 */ /* 0x0042a400000e0000 */
.L_x_1785:
[----:B------:R-:W-:-:S13]  /*1bb30*/  ISETP.GE.AND P0, PT, R24, R48, PT ;  /* 0x000000301800720c */ /* 0x000fda0003f06270 */
[----:B------:R-:W-:Y:S05]  /*1bb40*/  @P0 BRA `(.L_x_1584) ;  /* 0x0000001000200947 */ /* 0x000fea0003800000 */
[----:B------:R-:W-:Y:S01]  /*1bb50*/  ULDC UR4, c[0x0][0xac8] ;  /* 0x0002b20000047ab9 */ /* 0x000fe20000000800 */
[C---:B---3--:R-:W-:Y:S01]  /*1bb60*/  VIADD R12, R142.reuse, 0x8 ;  /* 0x000000088e0c7836 */ /* 0x048fe20000000000 */
[C---:B------:R-:W-:Y:S01]  /*1bb70*/  ISETP.GE.AND P3, PT, R142.reuse, UR4, PT ;  /* 0x000000048e007c0c */ /* 0x040fe2000bf66270 */
[C---:B------:R-:W-:Y:S01]  /*1bb80*/  VIADD R10, R142.reuse, 0x10 ;  /* 0x000000108e0a7836 */ /* 0x040fe20000000000 */
[----:B01----:R-:W-:Y:S01]  /*1bb90*/  SHF.R.S32.HI R0, RZ, 0x1f, R142 ;  /* 0x0000001fff007819 */ /* 0x003fe2000001148e */
[----:B------:R-:W-:Y:S01]  /*1bba0*/  VIADD R15, R142, 0x18 ;  /* 0x000000188e0f7836 */ /* 0x000fe20000000000 */
[----:B------:R-:W-:Y:S01]  /*1bbb0*/  ISETP.GE.AND P4, PT, R12, UR4, PT ;  /* 0x000000040c007c0c */ /* 0x000fe2000bf86270 */
[----:B------:R-:W-:Y:S01]  /*1bbc0*/  VIADD R13, R142, 0x8 ;  /* 0x000000088e0d7836 */ /* 0x000fe20000000000 */
[----:B------:R-:W-:Y:S01]  /*1bbd0*/  ISETP.GE.AND P1, PT, R10, UR4, PT ;  /* 0x000000040a007c0c */ /* 0x000fe2000bf26270 */
[C---:B------:R-:W-:Y:S01]  /*1bbe0*/  VIADD R11, R142.reuse, 0x10 ;  /* 0x000000108e0b7836 */ /* 0x040fe20000000000 */
[----:B------:R-:W-:Y:S01]  /*1bbf0*/  ISETP.GE.AND P2, PT, R15, UR4, PT ;  /* 0x000000040f007c0c */ /* 0x000fe2000bf46270 */
[C---:B------:R-:W-:Y:S01]  /*1bc00*/  VIADD R20, R142.reuse, 0x20 ;  /* 0x000000208e147836 */ /* 0x040fe20000000000 */
[----:B------:R-:W-:Y:S01]  /*1bc10*/  SHF.R.S32.HI R13, RZ, 0x1f, R13 ;  /* 0x0000001fff0d7819 */ /* 0x000fe2000001140d */
[C---:B------:R-:W-:Y:S01]  /*1bc20*/  VIADD R21, R142.reuse, 0x30 ;  /* 0x000000308e157836 */ /* 0x040fe20000000000 */
[----:B------:R-:W-:Y:S01]  /*1bc30*/  SHF.R.S32.HI R11, RZ, 0x1f, R11 ;  /* 0x0000001fff0b7819 */ /* 0x000fe2000001140b */
[C---:B------:R-:W-:Y:S01]  /*1bc40*/  VIADD R26, R142.reuse, 0x18 ;  /* 0x000000188e1a7836 */ /* 0x040fe20000000000 */
[C---:B--2---:R-:W-:Y:S01]  /*1bc50*/  @!P3 LEA R4, P0, R142.reuse, R14, 0x2 ;  /* 0x0000000e8e04b211 */ /* 0x044fe200078010ff */
[----:B------:R-:W-:-:S03]  /*1bc60*/  VIADD R25, R142, 0x20 ;  /* 0x000000208e197836 */ /* 0x000fc60000000000 */
[CC--:B----4-:R-:W-:Y:S01]  /*1bc70*/  @!P3 LEA.HI.X R5, R142.reuse, R3.reuse, R0, 0x2, P0 ;  /* 0x000000038e05b211 */ /* 0x0d0fe200000f1400 */
[----:B------:R-:W-:Y:S01]  /*1bc80*/  VIADD R0, R142, 0x28 ;  /* 0x000000288e007836 */ /* 0x000fe20000000000 */
[-C--:B------:R-:W-:Y:S02]  /*1bc90*/  @!P4 LEA R6, P0, R12, R14.reuse, 0x2 ;  /* 0x0000000e0c06c211 */ /* 0x080fe400078010ff */
[----:B------:R-:W-:Y:S01]  /*1bca0*/  @!P1 LEA R8, P5, R10, R14, 0x2 ;  /* 0x0000000e0a089211 */ /* 0x000fe200078a10ff */
[----:B------:R-:W-:Y:S01]  /*1bcb0*/  @!P3 ST.E.64 desc[UR52][R4.64], R90 ;  /* 0x0000005a0400b985 */ /* 0x000fe2000c101b34 */
[----:B------:R-:W-:Y:S02]  /*1bcc0*/  ISETP.GE.AND P3, PT, R20, UR4, PT ;  /* 0x0000000414007c0c */ /* 0x000fe4000bf66270 */
[-C--:B------:R-:W-:Y:S02]  /*1bcd0*/  @!P4 LEA.HI.X R7, R12, R3.reuse, R13, 0x2, P0 ;  /* 0x000000030c07c211 */ /* 0x080fe400000f140d */
[----:B------:R-:W-:-:S02]  /*1bce0*/  @!P1 LEA.HI.X R9, R10, R3, R11, 0x2, P5 ;  /* 0x000000030a099211 */ /* 0x000fc400028f140b */
[----:B------:R-:W-:Y:S01]  /*1bcf0*/  SHF.R.S32.HI R26, RZ, 0x1f, R26 ;  /* 0x0000001fff1a7819 */ /* 0x000fe2000001141a */
[----:B------:R0:W-:Y:S01]  /*1bd00*/  @!P4 ST.E.64 desc[UR52][R6.64], R94 ;  /* 0x0000005e0600c985 */ /* 0x0001e2000c101b34 */
[-C--:B------:R-:W-:Y:S02]  /*1bd10*/  @!P2 LEA R10, P4, R15, R14.reuse, 0x2 ;  /* 0x0000000e0f0aa211 */ /* 0x080fe400078810ff */
[----:B------:R-:W-:Y:S01]  /*1bd20*/  ISETP.GE.AND P0, PT, R0, UR4, PT ;  /* 0x0000000400007c0c */ /* 0x000fe2000bf06270 */
[----:B------:R1:W-:Y:S01]  /*1bd30*/  @!P1 ST.E.64 desc[UR52][R8.64], R98 ;  /* 0x0000006208009985 */ /* 0x0003e2000c101b34 */
[----:B------:R-:W-:Y:S02]  /*1bd40*/  ISETP.GE.AND P1, PT, R21, UR4, PT ;  /* 0x0000000415007c0c */ /* 0x000fe4000bf26270 */
[----:B------:R-:W-:Y:S02]  /*1bd50*/  @!P3 LEA R12, P5, R20, R14, 0x2 ;  /* 0x0000000e140cb211 */ /* 0x000fe400078a10ff */
[----:B------:R-:W-:-:S02]  /*1bd60*/  SHF.R.S32.HI R25, RZ, 0x1f, R25 ;  /* 0x0000001fff197819 */ /* 0x000fc40000011419 */
[-C--:B------:R-:W-:Y:S01]  /*1bd70*/  @!P2 LEA.HI.X R11, R15, R3.reuse, R26, 0x2, P4 ;  /* 0x000000030f0ba211 */ /* 0x080fe200020f141a */
[----:B------:R-:W-:Y:S01]  /*1bd80*/  VIADD R15, R142, 0x38 ;  /* 0x000000388e0f7836 */ /* 0x000fe20000000000 */
[----:B------:R-:W-:Y:S01]  /*1bd90*/  @!P3 LEA.HI.X R13, R20, R3, R25, 0x2, P5 ;  /* 0x00000003140db211 */ /* 0x000fe200028f1419 */
[C---:B------:R-:W-:Y:S02]  /*1bda0*/  VIADD R26, R142.reuse, 0x30 ;  /* 0x000000308e1a7836 */ /* 0x040fe40000000000 */
[C---:B------:R-:W-:Y:S01]  /*1bdb0*/  VIADD R25, R142.reuse, 0x28 ;  /* 0x000000288e197836 */ /* 0x040fe20000000000 */
[----:B------:R2:W-:Y:S01]  /*1bdc0*/  @!P2 ST.E.64 desc[UR52][R10.64], R102 ;  /* 0x000000660a00a985 */ /* 0x0005e2000c101b34 */
[----:B------:R-:W-:Y:S01]  /*1bdd0*/  ISETP.GE.AND P2, PT, R15, UR4, PT ;  /* 0x000000040f007c0c */ /* 0x000fe2000bf46270 */
[----:B------:R-:W-:Y:S01]  /*1bde0*/  VIADD R20, R142, 0x40 ;  /* 0x000000408e147836 */ /* 0x000fe20000000000 */
[----:B------:R-:W-:Y:S01]  /*1bdf0*/  SHF.R.S32.HI R26, RZ, 0x1f, R26 ;  /* 0x0000001fff1a7819 */ /* 0x000fe2000001141a */
[----:B------:R3:W-:Y:S01]  /*1be00*/  @!P3 ST.E.64 desc[UR52][R12.64], R106 ;  /* 0x0000006a0c00b985 */ /* 0x0007e2000c101b34 */
[----:B0-----:R-:W-:-:S02]  /*1be10*/  @!P1 LEA R6, P5, R21, R14, 0x2 ;  /* 0x0000000e15069211 */ /* 0x001fc400078a10ff */
[-C--:B------:R-:W-:Y:S02]  /*1be20*/  @!P0 LEA R4, P4, R0, R14.reuse, 0x2 ;  /* 0x0000000e00048211 */ /* 0x080fe400078810ff */
[----:B------:R-:W-:Y:S02]  /*1be30*/  SHF.R.S32.HI R25, RZ, 0x1f, R25 ;  /* 0x0000001fff197819 */ /* 0x000fe40000011419 */
[-C--:B------:R-:W-:Y:S01]  /*1be40*/  @!P1 LEA.HI.X R7, R21, R3.reuse, R26, 0x2, P5 ;  /* 0x0000000315079211 */ /* 0x080fe200028f141a */
[----:B------:R-:W-:Y:S01]  /*1be50*/  VIADD R21, R142, 0x38 ;  /* 0x000000388e157836 */ /* 0x000fe20000000000 */
[----:B------:R-:W-:Y:S01]  /*1be60*/  @!P0 LEA.HI.X R5, R0, R3, R25, 0x2, P4 ;  /* 0x0000000300058211 */ /* 0x000fe200020f1419 */
[----:B------:R-:W-:Y:S01]  /*1be70*/  VIADD R25, R142, 0x48 ;  /* 0x000000488e197836 */ /* 0x000fe20000000000 */
[----:B------:R-:W-:Y:S01]  /*1be80*/  ISETP.GE.AND P4, PT, R20, UR4, PT ;  /* 0x0000000414007c0c */ /* 0x000fe2000bf86270 */
[C---:B------:R-:W-:Y:S01]  /*1be90*/  VIADD R0, R142.reuse, 0x50 ;  /* 0x000000508e007836 */ /* 0x040fe20000000000 */
[----:B------:R-:W-:Y:S01]  /*1bea0*/  SHF.R.S32.HI R21, RZ, 0x1f, R21 ;  /* 0x0000001fff157819 */ /* 0x000fe20000011415 */
[----:B------:R0:W-:Y:S01]  /*1beb0*/  @!P0 ST.E.64 desc[UR52][R4.64], R110 ;  /* 0x0000006e04008985 */ /* 0x0001e2000c101b34 */
[----:B-1----:R-:W-:Y:S01]  /*1bec0*/  @!P2 LEA R8, P5, R15, R14, 0x2 ;  /* 0x0000000e0f08a211 */ /* 0x002fe200078a10ff */
[----:B------:R-:W-:Y:S01]  /*1bed0*/  VIADD R26, R142, 0x48 ;  /* 0x000000488e1a7836 */ /* 0x000fe20000000000 */
[----:B------:R-:W-:Y:S01]  /*1bee0*/  ISETP.GE.AND P3, PT, R25, UR4, PT ;  /* 0x0000000419007c0c */ /* 0x000fe2000bf66270 */
[----:B------:R0:W-:Y:S01]  /*1bef0*/  @!P1 ST.E.64 desc[UR52][R6.64], R114 ;  /* 0x0000007206009985 */ /* 0x0001e2000c101b34 */
[----:B------:R-:W-:-:S02]  /*1bf00*/  ISETP.GE.AND P0, PT, R0, UR4, PT ;  /* 0x0000000400007c0c */ /* 0x000fc4000bf06270 */
[----:B------:R-:W-:Y:S01]  /*1bf10*/  @!P2 LEA.HI.X R9, R15, R3, R21, 0x2, P5 ;  /* 0x000000030f09a211 */ /* 0x000fe200028f1415 */
[C---:B------:R-:W-:Y:S01]  /*1bf20*/  VIADD R21, R142.reuse, 0x40 ;  /* 0x000000408e157836 */ /* 0x040fe20000000000 */
[----:B------:R-:W-:Y:S01]  /*1bf30*/  SHF.R.S32.HI R26, RZ, 0x1f, R26 ;  /* 0x0000001fff1a7819 */ /* 0x000fe2000001141a */
[----:B------:R-:W-:Y:S01]  /*1bf40*/  VIADD R15, R142, 0x50 ;  /* 0x000000508e0f7836 */ /* 0x000fe20000000000 */
[-C--:B--2---:R-:W-:Y:S01]  /*1bf50*/  @!P4 LEA R10, P1, R20, R14.reuse, 0x2 ;  /* 0x0000000e140ac211 */ /* 0x084fe200078210ff */
[----:B------:R0:W-:Y:S01]  /*1bf60*/  @!P2 ST.E.64 desc[UR52][R8.64], R118 ;  /* 0x000000760800a985 */ /* 0x0001e2000c101b34 */
[----:B------:R-:W-:Y:S02]  /*1bf70*/  SHF.R.S32.HI R21, RZ, 0x1f, R21 ;  /* 0x0000001fff157819 */ /* 0x000fe40000011415 */
[----:B------:R-:W-:Y:S02]  /*1bf80*/  SHF.R.S32.HI R15, RZ, 0x1f, R15 ;  /* 0x0000001fff0f7819 */ /* 0x000fe4000001140f */
[----:B---3--:R-:W-:-:S02]  /*1bf90*/  @!P3 LEA R12, P5, R25, R14, 0x2 ;  /* 0x0000000e190cb211 */ /* 0x008fc400078a10ff */
[-C--:B------:R-:W-:Y:S02]  /*1bfa0*/  @!P4 LEA.HI.X R11, R20, R3.reuse, R21, 0x2, P1 ;  /* 0x00000003140bc211 */ /* 0x080fe400008f1415 */
[----:B------:R-:W-:Y:S02]  /*1bfb0*/  @!P0 LEA R20, P1, R0, R14, 0x2 ;  /* 0x0000000e00148211 */ /* 0x000fe400078210ff */
[-C--:B------:R-:W-:Y:S01]  /*1bfc0*/  @!P3 LEA.HI.X R13, R25, R3.reuse, R26, 0x2, P5 ;  /* 0x00000003190db211 */ /* 0x080fe200028f141a */
[----:B------:R-:W-:Y:S01]  /*1bfd0*/  VIADD R25, R142, 0x58 ;  /* 0x000000588e197836 */ /* 0x000fe20000000000 */
[----:B------:R-:W-:Y:S01]  /*1bfe0*/  @!P0 LEA.HI.X R21, R0, R3, R15, 0x2, P1 ;  /* 0x0000000300158211 */ /* 0x000fe200008f140f */
[----:B------:R0:W-:Y:S04]  /*1bff0*/  @!P4 ST.E.64 desc[UR52][R10.64], R122 ;  /* 0x0000007a0a00c985 */ /* 0x0001e8000c101b34 */
[----:B------:R0:W-:Y:S04]  /*1c000*/  @!P3 ST.E.64 desc[UR52][R12.64], R126 ;  /* 0x0000007e0c00b985 */ /* 0x0001e8000c101b34 */
[----:B------:R0:W-:Y:S01]  /*1c010*/  @!P0 ST.E.64 desc[UR52][R20.64], R130 ;  /* 0x0000008214008985 */ /* 0x0001e2000c101b34 */
[----:B------:R-:W-:-:S13]  /*1c020*/  ISETP.GE.AND P0, PT, R25, UR4, PT ;  /* 0x0000000419007c0c */ /* 0x000fda000bf06270 */
[----:B0-----:R-:W-:Y:S05]  /*1c030*/  @P0 BRA `(.L_x_1584) ;  /* 0x0000000800e40947 */ /* 0x001fea0003800000 */
[----:B------:R-:W-:Y:S02]  /*1c040*/  LEA R14, P0, R25, R14, 0x2 ;  /* 0x0000000e190e7211 */ /* 0x000fe400078010ff */
[----:B------:R-:W-:-:S04]  /*1c050*/  SHF.R.S32.HI R0, RZ, 0x1f, R25 ;  /* 0x0000001fff007819 */ /* 0x000fc80000011419 */
[----:B------:R-:W-:-:S05]  /*1c060*/  LEA.HI.X R15, R25, R3, R0, 0x2, P0 ;  /* 0x00000003190f7211 */ /* 0x000fca00000f1400 */
[----:B------:R0:W-:Y:S01]  /*1c070*/  ST.E.64 desc[UR52][R14.64], R134 ;  /* 0x000000860e007985 */ /* 0x0001e2000c101b34 */
[----:B------:R-:W-:Y:S05]  /*1c080*/  BRA `(.L_x_1584) ;  /* 0x0000000800d07947 */ /* 0x000fea0003800000 */
.L_x_1577:
[----:B------:R-:W3:Y:S01]  /*1c090*/  LDL R0, [R1+0x78] ;  /* 0x0000780001007983 */ /* 0x000ee20000100800 */
[----:B------:R-:W-:Y:S01]  /*1c0a0*/  ULDC.64 UR4, c[0x0][0xc08] ;  /* 0x0003020000047ab9 */ /* 0x000fe20000000a00 */
[----:B------:R-:W3:Y:S01]  /*1c0b0*/  LDC.64 R4, c[0x0][0xc00] ;  /* 0x00030000ff047b82 */ /* 0x000ee20000000a00 */
[----:B------:R-:W-:Y:S01]  /*1c0c0*/  ISETP.NE.U32.AND P0, PT, RZ, UR4, PT ;  /* 0x00000004ff007c0c */ /* 0x000fe2000bf05070 */
[----:B------:R-:W4:Y:S01]  /*1c0d0*/  LDL R8, [R1+0x74] ;  /* 0x0000740001087983 */ /* 0x000f220000100800 */
[----:B------:R-:W-:Y:S02]  /*1c0e0*/  IMAD.MOV.U32 R3, RZ, RZ, RZ ;  /* 0x000000ffff037224 */ /* 0x000fe400078e00ff */
[----:B------:R-:W-:Y:S01]  /*1c0f0*/  ISETP.NE.AND.EX P1, PT, RZ, UR5, PT, P0 ;  /* 0x00000005ff007c0c */ /* 0x000fe2000bf25300 */
[----:B------:R-:W-:Y:S02]  /*1c100*/  ULDC.64 UR4, c[0x0][0xc00] ;  /* 0x0003000000047ab9 */ /* 0x000fe40000000a00 */
[----:B------:R-:W-:-:S04]  /*1c110*/  ISETP.NE.U32.AND P0, PT, RZ, UR4, PT ;  /* 0x00000004ff007c0c */ /* 0x000fc8000bf05070 */
[----:B------:R-:W-:-:S06]  /*1c120*/  ISETP.NE.AND.EX P0, PT, RZ, UR5, PT, P0 ;  /* 0x00000005ff007c0c */ /* 0x000fcc000bf05300 */
[----:B------:R-:W2:Y:S01]  /*1c130*/  @P1 LDC.64 R6, c[0x0][0xc08] ;  /* 0x00030200ff061b82 */ /* 0x000ea20000000a00 */
[----:B------:R-:W-:Y:S02]  /*1c140*/  ULDC UR4, c[0x0][0xa88] ;  /* 0x0002a20000047ab9 */ /* 0x000fe40000000800 */
[----:B------:R-:W-:Y:S01]  /*1c150*/  IMAD.U32 R20, RZ, RZ, UR4 ;  /* 0x00000004ff147e24 */ /* 0x000fe2000f8e00ff */
[----:B------:R-:W0:Y:S01]  /*1c160*/  S2R R9, SR_TID.X ;  /* 0x0000000000097919 */ /* 0x000e220000002100 */
[----:B---3--:R-:W-:-:S04]  /*1c170*/  IMAD.WIDE R4, R0, 0x4, R4 ;  /* 0x0000000400047825 */ /* 0x008fc800078e0204 */
[----:B--2---:R-:W-:Y:S01]  /*1c180*/  @P1 IMAD.WIDE R6, R0, 0x4, R6 ;  /* 0x0000000400061825 */ /* 0x004fe200078e0206 */
[----:B------:R2:W5:Y:S04]  /*1c190*/  @P0 LDG.E R3, desc[UR52][R4.64] ;  /* 0x0000003404030981 */ /* 0x000568000c1e1900 */
[----:B------:R2:W5:Y:S01]  /*1c1a0*/  @P1 LDG.E R20, desc[UR52][R6.64] ;  /* 0x0000003406141981 */ /* 0x000562000c1e1900 */
[----:B----4-:R-:W-:Y:S01]  /*1c1b0*/  ISETP.NE.AND P2, PT, R8, RZ, PT ;  /* 0x000000ff0800720c */ /* 0x010fe20003f45270 */
[----:B0-----:R-:W-:Y:S01]  /*1c1c0*/  VIADD R30, R9, 0xffffff80 ;  /* 0xffffff80091e7836 */ /* 0x001fe20000000000 */
[----:B------:R-:W-:-:S04]  /*1c1d0*/  SHF.R.S32.HI R28, RZ, 0x1f, R0 ;  /* 0x0000001fff1c7819 */ /* 0x000fc80000011400 */
[----:B------:R-:W-:-:S07]  /*1c1e0*/  ISETP.GT.AND P3, PT, R30, 0xbf, PT ;  /* 0x000000bf1e00780c */ /* 0x000fce0003f64270 */
[----:B------:R-:W0:Y:S02]  /*1c1f0*/  @!P2 LDC R8, c[0x0][0xad4] ;  /* 0x0002b500ff08ab82 */ /* 0x000e240000000800 */
[----:B0-----:R2:W-:Y:S01]  /*1c200*/  @!P2 STL [R1+0x74], R8 ;  /* 0x000074080100a387 */ /* 0x0015e20000100800 */
[----:B------:R-:W-:Y:S01]  /*1c210*/  ISETP.GT.AND P2, PT, R8, 0x1, PT ;  /* 0x000000010800780c */ /* 0x000fe20003f44270 */
[----:B------:R-:W-:-:S12]  /*1c220*/  @P1 BRA `(.L_x_1589) ;  /* 0x0000000000101947 */ /* 0x000fd80003800000 */
[----:B------:R-:W-:Y:S05]  /*1c230*/  @!P0 BRA `(.L_x_1589) ;  /* 0x00000000000c8947 */ /* 0x000fea0003800000 */
[----:B--2---:R-:W2:Y:S04]  /*1c240*/  LDG.E R7, desc[UR52][R4.64] ;  /* 0x0000003404077981 */ /* 0x004ea8000c1e1900 */
[----:B-----5:R-:W2:Y:S02]  /*1c250*/  LDG.E R20, desc[UR52][R4.64+0x4] ;  /* 0x0000043404147981 */ /* 0x020ea4000c1e1900 */
[----:B--2---:R-:W-:-:S07]  /*1c260*/  IMAD.IADD R20, R20, 0x1, -R7 ;  /* 0x0000000114147824 */ /* 0x004fce00078e0a07 */
.L_x_1589:
[----:B------:R-:W-:Y:S01]  /*1c270*/  BSSY B1, `(.L_x_1590) ;  /* 0x0000037000017945 */ /* 0x000fe20003800000 */
[----:B------:R-:W-:Y:S02]  /*1c280*/  SEL R29, R0, RZ, !P0 ;  /* 0x000000ff001d7207 */ /* 0x000fe40004000000 */
[----:B------:R-:W-:Y:S02]  /*1c290*/  SEL R28, R28, RZ, !P0 ;  /* 0x000000ff1c1c7207 */ /* 0x000fe40004000000 */
[----:B-----5:R-:W-:Y:S01]  /*1c2a0*/  SHF.R.S32.HI R26, RZ, 0x1f, R3 ;  /* 0x0000001fff1a7819 */ /* 0x020fe20000011403 */
[----:B------:R-:W-:Y:S06]  /*1c2b0*/  @P3 BRA `(.L_x_1591) ;  /* 0x0000000000c83947 */ /* 0x000fec0003800000 */
[----:B--2---:R-:W2:Y:S01]  /*1c2c0*/  LDL R4, [R1+0x30] ;  /* 0x0000300001047983 */ /* 0x004ea20000100800 */
[----:B------:R-:W0:Y:S02]  /*1c2d0*/  LDC R37, c[0x0][0xbe8] ;  /* 0x0002fa00ff257b82 */ /* 0x000e240000000800 */
[----:B0-----:R-:W-:Y:S01]  /*1c2e0*/  IMAD R0, R20, R37, RZ ;  /* 0x0000002514007224 */ /* 0x001fe200078e02ff */
[----:B--2---:R-:W-:-:S04]  /*1c2f0*/  IADD3 R31, R4, -0x80, R9 ;  /* 0xffffff80041f7810 */ /* 0x004fc80007ffe009 */
[----:B------:R-:W-:-:S13]  /*1c300*/  ISETP.GE.AND P0, PT, R31, R0, PT ;  /* 0x000000001f00720c */ /* 0x000fda0003f06270 */
[----:B------:R-:W-:Y:S05]  /*1c310*/  @P0 BRA `(.L_x_1591) ;  /* 0x0000000000b00947 */ /* 0x000fea0003800000 */
[----:B-1----:R-:W2:Y:S01]  /*1c320*/  LDL.LU R32, [R1+0x7c] ;  /* 0x00007c0001207983 */ /* 0x002ea20000300800 */
[----:B------:R-:W-:Y:S01]  /*1c330*/  IMAD.MOV.U32 R24, RZ, RZ, 0x9b8 ;  /* 0x000009b8ff187424 */ /* 0x000fe200078e00ff */
[----:B------:R-:W-:Y:S01]  /*1c340*/  ISETP.GT.AND P0, PT, R8, 0x1, PT ;  /* 0x000000010800780c */ /* 0x000fe20003f04270 */
[----:B------:R-:W0:Y:S01]  /*1c350*/  LDC.64 R4, c[0x0][0xba8] ;  /* 0x0002ea00ff047b82 */ /* 0x000e220000000a00 */
[----:B------:R-:W-:Y:S01]  /*1c360*/  ISETP.NE.AND P1, PT, R37, 0x1, PT ;  /* 0x000000012500780c */ /* 0x000fe20003f25270 */
[----:B------:R-:W-:Y:S01]  /*1c370*/  IMAD.MOV.U32 R21, RZ, RZ, R31 ;  /* 0x000000ffff157224 */ /* 0x000fe200078e001f */
[----:B------:R-:W-:-:S05]  /*1c380*/  SEL R24, R24, 0x978, P0 ;  /* 0x0000097818187807 */ /* 0x000fca0000000000 */
[----:B------:R-:W1:Y:S08]  /*1c390*/  LDC.64 R12, c[0x0][R24+0x220] ;  /* 0x00008800180c7b82 */ /* 0x000e700000000a00 */
[----:B------:R-:W3:Y:S08]  /*1c3a0*/  LDC.64 R14, c[0x0][R24+0x218] ;  /* 0x00008600180e7b82 */ /* 0x000ef00000000a00 */
[----:B------:R-:W4:Y:S08]  /*1c3b0*/  LDC.64 R8, c[0x0][R24+0x228] ;  /* 0x00008a0018087b82 */ /* 0x000f300000000a00 */
[----:B------:R-:W5:Y:S08]  /*1c3c0*/  @P1 LDC R0, c[0x0][0xbec] ;  /* 0x0002fb00ff001b82 */ /* 0x000f700000000800 */
[----:B------:R-:W4:Y:S08]  /*1c3d0*/  LDC.64 R6, c[0x0][R24+0x210] ;  /* 0x0000840018067b82 */ /* 0x000f300000000a00 */
[----:B------:R-:W4:Y:S01]  /*1c3e0*/  @P1 LDC R27, c[0x0][0xbf0] ;  /* 0x0002fc00ff1b1b82 */ /* 0x000f220000000800 */
[----:B-----5:R-:W-:-:S07]  /*1c3f0*/  @P1 IMAD.HI.U32 R0, R31, R0, RZ ;  /* 0x000000001f001227 */ /* 0x020fce00078e00ff */
[----:B0-----:R-:W0:Y:S01]  /*1c400*/  @!P0 LDC R4, c[0x0][0xb50] ;  /* 0x0002d400ff048b82 */ /* 0x001e220000000800 */
[-C--:B-1----:R-:W-:Y:S02]  /*1c410*/  IMAD R13, R13, R29.reuse, RZ ;  /* 0x0000001d0d0d7224 */ /* 0x082fe400078e02ff */
[----:B------:R-:W-:-:S05]  /*1c420*/  IMAD.WIDE.U32 R10, R12, R29, RZ ;  /* 0x0000001d0c0a7225 */ /* 0x000fca00078e00ff */
[----:B------:R-:W1:Y:S01]  /*1c430*/  @!P0 LDC R5, c[0x0][0xb54] ;  /* 0x0002d500ff058b82 */ /* 0x000e620000000800 */
[-C--:B---3--:R-:W-:Y:S02]  /*1c440*/  IMAD R25, R15, R141.reuse, RZ ;  /* 0x0000008d0f197224 */ /* 0x088fe400078e02ff */
[----:B------:R-:W-:Y:S01]  /*1c450*/  IMAD.WIDE.U32 R14, R14, R141, RZ ;  /* 0x0000008d0e0e7225 */ /* 0x000fe200078e00ff */
[----:B----4-:R-:W-:-:S03]  /*1c460*/  @P1 SHF.R.U32.HI R21, RZ, R27, R0 ;  /* 0x0000001bff151219 */ /* 0x010fc60000011600 */
        /* <DEDUP_REMOVED lines=23> */
.L_x_1591:
[----:B------:R-:W-:Y:S05]  /*1c5e0*/  BSYNC B1 ;  /* 0x0000000000017941 */ /* 0x000fea0003800000 */
.L_x_1590:
[----:B------:R-:W-:Y:S05]  /*1c5f0*/  @P2 BRA `(.L_x_1584) ;  /* 0x0000000400742947 */ /* 0x000fea0003800000 */
[----:B------:R-:W3:Y:S01]  /*1c600*/  LDL R27, [R1+0x30] ;  /* 0x00003000011b7983 */ /* 0x000ee20000100800 */
[----:B------:R-:W4:Y:S01]  /*1c610*/  LDC R21, c[0x0][0xbe8] ;  /* 0x0002fa00ff157b82 */ /* 0x000f220000000800 */
[----:B0-2---:R-:W-:Y:S01]  /*1c620*/  SHF.R.S32.HI R5, RZ, 0x1f, R30 ;  /* 0x0000001fff057819 */ /* 0x005fe2000001141e */
        /* <DEDUP_REMOVED lines=14> */
[----:B----4-:R-:W-:-:S03]  /*1c710*/  ISETP.NE.AND P0, PT, R21, 0x1, PT ;  /* 0x000000011500780c */ /* 0x010fc60003f05270 */
[----:B------:R-:W-:Y:S01]  /*1c720*/  IMAD R5, R141, UR5, R5 ;  /* 0x000000058d057c24 */ /* 0x000fe2000f8e0205 */
[----:B------:R-:W-:Y:S01]  /*1c730*/  ULDC.64 UR4, c[0x0][0xae0] ;  /* 0x0002b80000047ab9 */ /* 0x000fe20000000a00 */
[C---:B------:R-:W-:Y:S02]  /*1c740*/  IMAD R7, R29.reuse, UR7, R6 ;  /* 0x000000071d077c24 */ /* 0x040fe4000f8e0206 */
[----:B------:R-:W-:-:S04]  /*1c750*/  IMAD.WIDE.U32 R4, R29, UR6, R4 ;  /* 0x000000061d047c25 */ /* 0x000fc8000f8e0004 */
[----:B------:R-:W-:Y:S02]  /*1c760*/  IMAD.IADD R5, R5, 0x1, R7 ;  /* 0x0000000105057824 */ /* 0x000fe400078e0207 */
[----:B------:R-:W0:Y:S08]  /*1c770*/  @P0 LDC R8, c[0x0][0xbec] ;  /* 0x0002fb00ff080b82 */ /* 0x000e300000000800 */
[----:B------:R-:W2:Y:S01]  /*1c780*/  @P0 LDC R11, c[0x0][0xbf0] ;  /* 0x0002fc00ff0b0b82 */ /* 0x000ea20000000800 */
[----:B---3--:R-:W-:-:S04]  /*1c790*/  IMAD.IADD R9, R27, 0x1, R0 ;  /* 0x000000011b097824 */ /* 0x008fc800078e0200 */
[----:B0-----:R-:W-:-:S04]  /*1c7a0*/  @P0 IMAD.HI.U32 R0, R9, R8, RZ ;  /* 0x0000000809000227 */ /* 0x001fc800078e00ff */
[----:B------:R-:W-:Y:S01]  /*1c7b0*/  IMAD.MOV.U32 R3, RZ, RZ, R9 ;  /* 0x000000ffff037224 */ /* 0x000fe200078e0009 */
[----:B--2---:R-:W-:-:S04]  /*1c7c0*/  @P0 SHF.R.U32.HI R3, RZ, R11, R0 ;  /* 0x0000000bff030219 */ /* 0x004fc80000011600 */
        /* <DEDUP_REMOVED lines=25> */
.L_x_1788:
[----:B------:R-:W-:Y:S01]  /*1c960*/  IMAD R21, R20, R21, RZ ;  /* 0x0000001514157224 */ /* 0x000fe200078e02ff */
[----:B------:R-:W-:Y:S01]  /*1c970*/  BSSY B1, `(.L_x_1593) ;  /* 0x0000011000017945 */ /* 0x000fe20003800000 */
[----:B------:R-:W-:-:S05]  /*1c980*/  IMAD.IADD R6, R10, 0x1, R27 ;  /* 0x000000010a067824 */ /* 0x000fca00078e021b */
        /* <DEDUP_REMOVED lines=15> */
.L_x_1594:
[----:B------:R-:W-:Y:S05]  /*1ca80*/  BSYNC B1 ;  /* 0x0000000000017941 */ /* 0x000fea0003800000 */
.L_x_1593:
[----:B------:R-:W-:-:S03]  /*1ca90*/  UMOV UR4, 0xffffffff ;  /* 0xffffffff00047882 */ /* 0x000fc60000000000 */
[----:B------:R-:W-:Y:S05]  /*1caa0*/  BRA.DIV UR4, `(.L_x_1595) ;  /* 0x0000009204f87947 */ /* 0x000fea000b800000 */
[----:B--2---:R2:W0:Y:S04]  /*1cab0*/  SHFL.IDX PT, R3, R4, 0x1, 0x1c1f ;  /* 0x003c1f0004037f89 */ /* 0x00442800000e0000 */
[----:B---34-:R2:W3:Y:S02]  /*1cac0*/  SHFL.IDX PT, R14, R0, 0x1, 0x1c1f ;  /* 0x003c1f00000e7f89 */ /* 0x0184e400000e0000 */
.L_x_1792:
        /* <DEDUP_REMOVED lines=16> */
.L_x_1584:
[----:B------:R-:W-:Y:S05]  /*1cbd0*/  BSYNC B0 ;  /* 0x0000000000007941 */ /* 0x000fea0003800000 */
.L_x_1576:
[----:B------:R-:W-:Y:S02]  /*1cbe0*/  ULDC UR4, c[0x0][0xc3c] ;  /* 0x00030f0000047ab9 */ /* 0x000fe40000000800 */
[----:B-1----:R-:W-:-:S13]  /*1cbf0*/  ISETP.GE.AND P0, PT, R35, UR4, PT ;  /* 0x0000000423007c0c */ /* 0x002fda000bf06270 */
[----:B------:R-:W-:Y:S05]  /*1cc00*/  @!P0 BRA `(.L_x_1596) ;  /* 0xfffffe4800408947 */ /* 0x000fea000383ffff */
[----:B------:R-:W-:Y:S05]  /*1cc10*/  BRA `(.L_x_1369) ;  /* 0x0000008000687947 */ /* 0x000fea0003800000 */
.L_x_1367:
        /* <DEDUP_REMOVED lines=16> */
.L_x_1597:
        /* <DEDUP_REMOVED lines=44> */
.L_x_1601:
[----:B------:R-:W0:Y:S01]  /*1cfe0*/  LDC R2, c[0x0][0xc3c] ;  /* 0x00030f00ff027b82 */ /* 0x000e220000000800 */
[----:B------:R-:W-:Y:S01]  /*1cff0*/  UIADD3 UR4, UR4, 0x1f, URZ ;  /* 0x0000001f04047890 */ /* 0x000fe2000fffe03f */
[----:B------:R-:W-:Y:S02]  /*1d000*/  ULDC UR7, c[0x0][0xc3c] ;  /* 0x00030f0000077ab9 */ /* 0x000fe40000000800 */
[----:B------:R-:W-:-:S03]  /*1d010*/  IMAD.U32 R27, RZ, RZ, UR7 ;  /* 0x00000007ff1b7e24 */ /* 0x000fc6000f8e00ff */
[----:B0-----:R-:W-:-:S13]  /*1d020*/  ISETP.LE.AND P6, PT, R2, UR4, PT ;  /* 0x0000000402007c0c */ /* 0x001fda000bfc3270 */
[----:B------:R-:W-:Y:S05]  /*1d030*/  @P6 BRA `(.L_x_1600) ;  /* 0x0000000800ac6947 */ /* 0x000fea0003800000 */
[----:B------:R-:W-:Y:S02]  /*1d040*/  VIADD R9, R0, UR4 ;  /* 0x0000000400097c36 */ /* 0x000fe40008000000 */
[----:B------:R-:W-:Y:S02]  /*1d050*/  IMAD.MOV.U32 R25, RZ, RZ, RZ ;  /* 0x000000ffff197224 */ /* 0x000fe400078e00ff */
[----:B------:R-:W-:Y:S01]  /*1d060*/  IMAD.MOV.U32 R6, RZ, RZ, RZ ;  /* 0x000000ffff067224 */ /* 0x000fe200078e00ff */
[----:B------:R-:W-:-:S13]  /*1d070*/  ISETP.GE.OR P6, PT, R9, R2, !P0 ;  /* 0x000000020900720c */ /* 0x000fda00047c6670 */
[----:B------:R-:W0:Y:S08]  /*1d080*/  @!P6 LDC.64 R4, c[0x0][0xc80] ;  /* 0x00032000ff04eb82 */ /* 0x000e300000000a00 */
[----:B------:R-:W1:Y:S01]  /*1d090*/  @!P6 LDC.64 R2, c[0x0][0xc78] ;  /* 0x00031e00ff02eb82 */ /* 0x000e620000000a00 */
[----:B0-----:R-:W-:-:S05]  /*1d0a0*/  @!P6 IMAD.WIDE R4, R9, 0x4, R4 ;  /* 0x000000040904e825 */ /* 0x001fca00078e0204 */
[----:B------:R-:W2:Y:S01]  /*1d0b0*/  @!P6 LDG.E R25, desc[UR52][R4.64] ;  /* 0x000000340419e981 */ /* 0x000ea2000c1e1900 */
[----:B-1----:R-:W-:-:S05]  /*1d0c0*/  @!P6 IMAD.WIDE R2, R9, 0x4, R2 ;  /* 0x000000040902e825 */ /* 0x002fca00078e0202 */
        /* <DEDUP_REMOVED lines=22> */
.L_x_1599:
        /* <DEDUP_REMOVED lines=11> */
[----:B------:R-:W-:-:S05]  /*1d2e0*/  VIADD R3, R27, 0xffffffff ;  /* 0xffffffff1b037836 */ /* 0x000fca0000000000 */
[----:B------:R0:W1:Y:S02]  /*1d2f0*/  SHFL.IDX PT, R24, R2, R3, 0x1f ;  /* 0x00001f0302187589 */ /* 0x00006400000e0000 */
.L_x_1602:
[----:B-1----:R-:W-:Y:S02]  /*1d300*/  IMAD R24, R24, UR5, R5 ;  /* 0x0000000518187c24 */ /* 0x002fe4000f8e0205 */
[----:B------:R-:W-:-:S03]  /*1d310*/  VIADD R27, R27, UR4 ;  /* 0x000000041b1b7c36 */ /* 0x000fc60008000000 */
[----:B------:R-:W-:Y:S01]  /*1d320*/  IADD3 R4, -R24, UR6, RZ ;  /* 0x0000000618047c10 */ /* 0x000fe2000fffe1ff */
[----:B------:R-:W-:Y:S06]  /*1d330*/  @!P1 BRA `(.L_x_1603) ;  /* 0x0000000000e89947 */ /* 0x000fec0003800000 */
[----:B--2---:R-:W-:Y:S02]  /*1d340*/  IABS R7, R25 ;  /* 0x0000001900077213 */ /* 0x004fe40000000000 */
[----:B------:R-:W-:Y:S02]  /*1d350*/  IABS R5, R6 ;  /* 0x0000000600057213 */ /* 0x000fe40000000000 */
[----:B------:R-:W1:Y:S08]  /*1d360*/  I2F.RP R8, R7 ;  /* 0x0000000700087306 */ /* 0x000e700000209400 */
[----:B-1----:R-:W0:Y:S02]  /*1d370*/  MUFU.RCP R8, R8 ;  /* 0x0000000800087308 */ /* 0x002e240000001000 */
[----:B0-----:R-:W-:Y:S01]  /*1d380*/  VIADD R2, R8, 0xffffffe ;  /* 0x0ffffffe08027836 */ /* 0x001fe20000000000 */
[----:B------:R-:W-:-:S05]  /*1d390*/  IABS R8, R4 ;  /* 0x0000000400087213 */ /* 0x000fca0000000000 */
[----:B------:R0:W1:Y:S02]  /*1d3a0*/  F2I.FTZ.U32.TRUNC.NTZ R3, R2 ;  /* 0x0000000200037305 */ /* 0x000064000021f000 */
[----:B0-----:R-:W-:Y:S02]  /*1d3b0*/  IMAD.MOV.U32 R2, RZ, RZ, RZ ;  /* 0x000000ffff027224 */ /* 0x001fe400078e00ff */
[----:B-1----:R-:W-:-:S04]  /*1d3c0*/  IMAD.MOV R10, RZ, RZ, -R3 ;  /* 0x000000ffff0a7224 */ /* 0x002fc800078e0a03 */
[----:B------:R-:W-:Y:S01]  /*1d3d0*/  IMAD R9, R10, R7, RZ ;  /* 0x000000070a097224 */ /* 0x000fe200078e02ff */
[----:B------:R-:W-:-:S03]  /*1d3e0*/  IABS R10, R25 ;  /* 0x00000019000a7213 */ /* 0x000fc60000000000 */
[----:B------:R-:W-:Y:S02]  /*1d3f0*/  IMAD.HI.U32 R3, R3, R9, R2 ;  /* 0x0000000903037227 */ /* 0x000fe400078e0002 */
[----:B------:R-:W0:Y:S02]  /*1d400*/  I2F.RP R9, R5 ;  /* 0x0000000500097306 */ /* 0x000e240000209400 */
[----:B------:R-:W-:Y:S01]  /*1d410*/  IMAD.MOV R11, RZ, RZ, -R10 ;  /* 0x000000ffff0b7224 */ /* 0x000fe200078e0a0a */
[----:B------:R-:W-:Y:S01]  /*1d420*/  IABS R10, R6 ;  /* 0x00000006000a7213 */ /* 0x000fe20000000000 */
[----:B------:R-:W-:-:S04]  /*1d430*/  IMAD.HI.U32 R2, R3, R8, RZ ;  /* 0x0000000803027227 */ /* 0x000fc800078e00ff */
[----:B------:R-:W-:Y:S02]  /*1d440*/  IMAD R8, R2, R11, R8 ;  /* 0x0000000b02087224 */ /* 0x000fe400078e0208 */
[----:B------:R-:W-:-:S03]  /*1d450*/  IMAD.MOV R10, RZ, RZ, -R10 ;  /* 0x000000ffff0a7224 */ /* 0x000fc600078e0a0a */
[----:B------:R-:W-:Y:S01]  /*1d460*/  ISETP.GT.U32.AND P1, PT, R7, R8, PT ;  /* 0x000000080700720c */ /* 0x000fe20003f24070 */
[----:B0-----:R-:W0:-:S12]  /*1d470*/  MUFU.RCP R9, R9 ;  /* 0x0000000900097308 */ /* 0x001e180000001000 */
[----:B------:R-:W-:Y:S02]  /*1d480*/  @!P1 IMAD.IADD R8, R8, 0x1, -R7 ;  /* 0x0000000108089824 */ /* 0x000fe400078e0a07 */
[----:B------:R-:W-:Y:S01]  /*1d490*/  @!P1 VIADD R2, R2, 0x1 ;  /* 0x0000000102029836 */ /* 0x000fe20000000000 */
[----:B------:R-:W-:Y:S02]  /*1d4a0*/  ISETP.NE.AND P1, PT, R25, RZ, PT ;  /* 0x000000ff1900720c */ /* 0x000fe40003f25270 */
[----:B------:R-:W-:Y:S01]  /*1d4b0*/  ISETP.GE.U32.AND P0, PT, R8, R7, PT ;  /* 0x000000070800720c */ /* 0x000fe20003f06070 */
[----:B0-----:R-:W-:Y:S01]  /*1d4c0*/  VIADD R3, R9, 0xffffffe ;  /* 0x0ffffffe09037836 */ /* 0x001fe20000000000 */
[----:B------:R-:W-:-:S04]  /*1d4d0*/  LOP3.LUT R7, R4, R25, RZ, 0x3c, !PT ;  /* 0x0000001904077212 */ /* 0x000fc800078e3cff */
[----:B------:R-:W-:Y:S01]  /*1d4e0*/  ISETP.GE.AND P2, PT, R7, RZ, PT ;  /* 0x000000ff0700720c */ /* 0x000fe20003f46270 */
[----:B------:R-:W0:Y:S06]  /*1d4f0*/  F2I.FTZ.U32.TRUNC.NTZ R3, R3 ;  /* 0x0000000300037305 */ /* 0x000e2c000021f000 */
[----:B------:R-:W-:-:S04]  /*1d500*/  @P0 VIADD R2, R2, 0x1 ;  /* 0x0000000102020836 */ /* 0x000fc80000000000 */
[----:B------:R-:W-:-:S04]  /*1d510*/  IMAD.MOV.U32 R9, RZ, RZ, R2 ;  /* 0x000000ffff097224 */ /* 0x000fc800078e0002 */
[----:B------:R-:W-:Y:S01]  /*1d520*/  @!P2 IMAD.MOV R9, RZ, RZ, -R9 ;  /* 0x000000ffff09a224 */ /* 0x000fe200078e0a09 */
[----:B------:R-:W-:Y:S01]  /*1d530*/  @!P1 LOP3.LUT R9, RZ, R25, RZ, 0x33, !PT ;  /* 0x00000019ff099212 */ /* 0x000fe200078e33ff */
[----:B0-----:R-:W-:-:S03]  /*1d540*/  IMAD.MOV R2, RZ, RZ, -R3 ;  /* 0x000000ffff027224 */ /* 0x001fc600078e0a03 */
[----:B------:R-:W-:Y:S01]  /*1d550*/  IABS R8, R9 ;  /* 0x0000000900087213 */ /* 0x000fe20000000000 */
[----:B------:R-:W-:Y:S02]  /*1d560*/  IMAD R7, R2, R5, RZ ;  /* 0x0000000502077224 */ /* 0x000fe400078e02ff */
[----:B------:R-:W-:-:S04]  /*1d570*/  IMAD.MOV.U32 R2, RZ, RZ, RZ ;  /* 0x000000ffff027224 */ /* 0x000fc800078e00ff */
[----:B------:R-:W-:-:S04]  /*1d580*/  IMAD.HI.U32 R2, R3, R7, R2 ;  /* 0x0000000703027227 */ /* 0x000fc800078e0002 */
[----:B------:R-:W-:Y:S02]  /*1d590*/  IMAD.MOV.U32 R3, RZ, RZ, R8 ;  /* 0x000000ffff037224 */ /* 0x000fe400078e0008 */
[----:B------:R-:W-:Y:S02]  /*1d5a0*/  IMAD.MOV.U32 R8, RZ, RZ, R10 ;  /* 0x000000ffff087224 */ /* 0x000fe400078e000a */
        /* <DEDUP_REMOVED lines=8> */
[----:B------:R-:W-:Y:S01]  /*1d630*/  ISETP.GE.U32.AND P0, PT, R8, R5, PT ;  /* 0x000000050800720c */ /* 0x000fe20003f06070 */
[----:B------:R-:W-:-:S12]  /*1d640*/  IMAD.MOV R5, RZ, RZ, -R9 ;  /* 0x000000ffff057224 */ /* 0x000fd800078e0a09 */
[----:B------:R-:W-:-:S04]  /*1d650*/  @P0 VIADD R2, R2, 0x1 ;  /* 0x0000000102020836 */ /* 0x000fc80000000000 */
        /* <DEDUP_REMOVED lines=8> */
.L_x_1603:
[----:B0-----:R-:W0:Y:S02]  /*1d6e0*/  LDC.64 R2, c[0x0][0xc90] ;  /* 0x00032400ff027b82 */ /* 0x001e240000000a00 */
        /* <DEDUP_REMOVED lines=14> */
[----:B------:R-:W-:Y:S02]  /*1d7d0*/  IMAD.MOV.U32 R9, RZ, RZ, R11 ;  /* 0x000000ffff097224 */ /* 0x000fe400078e000b */
        /* <DEDUP_REMOVED lines=16> */
[----:B------:R-:W-:Y:S02]  /*1d8e0*/  IMAD R4, R5, R2, R4 ;  /* 0x0000000205047224 */ /* 0x000fe400078e0204 */
[----:B------:R-:W-:Y:S01]  /*1d8f0*/  IMAD.MOV.U32 R2, RZ, RZ, RZ ;  /* 0x000000ffff027224 */ /* 0x000fe200078e00ff */
[----:B------:R-:W-:Y:S02]  /*1d900*/  VIADDMNMX R6, R3, UR5, R6, PT ;  /* 0x0000000503067c46 */ /* 0x000fe4000b800106 */
[----:B------:R-:W-:-:S02]  /*1d910*/  IABS R10, R4 ;  /* 0x00000004000a7213 */ /* 0x000fc40000000000 */
[----:B------:R-:W-:Y:S01]  /*1d920*/  IABS R8, R6 ;  /* 0x0000000600087213 */ /* 0x000fe20000000000 */
[----:B------:R-:W-:Y:S01]  /*1d930*/  IMAD.MOV R26, RZ, RZ, -R6 ;  /* 0x000000ffff1a7224 */ /* 0x000fe200078e0a06 */
[----:B------:R-:W-:Y:S02]  /*1d940*/  IADD3 R7, R7, 0x1000000, R4 ;  /* 0x0100000007077810 */ /* 0x000fe40007ffe004 */
[----:B------:R-:W0:Y:S08]  /*1d950*/  I2F.RP R9, R8 ;  /* 0x0000000800097306 */ /* 0x000e300000209400 */
[----:B0-----:R-:W0:Y:S02]  /*1d960*/  MUFU.RCP R9, R9 ;  /* 0x0000000900097308 */ /* 0x001e240000001000 */
[----:B0-----:R-:W-:-:S06]  /*1d970*/  VIADD R3, R9, 0xffffffe ;  /* 0x0ffffffe09037836 */ /* 0x001fcc0000000000 */
[----:B------:R-:W0:Y:S02]  /*1d980*/  F2I.FTZ.U32.TRUNC.NTZ R3, R3 ;  /* 0x0000000300037305 */ /* 0x000e24000021f000 */
[----:B0-----:R-:W-:-:S04]  /*1d990*/  IMAD.MOV R11, RZ, RZ, -R3 ;  /* 0x000000ffff0b7224 */ /* 0x001fc800078e0a03 */
[----:B------:R-:W-:Y:S01]  /*1d9a0*/  IMAD R5, R11, R8, RZ ;  /* 0x000000080b057224 */ /* 0x000fe200078e02ff */
[----:B------:R-:W-:-:S03]  /*1d9b0*/  IABS R11, R6 ;  /* 0x00000006000b7213 */ /* 0x000fc60000000000 */
        /* <DEDUP_REMOVED lines=15> */
[----:B------:R-:W-:-:S07]  /*1dab0*/  IMAD R26, R2, R26, R7 ;  /* 0x0000001a021a7224 */ /* 0x000fce00078e0207 */
.L_x_1604:
[----:B------:R-:W-:-:S05]  /*1dac0*/  LOP3.LUT R2, RZ, R2, RZ, 0x33, !PT ;  /* 0x00000002ff027212 */ /* 0x000fca00078e33ff */
[----:B------:R-:W-:Y:S01]  /*1dad0*/  IMAD.IADD R25, R25, 0x1, R2 ;  /* 0x0000000119197824 */ /* 0x000fe200078e0202 */
[----:B------:R-:W-:Y:S06]  /*1dae0*/  BRA `(.L_x_1605) ;  /* 0x00000000000c7947 */ /* 0x000fec0003800000 */
.L_x_1600:
[----:B------:R-:W-:Y:S02]  /*1daf0*/  IMAD.MOV.U32 R25, RZ, RZ, RZ ;  /* 0x000000ffff197224 */ /* 0x000fe400078e00ff */
[----:B------:R-:W-:Y:S02]  /*1db00*/  IMAD.U32 R24, RZ, RZ, UR6 ;  /* 0x00000006ff187e24 */ /* 0x000fe4000f8e00ff */
[----:B------:R-:W-:-:S07]  /*1db10*/  IMAD.MOV.U32 R26, RZ, RZ, RZ ;  /* 0x000000ffff1a7224 */ /* 0x000fce00078e00ff */
.L_x_1605:
[----:B------:R-:W-:-:S13]  /*1db20*/  ISETP.NE.AND P0, PT, R0, RZ, PT ;  /* 0x000000ff0000720c */ /* 0x000fda0003f05270 */
[----:B------:R-:W0:Y:S01]  /*1db30*/  @!P0 S2R R3, SR_CgaCtaId ;  /* 0x0000000000038919 */ /* 0x000e220000008800 */
[----:B------:R-:W-:-:S04]  /*1db40*/  @!P0 MOV R0, 0x400 ;  /* 0x0000040000008802 */ /* 0x000fc80000000f00 */
[----:B0-----:R-:W-:-:S05]  /*1db50*/  @!P0 LEA R0, R3, R0, 0x18 ;  /* 0x0000000003008211 */ /* 0x001fca00078ec0ff */
[----:B------:R0:W-:Y:S01]  /*1db60*/  @!P0 STS.128 [R0+0x2d8d0], R24 ;  /* 0x02d8d01800008388 */ /* 0x0001e20000000c00 */
[----:B------:R-:W-:Y:S06]  /*1db70*/  BAR.ARV 0x5, 0x200 ;  /* 0x0148000000007b1d */ /* 0x000fec0000002000 */
.L_x_1598:
        /* <DEDUP_REMOVED lines=40> */
.L_x_1727:
[----:B------:R-:W-:Y:S05]  /*1de00*/  YIELD ;  /* 0x0000000000007946 */ /* 0x000fea0003800000 */
[----:B------:R-:W-:Y:S01]  /*1de10*/  ULDC.64 UR4, c[0x0][0xa28] ;  /* 0x00028a0000047ab9 */ /* 0x000fe20000000a00 */
[----:B------:R-:W-:Y:S01]  /*1de20*/  IMAD.MOV.U32 R11, RZ, RZ, RZ ;  /* 0x000000ffff0b7224 */ /* 0x000fe200078e00ff */
[----:B------:R-:W-:Y:S01]  /*1de30*/  ISETP.NE.U32.AND P0, PT, RZ, UR4, PT ;  /* 0x00000004ff007c0c */ /* 0x000fe2000bf05070 */
[----:B01----:R-:W0:Y:S01]  /*1de40*/  LDC.64 R6, c[0x0][0xa00] ;  /* 0x00028000ff067b82 */ /* 0x003e220000000a00 */
[----:B------:R-:W-:Y:S01]  /*1de50*/  IMAD.MOV.U32 R0, RZ, RZ, RZ ;  /* 0x000000ffff007224 */ /* 0x000fe200078e00ff */
[----:B------:R-:W-:Y:S01]  /*1de60*/  ULDC.64 UR6, c[0x0][0xa10] ;  /* 0x0002840000067ab9 */ /* 0x000fe20000000a00 */
[----:B------:R-:W-:Y:S01]  /*1de70*/  ISETP.NE.AND.EX P0, PT, RZ, UR5, PT, P0 ;  /* 0x00000005ff007c0c */ /* 0x000fe2000bf05300 */
[----:B------:R-:W-:-:S12]  /*1de80*/  ULDC.64 UR4, c[0x0][0xa18] ;  /* 0x0002860000047ab9 */ /* 0x000fd80000000a00 */
[----:B------:R-:W1:Y:S02]  /*1de90*/  @P0 LDC.64 R2, c[0x0][0xa28] ;  /* 0x00028a00ff020b82 */ /* 0x000e640000000a00 */
[----:B-1----:R-:W-:-:S05]  /*1dea0*/  @P0 IMAD.WIDE R2, R27, 0x4, R2 ;  /* 0x000000041b020825 */ /* 0x002fca00078e0202 */
[----:B--2---:R1:W2:Y:S01]  /*1deb0*/  @P0 LDG.E R11, desc[UR52][R2.64] ;  /* 0x00000034020b0981 */ /* 0x0042a2000c1e1900 */
[----:B------:R-:W-:Y:S01]  /*1dec0*/  ISETP.NE.U32.AND P0, PT, RZ, UR4, PT ;  /* 0x00000004ff007c0c */ /* 0x000fe2000bf05070 */
[----:B0-----:R-:W-:Y:S01]  /*1ded0*/  IMAD.WIDE R6, R27, 0x4, R6 ;  /* 0x000000041b067825 */ /* 0x001fe200078e0206 */
[----:B------:R-:W-:Y:S02]  /*1dee0*/  ISETP.NE.U32.AND P1, PT, RZ, UR6, PT ;  /* 0x00000006ff007c0c */ /* 0x000fe4000bf25070 */
[----:B------:R-:W-:Y:S01]  /*1def0*/  ISETP.NE.AND.EX P2, PT, RZ, UR5, PT, P0 ;  /* 0x00000005ff007c0c */ /* 0x000fe2000bf45300 */
[----:B------:R-:W-:Y:S01]  /*1df00*/  ULDC.64 UR4, c[0x0][0xa00] ;  /* 0x0002800000047ab9 */ /* 0x000fe20000000a00 */
[----:B------:R-:W-:Y:S01]  /*1df10*/  ISETP.NE.AND.EX P1, PT, RZ, UR7, PT, P1 ;  /* 0x00000007ff007c0c */ /* 0x000fe2000bf25310 */
[----:B------:R-:W-:Y:S01]  /*1df20*/  IMAD.MOV.U32 R4, RZ, RZ, RZ ;  /* 0x000000ffff047224 */ /* 0x000fe200078e00ff */
[----:B------:R-:W-:Y:S01]  /*1df30*/  ISETP.NE.U32.AND P0, PT, RZ, UR4, PT ;  /* 0x00000004ff007c0c */ /* 0x000fe2000bf05070 */
[----:B-1----:R-:W0:Y:S03]  /*1df40*/  LDC.64 R2, c[0x0][0xa10] ;  /* 0x00028400ff027b82 */ /* 0x002e260000000a00 */
[----:B------:R-:W-:-:S05]  /*1df50*/  ISETP.NE.AND.EX P0, PT, RZ, UR5, PT, P0 ;  /* 0x00000005ff007c0c */ /* 0x000fca000bf05300 */
[----:B------:R-:W1:Y:S08]  /*1df60*/  @P2 LDC.64 R8, c[0x0][0xa18] ;  /* 0x00028600ff082b82 */ /* 0x000e700000000a00 */
[----:B---3--:R-:W3:Y:S01]  /*1df70*/  @P0 LDG.E R0, desc[UR52][R6.64] ;  /* 0x0000003406000981 */ /* 0x008ee2000c1e1900 */
[----:B------:R-:W-:Y:S01]  /*1df80*/  ULDC UR4, c[0x0][0x288] ;  /* 0x0000a20000047ab9 */ /* 0x000fe20000000800 */
[----:B0-----:R-:W-:-:S05]  /*1df90*/  IMAD.WIDE R2, R27, 0x4, R2 ;  /* 0x000000041b027825 */ /* 0x001fca00078e0202 */
[----:B-----5:R-:W5:Y:S01]  /*1dfa0*/  @P1 LDG.E R4, desc[UR52][R2.64] ;  /* 0x0000003402041981 */ /* 0x020f62000c1e1900 */
[----:B-1----:R-:W-:-:S03]  /*1dfb0*/  @P2 IMAD.WIDE R8, R27, 0x4, R8 ;  /* 0x000000041b082825 */ /* 0x002fc600078e0208 */
[----:B---3--:R0:W-:Y:S02]  /*1dfc0*/  STL [R1+0x34], R0 ;  /* 0x0000340001007387 */ /* 0x0081e40000100800 */
[----:B0-----:R-:W-:Y:S01]  /*1dfd0*/  IMAD.U32 R0, RZ, RZ, UR4 ;  /* 0x00000004ff007e24 */ /* 0x001fe2000f8e00ff */
[----:B------:R-:W-:-:S05]  /*1dfe0*/  ULDC.64 UR4, c[0x0][0x418] ;  /* 0x0001060000047ab9 */ /* 0x000fca0000000a00 */
[----:B------:R0:W3:Y:S01]  /*1dff0*/  @P2 LDG.E R0, desc[UR52][R8.64] ;  /* 0x0000003408002981 */ /* 0x0000e2000c1e1900 */
[----:B------:R-:W-:-:S03]  /*1e000*/  UISETP.NE.U32.AND UP0, UPT, UR4, URZ, UPT ;  /* 0x0000003f0400728c */ /* 0x000fc6000bf05070 */
[----:B------:R-:W-:Y:S01]  /*1e010*/  ULDC UR4, c[0x0][0x424] ;  /* 0x0001090000047ab9 */ /* 0x000fe20000000800 */
[----:B------:R-:W-:-:S03]  /*1e020*/  UISETP.NE.AND.EX UP0, UPT, UR5, URZ, UPT, UP0 ;  /* 0x0000003f0500728c */ /* 0x000fc6000bf05300 */
[----:B------:R-:W-:Y:S01]  /*1e030*/  ULDC UR5, c[0x0][0x2f0] ;  /* 0x0000bc0000057ab9 */ /* 0x000fe20000000800 */
[----:B------:R-:W-:-:S04]  /*1e040*/  USEL UR4, UR4, 0x1, UP0 ;  /* 0x0000000104047887 */ /* 0x000fc80008000000 */
[----:B------:R-:W-:-:S03]  /*1e050*/  UIMAD UR4, UR4, UR5, URZ ;  /* 0x00000005040472a4 */ /* 0x000fc6000f8e023f */
[----:B------:R-:W-:Y:S02]  /*1e060*/  ULDC UR5, c[0x0][0x348] ;  /* 0x0000d20000057ab9 */ /* 0x000fe40000000800 */
[----:B0-----:R-:W-:Y:S02]  /*1e070*/  IMAD.U32 R8, RZ, RZ, UR5 ;  /* 0x00000005ff087e24 */ /* 0x001fe4000f8e00ff */
[----:B------:R-:W-:Y:S01]  /*1e080*/  IMAD.U32 R5, RZ, RZ, UR4 ;  /* 0x00000004ff057e24 */ /* 0x000fe2000f8e00ff */
[----:B---3--:R0:W-:Y:S04]  /*1e090*/  STL [R1+0x8], R0 ;  /* 0x0000080001007387 */ /* 0x0081e80000100800 */
[----:B--2---:R0:W-:Y:S01]  /*1e0a0*/  STL [R1+0x28], R11 ;  /* 0x0000280b01007387 */ /* 0x0041e20000100800 */
[----:B------:R-:W-:Y:S01]  /*1e0b0*/  IMAD.MOV.U32 R12, RZ, RZ, R0 ;  /* 0x000000ffff0c7224 */ /* 0x000fe200078e0000 */
[----:B------:R-:W-:Y:S06]  /*1e0c0*/  @P2 BRA `(.L_x_1607) ;  /* 0x0000000000142947 */ /* 0x000fec0003800000 */
[----:B------:R-:W-:Y:S05]  /*1e0d0*/  @!P0 BRA `(.L_x_1607) ;  /* 0x0000000000108947 */ /* 0x000fea0003800000 */
[----:B0-----:R-:W2:Y:S04]  /*1e0e0*/  LDG.E R0, desc[UR52][R6.64] ;  /* 0x0000003406007981 */ /* 0x001ea8000c1e1900 */
[----:B------:R-:W2:Y:S02]  /*1e0f0*/  LDG.E R6, desc[UR52][R6.64+0x4] ;  /* 0x0000043406067981 */ /* 0x000ea4000c1e1900 */
[----:B--2---:R-:W-:-:S05]  /*1e100*/  IMAD.IADD R12, R6, 0x1, -R0 ;  /* 0x00000001060c7824 */ /* 0x004fca00078e0a00 */
[----:B------:R1:W-:Y:S02]  /*1e110*/  STL [R1+0x8], R12 ;  /* 0x0000080c01007387 */ /* 0x0003e40000100800 */
.L_x_1607:
[----:B------:R-:W-:Y:S01]  /*1e120*/  ULDC.64 UR4, c[0x0][0xa20] ;  /* 0x0002880000047ab9 */ /* 0x000fe20000000a00 */
[C---:B------:R-:W-:Y:S02]  /*1e130*/  LOP3.LUT R10, R26.reuse, 0xff000000, RZ, 0xc0, !PT ;  /* 0xff0000001a0a7812 */ /* 0x040fe400078ec0ff */
[----:B------:R-:W-:Y:S02]  /*1e140*/  ISETP.NE.U32.AND P0, PT, RZ, UR4, PT ;  /* 0x00000004ff007c0c */ /* 0x000fe4000bf05070 */
[----:B------:R-:W-:Y:S02]  /*1e150*/  SHF.R.U32.HI R10, RZ, 0x8, R10 ;  /* 0x00000008ff0a7819 */ /* 0x000fe4000001160a */
[----:B------:R-:W-:Y:S02]  /*1e160*/  ISETP.NE.AND.EX P0, PT, RZ, UR5, PT, P0 ;  /* 0x00000005ff007c0c */ /* 0x000fe4000bf05300 */
[C---:B0-----:R-:W-:Y:S02]  /*1e170*/  LOP3.LUT R0, R26.reuse, 0xff0000, RZ, 0xc0, !PT ;  /* 0x00ff00001a007812 */ /* 0x041fe400078ec0ff */
[----:B------:R-:W-:-:S02]  /*1e180*/  LOP3.LUT R17, R26, 0xffff, RZ, 0xc0, !PT ;  /* 0x0000ffff1a117812 */ /* 0x000fc400078ec0ff */
[----:B------:R-:W-:-:S07]  /*1e190*/  LEA.HI R10, R0, R10, RZ, 0x10 ;  /* 0x0000000a000a7211 */ /* 0x000fce00078f80ff */
[----:B------:R-:W-:Y:S05]  /*1e1a0*/  @!P0 BRA `(.L_x_1608) ;  /* 0x0000000000108947 */ /* 0x000fea0003800000 */
[----:B------:R-:W0:Y:S02]  /*1e1b0*/  LDC.64 R6, c[0x0][0xa20] ;  /* 0x00028800ff067b82 */ /* 0x000e240000000a00 */
[----:B0-----:R-:W-:-:S05]  /*1e1c0*/  IMAD.WIDE R6, R27, 0x4, R6 ;  /* 0x000000041b067825 */ /* 0x001fca00078e0206 */
[----:B------:R0:W5:Y:S01]  /*1e1d0*/  LDG.E R5, desc[UR52][R6.64] ;  /* 0x0000003406057981 */ /* 0x000162000c1e1900 */
[----:B------:R-:W-:Y:S05]  /*1e1e0*/  BRA `(.L_x_1609) ;  /* 0x0000000000247947 */ /* 0x000fea0003800000 */
.L_x_1608:
        /* <DEDUP_REMOVED lines=9> */
.L_x_1609:
[----:B------:R-:W2:Y:S04]  /*1e280*/  @P1 LDG.E R0, desc[UR52][R2.64] ;  /* 0x0000003402001981 */ /* 0x000ea8000c1e1900 */
[----:B0-----:R0:W2:Y:S01]  /*1e290*/  @P1 LDG.E R6, desc[UR52][R2.64+0x4] ;  /* 0x0000043402061981 */ /* 0x0010a2000c1e1900 */
[----:B------:R-:W-:Y:S02]  /*1e2a0*/  IMAD R25, R25, 0xc0, RZ ;  /* 0x000000c019197824 */ /* 0x000fe400078e02ff */
[----:B-----5:R-:W-:Y:S01]  /*1e2b0*/  IMAD.IADD R5, R5, 0x1, -R11 ;  /* 0x0000000105057824 */ /* 0x020fe200078e0a0b */
[----:B0-----:R-:W0:Y:S02]  /*1e2c0*/  LDC R2, c[0x0][0x448] ;  /* 0x00011200ff027b82 */ /* 0x001e240000000800 */
[----:B0-----:R-:W-:-:S13]  /*1e2d0*/  ISETP.NE.AND P2, PT, R2, 0x1, PT ;  /* 0x000000010200780c */ /* 0x001fda0003f45270 */
[----:B------:R-:W0:Y:S08]  /*1e2e0*/  @P2 LDC R3, c[0x0][0x44c] ;  /* 0x00011300ff032b82 */ /* 0x000e300000000800 */
[----:B------:R-:W3:Y:S01]  /*1e2f0*/  @P2 LDC R2, c[0x0][0x450] ;  /* 0x00011400ff022b82 */ /* 0x000ee20000000800 */
[----:B--2---:R-:W-:Y:S02]  /*1e300*/  @P1 IMAD.IADD R8, R6, 0x1, -R0 ;  /* 0x0000000106081824 */ /* 0x004fe400078e0a00 */
[----:B------:R-:W-:-:S02]  /*1e310*/  VIADD R0, R25, 0xbf ;  /* 0x000000bf19007836 */ /* 0x000fc40000000000 */
[----:B------:R-:W-:Y:S02]  /*1e320*/  IMAD.IADD R11, R5, 0x1, R8 ;  /* 0x00000001050b7824 */ /* 0x000fe400078e0208 */
[----:B0-----:R-:W-:-:S03]  /*1e330*/  @P2 IMAD.HI.U32 R3, R0, R3, RZ ;  /* 0x0000000300032227 */ /* 0x001fc600078e00ff */
[----:B------:R0:W-:Y:S01]  /*1e340*/  STL [R1+0x18], R11 ;  /* 0x0000180b01007387 */ /* 0x0001e20000100800 */
[C---:B------:R-:W-:Y:S01]  /*1e350*/  VIADD R22, R11.reuse, 0x7f ;  /* 0x0000007f0b167836 */ /* 0x040fe20000000000 */
[----:B---3--:R-:W-:Y:S02]  /*1e360*/  @P2 SHF.R.U32.HI R0, RZ, R2, R3 ;  /* 0x00000002ff002219 */ /* 0x008fe40000011603 */
[----:B------:R-:W-:Y:S02]  /*1e370*/  IADD3 R21, R11, 0x1, -R12 ;  /* 0x000000010b157810 */ /* 0x000fe40007ffe80c */
[----:B------:R-:W-:-:S03]  /*1e380*/  SHF.R.S32.HI R2, RZ, 0x1f, R22 ;  /* 0x0000001fff027819 */ /* 0x000fc60000011416 */
[----:B------:R-:W-:Y:S01]  /*1e390*/  IMAD.IADD R0, R21, 0x1, R0 ;  /* 0x0000000115007824 */ /* 0x000fe200078e0200 */
[----:B------:R-:W-:Y:S02]  /*1e3a0*/  LEA.HI R22, R2, R22, RZ, 0x7 ;  /* 0x0000001602167211 */ /* 0x000fe400078f38ff */
[----:B------:R-:W2:Y:S02]  /*1e3b0*/  LDC.64 R2, c[0x0][0x9e0] ;  /* 0x00027800ff027b82 */ /* 0x000ea40000000a00 */
[----:B------:R-:W-:Y:S02]  /*1e3c0*/  SHF.R.S32.HI R22, RZ, 0x7, R22 ;  /* 0x00000007ff167819 */ /* 0x000fe40000011416 */
[----:B--2---:R-:W-:Y:S01]  /*1e3d0*/  ISETP.GE.AND P3, PT, R3, 0x1, PT ;  /* 0x000000010300780c */ /* 0x004fe20003f66270 */
[----:B------:R-:W-:-:S12]  /*1e3e0*/  IMAD.IADD R2, R0, 0x1, R2 ;  /* 0x0000000100027824 */ /* 0x000fd800078e0202 */
[----:B0-----:R-:W-:Y:S05]  /*1e3f0*/  @!P3 BRA `(.L_x_1610) ;  /* 0x000000000048b947 */ /* 0x001fea0003800000 */
        /* <DEDUP_REMOVED lines=11> */
.L_x_1612:
[----:B------:R-:W-:-:S13]  /*1e4b0*/  ISETP.NE.AND P0, PT, R3, 0x1, PT ;  /* 0x000000010300780c */ /* 0x000fda0003f05270 */
[----:B------:R-:W0:Y:S02]  /*1e4c0*/  @P0 LDC.64 R6, c[0x0][0x9e8] ;  /* 0x00027a00ff060b82 */ /* 0x000e240000000a00 */
[----:B0-----:R-:W-:-:S05]  /*1e4d0*/  @P0 IMAD.HI.U32 R6, R9, R6, RZ ;  /* 0x0000000609060227 */ /* 0x001fca00078e00ff */
[----:B------:R-:W-:-:S07]  /*1e4e0*/  @P0 SHF.R.U32.HI R9, RZ, R7, R6 ;  /* 0x00000007ff090219 */ /* 0x000fce0000011606 */
.L_x_1613:
[----:B------:R-:W-:Y:S05]  /*1e4f0*/  BSYNC B0 ;  /* 0x0000000000007941 */ /* 0x000fea0003800000 */
.L_x_1611:
[----:B------:R-:W-:-:S05]  /*1e500*/  IMAD R9, R9, R3, R3 ;  /* 0x0000000309097224 */ /* 0x000fca00078e0203 */
[----:B------:R-:W-:-:S07]  /*1e510*/  VIMNMX R2, R2, R9, PT ;  /* 0x0000000902027248 */ /* 0x000fce0003fe0100 */
.L_x_1610:
[----:B------:R-:W0:Y:S01]  /*1e520*/  @P2 LDC R6, c[0x0][0x44c] ;  /* 0x00011300ff062b82 */ /* 0x000e220000000800 */
[----:B------:R-:W-:Y:S01]  /*1e530*/  VIADD R2, R2, 0x7f ;  /* 0x0000007f02027836 */ /* 0x000fe20000000000 */
[----:B------:R-:W-:Y:S01]  /*1e540*/  ULDC UR4, c[0x0][0x9dc] ;  /* 0x0002770000047ab9 */ /* 0x000fe20000000800 */
[----:B------:R-:W-:Y:S02]  /*1e550*/  IMAD.MOV.U32 R0, RZ, RZ, R25 ;  /* 0x000000ffff007224 */ /* 0x000fe400078e0019 */
[----:B------:R-:W-:-:S03]  /*1e560*/  IMAD.IADD R20, R11, 0x1, -R12 ;  /* 0x000000010b147824 */ /* 0x000fc600078e0a0c */
[----:B------:R-:W2:Y:S01]  /*1e570*/  @P2 LDC R7, c[0x0][0x450] ;  /* 0x00011400ff072b82 */ /* 0x000ea20000000800 */
[----:B0-----:R-:W-:-:S05]  /*1e580*/  @P2 IMAD.HI.U32 R6, R25, R6, RZ ;  /* 0x0000000619062227 */ /* 0x001fca00078e00ff */
[----:B--2---:R-:W-:Y:S02]  /*1e590*/  @P2 SHF.R.U32.HI R0, RZ, R7, R6 ;  /* 0x00000007ff002219 */ /* 0x004fe40000011606 */
[----:B------:R-:W-:-:S04]  /*1e5a0*/  SHF.R.S32.HI R6, RZ, 0x1f, R2 ;  /* 0x0000001fff067819 */ /* 0x000fc80000011402 */
[----:B------:R-:W-:Y:S01]  /*1e5b0*/  LEA.HI R6, R6, R2, RZ, 0x7 ;  /* 0x0000000206067211 */ /* 0x000fe200078f38ff */
[----:B------:R-:W-:-:S03]  /*1e5c0*/  IMAD.IADD R2, R20, 0x1, R0 ;  /* 0x0000000114027824 */ /* 0x000fc600078e0200 */
[----:B------:R-:W-:Y:S01]  /*1e5d0*/  SHF.R.S32.HI R9, RZ, 0x7, R6 ;  /* 0x00000007ff097819 */ /* 0x000fe20000011406 */
[----:B------:R-:W-:-:S03]  /*1e5e0*/  VIADD R0, R2, -UR4 ;  /* 0x8000000402007c36 */ /* 0x000fc60008000000 */
        /* <DEDUP_REMOVED lines=12> */
.L_x_1616:
[----:B------:R-:W-:-:S13]  /*1e6b0*/  ISETP.NE.AND P0, PT, R3, 0x1, PT ;  /* 0x000000010300780c */ /* 0x000fda0003f05270 */
[----:B------:R-:W0:Y:S02]  /*1e6c0*/  @P0 LDC.64 R6, c[0x0][0x9e8] ;  /* 0x00027a00ff060b82 */ /* 0x000e240000000a00 */
[----:B0-----:R-:W-:-:S05]  /*1e6d0*/  @P0 IMAD.HI.U32 R6, R2, R6, RZ ;  /* 0x0000000602060227 */ /* 0x001fca00078e00ff */
[----:B------:R-:W-:-:S07]  /*1e6e0*/  @P0 SHF.R.U32.HI R2, RZ, R7, R6 ;  /* 0x00000007ff020219 */ /* 0x000fce0000011606 */
.L_x_1617:
[----:B------:R-:W-:Y:S05]  /*1e6f0*/  BSYNC B0 ;  /* 0x0000000000007941 */ /* 0x000fea0003800000 */
.L_x_1615:
[----:B------:R-:W-:-:S05]  /*1e700*/  IMAD R2, R2, R3, RZ ;  /* 0x0000000302027224 */ /* 0x000fca00078e02ff */
[----:B------:R-:W-:-:S07]  /*1e710*/  VIMNMX R0, R0, R2, !PT ;  /* 0x0000000200007248 */ /* 0x000fce0007fe0100 */
.L_x_1614:
[----:B------:R-:W-:Y:S01]  /*1e720*/  SHF.R.S32.HI R2, RZ, 0x1f, R0 ;  /* 0x0000001fff027819 */ /* 0x000fe20000011400 */
[----:B------:R-:W-:Y:S01]  /*1e730*/  BSSY B0, `(.L_x_1618) ;  /* 0x0000027000007945 */ /* 0x000fe20003800000 */
[----:B------:R-:W-:Y:S02]  /*1e740*/  LOP3.LUT R19, R10, 0xff, RZ, 0xc0, !PT ;  /* 0x000000ff0a137812 */ /* 0x000fe400078ec0ff */
[----:B------:R-:W-:Y:S02]  /*1e750*/  LEA.HI R2, R2, R0, RZ, 0x7 ;  /* 0x0000000002027211 */ /* 0x000fe400078f38ff */
[----:B------:R-:W-:Y:S02]  /*1e760*/  SHF.R.U32.HI R0, RZ, 0x10, R10 ;  /* 0x00000010ff007819 */ /* 0x000fe4000001160a */
[----:B------:R-:W-:-:S04]  /*1e770*/  SHF.R.S32.HI R2, RZ, 0x7, R2 ;  /* 0x00000007ff027819 */ /* 0x000fc80000011402 */
[----:B------:R-:W-:Y:S01]  /*1e780*/  VIMNMX R6, RZ, R2, !PT ;  /* 0x00000002ff067248 */ /* 0x000fe20007fe0100 */
[----:B------:R-:W-:-:S03]  /*1e790*/  IMAD.MOV.U32 R2, RZ, RZ, RZ ;  /* 0x000000ffff027224 */ /* 0x000fc600078e00ff */
[----:B------:R-:W-:-:S13]  /*1e7a0*/  ISETP.GT.AND P0, PT, R9, R6, PT ;  /* 0x000000060900720c */ /* 0x000fda0003f04270 */
[----:B------:R-:W-:Y:S05]  /*1e7b0*/  @!P0 BRA `(.L_x_1619) ;  /* 0x0000000000788947 */ /* 0x000fea0003800000 */
[----:B------:R-:W-:Y:S01]  /*1e7c0*/  ISETP.NE.AND P0, PT, R0, RZ, PT ;  /* 0x000000ff0000720c */ /* 0x000fe20003f05270 */
[----:B------:R-:W-:-:S03]  /*1e7d0*/  ULDC UR4, c[0x0][0x9f0] ;  /* 0x00027c0000047ab9 */ /* 0x000fc60000000800 */
[----:B------:R-:W-:-:S04]  /*1e7e0*/  SEL R7, R0, UR4, P0 ;  /* 0x0000000400077c07 */ /* 0x000fc80008000000 */
[----:B------:R-:W-:Y:S02]  /*1e7f0*/  IABS R10, R7 ;  /* 0x00000007000a7213 */ /* 0x000fe40000000000 */
[----:B------:R-:W-:Y:S02]  /*1e800*/  IADD3 R11, R7, -0x1, R9 ;  /* 0xffffffff070b7810 */ /* 0x000fe40007ffe009 */
[----:B------:R-:W0:Y:S03]  /*1e810*/  I2F.RP R2, R10 ;  /* 0x0000000a00027306 */ /* 0x000e260000209400 */
[----:B------:R-:W-:-:S05]  /*1e820*/  IMAD.IADD R11, R11, 0x1, -R6 ;  /* 0x000000010b0b7824 */ /* 0x000fca00078e0a06 */
[----:B0-----:R-:W0:Y:S02]  /*1e830*/  MUFU.RCP R2, R2 ;  /* 0x0000000200027308 */ /* 0x001e240000001000 */
[----:B0-----:R-:W-:-:S06]  /*1e840*/  VIADD R2, R2, 0xffffffe ;  /* 0x0ffffffe02027836 */ /* 0x001fcc0000000000 */
[----:B------:R0:W2:Y:S02]  /*1e850*/  F2I.FTZ.U32.TRUNC.NTZ R3, R2 ;  /* 0x0000000200037305 */ /* 0x0000a4000021f000 */
[----:B0-----:R-:W-:-:S04]  /*1e860*/  LOP3.LUT R2, R11, R7, RZ, 0x3c, !PT ;  /* 0x000000070b027212 */ /* 0x001fc800078e3cff */
[----:B------:R-:W-:Y:S01]  /*1e870*/  ISETP.GE.AND P3, PT, R2, RZ, PT ;  /* 0x000000ff0200720c */ /* 0x000fe20003f66270 */
[----:B--2---:R-:W-:-:S04]  /*1e880*/  IMAD.MOV R2, RZ, RZ, -R3 ;  /* 0x000000ffff027224 */ /* 0x004fc800078e0a03 */
[----:B-1----:R-:W-:Y:S02]  /*1e890*/  IMAD R12, R2, R10, RZ ;  /* 0x0000000a020c7224 */ /* 0x002fe400078e02ff */
        /* <DEDUP_REMOVED lines=16> */
.L_x_1619:
[----:B------:R-:W-:Y:S05]  /*1e9a0*/  BSYNC B0 ;  /* 0x0000000000007941 */ /* 0x000fea0003800000 */
.L_x_1618:
[-C--:B------:R-:W-:Y:S01]  /*1e9b0*/  IMAD R6, R19, R2.reuse, R6 ;  /* 0x0000000213067224 */ /* 0x080fe200078e0206 */
[----:B------:R-:W-:Y:S04]  /*1e9c0*/  BSSY B0, `(.L_x_1620) ;  /* 0x0000156000007945 */ /* 0x000fe80003800000 */
[C---:B------:R-:W-:Y:S01]  /*1e9d0*/  VIADDMNMX R2, R6.reuse, R2, R9, PT ;  /* 0x0000000206027246 */ /* 0x040fe20003800109 */
[----:B------:R-:W-:-:S04]  /*1e9e0*/  IMAD R6, R6, 0x80, -R5 ;  /* 0x0000008006067824 */ /* 0x000fc800078e0a05 */
[----:B------:R-:W-:Y:S01]  /*1e9f0*/  IMAD R2, R2, 0x80, -R5 ;  /* 0x0000008002027824 */ /* 0x000fe200078e0a05 */
[----:B------:R-:W-:-:S04]  /*1ea00*/  VIMNMX R6, RZ, R6, !PT ;  /* 0x00000006ff067248 */ /* 0x000fc80007fe0100 */
[----:B------:R-:W-:Y:S02]  /*1ea10*/  VIMNMX R2, R2, R8, PT ;  /* 0x0000000802027248 */ /* 0x000fe40003fe0100 */
[----:B------:R-:W-:Y:S02]  /*1ea20*/  SHF.R.U32.HI R5, RZ, 0x7, R6 ;  /* 0x00000007ff057819 */ /* 0x000fe40000011606 */
[----:B------:R-:W-:-:S13]  /*1ea30*/  ISETP.GT.AND P0, PT, R2, R6, PT ;  /* 0x000000060200720c */ /* 0x000fda0003f04270 */
        /* <DEDUP_REMOVED lines=15> */
.L_x_1795:
[----:B--2---:R-:W-:Y:S02]  /*1eb30*/  ISETP.NE.AND P0, PT, R14, RZ, PT ;  /* 0x000000ff0e00720c */ /* 0x004fe40003f05270 */
[----:B------:R-:W-:-:S11]  /*1eb40*/  PLOP3.LUT P6, PT, PT, PT, PT, 0x8, 0x0 ;  /* 0x000000000000781c */ /* 0x000fd60003fce170 */
[----:B------:R-:W-:Y:S05]  /*1eb50*/  @P0 BRA `(.L_x_1623) ;  /* 0x00000000000c0947 */ /* 0x000fea0003800000 */
[----:B------:R-:W-:-:S03]  /*1eb60*/  UMOV UR4, 0xffffffff ;  /* 0xffffffff00047882 */ /* 0x000fc60000000000 */
[----:B------:R-:W-:Y:S05]  /*1eb70*/  BRA.DIV UR4, `(.L_x_1624) ;  /* 0x0000007604407947 */ /* 0x000fea000b800000 */
[----:B------:R-:W-:-:S13]  /*1eb80*/  ELECT P6, URZ, PT ;  /* 0x00000000003f782f */ /* 0x000fda00038c0000 */
.L_x_1623:
        /* <DEDUP_REMOVED lines=9> */
.L_x_1798:
[----:B------:R-:W-:Y:S05]  /*1ec20*/  BSYNC B1 ;  /* 0x0000000000017941 */ /* 0x000fea0003800000 */
.L_x_1625:
[----:B------:R-:W-:Y:S04]  /*1ec30*/  BSSY B1, `(.L_x_1627) ;  /* 0x000008c000017945 */ /* 0x000fe80003800000 */
[----:B------:R-:W-:Y:S05]  /*1ec40*/  @!P6 BRA `(.L_x_1628) ;  /* 0x000000080028e947 */ /* 0x000fea0003800000 */
[----:B------:R-:W2:Y:S01]  /*1ec50*/  LDL R8, [R1+0x4] ;  /* 0x0000040001087983 */ /* 0x000ea20000100800 */
[----:B------:R-:W-:Y:S01]  /*1ec60*/  IMAD R10, R29, 0x8, R18 ;  /* 0x000000081d0a7824 */ /* 0x000fe200078e0212 */
[----:B------:R-:W3:Y:S01]  /*1ec70*/  S2R R7, SR_TID.X ;  /* 0x0000000000077919 */ /* 0x000ee20000002100 */
[----:B------:R-:W-:Y:S01]  /*1ec80*/  BSSY B2, `(.L_x_1629) ;  /* 0x0000006000027945 */ /* 0x000fe20003800000 */
[----:B---3--:R-:W-:-:S04]  /*1ec90*/  LOP3.LUT R7, R7, 0x7f, RZ, 0xc0, !PT ;  /* 0x0000007f07077812 */ /* 0x008fc800078ec0ff */
[----:B------:R-:W-:Y:S02]  /*1eca0*/  ISETP.NE.AND P1, PT, R7, RZ, PT ;  /* 0x000000ff0700720c */ /* 0x000fe40003f25270 */
[----:B--2---:R-:W-:-:S04]  /*1ecb0*/  SHF.L.U32 R9, R8, 0x1f, RZ ;  /* 0x0000001f08097819 */ /* 0x004fc800000006ff */
[----:B------:R-:W2:Y:S02]  /*1ecc0*/  SYNCS.PHASECHK.TRANS64.TRYWAIT P0, [R10+URZ+0x2d8a0], R9 ;  /* 0x02d8a0090a0075a7 */ /* 0x000ea4000800017f */
[----:B--2---:R-:W-:Y:S05]  /*1ecd0*/  @!P0 BRA `(.L_x_1630) ;  /* 0x00000074001c8947 */ /* 0x004fea0003800000 */
.L_x_1799:
[----:B------:R-:W-:Y:S05]  /*1ece0*/  BSYNC B2 ;  /* 0x0000000000027941 */ /* 0x000fea0003800000 */
.L_x_1629:
[----:B------:R-:W-:Y:S04]  /*1ecf0*/  BSSY B2, `(.L_x_1631) ;  /* 0x0000009000027945 */ /* 0x000fe80003800000 */
[----:B------:R-:W-:Y:S05]  /*1ed00*/  @P1 BRA `(.L_x_1632) ;  /* 0x00000000001c1947 */ /* 0x000fea0003800000 */
[----:B0-----:R-:W0:Y:S02]  /*1ed10*/  S2R R6, SR_TID.X ;  /* 0x0000000000067919 */ /* 0x001e240000002100 */
[----:B0-----:R-:W-:Y:S01]  /*1ed20*/  LOP3.LUT R7, R6, 0x1f, RZ, 0xc0, !PT ;  /* 0x0000001f06077812 */ /* 0x001fe200078ec0ff */
[----:B------:R-:W-:-:S03]  /*1ed30*/  IMAD.MOV.U32 R6, RZ, RZ, 0x6000 ;  /* 0x00006000ff067424 */ /* 0x000fc600078e00ff */
[----:B------:R-:W-:Y:S01]  /*1ed40*/  ISETP.NE.AND P0, PT, R7, RZ, PT ;  /* 0x000000ff0700720c */ /* 0x000fe20003f05270 */
[----:B------:R3:W-:-:S12]  /*1ed50*/  SYNCS.ARRIVE.TRANS64 RZ, [R10+URZ+0x2d890], R6 ;  /* 0x02d890060aff79a7 */ /* 0x0007d8000800003f */
[----:B---3--:R-:W-:Y:S05]  /*1ed60*/  @!P0 BRA `(.L_x_1632) ;  /* 0x0000000000048947 */ /* 0x008fea0003800000 */
[----:B------:R-:W-:Y:S01]  /*1ed70*/  BPT.TRAP 0x1 ;  /* 0x000000040000795c */ /* 0x000fe20000300000 */
.L_x_1632:
[----:B------:R-:W-:Y:S05]  /*1ed80*/  BSYNC B2 ;  /* 0x0000000000027941 */ /* 0x000fea0003800000 */
.L_x_1631:
        /* <DEDUP_REMOVED lines=12> */
.L_x_1633:
        /* <DEDUP_REMOVED lines=16> */
.L_x_1634:
        /* <DEDUP_REMOVED lines=16> */
.L_x_1635:
        /* <DEDUP_REMOVED lines=13> */
.L_x_1800:
[----:B------:R-:W-:Y:S05]  /*1f120*/  BSYNC B2 ;  /* 0x0000000000027941 */ /* 0x000fea0003800000 */
.L_x_1636:
[----:B------:R-:W-:Y:S01]  /*1f130*/  BSSY B2, `(.L_x_1638) ;  /* 0x000000b000027945 */ /* 0x000fe20003800000 */
[----:B-1----:R-:W-:Y:S02]  /*1f140*/  IMAD.MOV.U32 R12, RZ, RZ, 0x0 ;  /* 0x00000000ff0c7424 */ /* 0x002fe400078e00ff */
[----:B------:R-:W-:Y:S01]  /*1f150*/  IMAD.MOV.U32 R13, RZ, RZ, 0x12f00000 ;  /* 0x12f00000ff0d7424 */ /* 0x000fe200078e00ff */
[----:B------:R-:W-:Y:S06]  /*1f160*/  @P1 BRA `(.L_x_1639) ;  /* 0x00000000001c1947 */ /* 0x000fec0003800000 */
[----:B------:R-:W1:Y:S02]  /*1f170*/  S2R R6, SR_TID.X ;  /* 0x0000000000067919 */ /* 0x000e640000002100 */
[----:B-1----:R-:W-:Y:S01]  /*1f180*/  LOP3.LUT R11, R6, 0x1f, RZ, 0xc0, !PT ;  /* 0x0000001f060b7812 */ /* 0x002fe200078ec0ff */
[----:B------:R-:W-:-:S03]  /*1f190*/  IMAD.MOV.U32 R6, RZ, RZ, 0x6000 ;  /* 0x00006000ff067424 */ /* 0x000fc600078e00ff */
[----:B------:R-:W-:Y:S01]  /*1f1a0*/  ISETP.NE.AND P0, PT, R11, RZ, PT ;  /* 0x000000ff0b00720c */ /* 0x000fe20003f05270 */
[----:B------:R1:W-:-:S12]  /*1f1b0*/  SYNCS.ARRIVE.TRANS64 RZ, [R10+URZ+0x2d8b0], R6 ;  /* 0x02d8b0060aff79a7 */ /* 0x0003d8000800003f */
[----:B-1----:R-:W-:Y:S05]  /*1f1c0*/  @!P0 BRA `(.L_x_1639) ;  /* 0x0000000000048947 */ /* 0x002fea0003800000 */
[----:B------:R-:W-:Y:S01]  /*1f1d0*/  BPT.TRAP 0x1 ;  /* 0x000000040000795c */ /* 0x000fe20000300000 */
.L_x_1639:
[----:B------:R-:W-:Y:S05]  /*1f1e0*/  BSYNC B2 ;  /* 0x0000000000027941 */ /* 0x000fea0003800000 */
.L_x_1638:
[----:B------:R-:W-:Y:S01]  /*1f1f0*/  R2UR UR10, R23 ;  /* 0x00000000170a72ca */ /* 0x000fe200000e0000 */
[----:B------:R-:W-:Y:S01]  /*1f200*/  UIADD3 UR4, UP0, UR40, 0x670, URZ ;  /* 0x0000067028047890 */ /* 0x000fe2000ff1e03f */
[----:B------:R-:W-:Y:S01]  /*1f210*/  R2UR UR6, R12 ;  /* 0x000000000c0672ca */ /* 0x000fe200000e0000 */
[----:B0-2---:R-:W-:Y:S01]  /*1f220*/  VIADD R10, R10, 0x2d8b0 ;  /* 0x0002d8b00a0a7836 */ /* 0x005fe20000000000 */
[----:B------:R-:W-:Y:S01]  /*1f230*/  R2UR UR7, R13 ;  /* 0x000000000d0772ca */ /* 0x000fe200000e0000 */
[----:B------:R-:W-:Y:S01]  /*1f240*/  VIADD R6, R8, 0x400 ;  /* 0x0000040008067836 */ /* 0x000fe20000000000 */
[----:B------:R-:W-:Y:S01]  /*1f250*/  PLOP3.LUT P0, PT, PT, PT, PT, 0x80, 0x0 ;  /* 0x000000000000781c */ /* 0x000fe20003f0f070 */
[----:B------:R-:W-:-:S12]  /*1f260*/  UIADD3.X UR5, URZ, UR41, URZ, UP0, !UPT ;  /* 0x000000293f057290 */ /* 0x000fd800087fe43f */
.L_x_1640:
        /* <DEDUP_REMOVED lines=15> */
.L_x_1641:
        /* <DEDUP_REMOVED lines=15> */
.L_x_1642:
        /* <DEDUP_REMOVED lines=10> */
.L_x_1628:
[----:B------:R-:W-:Y:S05]  /*1f4f0*/  BSYNC B1 ;  /* 0x0000000000017941 */ /* 0x000fea0003800000 */
.L_x_1627:
        /* <DEDUP_REMOVED lines=11> */
.L_x_1659:
[----:B------:R-:W-:Y:S05]  /*1f5b0*/  YIELD ;  /* 0x0000000000007946 */ /* 0x000fea0003800000 */
[----:B------:R-:W-:Y:S04]  /*1f5c0*/  BSSY B1, `(.L_x_1643) ;  /* 0x000008b000017945 */ /* 0x000fe80003800000 */
[----:B--2---:R-:W-:Y:S05]  /*1f5d0*/  @!P6 BRA `(.L_x_1644) ;  /* 0x000000080024e947 */ /* 0x004fea0003800000 */
[----:B0-----:R-:W2:Y:S01]  /*1f5e0*/  LDL R6, [R1+0x4] ;  /* 0x0000040001067983 */ /* 0x001ea20000100800 */
[----:B------:R-:W-:Y:S01]  /*1f5f0*/  IMAD R9, R29, 0x8, R18 ;  /* 0x000000081d097824 */ /* 0x000fe200078e0212 */
[----:B------:R-:W0:Y:S01]  /*1f600*/  S2R R3, SR_TID.X ;  /* 0x0000000000037919 */ /* 0x000e220000002100 */
[----:B------:R-:W-:Y:S01]  /*1f610*/  BSSY B2, `(.L_x_1645) ;  /* 0x0000006000027945 */ /* 0x000fe20003800000 */
[----:B0-----:R-:W-:-:S04]  /*1f620*/  LOP3.LUT R3, R3, 0x7f, RZ, 0xc0, !PT ;  /* 0x0000007f03037812 */ /* 0x001fc800078ec0ff */
[----:B------:R-:W-:Y:S02]  /*1f630*/  ISETP.NE.AND P2, PT, R3, RZ, PT ;  /* 0x000000ff0300720c */ /* 0x000fe40003f45270 */
[----:B--2---:R-:W-:-:S04]  /*1f640*/  SHF.L.U32 R8, R6, 0x1f, RZ ;  /* 0x0000001f06087819 */ /* 0x004fc800000006ff */
[----:B------:R-:W0:Y:S02]  /*1f650*/  SYNCS.PHASECHK.TRANS64.TRYWAIT P1, [R9+URZ+0x2d8a0], R8 ;  /* 0x02d8a008090075a7 */ /* 0x000e24000802017f */
[----:B0-----:R-:W-:Y:S05]  /*1f660*/  @!P1 BRA `(.L_x_1646) ;  /* 0x0000006800e09947 */ /* 0x001fea0003800000 */
.L_x_1801:
[----:B------:R-:W-:Y:S05]  /*1f670*/  BSYNC B2 ;  /* 0x0000000000027941 */ /* 0x000fea0003800000 */
.L_x_1645:
[----:B------:R-:W-:Y:S04]  /*1f680*/  BSSY B2, `(.L_x_1647) ;  /* 0x0000009000027945 */ /* 0x000fe80003800000 */
[----:B------:R-:W-:Y:S05]  /*1f690*/  @P2 BRA `(.L_x_1648) ;  /* 0x00000000001c2947 */ /* 0x000fea0003800000 */
[----:B------:R-:W2:Y:S02]  /*1f6a0*/  S2R R3, SR_TID.X ;  /* 0x0000000000037919 */ /* 0x000ea40000002100 */
[----:B--2---:R-:W-:Y:S01]  /*1f6b0*/  LOP3.LUT R6, R3, 0x1f, RZ, 0xc0, !PT ;  /* 0x0000001f03067812 */ /* 0x004fe200078ec0ff */
[----:B------:R-:W-:-:S03]  /*1f6c0*/  IMAD.MOV.U32 R3, RZ, RZ, 0x6000 ;  /* 0x00006000ff037424 */ /* 0x000fc600078e00ff */
[----:B------:R-:W-:Y:S01]  /*1f6d0*/  ISETP.NE.AND P1, PT, R6, RZ, PT ;  /* 0x000000ff0600720c */ /* 0x000fe20003f25270 */
[----:B------:R2:W-:-:S12]  /*1f6e0*/  SYNCS.ARRIVE.TRANS64 RZ, [R9+URZ+0x2d890], R3 ;  /* 0x02d8900309ff79a7 */ /* 0x0005d8000800003f */
[----:B--2---:R-:W-:Y:S05]  /*1f6f0*/  @!P1 BRA `(.L_x_1648) ;  /* 0x0000000000049947 */ /* 0x004fea0003800000 */
[----:B------:R-:W-:Y:S01]  /*1f700*/  BPT.TRAP 0x1 ;  /* 0x000000040000795c */ /* 0x000fe20000300000 */
.L_x_1648:
[----:B------:R-:W-:Y:S05]  /*1f710*/  BSYNC B2 ;  /* 0x0000000000027941 */ /* 0x000fea0003800000 */
.L_x_1647:
        /* <DEDUP_REMOVED lines=11> */
.L_x_1649:
        /* <DEDUP_REMOVED lines=10> */
[----:B------:R-:W-:Y:S01]  /*1f870*/  IMAD.MOV.U32 R23, RZ, RZ, 0x20 ;  /* 0x00000020ff177424 */ /* 0x000fe200078e00ff */
[----:B------:R-:W-:Y:S01]  /*1f880*/  PLOP3.LUT P1, PT, PT, PT, PT, 0x80, 0x0 ;  /* 0x000000000000781c */ /* 0x000fe20003f2f070 */
[----:B------:R-:W-:Y:S01]  /*1f890*/  VIADD R11, R7, 0x17400 ;  /* 0x00017400070b7836 */ /* 0x000fe20000000000 */
[----:B------:R-:W-:Y:S01]  /*1f8a0*/  UMOV UR6, 0x0 ;  /* 0x0000000000067882 */ /* 0x000fe20000000000 */
[----:B------:R-:W-:Y:S01]  /*1f8b0*/  UMOV UR7, 0x12f00000 ;  /* 0x12f0000000077882 */ /* 0x000fe20000000000 */
[----:B------:R-:W-:-:S15]  /*1f8c0*/  R2UR UR10, R23 ;  /* 0x00000000170a72ca */ /* 0x000fde00000e0000 */
.L_x_1650:
        /* <DEDUP_REMOVED lines=16> */
.L_x_1651:
        /* <DEDUP_REMOVED lines=10> */
[----:B------:R-:W2:Y:S01]  /*1fa70*/  SYNCS.PHASECHK.TRANS64.TRYWAIT P1, [R9+URZ+0x2d8c0], R8 ;  /* 0x02d8c008090075a7 */ /* 0x000ea2000802017f */
[----:B------:R-:W-:Y:S04]  /*1fa80*/  BSSY B2, `(.L_x_1652) ;  /* 0x0000002000027945 */ /* 0x000fe80003800000 */
[----:B--2---:R-:W-:Y:S05]  /*1fa90*/  @!P1 BRA `(.L_x_1653) ;  /* 0x0000006400e89947 */ /* 0x004fea0003800000 */
.L_x_1802:
[----:B------:R-:W-:Y:S05]  /*1faa0*/  BSYNC B2 ;  /* 0x0000000000027941 */ /* 0x000fea0003800000 */
.L_x_1652:
        /* <DEDUP_REMOVED lines=11> */
.L_x_1655:
[----:B------:R-:W-:Y:S05]  /*1fb60*/  BSYNC B2 ;  /* 0x0000000000027941 */ /* 0x000fea0003800000 */
.L_x_1654:
        /* <DEDUP_REMOVED lines=8> */
.L_x_1656:
        /* <DEDUP_REMOVED lines=15> */
.L_x_1657:
        /* <DEDUP_REMOVED lines=15> */
.L_x_1658:
        /* <DEDUP_REMOVED lines=10> */
.L_x_1644:
[----:B------:R-:W-:Y:S05]  /*1fe70*/  BSYNC B1 ;  /* 0x0000000000017941 */ /* 0x000fea0003800000 */
.L_x_1643:
        /* <DEDUP_REMOVED lines=10> */
.L_x_1621:
[----:B------:R-:W-:Y:S05]  /*1ff20*/  BSYNC B0 ;  /* 0x0000000000007941 */ /* 0x000fea0003800000 */
.L_x_1620:
[----:B------:R-:W3:Y:S01]  /*1ff30*/  LDC R2, c[0x0][0x448] ;  /* 0x00011200ff027b82 */ /* 0x000ee20000000800 */
[----:B------:R-:W-:Y:S01]  /*1ff40*/  VIADD R3, R25, 0xbf ;  /* 0x000000bf19037836 */ /* 0x000fe20000000000 */
[----:B------:R-:W-:Y:S06]  /*1ff50*/  @!P0 WARPSYNC.ALL ;  /* 0x0000000000008948 */ /* 0x000fec0003800000 */
[----:B------:R-:W-:Y:S01]  /*1ff60*/  @!P0 BAR.SYNC.DEFER_BLOCKING 0xc, 0x200 ;  /* 0x0308000000008b1d */ /* 0x000fe20000010000 */
[----:B---3--:R-:W-:-:S13]  /*1ff70*/  ISETP.NE.AND P1, PT, R2, 0x1, PT ;  /* 0x000000010200780c */ /* 0x008fda0003f25270 */
[----:B------:R-:W3:Y:S08]  /*1ff80*/  @P1 LDC R4, c[0x0][0x44c] ;  /* 0x00011300ff041b82 */ /* 0x000ef00000000800 */
[----:B------:R-:W4:Y:S01]  /*1ff90*/  @P1 LDC R2, c[0x0][0x450] ;  /* 0x00011400ff021b82 */ /* 0x000f220000000800 */
[----:B---3--:R-:W-:-:S05]  /*1ffa0*/  @P1 IMAD.HI.U32 R4, R3, R4, RZ ;  /* 0x0000000403041227 */ /* 0x008fca00078e00ff */
[----:B----4-:R-:W-:-:S05]  /*1ffb0*/  @P1 SHF.R.U32.HI R3, RZ, R2, R4 ;  /* 0x00000002ff031219 */ /* 0x010fca0000011604 */
[----:B------:R-:W-:Y:S02]  /*1ffc0*/  IMAD.IADD R21, R21, 0x1, R3 ;  /* 0x0000000115157824 */ /* 0x000fe400078e0203 */
[----:B------:R-:W3:Y:S02]  /*1ffd0*/  LDC.64 R2, c[0x0][0x9e0] ;  /* 0x00027800ff027b82 */ /* 0x000ee40000000a00 */
[----:B---3--:R-:W-:Y:S01]  /*1ffe0*/  ISETP.GE.AND P2, PT, R3, 0x1, PT ;  /* 0x000000010300780c */ /* 0x008fe20003f46270 */
[----:B------:R-:W-:-:S12]  /*1fff0*/  IMAD.IADD R2, R21, 0x1, R2 ;  /* 0x0000000115027824 */ /* 0x000fd800078e0202 */
[----:B------:R-:W-:Y:S05]  /*20000*/  @!P2 BRA `(.L_x_1660) ;  /* 0x000000000048a947 */ /* 0x000fea0003800000 */
[C---:B------:R-:W-:Y:S01]  /*20010*/  ISETP.GT.AND P0, PT, R21.reuse, RZ, PT ;  /* 0x000000ff1500720c */ /* 0x040fe20003f04270 */
[----:B------:R-:W-:Y:S01]  /*20020*/  BSSY B0, `(.L_x_1661) ;  /* 0x000000e000007945 */ /* 0x000fe20003800000 */
[----:B0-----:R-:W-:-:S11]  /*20030*/  VIADD R6, R21, 0xffffffff ;  /* 0xffffffff15067836 */ /* 0x001fd60000000000 */
        /* <DEDUP_REMOVED lines=8> */
.L_x_1662:
[----:B------:R-:W-:-:S13]  /*200c0*/  ISETP.NE.AND P0, PT, R3, 0x1, PT ;  /* 0x000000010300780c */ /* 0x000fda0003f05270 */
[----:B------:R-:W0:Y:S02]  /*200d0*/  @P0 LDC.64 R4, c[0x0][0x9e8] ;  /* 0x00027a00ff040b82 */ /* 0x000e240000000a00 */
[----:B0-----:R-:W-:-:S05]  /*200e0*/  @P0 IMAD.HI.U32 R4, R6, R4, RZ ;  /* 0x0000000406040227 */ /* 0x001fca00078e00ff */
[----:B------:R-:W-:-:S07]  /*200f0*/  @P0 SHF.R.U32.HI R6, RZ, R5, R4 ;  /* 0x00000005ff060219 */ /* 0x000fce0000011604 */
.L_x_1663:
[----:B------:R-:W-:Y:S05]  /*20100*/  BSYNC B0 ;  /* 0x0000000000007941 */ /* 0x000fea0003800000 */
.L_x_1661:
[----:B------:R-:W-:-:S05]  /*20110*/  IMAD R6, R6, R3, R3 ;  /* 0x0000000306067224 */ /* 0x000fca00078e0203 */
[----:B------:R-:W-:-:S07]  /*20120*/  VIMNMX R2, R2, R6, PT ;  /* 0x0000000602027248 */ /* 0x000fce0003fe0100 */
.L_x_1660:
[----:B------:R-:W-:Y:S01]  /*20130*/  VIADD R2, R2, 0x7f ;  /* 0x0000007f02027836 */ /* 0x000fe20000000000 */
[----:B------:R-:W-:Y:S01]  /*20140*/  ULDC UR4, c[0x0][0x9dc] ;  /* 0x0002770000047ab9 */ /* 0x000fe20000000800 */
[----:B------:R-:W-:-:S03]  /*20150*/  IMAD.MOV.U32 R5, RZ, RZ, R25 ;  /* 0x000000ffff057224 */ /* 0x000fc600078e0019 */
[----:B------:R-:W-:-:S04]  /*20160*/  SHF.R.S32.HI R4, RZ, 0x1f, R2 ;  /* 0x0000001fff047819 */ /* 0x000fc80000011402 */
[----:B------:R-:W-:Y:S02]  /*20170*/  LEA.HI R4, R4, R2, RZ, 0x7 ;  /* 0x0000000204047211 */ /* 0x000fe400078f38ff */
[----:B------:R-:W3:Y:S02]  /*20180*/  @P1 LDC R2, c[0x0][0x450] ;  /* 0x00011400ff021b82 */ /* 0x000ee40000000800 */
[----:B------:R-:W-:-:S04]  /*20190*/  SHF.R.S32.HI R4, RZ, 0x7, R4 ;  /* 0x00000007ff047819 */ /* 0x000fc80000011404 */
[----:B0-----:R-:W-:Y:S02]  /*201a0*/  VIMNMX R6, R22, R4, PT ;  /* 0x0000000416067248 */ /* 0x001fe40003fe0100 */
[----:B------:R-:W0:Y:S02]  /*201b0*/  @P1 LDC R4, c[0x0][0x44c] ;  /* 0x00011300ff041b82 */ /* 0x000e240000000800 */
[----:B0-----:R-:W-:-:S05]  /*201c0*/  @P1 IMAD.HI.U32 R4, R25, R4, RZ ;  /* 0x0000000419041227 */ /* 0x001fca00078e00ff */
[----:B---3--:R-:W-:-:S05]  /*201d0*/  @P1 SHF.R.U32.HI R5, RZ, R2, R4 ;  /* 0x00000002ff051219 */ /* 0x008fca0000011604 */
[----:B------:R-:W-:-:S04]  /*201e0*/  IMAD.IADD R7, R20, 0x1, R5 ;  /* 0x0000000114077824 */ /* 0x000fc800078e0205 */
        /* <DEDUP_REMOVED lines=12> */
.L_x_1666:
[----:B------:R-:W-:-:S13]  /*202b0*/  ISETP.NE.AND P0, PT, R3, 0x1, PT ;  /* 0x000000010300780c */ /* 0x000fda0003f05270 */
[----:B------:R-:W0:Y:S02]  /*202c0*/  @P0 LDC.64 R4, c[0x0][0x9e8] ;  /* 0x00027a00ff040b82 */ /* 0x000e240000000a00 */
[----:B0-----:R-:W-:-:S05]  /*202d0*/  @P0 IMAD.HI.U32 R4, R7, R4, RZ ;  /* 0x0000000407040227 */ /* 0x001fca00078e00ff */
[----:B------:R-:W-:-:S07]  /*202e0*/  @P0 SHF.R.U32.HI R7, RZ, R5, R4 ;  /* 0x00000005ff070219 */ /* 0x000fce0000011604 */
.L_x_1667:
[----:B------:R-:W-:Y:S05]  /*202f0*/  BSYNC B0 ;  /* 0x0000000000007941 */ /* 0x000fea0003800000 */
.L_x_1665:
[----:B------:R-:W-:-:S05]  /*20300*/  IMAD R3, R7, R3, RZ ;  /* 0x0000000307037224 */ /* 0x000fca00078e02ff */
[----:B------:R-:W-:-:S07]  /*20310*/  VIMNMX R2, R2, R3, !PT ;  /* 0x0000000302027248 */ /* 0x000fce0007fe0100 */
.L_x_1664:
[----:B------:R-:W-:Y:S01]  /*20320*/  ISETP.NE.AND P1, PT, R0, RZ, PT ;  /* 0x000000ff0000720c */ /* 0x000fe20003f25270 */
[----:B------:R-:W-:Y:S01]  /*20330*/  BSSY B0, `(.L_x_1668) ;  /* 0x0000024000007945 */ /* 0x000fe20003800000 */
[----:B------:R-:W-:-:S04]  /*20340*/  SHF.R.S32.HI R3, RZ, 0x1f, R2 ;  /* 0x0000001fff037819 */ /* 0x000fc80000011402 */
[----:B------:R-:W-:Y:S01]  /*20350*/  LEA.HI R3, R3, R2, RZ, 0x7 ;  /* 0x0000000203037211 */ /* 0x000fe200078f38ff */
[----:B------:R-:W-:-:S03]  /*20360*/  IMAD.MOV.U32 R2, RZ, RZ, RZ ;  /* 0x000000ffff027224 */ /* 0x000fc600078e00ff */
[----:B------:R-:W-:-:S03]  /*20370*/  SHF.R.S32.HI R3, RZ, 0x7, R3 ;  /* 0x00000007ff037819 */ /* 0x000fc60000011403 */
[----:B------:R-:W0:Y:S01]  /*20380*/  @!P1 LDC R0, c[0x0][0x9f0] ;  /* 0x00027c00ff009b82 */ /* 0x000e220000000800 */
[----:B------:R-:W-:-:S04]  /*20390*/  VIMNMX R4, RZ, R3, !PT ;  /* 0x00000003ff047248 */ /* 0x000fc80007fe0100 */
[----:B------:R-:W-:-:S13]  /*203a0*/  ISETP.GT.AND P0, PT, R6, R4, PT ;  /* 0x000000040600720c */ /* 0x000fda0003f04270 */
[----:B------:R-:W-:Y:S05]  /*203b0*/  @!P0 BRA `(.L_x_1669) ;  /* 0x00000000006c8947 */ /* 0x000fea0003800000 */
[-C--:B0-----:R-:W-:Y:S02]  /*203c0*/  IABS R5, R0.reuse ;  /* 0x0000000000057213 */ /* 0x081fe40000000000 */
[----:B--2---:R-:W-:Y:S02]  /*203d0*/  IABS R8, R0 ;  /* 0x0000000000087213 */ /* 0x004fe40000000000 */
        /* <DEDUP_REMOVED lines=9> */
[----:B------:R-:W-:-:S05]  /*20470*/  IADD3 R3, R0, -0x1, R6 ;  /* 0xffffffff00037810 */ /* 0x000fca0007ffe006 */
[----:B------:R-:W-:-:S05]  /*20480*/  IMAD.IADD R3, R3, 0x1, -R4 ;  /* 0x0000000103037824 */ /* 0x000fca00078e0a04 */
        /* <DEDUP_REMOVED lines=14> */
.L_x_1669:
[----:B------:R-:W-:Y:S05]  /*20570*/  BSYNC B0 ;  /* 0x0000000000007941 */ /* 0x000fea0003800000 */
.L_x_1668:
[-C--:B0-----:R-:W-:Y:S01]  /*20580*/  IMAD R0, R19, R2.reuse, R4 ;  /* 0x0000000213007224 */ /* 0x081fe200078e0204 */
[----:B------:R-:W-:Y:S04]  /*20590*/  BSSY B7, `(.L_x_1670) ;  /* 0x0000344000077945 */ /* 0x000fe80003800000 */
        /* <DEDUP_REMOVED lines=11> */
[----:B------:R-:W3:Y:S01]  /*20650*/  LDC.64 R2, c[0x0][0xc60] ;  /* 0x00031800ff027b82 */ /* 0x000ee20000000a00 */
[----:B------:R-:W0:Y:S02]  /*20660*/  FLO.U32 R0, UR4 ;  /* 0x0000000400007d00 */ /* 0x000e2400080e0000 */
[----:B0-----:R-:W-:-:S06]  /*20670*/  ISETP.EQ.U32.AND P0, PT, R0, R5, PT ;  /* 0x000000050000720c */ /* 0x001fcc0003f02070 */
[----:B------:R-:W3:Y:S07]  /*20680*/  POPC R5, UR4 ;  /* 0x0000000400057d09 */ /* 0x000eee0008000000 */
[----:B---3--:R-:W3:Y:S01]  /*20690*/  @P0 ATOMG.E.ADD.STRONG.GPU PT, R3, desc[UR52][R2.64], R5 ;  /* 0x00000005020309a8 */ /* 0x008ee200081ee1f4 */
[----:B------:R-:W0:Y:S02]  /*206a0*/  S2R R4, SR_LTMASK ;  /* 0x0000000000047919 */ /* 0x000e240000003900 */
[----:B0-----:R-:W-:-:S04]  /*206b0*/  LOP3.LUT R4, R4, UR4, RZ, 0xc0, !PT ;  /* 0x0000000404047c12 */ /* 0x001fc8000f8ec0ff */
[----:B------:R-:W0:Y:S01]  /*206c0*/  POPC R7, R4 ;  /* 0x0000000400077309 */ /* 0x000e220000000000 */
[----:B---3--:R-:W0:Y:S02]  /*206d0*/  SHFL.IDX PT, R0, R3, R0, 0x1f ;  /* 0x00001f0003007589 */ /* 0x008e2400000e0000 */
[----:B0-----:R-:W-:Y:S01]  /*206e0*/  IADD3 R24, R0, UR37, R7 ;  /* 0x0000002500187c10 */ /* 0x001fe2000fffe007 */
[----:B------:R-:W-:Y:S06]  /*206f0*/  BRA `(.L_x_1672) ;  /* 0x0000003000b47947 */ /* 0x000fec0003800000 */
.L_x_1671:
        /* <DEDUP_REMOVED lines=15> */
[----:B--2---:R-:W-:Y:S02]  /*207f0*/  IMAD.MOV.U32 R8, RZ, RZ, 0x70 ;  /* 0x00000070ff087424 */ /* 0x004fe400078e00ff */
[----:B-1----:R-:W-:Y:S02]  /*20800*/  IMAD.MOV.U32 R12, RZ, RZ, 0x1 ;  /* 0x00000001ff0c7424 */ /* 0x002fe400078e00ff */
[----:B------:R-:W-:-:S07]  /*20810*/  IMAD.MOV.U32 R13, RZ, RZ, RZ ;  /* 0x000000ffff0d7224 */ /* 0x000fce00078e00ff */
[----:B------:R-:W-:-:S07]  /*20820*/  LEPC R20, `(.L_x_1674) ;  /* 0x000000001014794e */ /* 0x000fce0000000000 */
[----:B0-----:R-:W-:Y:S05]  /*20830*/  CALL.ABS.NOINC R2 ;  /* 0x0000000002007343 */ /* 0x001fea0003c00000 */
.L_x_1674:
[----:B------:R-:W-:Y:S05]  /*20840*/  BSYNC B6 ;  /* 0x0000000000067941 */ /* 0x000fea0003800000 */
.L_x_1673:
        /* <DEDUP_REMOVED lines=8> */
[----:B------:R0:W3:Y:S01]  /*208d0*/  LDC.64 R2, c[0x4][R19] ;  /* 0x0100000013027b82 */ /* 0x0000e20000000a00 */
[----:B------:R-:W-:Y:S02]  /*208e0*/  IMAD.U32 R4, RZ, RZ, UR6 ;  /* 0x00000006ff047e24 */ /* 0x000fe4000f8e00ff */
[----:B------:R-:W-:Y:S02]  /*208f0*/  IMAD.U32 R5, RZ, RZ, UR7 ;  /* 0x00000007ff057e24 */ /* 0x000fe4000f8e00ff */
[----:B------:R-:W-:Y:S02]  /*20900*/  IMAD.U32 R6, RZ, RZ, UR8 ;  /* 0x00000008ff067e24 */ /* 0x000fe4000f8e00ff */
[----:B------:R-:W-:-:S02]  /*20910*/  IMAD.U32 R7, RZ, RZ, UR9 ;  /* 0x00000009ff077e24 */ /* 0x000fc4000f8e00ff */
[----:B------:R-:W-:Y:S02]  /*20920*/  IMAD.U32 R10, RZ, RZ, UR4 ;  /* 0x00000004ff0a7e24 */ /* 0x000fe4000f8e00ff */
[----:B------:R-:W-:Y:S02]  /*20930*/  IMAD.U32 R11, RZ, RZ, UR5 ;  /* 0x00000005ff0b7e24 */ /* 0x000fe4000f8e00ff */
[----:B--2---:R-:W-:Y:S02]  /*20940*/  IMAD.MOV.U32 R8, RZ, RZ, 0x70 ;  /* 0x00000070ff087424 */ /* 0x004fe400078e00ff */
[----:B-1----:R-:W-:Y:S02]  /*20950*/  IMAD.MOV.U32 R12, RZ, RZ, 0x1 ;  /* 0x00000001ff0c7424 */ /* 0x002fe400078e00ff */
[----:B0-----:R-:W-:-:S07]  /*20960*/  IMAD.MOV.U32 R13, RZ, RZ, RZ ;  /* 0x000000ffff0d7224 */ /* 0x001fce00078e00ff */
[----:B------:R-:W-:-:S07]  /*20970*/  LEPC R20, `(.L_x_1677) ;  /* 0x000000001014794e */ /* 0x000fce0000000000 */
[----:B---3--:R-:W-:Y:S05]  /*20980*/  CALL.ABS.NOINC R2 ;  /* 0x0000000002007343 */ /* 0x008fea0003c00000 */
.L_x_1677:
        /* <DEDUP_REMOVED lines=15> */
.L_x_1676:
[----:B------:R-:W-:Y:S05]  /*20a80*/  BSYNC B6 ;  /* 0x0000000000067941 */ /* 0x000fea0003800000 */
.L_x_1675:
[----:B------:R-:W-:Y:S01]  /*20a90*/  ULDC.64 UR4, c[0x0][0x9f8] ;  /* 0x00027e0000047ab9 */ /* 0x000fe20000000a00 */
[----:B------:R-:W3:Y:S01]  /*20aa0*/  LDL R20, [R1+0x18] ;  /* 0x0000180001147983 */ /* 0x000ee20000100800 */
[----:B------:R-:W-:-:S03]  /*20ab0*/  ISETP.NE.U32.AND P0, PT, RZ, UR4, PT ;  /* 0x00000004ff007c0c */ /* 0x000fc6000bf05070 */
[----:B------:R-:W4:Y:S01]  /*20ac0*/  LDL R19, [R1+0x28] ;  /* 0x0000280001137983 */ /* 0x000f220000100800 */
[----:B------:R-:W-:Y:S01]  /*20ad0*/  ISETP.NE.AND.EX P0, PT, RZ, UR5, PT, P0 ;  /* 0x00000005ff007c0c */ /* 0x000fe2000bf05300 */
[----:B------:R-:W-:Y:S01]  /*20ae0*/  IMAD.MOV.U32 R9, RZ, RZ, R27 ;  /* 0x000000ffff097224 */ /* 0x000fe200078e001b */
[----:B------:R-:W0:Y:S01]  /*20af0*/  LDC R5, c[0x0][0x430] ;  /* 0x00010c00ff057b82 */ /* 0x000e220000000800 */
[----:B------:R-:W1:Y:S01]  /*20b00*/  S2R R22, SR_TID.X ;  /* 0x0000000000167919 */ /* 0x000e620000002100 */
[----:B------:R-:W2:Y:S01]  /*20b10*/  S2R R21, SR_TID.X ;  /* 0x0000000000157919 */ /* 0x000ea20000002100 */
[----:B------:R-:W-:Y:S01]  /*20b20*/  VIADD R23, R23, 0xffffffff ;  /* 0xffffffff17177836 */ /* 0x000fe20000000000 */
[----:B------:R-:W-:-:S07]  /*20b30*/  ULDC UR4, c[0x0][0x2f4] ;  /* 0x0000bd0000047ab9 */ /* 0x000fce0000000800 */
[----:B------:R-:W1:Y:S02]  /*20b40*/  @P0 LDC.64 R2, c[0x0][0x9f8] ;  /* 0x00027e00ff020b82 */ /* 0x000e640000000a00 */
[----:B-1----:R-:W-:-:S05]  /*20b50*/  @P0 IMAD.WIDE R2, R27, 0x4, R2 ;  /* 0x000000041b020825 */ /* 0x002fca00078e0202 */
[----:B------:R1:W4:Y:S01]  /*20b60*/  @P0 LDG.E R9, desc[UR52][R2.64] ;  /* 0x0000003402090981 */ /* 0x000322000c1e1900 */
[----:B0-----:R-:W-:Y:S01]  /*20b70*/  ISETP.NE.AND P1, PT, R5, 0x1, PT ;  /* 0x000000010500780c */ /* 0x001fe20003f25270 */
[----:B------:R-:W-:Y:S01]  /*20b80*/  IMAD.SHL.U32 R22, R22, 0x20, RZ ;  /* 0x0000002016167824 */ /* 0x000fe200078e00ff */
[----:B--2---:R-:W-:Y:S01]  /*20b90*/  LOP3.LUT R21, R21, 0x7f, RZ, 0xc0, !PT ;  /* 0x0000007f15157812 */ /* 0x004fe200078ec0ff */
[----:B------:R-:W-:-:S03]  /*20ba0*/  IMAD.SHL.U32 R8, R23, 0x80, RZ ;  /* 0x0000008017087824 */ /* 0x000fc600078e00ff */
[----:B------:R-:W-:Y:S02]  /*20bb0*/  SHF.R.U32.HI R21, RZ, 0x2, R21 ;  /* 0x00000002ff157819 */ /* 0x000fe40000011615 */
[----:B------:R-:W-:-:S04]  /*20bc0*/  LOP3.LUT R22, R22, 0x60, RZ, 0xc0, !PT ;  /* 0x0000006016167812 */ /* 0x000fc800078ec0ff */
[----:B------:R-:W-:Y:S01]  /*20bd0*/  LOP3.LUT R0, R8, R21, R22, 0xfe, !PT ;  /* 0x0000001508007212 */ /* 0x000fe200078efe16 */
[----:B-1----:R-:W0:Y:S08]  /*20be0*/  @P1 LDC R3, c[0x0][0x434] ;  /* 0x00010d00ff031b82 */ /* 0x002e300000000800 */
[----:B------:R-:W1:Y:S01]  /*20bf0*/  @P1 LDC R2, c[0x0][0x438] ;  /* 0x00010e00ff021b82 */ /* 0x000e620000000800 */
[----:B------:R-:W-:Y:S01]  /*20c00*/  LOP3.LUT R16, R16, 0xfffffff7, RZ, 0xc0, !PT ;  /* 0xfffffff710107812 */ /* 0x000fe200078ec0ff */
[----:B------:R-:W-:Y:S01]  /*20c10*/  UMOV UR5, 0xffffffff ;  /* 0xffffffff00057882 */ /* 0x000fe20000000000 */
[C---:B---3--:R-:W-:Y:S01]  /*20c20*/  ISETP.GE.AND P0, PT, R0.reuse, R20, PT ;  /* 0x000000140000720c */ /* 0x048fe20003f06270 */
[----:B----4-:R-:W-:-:S04]  /*20c30*/  IMAD.IADD R0, R0, 0x1, R19 ;  /* 0x0000000100007824 */ /* 0x010fc800078e0213 */
[----:B0-----:R-:W-:-:S04]  /*20c40*/  @P1 IMAD.HI.U32 R3, R0, R3, RZ ;  /* 0x0000000300031227 */ /* 0x001fc800078e00ff */
[----:B------:R-:W-:Y:S01]  /*20c50*/  IMAD.MOV.U32 R6, RZ, RZ, R0 ;  /* 0x000000ffff067224 */ /* 0x000fe200078e0000 */
[----:B-1----:R-:W-:-:S03]  /*20c60*/  @P1 SHF.R.U32.HI R6, RZ, R2, R3 ;  /* 0x00000002ff061219 */ /* 0x002fc60000011603 */
[----:B------:R-:W0:Y:S01]  /*20c70*/  @!P0 LDC.64 R2, c[0x0][0x428] ;  /* 0x00010a00ff028b82 */ /* 0x000e220000000a00 */
[--C-:B------:R-:W-:Y:S01]  /*20c80*/  @!P0 SHF.R.S32.HI R7, RZ, 0x1f, R6.reuse ;  /* 0x0000001fff078819 */ /* 0x100fe20000011406 */
[----:B------:R-:W-:-:S04]  /*20c90*/  IMAD.MOV R4, RZ, RZ, -R6 ;  /* 0x000000ffff047224 */ /* 0x000fc800078e0a06 */
[----:B------:R-:W-:Y:S01]  /*20ca0*/  IMAD R4, R5, R4, R0 ;  /* 0x0000000405047224 */ /* 0x000fe200078e0200 */
[----:B------:R-:W-:Y:S01]  /*20cb0*/  SHF.R.S32.HI R10, RZ, 0x1f, R9 ;  /* 0x0000001fff0a7819 */ /* 0x000fe20000011409 */
[----:B------:R1:W-:Y:S01]  /*20cc0*/  STL [R1+0xc], R9 ;  /* 0x00000c0901007387 */ /* 0x0003e20000100800 */
[----:B0-----:R-:W-:-:S03]  /*20cd0*/  @!P0 IMAD.WIDE.U32 R6, R9, R2, R6 ;  /* 0x0000000209068225 */ /* 0x001fc600078e0006 */
[----:B------:R0:W-:Y:S01]  /*20ce0*/  STL [R1+0x2c], R10 ;  /* 0x00002c0a01007387 */ /* 0x0001e20000100800 */
[----:B------:R-:W-:-:S04]  /*20cf0*/  @!P0 IMAD R0, R10, R2, RZ ;  /* 0x000000020a008224 */ /* 0x000fc800078e02ff */
[----:B------:R-:W-:Y:S02]  /*20d00*/  @!P0 IMAD R0, R9, R3, R0 ;  /* 0x0000000309008224 */ /* 0x000fe400078e0200 */
[----:B-1----:R-:W1:Y:S01]  /*20d10*/  S2R R9, SR_TID.X ;  /* 0x0000000000097919 */ /* 0x002e620000002100 */
[----:B------:R-:W2:Y:S01]  /*20d20*/  @!P0 LDC.64 R2, c[0x0][0x418] ;  /* 0x00010600ff028b82 */ /* 0x000ea20000000a00 */
[----:B------:R-:W-:Y:S02]  /*20d30*/  @!P0 IMAD.IADD R0, R7, 0x1, R0 ;  /* 0x0000000107008824 */ /* 0x000fe400078e0200 */
[----:B------:R-:W-:-:S05]  /*20d40*/  IMAD.U32 R5, RZ, RZ, UR38 ;  /* 0x00000026ff057e24 */ /* 0x000fca000f8e00ff */
[----:B------:R-:W-:Y:S02]  /*20d50*/  ISETP.NE.AND P2, PT, R5, 0x3, PT ;  /* 0x000000030500780c */ /* 0x000fe40003f45270 */
[----:B--2---:R-:W-:-:S04]  /*20d60*/  @!P0 LEA R2, P1, R6, R2, 0x2 ;  /* 0x0000000206028211 */ /* 0x004fc800078210ff */
[----:B------:R-:W-:Y:S01]  /*20d70*/  @!P0 LEA.HI.X R3, R6, R3, R0, 0x2, P1 ;  /* 0x0000000306038211 */ /* 0x000fe200008f1400 */
[----:B------:R-:W-:Y:S02]  /*20d80*/  IMAD.MOV.U32 R0, RZ, RZ, RZ ;  /* 0x000000ffff007224 */ /* 0x000fe400078e00ff */
[----:B-1----:R-:W-:-:S04]  /*20d90*/  IMAD.SHL.U32 R9, R9, 0x8, RZ ;  /* 0x0000000809097824 */ /* 0x002fc800078e00ff */
[----:B------:R1:W5:Y:S01]  /*20da0*/  @!P0 LDG.E R0, desc[UR52][R2.64] ;  /* 0x0000003402008981 */ /* 0x000362000c1e1900 */
[----:B------:R-:W-:Y:S02]  /*20db0*/  LOP3.LUT R9, R9, 0x18, RZ, 0xc0, !PT ;  /* 0x0000001809097812 */ /* 0x000fe400078ec0ff */
[----:B------:R-:W-:Y:S02]  /*20dc0*/  @P2 LOP3.LUT R16, R16, 0x8, RZ, 0xfc, !PT ;  /* 0x0000000810102812 */ /* 0x000fe400078efcff */
[C---:B------:R-:W-:Y:S02]  /*20dd0*/  ISETP.GE.AND P0, PT, R9.reuse, UR4, PT ;  /* 0x0000000409007c0c */ /* 0x040fe4000bf06270 */
[C---:B0-----:R-:W-:Y:S02]  /*20de0*/  LOP3.LUT R10, R9.reuse, 0x20, RZ, 0xfc, !PT ;  /* 0x00000020090a7812 */ /* 0x041fe400078efcff */
[----:B------:R-:W-:Y:S02]  /*20df0*/  LOP3.LUT R16, R16, 0xfffffffb, RZ, 0xc0, !PT ;  /* 0xfffffffb10107812 */ /* 0x000fe400078ec0ff */
[----:B------:R-:W-:-:S02]  /*20e00*/  LOP3.LUT R9, R9, 0x40, RZ, 0xfc, !PT ;  /* 0x0000004009097812 */ /* 0x000fc400078efcff */
[----:B------:R-:W-:-:S05]  /*20e10*/  ISETP.GE.AND P1, PT, R10, UR4, PT ;  /* 0x000000040a007c0c */ /* 0x000fca000bf26270 */
[----:B------:R-:W-:Y:S02]  /*20e20*/  @P0 LOP3.LUT R16, R16, 0x4, RZ, 0xfc, !PT ;  /* 0x0000000410100812 */ /* 0x000fe400078efcff */
[----:B------:R-:W-:Y:S02]  /*20e30*/  ISETP.GE.AND P0, PT, R9, UR4, PT ;  /* 0x0000000409007c0c */ /* 0x000fe4000bf06270 */
[----:B------:R-:W-:-:S04]  /*20e40*/  LOP3.LUT R16, R16, 0xfffffffe, RZ, 0xc0, !PT ;  /* 0xfffffffe10107812 */ /* 0x000fc800078ec0ff */
[----:B------:R-:W-:-:S04]  /*20e50*/  LOP3.LUT R16, R16, 0xfffffffd, RZ, 0xc0, !PT ;  /* 0xfffffffd10107812 */ /* 0x000fc800078ec0ff */
[----:B------:R-:W-:-:S04]  /*20e60*/  @P1 LOP3.LUT R16, R16, 0x2, RZ, 0xfc, !PT ;  /* 0x0000000210101812 */ /* 0x000fc800078efcff */
[----:B------:R-:W-:Y:S01]  /*20e70*/  @P0 LOP3.LUT R16, R16, 0x1, RZ, 0xfc, !PT ;  /* 0x0000000110100812 */ /* 0x000fe200078efcff */
[----:B-1----:R-:W-:Y:S06]  /*20e80*/  BRA.DIV UR5, `(.L_x_1678) ;  /* 0x0000005605007947 */ /* 0x002fec000b800000 */
.L_x_1805:
[----:B------:R-:W-:Y:S05]  /*20e90*/  @!P2 BRA `(.L_x_1679) ;  /* 0x000000000004a947 */ /* 0x000fea0003800000 */
[----:B------:R-:W-:Y:S01]  /*20ea0*/  BPT.TRAP 0x1 ;  /* 0x000000040000795c */ /* 0x000fe20000300000 */
.L_x_1679:
[----:B------:R-:W2:Y:S01]  /*20eb0*/  LDL R9, [R1] ;  /* 0x0000000001097983 */ /* 0x000ea20000100800 */
        /* <DEDUP_REMOVED lines=17> */
[----:B------:R-:W-:-:S04]  /*20fd0*/  LEA R19, P0, R2, UR6, 0x1 ;  /* 0x0000000602137c11 */ /* 0x000fc8000f8008ff */
[----:B------:R-:W-:Y:S01]  /*20fe0*/  LEA.HI.X R22, R2, UR7, R22, 0x1, P0 ;  /* 0x0000000702167c11 */ /* 0x000fe200080f0c16 */
[----:B------:R-:W-:Y:S01]  /*20ff0*/  IMAD R2, R28, 0x8, R18 ;  /* 0x000000081c027824 */ /* 0x000fe200078e0212 */
[----:B--2---:R-:W-:-:S06]  /*21000*/  SHF.L.U32 R3, R9, 0x1f, RZ ;  /* 0x0000001f09037819 */ /* 0x004fcc00000006ff */
[----:B------:R-:W0:Y:S02]  /*21010*/  SYNCS.PHASECHK.TRANS64.TRYWAIT P0, [R2+URZ+0x2d840], R3 ;  /* 0x02d84003020075a7 */ /* 0x000e24000800017f */
[----:B0-----:R-:W-:Y:S05]  /*21020*/  @!P0 BRA `(.L_x_1681) ;  /* 0x0000005000cc8947 */ /* 0x001fea0003800000 */
.L_x_1806:
[----:B------:R-:W-:Y:S05]  /*21030*/  BSYNC B0 ;  /* 0x0000000000007941 */ /* 0x000fea0003800000 */
.L_x_1680:
[----:B------:R-:W2:Y:S01]  /*21040*/  LDL R12, [R1+0x18] ;  /* 0x00001800010c7983 */ /* 0x000ea20000100800 */
[----:B------:R-:W-:Y:S01]  /*21050*/  ULDC.64 UR4, c[0x0][0x300] ;  /* 0x0000c00000047ab9 */ /* 0x000fe20000000a00 */
[----:B------:R-:W-:Y:S02]  /*21060*/  ULDC.64 UR6, c[0x0][0x2e8] ;  /* 0x0000ba0000067ab9 */ /* 0x000fe40000000a00 */
[----:B------:R-:W3:Y:S01]  /*21070*/  LDL R10, [R1+0x10] ;  /* 0x00001000010a7983 */ /* 0x000ee20000100800 */
[----:B------:R-:W-:Y:S01]  /*21080*/  IMAD R5, R5, UR4, RZ ;  /* 0x0000000405057c24 */ /* 0x000fe2000f8e02ff */
[----:B------:R-:W-:Y:S01]  /*21090*/  LOP3.LUT P4, RZ, R16, 0x4, RZ, 0xc0, !PT ;  /* 0x0000000410ff7812 */ /* 0x000fe2000788c0ff */
[----:B------:R-:W1:Y:S02]  /*210a0*/  S2R R7, SR_TID.X ;  /* 0x0000000000077919 */ /* 0x000e640000002100 */
[----:B0-----:R-:W-:Y:S01]  /*210b0*/  IMAD R3, R4, UR5, R5 ;  /* 0x0000000504037c24 */ /* 0x001fe2000f8e0205 */
[----:B------:R-:W-:Y:S01]  /*210c0*/  LOP3.LUT P3, RZ, R16, 0x2, RZ, 0xc0, !PT ;  /* 0x0000000210ff7812 */ /* 0x000fe2000786c0ff */
[----:B------:R-:W-:Y:S01]  /*210d0*/  IMAD.WIDE.U32 R4, R4, UR4, RZ ;  /* 0x0000000404047c25 */ /* 0x000fe2000f8e00ff */
[----:B------:R-:W-:Y:S01]  /*210e0*/  ULDC.64 UR4, c[0x0][0x310] ;  /* 0x0000c40000047ab9 */ /* 0x000fe20000000a00 */
[----:B------:R-:W-:-:S02]  /*210f0*/  LOP3.LUT P2, RZ, R16, 0x1, RZ, 0xc0, !PT ;  /* 0x0000000110ff7812 */ /* 0x000fc4000784c0ff */
[----:B------:R-:W-:Y:S02]  /*21100*/  IMAD.IADD R5, R5, 0x1, R3 ;  /* 0x0000000105057824 */ /* 0x000fe400078e0203 */
[----:B------:R-:W-:Y:S02]  /*21110*/  IMAD R6, R6, UR4, RZ ;  /* 0x0000000406067c24 */ /* 0x000fe4000f8e02ff */
[----:B------:R-:W-:-:S04]  /*21120*/  IMAD.WIDE.U32 R4, R0, UR4, R4 ;  /* 0x0000000400047c25 */ /* 0x000fc8000f8e0004 */
[----:B------:R-:W-:Y:S01]  /*21130*/  IMAD R0, R0, UR5, R6 ;  /* 0x0000000500007c24 */ /* 0x000fe2000f8e0206 */
[----:B------:R-:W-:-:S03]  /*21140*/  ULDC.64 UR4, c[0x0][0x308] ;  /* 0x0000c20000047ab9 */ /* 0x000fc60000000a00 */
[----:B------:R-:W-:Y:S02]  /*21150*/  IMAD.IADD R5, R5, 0x1, R0 ;  /* 0x0000000105057824 */ /* 0x000fe400078e0200 */
[----:B------:R-:W-:Y:S01]  /*21160*/  IMAD.WIDE.U32 R4, R17, UR4, R4 ;  /* 0x0000000411047c25 */ /* 0x000fe2000f8e0004 */
[----:B------:R-:W-:Y:S02]  /*21170*/  UMOV UR4, 0xffffffff ;  /* 0xffffffff00047882 */ /* 0x000fe40000000000 */
[----:B------:R-:W-:Y:S02]  /*21180*/  LEA R0, P0, R4, UR6, 0x1 ;  /* 0x0000000604007c11 */ /* 0x000fe4000f8008ff */
[----:B-1----:R-:W-:Y:S01]  /*21190*/  LOP3.LUT R9, R7, 0x7f, RZ, 0xc0, !PT ;  /* 0x0000007f07097812 */ /* 0x002fe200078ec0ff */
[----:B------:R-:W-:-:S03]  /*211a0*/  IMAD R7, R17, UR5, R5 ;  /* 0x0000000511077c24 */ /* 0x000fc6000f8e0205 */
[----:B------:R-:W-:Y:S02]  /*211b0*/  SHF.R.U32.HI R11, RZ, 0x2, R9 ;  /* 0x00000002ff0b7819 */ /* 0x000fe40000011609 */
[----:B------:R-:W0:Y:S01]  /*211c0*/  S2R R9, SR_TID.X ;  /* 0x0000000000097919 */ /* 0x000e220000002100 */
[----:B------:R-:W-:Y:S01]  /*211d0*/  LEA.HI.X R7, R4, UR7, R7, 0x1, P0 ;  /* 0x0000000704077c11 */ /* 0x000fe200080f0c07 */
[----:B0-----:R-:W-:-:S05]  /*211e0*/  IMAD.SHL.U32 R9, R9, 0x8, RZ ;  /* 0x0000000809097824 */ /* 0x001fca00078e00ff */
[----:B------:R-:W-:Y:S02]  /*211f0*/  LOP3.LUT R9, R9, 0x18, RZ, 0xc0, !PT ;  /* 0x0000001809097812 */ /* 0x000fe400078ec0ff */
[----:B--2---:R-:W-:-:S04]  /*21200*/  IADD3 R3, -R11, R12, -R8 ;  /* 0x0000000c0b037210 */ /* 0x004fc80007ffe908 */
[----:B------:R-:W-:Y:S01]  /*21210*/  ISETP.GE.AND P0, PT, R3, 0x1, PT ;  /* 0x000000010300780c */ /* 0x000fe20003f06270 */
[----:B---3--:R-:W-:Y:S01]  /*21220*/  IMAD R8, R28, 0x3000, R10 ;  /* 0x000030001c087824 */ /* 0x008fe200078e020a */
[----:B------:R-:W-:Y:S11]  /*21230*/  BRA.DIV UR4, `(.L_x_1682) ;  /* 0x00000052045c7947 */ /* 0x000ff6000b800000 */
        /* <DEDUP_REMOVED lines=38> */
.L_x_1816:
        /* <DEDUP_REMOVED lines=12> */
.L_x_1683:
        /* <DEDUP_REMOVED lines=11> */
.L_x_1684:
[----:B------:R1:W5:Y:S01]  /*21610*/  LDL.LU R3, [R1+0x34] ;  /* 0x0000340001037983 */ /* 0x0003620000300800 */
[----:B------:R1:W-:Y:S02]  /*21620*/  SYNCS.ARRIVE.TRANS64.A1T0 RZ, [R2+URZ+0x2d830], RZ ;  /* 0x02d830ff02ff79a7 */ /* 0x0003e4000810003f */
[----:B------:R-:W-:Y:S05]  /*21630*/  WARPSYNC.ALL ;  /* 0x0000000000007948 */ /* 0x000fea0003800000 */
[----:B------:R-:W-:Y:S01]  /*21640*/  ULDC.64 UR4, c[0x0][0x298] ;  /* 0x0000a60000047ab9 */ /* 0x000fe20000000a00 */
[----:B------:R-:W-:Y:S01]  /*21650*/  VIADD R0, R18, 0xc400 ;  /* 0x0000c40012007836 */ /* 0x000fe20000000000 */
[----:B------:R-:W-:Y:S01]  /*21660*/  ULDC.64 UR6, c[0x0][0xa00] ;  /* 0x0002800000067ab9 */ /* 0x000fe20000000a00 */
[----:B------:R-:W-:Y:S01]  /*21670*/  BSSY B6, `(.L_x_1685) ;  /* 0x0000021000067945 */ /* 0x000fe20003800000 */
[----:B------:R-:W-:Y:S01]  /*21680*/  BAR.SYNC.DEFER_BLOCKING 0x8, 0x200 ;  /* 0x0208000000007b1d */ /* 0x000fe20000010000 */
[----:B------:R-:W-:-:S02]  /*21690*/  ISETP.NE.U32.AND P0, PT, RZ, UR6, PT ;  /* 0x00000006ff007c0c */ /* 0x000fc4000bf05070 */
[----:B------:R-:W-:Y:S02]  /*216a0*/  LOP3.LUT P1, RZ, R0, 0x1bf, RZ, 0xc0, !PT ;  /* 0x000001bf00ff7812 */ /* 0x000fe4000782c0ff */
[----:B------:R-:W-:-:S04]  /*216b0*/  ISETP.NE.AND.EX P0, PT, RZ, UR7, PT, P0 ;  /* 0x00000007ff007c0c */ /* 0x000fc8000bf05300 */
[----:B------:R-:W-:Y:S02]  /*216c0*/  SEL R26, R27, RZ, !P0 ;  /* 0x000000ff1b1a7207 */ /* 0x000fe40004000000 */
[----:B-1---5:R-:W-:Y:S01]  /*216d0*/  SHF.R.S32.HI R2, RZ, 0x1f, R3 ;  /* 0x0000001fff027819 */ /* 0x022fe20000011403 */
[----:B0-----:R-:W-:-:S04]  /*216e0*/  IMAD.WIDE.U32 R4, R3, UR4, RZ ;  /* 0x0000000403047c25 */ /* 0x001fc8000f8e00ff */
[----:B------:R-:W-:Y:S01]  /*216f0*/  IMAD R2, R2, UR4, RZ ;  /* 0x0000000402027c24 */ /* 0x000fe2000f8e02ff */
[----:B------:R0:W-:Y:S03]  /*21700*/  STL.64 [R1+0x38], R4 ;  /* 0x0000380401007387 */ /* 0x0001e60000100a00 */
[----:B------:R-:W-:Y:S01]  /*21710*/  IMAD R0, R3, UR5, R2 ;  /* 0x0000000503007c24 */ /* 0x000fe2000f8e0202 */
[----:B------:R-:W-:-:S03]  /*21720*/  SHF.R.S32.HI R2, RZ, 0x1f, R27 ;  /* 0x0000001fff027819 */ /* 0x000fc6000001141b */
[----:B------:R-:W-:Y:S01]  /*21730*/  IMAD.IADD R3, R5, 0x1, R0 ;  /* 0x0000000105037824 */ /* 0x000fe200078e0200 */
[----:B------:R-:W-:-:S04]  /*21740*/  SEL R0, R2, RZ, !P0 ;  /* 0x000000ff02007207 */ /* 0x000fc80004000000 */
[----:B------:R0:W-:Y:S04]  /*21750*/  STL [R1+0x34], R3 ;  /* 0x0000340301007387 */ /* 0x0001e80000100800 */
[----:B------:R0:W-:Y:S01]  /*21760*/  STL [R1+0x44], R0 ;  /* 0x0000440001007387 */ /* 0x0001e20000100800 */
        /* <DEDUP_REMOVED lines=17> */
.L_x_1686:
[----:B------:R-:W-:Y:S05]  /*21880*/  BSYNC B6 ;  /* 0x0000000000067941 */ /* 0x000fea0003800000 */
.L_x_1685:
[----:B------:R-:W2:Y:S01]  /*21890*/  LDL.LU R2, [R1+0x34] ;  /* 0x0000340001027983 */ /* 0x000ea20000300800 */
[----:B------:R-:W1:Y:S01]  /*218a0*/  LDC R9, c[0x0][0x448] ;  /* 0x00011200ff097b82 */ /* 0x000e620000000800 */
[----:B------:R-:W-:Y:S01]  /*218b0*/  ULDC.64 UR4, c[0x0][0x2d8] ;  /* 0x0000b60000047ab9 */ /* 0x000fe20000000a00 */
[----:B------:R-:W-:Y:S01]  /*218c0*/  ULDC.64 UR6, c[0x0][0x2e0] ;  /* 0x0000b80000067ab9 */ /* 0x000fe20000000a00 */
[----:B------:R-:W3:Y:S01]  /*218d0*/  LDL.LU.64 R20, [R1+0x38] ;  /* 0x0000380001147983 */ /* 0x000ee20000300a00 */
[----:B------:R-:W-:-:S03]  /*218e0*/  ULDC.64 UR8, c[0x0][0x280] ;  /* 0x0000a00000087ab9 */ /* 0x000fc60000000a00 */
[----:B0-----:R-:W4:Y:S01]  /*218f0*/  LDL.LU R0, [R1+0x44] ;  /* 0x0000440001007983 */ /* 0x001f220000300800 */
[----:B-1----:R-:W-:-:S13]  /*21900*/  ISETP.NE.AND P1, PT, R9, 0x1, PT ;  /* 0x000000010900780c */ /* 0x002fda0003f25270 */
        /* <DEDUP_REMOVED lines=21> */
[----:B------:R-:W-:-:S04]  /*21a60*/  IMAD.IADD R0, R20, 0x1, R25 ;  /* 0x0000000114007824 */ /* 0x000fc800078e0219 */
        /* <DEDUP_REMOVED lines=30> */
[----:B------:R-:W-:-:S04]  /*21c50*/  IMAD R6, R6, UR5, R7 ;  /* 0x0000000506067c24 */ /* 0x000fc8000f8e0207 */
[----:B------:R-:W-:Y:S01]  /*21c60*/  IMAD.IADD R3, R3, 0x1, R6 ;  /* 0x0000000103037824 */ /* 0x000fe200078e0206 */
[----:B------:R-:W-:-:S05]  /*21c70*/  SHF.R.S32.HI R6, RZ, 0x1f, R0 ;  /* 0x0000001fff067819 */ /* 0x000fca0000011400 */
[----:B------:R-:W-:Y:S02]  /*21c80*/  IMAD R6, R6, UR6, RZ ;  /* 0x0000000606067c24 */ /* 0x000fe4000f8e02ff */
[----:B------:R-:W-:-:S04]  /*21c90*/  IMAD.WIDE.U32 R2, R0, UR6, R2 ;  /* 0x0000000600027c25 */ /* 0x000fc8000f8e0002 */
[C---:B0-----:R-:W-:Y:S02]  /*21ca0*/  IMAD.SHL.U32 R11, R13.reuse, 0x8, RZ ;  /* 0x000000080d0b7824 */ /* 0x041fe400078e00ff */
[----:B------:R-:W-:Y:S02]  /*21cb0*/  IMAD R6, R0, UR7, R6 ;  /* 0x0000000700067c24 */ /* 0x000fe4000f8e0206 */
[----:B------:R-:W-:Y:S01]  /*21cc0*/  IMAD.SHL.U32 R10, R13, 0x8, RZ ;  /* 0x000000080d0a7824 */ /* 0x000fe200078e00ff */
[----:B------:R-:W-:Y:S01]  /*21cd0*/  LOP3.LUT R11, R11, 0x18, RZ, 0xc0, !PT ;  /* 0x000000180b0b7812 */ /* 0x000fe200078ec0ff */
[----:B------:R-:W-:Y:S01]  /*21ce0*/  IMAD.IADD R6, R3, 0x1, R6 ;  /* 0x0000000103067824 */ /* 0x000fe200078e0206 */
[----:B------:R-:W-:Y:S02]  /*21cf0*/  LEA R7, P0, R2, UR8, 0x1 ;  /* 0x0000000802077c11 */ /* 0x000fe4000f8008ff */
[----:B------:R-:W-:Y:S02]  /*21d00*/  LOP3.LUT R12, R11, 0x20, RZ, 0xfc, !PT ;  /* 0x000000200b0c7812 */ /* 0x000fe400078efcff */
[----:B------:R-:W-:-:S02]  /*21d10*/  LOP3.LUT R10, R10, 0x18, RZ, 0xc0, !PT ;  /* 0x000000180a0a7812 */ /* 0x000fc400078ec0ff */
[----:B------:R-:W-:Y:S01]  /*21d20*/  LOP3.LUT R11, R11, 0x40, RZ, 0xfc, !PT ;  /* 0x000000400b0b7812 */ /* 0x000fe200078efcff */
[----:B------:R-:W-:Y:S01]  /*21d30*/  UMOV UR5, 0xffffffff ;  /* 0xffffffff00057882 */ /* 0x000fe20000000000 */
[----:B------:R-:W-:Y:S02]  /*21d40*/  LEA.HI.X R6, R2, UR9, R6, 0x1, P0 ;  /* 0x0000000902067c11 */ /* 0x000fe400080f0c06 */
[----:B------:R-:W-:Y:S02]  /*21d50*/  LOP3.LUT R20, R13, 0x7f, RZ, 0xc0, !PT ;  /* 0x0000007f0d147812 */ /* 0x000fe400078ec0ff */
[----:B------:R-:W-:Y:S02]  /*21d60*/  ISETP.GE.AND P0, PT, R10, UR4, PT ;  /* 0x000000040a007c0c */ /* 0x000fe4000bf06270 */
[----:B------:R-:W-:Y:S02]  /*21d70*/  ISETP.GE.AND P1, PT, R12, UR4, PT ;  /* 0x000000040c007c0c */ /* 0x000fe4000bf26270 */
[----:B------:R-:W-:-:S02]  /*21d80*/  ISETP.GE.AND P2, PT, R11, UR4, PT ;  /* 0x000000040b007c0c */ /* 0x000fc4000bf46270 */
[----:B------:R-:W-:Y:S01]  /*21d90*/  SHF.R.U32.HI R20, RZ, 0x2, R20 ;  /* 0x00000002ff147819 */ /* 0x000fe20000011614 */
[----:B--2---:R-:W-:Y:S10]  /*21da0*/  BRA.DIV UR5, `(.L_x_1687) ;  /* 0x0000004a05e87947 */ /* 0x004ff4000b800000 */
[----:B------:R-:W0:Y:S01]  /*21db0*/  SHFL.IDX PT, R3, R5, RZ, 0x1c1f ;  /* 0x001c1fff05037589 */ /* 0x000e2200000e0000 */
[----:B-----5:R-:W-:Y:S02]  /*21dc0*/  IMAD R0, R21, R9, RZ ;  /* 0x0000000915007224 */ /* 0x020fe400078e02ff */
[----:B------:R-:W-:Y:S01]  /*21dd0*/  IMAD.IADD R25, R20, 0x1, R25 ;  /* 0x0000000114197824 */ /* 0x000fe200078e0219 */
        /* <DEDUP_REMOVED lines=58> */
.L_x_1829:
        /* <DEDUP_REMOVED lines=12> */
.L_x_1688:
        /* <DEDUP_REMOVED lines=18> */
.L_x_1830:
[----:B------:R-:W-:Y:S05]  /*22360*/  BSYNC B0 ;  /* 0x0000000000007941 */ /* 0x000fea0003800000 */
.L_x_1689:
        /* <DEDUP_REMOVED lines=18> */
.L_x_1705:
        /* <DEDUP_REMOVED lines=42> */
.L_x_1693:
[----:B------:R-:W-:Y:S01]  /*22730*/  IMAD R5, R28, 0x8, R18 ;  /* 0x000000081c057824 */ /* 0x000fe200078e0212 */
[----:B------:R-:W-:Y:S01]  /*22740*/  SHF.L.U32 R0, R2, 0x1f, RZ ;  /* 0x0000001f02007819 */ /* 0x000fe200000006ff */
[----:B------:R-:W-:Y:S03]  /*22750*/  BSSY B1, `(.L_x_1694) ;  /* 0x0000003000017945 */ /* 0x000fe60003800000 */
[----:B------:R-:W0:Y:S02]  /*22760*/  SYNCS.PHASECHK.TRANS64.TRYWAIT P0, [R5+URZ+0x2d840], R0 ;  /* 0x02d84000050075a7 */ /* 0x000e24000800017f */
[----:B0-----:R-:W-:Y:S05]  /*22770*/  @!P0 BRA `(.L_x_1695) ;  /* 0x0000004800988947 */ /* 0x001fea0003800000 */
.L_x_1831:
[----:B------:R-:W-:Y:S05]  /*22780*/  BSYNC B1 ;  /* 0x0000000000017941 */ /* 0x000fea0003800000 */
.L_x_1694:
        /* <DEDUP_REMOVED lines=52> */
.L_x_1841:
        /* <DEDUP_REMOVED lines=11> */
.L_x_1697:
        /* <DEDUP_REMOVED lines=11> */
.L_x_1698:
[----:B------:R1:W-:Y:S01]  /*22c30*/  SYNCS.ARRIVE.TRANS64.A1T0 RZ, [R5+URZ+0x2d830], RZ ;  /* 0x02d830ff05ff79a7 */ /* 0x0003e2000810003f */
[----:B------:R-:W-:Y:S05]  /*22c40*/  @!P5 BRA `(.L_x_1699) ;  /* 0x000000000004d947 */ /* 0x000fea0003800000 */
[----:B------:R-:W-:Y:S01]  /*22c50*/  BPT.TRAP 0x1 ;  /* 0x000000040000795c */ /* 0x000fe20000300000 */
.L_x_1699:
[----:B------:R-:W-:Y:S01]  /*22c60*/  SHF.L.U32 R2, R20, 0x1f, RZ ;  /* 0x0000001f14027819 */ /* 0x000fe200000006ff */
[----:B-1----:R-:W-:Y:S01]  /*22c70*/  IMAD R5, R10, 0x8, R18 ;  /* 0x000000080a057824 */ /* 0x002fe200078e0212 */
[----:B------:R-:W-:Y:S03]  /*22c80*/  BSSY B1, `(.L_x_1700) ;  /* 0x0000003000017945 */ /* 0x000fe60003800000 */
[----:B------:R-:W1:Y:S02]  /*22c90*/  SYNCS.PHASECHK.TRANS64.TRYWAIT P0, [R5+URZ+0x2d860], R2 ;  /* 0x02d86002050075a7 */ /* 0x000e64000800017f */
[----:B-1----:R-:W-:Y:S05]  /*22ca0*/  @!P0 BRA `(.L_x_1701) ;  /* 0x0000004800b48947 */ /* 0x002fea0003800000 */
.L_x_1842:
[----:B------:R-:W-:Y:S05]  /*22cb0*/  BSYNC B1 ;  /* 0x0000000000017941 */ /* 0x000fea0003800000 */
.L_x_1700:
        /* <DEDUP_REMOVED lines=45> */
.L_x_1852:
        /* <DEDUP_REMOVED lines=29> */
.L_x_1703:
        /* <DEDUP_REMOVED lines=12> */
.L_x_1704:
        /* <DEDUP_REMOVED lines=8> */
.L_x_1692:
[----:B------:R-:W-:Y:S05]  /*232a0*/  BSYNC B0 ;  /* 0x0000000000007941 */ /* 0x000fea0003800000 */
.L_x_1691:
        /* <DEDUP_REMOVED lines=17> */
.L_x_1707:
[----:B------:R-:W-:Y:S05]  /*233c0*/  BSYNC B0 ;  /* 0x0000000000007941 */ /* 0x000fea0003800000 */
.L_x_1706:
[----:B------:R-:W-:-:S05]  /*233d0*/  IMAD.U32 R0, RZ, RZ, UR38 ;  /* 0x00000026ff007e24 */ /* 0x000fca000f8e00ff */
[----:B------:R-:W-:-:S13]  /*233e0*/  ISETP.NE.AND P0, PT, R0, 0x3, PT ;  /* 0x000000030000780c */ /* 0x000fda0003f05270 */
[----:B------:R-:W-:Y:S05]  /*233f0*/  @!P0 BRA `(.L_x_1708) ;  /* 0x0000000000048947 */ /* 0x000fea0003800000 */
[----:B------:R-:W-:Y:S01]  /*23400*/  BPT.TRAP 0x1 ;  /* 0x000000040000795c */ /* 0x000fe20000300000 */
.L_x_1708:
        /* <DEDUP_REMOVED lines=8> */
.L_x_1853:
[----:B------:R-:W-:Y:S05]  /*23490*/  BSYNC B0 ;  /* 0x0000000000007941 */ /* 0x000fea0003800000 */
.L_x_1709:
        /* <DEDUP_REMOVED lines=51> */
.L_x_1863:
        /* <DEDUP_REMOVED lines=13> */
.L_x_1712:
        /* <DEDUP_REMOVED lines=11> */
.L_x_1713:
        /* <DEDUP_REMOVED lines=8> */
.L_x_1672:
[----:B------:R-:W-:Y:S05]  /*239d0*/  BSYNC B7 ;  /* 0x0000000000077941 */ /* 0x000fea0003800000 */
.L_x_1670:
        /* <DEDUP_REMOVED lines=11> */
.L_x_1714:
[----:B------:R-:W2:Y:S01]  /*23a90*/  S2R R0, SR_TID.X ;  /* 0x0000000000007919 */ /* 0x000ea20000002100 */
[----:B------:R-:W-:Y:S01]  /*23aa0*/  UMOV UR4, 0xffffffff ;  /* 0xffffffff00047882 */ /* 0x000fe20000000000 */
[----:B--2---:R-:W-:-:S04]  /*23ab0*/  LOP3.LUT R8, R0, 0x1f, RZ, 0xc0, !PT ;  /* 0x0000001f00087812 */ /* 0x004fc800078ec0ff */
[----:B------:R-:W-:Y:S01]  /*23ac0*/  ISETP.NE.AND P0, PT, R8, 0x1f, PT ;  /* 0x0000001f0800780c */ /* 0x000fe20003f05270 */
[----:B------:R-:W-:-:S12]  /*23ad0*/  BRA.DIV UR4, `(.L_x_1716) ;  /* 0x0000004a04247947 */ /* 0x000fd8000b800000 */
[----:B------:R-:W-:Y:S01]  /*23ae0*/  IMAD.IADD R9, R27, 0x1, R8 ;  /* 0x000000011b097824 */ /* 0x000fe200078e0208 */
[----:B------:R-:W-:-:S04]  /*23af0*/  ULDC UR4, c[0x0][0xc3c] ;  /* 0x00030f0000047ab9 */ /* 0x000fc80000000800 */
[----:B------:R-:W-:-:S13]  /*23b00*/  ISETP.GE.OR P1, PT, R9, UR4, !P0 ;  /* 0x0000000409007c0c */ /* 0x000fda000c726670 */
[----:B0-----:R-:W0:Y:S08]  /*23b10*/  @!P1 LDC.64 R2, c[0x0][0xc80] ;  /* 0x00032000ff029b82 */ /* 0x001e300000000a00 */
[----:B------:R-:W2:Y:S01]  /*23b20*/  @!P1 LDC.64 R4, c[0x0][0xc78] ;  /* 0x00031e00ff049b82 */ /* 0x000ea20000000a00 */
[----:B0-----:R-:W-:-:S05]  /*23b30*/  @!P1 IMAD.WIDE R2, R9, 0x4, R2 ;  /* 0x0000000409029825 */ /* 0x001fca00078e0202 */
[----:B------:R2:W3:Y:S02]  /*23b40*/  @!P1 LDG.E R7, desc[UR52][R2.64] ;  /* 0x0000003402079981 */ /* 0x0004e4000c1e1900 */
[----:B--2---:R-:W-:-:S05]  /*23b50*/  @!P1 IMAD.WIDE R2, R9, 0x4, R4 ;  /* 0x0000000409029825 */ /* 0x004fca00078e0204 */
[----:B------:R-:W2:Y:S01]  /*23b60*/  @!P1 LDG.E R4, desc[UR52][R2.64] ;  /* 0x0000003402049981 */ /* 0x000ea2000c1e1900 */
        /* <DEDUP_REMOVED lines=9> */
[----:B---3--:R-:W-:Y:S02]  /*23c00*/  @!P1 IMAD.MOV.U32 R25, RZ, RZ, R7 ;  /* 0x000000ffff199224 */ /* 0x008fe400078e0007 */
[----:B--2---:R-:W-:Y:S01]  /*23c10*/  @!P1 IMAD.MOV.U32 R5, RZ, RZ, R4 ;  /* 0x000000ffff059224 */ /* 0x004fe200078e0004 */
        /* <DEDUP_REMOVED lines=17> */
[----:B------:R0:W2:Y:S02]  /*23d30*/  SHFL.IDX PT, R14, R2, 0x1f, 0x1f ;  /* 0x03e01f00020e7f89 */ /* 0x0000a400000e0000 */
.L_x_1873:
[----:B------:R-:W-:Y:S02]  /*23d40*/  ULDC UR4, c[0x0][0xc38] ;  /* 0x00030e0000047ab9 */ /* 0x000fe40000000800 */
[----:B------:R-:W-:-:S04]  /*23d50*/  IMAD.U32 R4, RZ, RZ, UR4 ;  /* 0x00000004ff047e24 */ /* 0x000fc8000f8e00ff */
[----:B--2---:R-:W-:-:S04]  /*23d60*/  IMAD R3, R14, R4, RZ ;  /* 0x000000040e037224 */ /* 0x004fc800078e02ff */
[----:B------:R-:W-:-:S05]  /*23d70*/  IMAD.IADD R6, R6, 0x1, R3 ;  /* 0x0000000106067824 */ /* 0x000fca00078e0203 */
[----:B------:R-:W-:-:S13]  /*23d80*/  ISETP.GT.AND P6, PT, R6, R0, PT ;  /* 0x000000000600720c */ /* 0x000fda0003fc4270 */
[----:B------:R-:W-:Y:S05]  /*23d90*/  @P6 BRA `(.L_x_1717) ;  /* 0x0000000000a46947 */ /* 0x000fea0003800000 */
.L_x_1720:
        /* <DEDUP_REMOVED lines=35> */
.L_x_1881:
[----:B------:R-:W-:Y:S02]  /*23fd0*/  ULDC UR4, c[0x0][0xc38] ;  /* 0x00030e0000047ab9 */ /* 0x000fe40000000800 */
[----:B------:R-:W-:-:S04]  /*23fe0*/  IMAD.U32 R4, RZ, RZ, UR4 ;  /* 0x00000004ff047e24 */ /* 0x000fc8000f8e00ff */
[----:B--2---:R-:W-:-:S04]  /*23ff0*/  IMAD R3, R14, R4, RZ ;  /* 0x000000040e037224 */ /* 0x004fc800078e02ff */
[----:B------:R-:W-:-:S05]  /*24000*/  IMAD.IADD R6, R3, 0x1, R6 ;  /* 0x0000000103067824 */ /* 0x000fca00078e0206 */
[----:B------:R-:W-:-:S13]  /*24010*/  ISETP.GT.AND P6, PT, R6, R0, PT ;  /* 0x000000000600720c */ /* 0x000fda0003fc4270 */
[----:B------:R-:W-:Y:S05]  /*24020*/  @!P6 BRA `(.L_x_1720) ;  /* 0xfffffffc005ce947 */ /* 0x000fea000383ffff */
.L_x_1717:
[----:B------:R-:W-:Y:S01]  /*24030*/  IMAD.IADD R6, R6, 0x1, -R3 ;  /* 0x0000000106067824 */ /* 0x000fe200078e0a03 */
[----:B------:R-:W-:-:S03]  /*24040*/  UMOV UR4, 0xffffffff ;  /* 0xffffffff00047882 */ /* 0x000fc60000000000 */
[----:B------:R-:W-:-:S05]  /*24050*/  IMAD R3, R2, R4, R6 ;  /* 0x0000000402037224 */ /* 0x000fca00078e0206 */
[----:B------:R-:W-:Y:S01]  /*24060*/  ISETP.GT.AND P6, PT, R3, R0, PT ;  /* 0x000000000300720c */ /* 0x000fe20003fc4270 */
[----:B------:R-:W-:-:S12]  /*24070*/  BRA.DIV UR4, `(.L_x_1721) ;  /* 0x0000004a04ac7947 */ /* 0x000fd8000b800000 */
[----:B------:R-:W-:-:S04]  /*24080*/  VOTE.ANY R3, PT, !P6 ;  /* 0x0000000000037806 */ /* 0x000fc800070e0100 */
[----:B------:R-:W2:Y:S02]  /*24090*/  POPC R7, R3 ;  /* 0x0000000300077309 */ /* 0x000ea40000000000 */
[----:B--2---:R2:W3:Y:S01]  /*240a0*/  SHFL.IDX PT, R25, R25, R7, 0x1f ;  /* 0x00001f0719197589 */ /* 0x0044e200000e0000 */
[----:B------:R-:W-:-:S03]  /*240b0*/  IMAD.IADD R27, R7, 0x1, R27 ;  /* 0x00000001071b7824 */ /* 0x000fc600078e021b */
[----:B------:R2:W4:Y:S04]  /*240c0*/  SHFL.IDX PT, R5, R5, R7, 0x1f ;  /* 0x00001f0705057589 */ /* 0x00052800000e0000 */
.L_x_1886:
[----:B------:R-:W-:-:S13]  /*240d0*/  ISETP.NE.AND P0, PT, R3, RZ, PT ;  /* 0x000000ff0300720c */ /* 0x000fda0003f05270 */
[----:B------:R-:W-:Y:S05]  /*240e0*/  @!P0 BRA `(.L_x_1722) ;  /* 0x0000000000108947 */ /* 0x000fea0003800000 */
[----:B------:R-:W-:Y:S01]  /*240f0*/  UMOV UR4, 0xffffffff ;  /* 0xffffffff00047882 */ /* 0x000fe20000000000 */
[----:B-1----:R-:W-:Y:S02]  /*24100*/  VIADD R12, R7, 0xffffffff ;  /* 0xffffffff070c7836 */ /* 0x002fe40000000000 */
[----:B------:R-:W-:Y:S05]  /*24110*/  BRA.DIV UR4, `(.L_x_1723) ;  /* 0x0000004a04e47947 */ /* 0x000fea000b800000 */
[----:B------:R1:W0:Y:S02]  /*24120*/  SHFL.IDX PT, R24, R2, R12, 0x1f ;  /* 0x00001f0c02187589 */ /* 0x00022400000e0000 */
.L_x_1722:
[----:B----4-:R-:W-:Y:S01]  /*24130*/  ISETP.NE.AND P0, PT, R5, 0x1, PT ;  /* 0x000000010500780c */ /* 0x010fe20003f05270 */
[----:B0-----:R-:W-:-:S04]  /*24140*/  IMAD R24, R24, R4, R6 ;  /* 0x0000000418187224 */ /* 0x001fc800078e0206 */
[----:B------:R-:W-:-:S08]  /*24150*/  IMAD.IADD R0, R0, 0x1, -R24 ;  /* 0x0000000100007824 */ /* 0x000fd000078e0a18 */
[----:B------:R-:W-:Y:S05]  /*24160*/  @!P0 BRA `(.L_x_1724) ;  /* 0x0000000000dc8947 */ /* 0x000fea0003800000 */
[-C--:B---3--:R-:W-:Y:S01]  /*24170*/  IABS R6, R25.reuse ;  /* 0x0000001900067213 */ /* 0x088fe20000000000 */
[----:B-1----:R-:W-:Y:S01]  /*24180*/  IMAD.MOV.U32 R2, RZ, RZ, RZ ;  /* 0x000000ffff027224 */ /* 0x002fe200078e00ff */
[----:B------:R-:W-:Y:S02]  /*24190*/  IABS R8, R25 ;  /* 0x0000001900087213 */ /* 0x000fe40000000000 */
[----:B------:R-:W0:Y:S03]  /*241a0*/  I2F.RP R4, R6 ;  /* 0x0000000600047306 */ /* 0x000e260000209400 */
[----:B------:R-:W-:-:S05]  /*241b0*/  IMAD.MOV R8, RZ, RZ, -R8 ;  /* 0x000000ffff087224 */ /* 0x000fca00078e0a08 */
[----:B0-----:R-:W2:Y:S02]  /*241c0*/  MUFU.RCP R4, R4 ;  /* 0x0000000400047308 */ /* 0x001ea40000001000 */
[----:B--2---:R-:W-:-:S06]  /*241d0*/  VIADD R7, R4, 0xffffffe ;  /* 0x0ffffffe04077836 */ /* 0x004fcc0000000000 */
[----:B------:R-:W0:Y:S02]  /*241e0*/  F2I.FTZ.U32.TRUNC.NTZ R3, R7 ;  /* 0x0000000700037305 */ /* 0x000e24000021f000 */
[----:B0-----:R-:W-:-:S04]  /*241f0*/  IMAD.MOV R9, RZ, RZ, -R3 ;  /* 0x000000ffff097224 */ /* 0x001fc800078e0a03 */
[----:B------:R-:W-:-:S04]  /*24200*/  IMAD R9, R9, R6, RZ ;  /* 0x0000000609097224 */ /* 0x000fc800078e02ff */
[----:B------:R-:W-:Y:S01]  /*24210*/  IMAD.HI.U32 R2, R3, R9, R2 ;  /* 0x0000000903027227 */ /* 0x000fe200078e0002 */
[----:B------:R-:W-:-:S05]  /*24220*/  IABS R3, R0 ;  /* 0x0000000000037213 */ /* 0x000fca0000000000 */
[----:B------:R-:W-:-:S04]  /*24230*/  IMAD.HI.U32 R4, R2, R3, RZ ;  /* 0x0000000302047227 */ /* 0x000fc800078e00ff */
[----:B------:R-:W-:Y:S02]  /*24240*/  IMAD R3, R4, R8, R3 ;  /* 0x0000000804037224 */ /* 0x000fe400078e0203 */
[----:B------:R-:W-:-:S03]  /*24250*/  IMAD.MOV.U32 R2, RZ, RZ, RZ ;  /* 0x000000ffff027224 */ /* 0x000fc600078e00ff */
[----:B------:R-:W-:-:S13]  /*24260*/  ISETP.GT.U32.AND P1, PT, R6, R3, PT ;  /* 0x000000030600720c */ /* 0x000fda0003f24070 */
[----:B------:R-:W-:Y:S02]  /*24270*/  @!P1 IMAD.IADD R3, R3, 0x1, -R6 ;  /* 0x0000000103039824 */ /* 0x000fe400078e0a06 */
[----:B------:R-:W-:Y:S01]  /*24280*/  @!P1 VIADD R4, R4, 0x1 ;  /* 0x0000000104049836 */ /* 0x000fe20000000000 */
[----:B------:R-:W-:Y:S02]  /*24290*/  ISETP.NE.AND P1, PT, R25, RZ, PT ;  /* 0x000000ff1900720c */ /* 0x000fe40003f25270 */
[----:B------:R-:W-:Y:S02]  /*242a0*/  ISETP.GE.U32.AND P0, PT, R3, R6, PT ;  /* 0x000000060300720c */ /* 0x000fe40003f06070 */
[----:B------:R-:W-:-:S04]  /*242b0*/  IABS R6, R5 ;  /* 0x0000000500067213 */ /* 0x000fc80000000000 */
[----:B------:R-:W0:Y:S07]  /*242c0*/  I2F.RP R7, R6 ;  /* 0x0000000600077306 */ /* 0x000e2e0000209400 */
        /* <DEDUP_REMOVED lines=33> */
.L_x_1724:
[----:B-1----:R-:W0:Y:S02]  /*244e0*/  LDC.64 R2, c[0x0][0xc90] ;  /* 0x00032400ff027b82 */ /* 0x002e240000000a00 */
[----:B0-----:R-:W-:-:S05]  /*244f0*/  IMAD.WIDE R2, R27, 0x4, R2 ;  /* 0x000000041b027825 */ /* 0x001fca00078e0202 */
[----:B------:R0:W3:Y:S02]  /*24500*/  LDG.E R6, desc[UR52][R2.64] ;  /* 0x0000003402067981 */ /* 0x0000e4000c1e1900 */
[----:B0-----:R-:W-:Y:S02]  /*24510*/  IMAD.MOV.U32 R2, RZ, RZ, RZ ;  /* 0x000000ffff027224 */ /* 0x001fe400078e00ff */
[----:B---3--:R-:W-:-:S05]  /*24520*/  IMAD R5, R25, R6, RZ ;  /* 0x0000000619057224 */ /* 0x008fca00078e02ff */
[----:B--2---:R-:W-:-:S04]  /*24530*/  IABS R7, R5 ;  /* 0x0000000500077213 */ /* 0x004fc80000000000 */
[----:B------:R-:W0:Y:S08]  /*24540*/  I2F.RP R8, R7 ;  /* 0x0000000700087306 */ /* 0x000e300000209400 */
[----:B0-----:R-:W0:Y:S02]  /*24550*/  MUFU.RCP R8, R8 ;  /* 0x0000000800087308 */ /* 0x001e240000001000 */
[----:B0-----:R-:W-:-:S06]  /*24560*/  VIADD R10, R8, 0xffffffe ;  /* 0x0ffffffe080a7836 */ /* 0x001fcc0000000000 */
[----:B------:R-:W0:Y:S02]  /*24570*/  F2I.FTZ.U32.TRUNC.NTZ R3, R10 ;  /* 0x0000000a00037305 */ /* 0x000e24000021f000 */
[----:B0-----:R-:W-:-:S04]  /*24580*/  IMAD.MOV R12, RZ, RZ, -R3 ;  /* 0x000000ffff0c7224 */ /* 0x001fc800078e0a03 */
[----:B------:R-:W-:-:S04]  /*24590*/  IMAD R9, R12, R7, RZ ;  /* 0x000000070c097224 */ /* 0x000fc800078e02ff */
        /* <DEDUP_REMOVED lines=13> */
[----:B------:R-:W-:-:S06]  /*24670*/  IMAD.MOV.U32 R2, RZ, RZ, RZ ;  /* 0x000000ffff027224 */ /* 0x000fcc00078e00ff */
[----:B------:R-:W-:-:S04]  /*24680*/  @P0 VIADD R9, R9, 0x1 ;  /* 0x0000000109090836 */ /* 0x000fc80000000000 */
[----:B------:R-:W-:-:S04]  /*24690*/  IMAD.MOV.U32 R7, RZ, RZ, R9 ;  /* 0x000000ffff077224 */ /* 0x000fc800078e0009 */
[----:B------:R-:W-:Y:S01]  /*246a0*/  @!P2 IMAD.MOV R7, RZ, RZ, -R7 ;  /* 0x000000ffff07a224 */ /* 0x000fe200078e0a07 */
[----:B------:R-:W-:-:S05]  /*246b0*/  @!P1 LOP3.LUT R7, RZ, R5, RZ, 0x33, !PT ;  /* 0x00000005ff079212 */ /* 0x000fca00078e33ff */
[----:B------:R-:W-:Y:S02]  /*246c0*/  IMAD R8, R6, R7, RZ ;  /* 0x0000000706087224 */ /* 0x000fe400078e02ff */
[----:B------:R-:W-:Y:S02]  /*246d0*/  IMAD.MOV R7, RZ, RZ, -R7 ;  /* 0x000000ffff077224 */ /* 0x000fe400078e0a07 */
[----:B------:R-:W-:Y:S02]  /*246e0*/  IMAD.MOV R3, RZ, RZ, -R8 ;  /* 0x000000ffff037224 */ /* 0x000fe400078e0a08 */
[----:B------:R-:W-:-:S03]  /*246f0*/  IMAD R5, R5, R7, R0 ;  /* 0x0000000705057224 */ /* 0x000fc600078e0200 */
[----:B------:R-:W-:-:S04]  /*24700*/  VIADDMNMX R4, R3, R4, R6, PT ;  /* 0x0000000403047246 */ /* 0x000fc80003800106 */
[-C--:B------:R-:W-:Y:S02]  /*24710*/  IABS R6, R4.reuse ;  /* 0x0000000400067213 */ /* 0x080fe40000000000 */
[----:B------:R-:W-:Y:S02]  /*24720*/  IABS R0, R4 ;  /* 0x0000000400007213 */ /* 0x000fe40000000000 */
[----:B------:R-:W0:Y:S03]  /*24730*/  I2F.RP R9, R6 ;  /* 0x0000000600097306 */ /* 0x000e260000209400 */
[----:B------:R-:W-:-:S05]  /*24740*/  IMAD.MOV R0, RZ, RZ, -R0 ;  /* 0x000000ffff007224 */ /* 0x000fca00078e0a00 */
        /* <DEDUP_REMOVED lines=9> */
[----:B------:R-:W-:Y:S02]  /*247e0*/  LOP3.LUT R0, R5, R4, RZ, 0x3c, !PT ;  /* 0x0000000405007212 */ /* 0x000fe400078e3cff */
[----:B------:R-:W-:Y:S02]  /*247f0*/  IADD3 R5, R8, 0x1000000, R5 ;  /* 0x0100000008057810 */ /* 0x000fe40007ffe005 */
        /* <DEDUP_REMOVED lines=8> */
[----:B------:R-:W-:Y:S01]  /*24880*/  @!P1 LOP3.LUT R2, RZ, R4, RZ, 0x33, !PT ;  /* 0x00000004ff029212 */ /* 0x000fe200078e33ff */
[----:B------:R-:W-:-:S04]  /*24890*/  IMAD.MOV R4, RZ, RZ, -R4 ;  /* 0x000000ffff047224 */ /* 0x000fc800078e0a04 */
[----:B------:R-:W-:-:S07]  /*248a0*/  IMAD R26, R2, R4, R5 ;  /* 0x00000004021a7224 */ /* 0x000fce00078e0205 */
.L_x_1725:
[----:B------:R-:W-:-:S05]  /*248b0*/  LOP3.LUT R2, RZ, R2, RZ, 0x33, !PT ;  /* 0x00000002ff027212 */ /* 0x000fca00078e33ff */
[----:B------:R-:W-:Y:S01]  /*248c0*/  IMAD.IADD R25, R25, 0x1, R2 ;  /* 0x0000000119197824 */ /* 0x000fe200078e0202 */
[----:B------:R-:W-:Y:S06]  /*248d0*/  BRA `(.L_x_1726) ;  /* 0x00000000001c7947 */ /* 0x000fec0003800000 */
.L_x_1718:
[----:B------:R-:W-:Y:S01]  /*248e0*/  UMOV UR4, URZ ;  /* 0x0000003f00047c82 */ /* 0x000fe20008000000 */
[----:B------:R-:W-:Y:S01]  /*248f0*/  UMOV UR5, URZ ;  /* 0x0000003f00057c82 */ /* 0x000fe20008000000 */
[----:B------:R-:W-:Y:S01]  /*24900*/  ULDC UR6, c[0x0][0xc3c] ;  /* 0x00030f0000067ab9 */ /* 0x000fe20000000800 */
[----:B------:R-:W-:Y:S02]  /*24910*/  IMAD.MOV.U32 R24, RZ, RZ, R0 ;  /* 0x000000ffff187224 */ /* 0x000fe400078e0000 */
[----:B------:R-:W-:Y:S02]  /*24920*/  IMAD.U32 R25, RZ, RZ, UR4 ;  /* 0x00000004ff197e24 */ /* 0x000fe4000f8e00ff */
[----:B------:R-:W-:Y:S02]  /*24930*/  IMAD.U32 R26, RZ, RZ, UR5 ;  /* 0x00000005ff1a7e24 */ /* 0x000fe4000f8e00ff */
[----:B------:R-:W-:-:S07]  /*24940*/  IMAD.U32 R27, RZ, RZ, UR6 ;  /* 0x00000006ff1b7e24 */ /* 0x000fce000f8e00ff */
.L_x_1726:
        /* <DEDUP_REMOVED lines=10> */
.L_x_1715:
[----:B------:R-:W-:Y:S02]  /*249f0*/  ULDC UR4, c[0x0][0xc3c] ;  /* 0x00030f0000047ab9 */ /* 0x000fe40000000800 */
[----:B----4-:R-:W-:-:S13]  /*24a00*/  ISETP.GE.AND P0, PT, R27, UR4, PT ;  /* 0x000000041b007c0c */ /* 0x010fda000bf06270 */
[----:B------:R-:W-:Y:S05]  /*24a10*/  @!P0 BRA `(.L_x_1727) ;  /* 0xffffff9000f88947 */ /* 0x000fea000383ffff */
[----:B------:R-:W-:Y:S05]  /*24a20*/  BSYNC B8 ;  /* 0x0000000000087941 */ /* 0x000fea0003800000 */
.L_x_1606:
[----:B0-----:R-:W4:Y:S01]  /*24a30*/  LDL.LU R0, [R1+0x48] ;  /* 0x0000480001007983 */ /* 0x001f220000300800 */
[----:B------:R-:W-:Y:S01]  /*24a40*/  BSSY B0, `(.L_x_1728) ;  /* 0x000000b000007945 */ /* 0x000fe20003800000 */
[----:B------:R-:W0:Y:S01]  /*24a50*/  S2R R5, SR_CgaCtaId ;  /* 0x0000000000057919 */ /* 0x000e220000008800 */
        /* <DEDUP_REMOVED lines=9> */
.L_x_1889:
[----:B------:R-:W-:Y:S05]  /*24af0*/  BSYNC B0 ;  /* 0x0000000000007941 */ /* 0x000fea0003800000 */
.L_x_1728:
[----:B------:R-:W-:-:S03]  /*24b00*/  UMOV UR4, 0xffffffff ;  /* 0xffffffff00047882 */ /* 0x000fc60000000000 */
[----:B------:R-:W-:Y:S05]  /*24b10*/  BRA.DIV UR4, `(.L_x_1730) ;  /* 0x0000004204a07947 */ /* 0x000fea000b800000 */
[----:B0-----:R-:W0:Y:S02]  /*24b20*/  S2R R0, SR_TID.X ;  /* 0x0000000000007919 */ /* 0x001e240000002100 */
[----:B0-----:R-:W-:-:S04]  /*24b30*/  SHF.R.U32.HI R0, RZ, 0x5, R0 ;  /* 0x00000005ff007819 */ /* 0x001fc80000011600 */
[----:B------:R-:W-:-:S05]  /*24b40*/  LOP3.LUT R0, R0, 0x3, RZ, 0xc0, !PT ;  /* 0x0000000300007812 */ /* 0x000fca00078ec0ff */
[----:B------:R0:W4:Y:S02]  /*24b50*/  SHFL.IDX PT, R14, R0, RZ, 0x1f ;  /* 0x00001fff000e7589 */ /* 0x00012400000e0000 */
.L_x_1892:
[----:B----4-:R-:W-:-:S13]  /*24b60*/  ISETP.NE.AND P0, PT, R14, RZ, PT ;  /* 0x000000ff0e00720c */ /* 0x010fda0003f05270 */
[----:B------:R-:W-:Y:S05]  /*24b70*/  @P0 BRA `(.L_x_1369) ;  /* 0x0000000000900947 */ /* 0x000fea0003800000 */
[----:B------:R-:W-:-:S03]  /*24b80*/  UMOV UR4, 0xffffffff ;  /* 0xffffffff00047882 */ /* 0x000fc60000000000 */
[----:B------:R-:W-:Y:S05]  /*24b90*/  BRA.DIV UR4, `(.L_x_1731) ;  /* 0x0000004204b47947 */ /* 0x000fea000b800000 */
[----:B------:R-:W-:-:S13]  /*24ba0*/  ELECT P6, URZ, PT ;  /* 0x00000000003f782f */ /* 0x000fda00038c0000 */
.L_x_1895:
[----:B------:R-:W-:Y:S05]  /*24bb0*/  @!P6 BRA `(.L_x_1369) ;  /* 0x000000000080e947 */ /* 0x000fea0003800000 */
[----:B------:R-:W-:-:S06]  /*24bc0*/  ULOP3.LUT UR4, UR36, 0x2, URZ, 0xfc, !UPT ;  /* 0x0000000224047892 */ /* 0x000fcc000f8efc3f */
[----:B0-----:R-:W-:-:S05]  /*24bd0*/  IMAD.U32 R0, RZ, RZ, UR4 ;  /* 0x00000004ff007e24 */ /* 0x001fca000f8e00ff */
[----:B------:R-:W-:-:S13]  /*24be0*/  ISETP.NE.AND P0, PT, R0, 0x3, PT ;  /* 0x000000030000780c */ /* 0x000fda0003f05270 */
[----:B------:R-:W-:Y:S05]  /*24bf0*/  @!P0 BRA `(.L_x_1732) ;  /* 0x0000000000048947 */ /* 0x000fea0003800000 */
[----:B------:R-:W-:Y:S01]  /*24c00*/  BPT.TRAP 0x1 ;  /* 0x000000040000795c */ /* 0x000fe20000300000 */
.L_x_1732:
        /* <DEDUP_REMOVED lines=8> */
.L_x_1896:
[----:B------:R-:W4:Y:S01]  /*24c90*/  LDL.LU R4, [R1] ;  /* 0x0000000001047983 */ /* 0x000f220000300800 */
[----:B------:R-:W-:Y:S02]  /*24ca0*/  SEL R28, R28, RZ, P2 ;  /* 0x000000ff1c1c7207 */ /* 0x000fe40001000000 */
[----:B----4-:R-:W-:Y:S01]  /*24cb0*/  LOP3.LUT R0, R4, R0, RZ, 0x3c, !PT ;  /* 0x0000000004007212 */ /* 0x010fe200078e3cff */
[----:B------:R-:W-:Y:S06]  /*24cc0*/  @!P0 BRA `(.L_x_1734) ;  /* 0x0000000000048947 */ /* 0x000fec0003800000 */
[----:B------:R-:W-:Y:S01]  /*24cd0*/  BPT.TRAP 0x1 ;  /* 0x000000040000795c */ /* 0x000fe20000300000 */
.L_x_1734:
[----:B------:R-:W-:Y:S01]  /*24ce0*/  IMAD R5, R28, 0x8, R5 ;  /* 0x000000081c057824 */ /* 0x000fe200078e0205 */
[----:B------:R-:W-:-:S04]  /*24cf0*/  SHF.L.U32 R0, R0, 0x1f, RZ ;  /* 0x0000001f00007819 */ /* 0x000fc800000006ff */
[----:B------:R-:W4:Y:S02]  /*24d00*/  SYNCS.PHASECHK.TRANS64.TRYWAIT P1, [R5+URZ+0x2d840], R0 ;  /* 0x02d84000050075a7 */ /* 0x000f24000802017f */
[----:B----4-:R-:W-:Y:S05]  /*24d10*/  @!P1 BRA `(.L_x_1735) ;  /* 0x0000004000889947 */ /* 0x010fea0003800000 */
.L_x_1897:
[----:B------:R-:W-:Y:S05]  /*24d20*/  @!P0 BRA `(.L_x_1736) ;  /* 0x0000000000048947 */ /* 0x000fea0003800000 */
[----:B------:R-:W-:Y:S01]  /*24d30*/  BPT.TRAP 0x1 ;  /* 0x000000040000795c */ /* 0x000fe20000300000 */
.L_x_1736:
[----:B------:R-:W0:Y:S02]  /*24d40*/  SYNCS.PHASECHK.TRANS64.TRYWAIT P1, [R3+URZ+0x2d860], R2 ;  /* 0x02d86002030075a7 */ /* 0x000e24000802017f */
[----:B0-----:R-:W-:Y:S05]  /*24d50*/  @!P1 BRA `(.L_x_1737) ;  /* 0x00000040008c9947 */ /* 0x001fea0003800000 */
.L_x_1898:
[----:B------:R-:W-:Y:S05]  /*24d60*/  @!P0 BRA `(.L_x_1738) ;  /* 0x0000000000048947 */ /* 0x000fea0003800000 */
[----:B------:R-:W-:Y:S01]  /*24d70*/  BPT.TRAP 0x1 ;  /* 0x000000040000795c */ /* 0x000fe20000300000 */
.L_x_1738:
[----:B------:R0:W0:Y:S02]  /*24d80*/  SYNCS.PHASECHK.TRANS64.TRYWAIT P0, [R5+URZ+0x2d860], R0 ;  /* 0x02d86000050075a7 */ /* 0x000024000800017f */
[----:B0-----:R-:W-:Y:S05]  /*24d90*/  @!P0 NANOSLEEP.SYNCS 0x989680 ;  /* 0x009896800000895d */ /* 0x001fea0003900000 */
[----:B------:R-:W0:Y:S02]  /*24da0*/  @!P0 SYNCS.PHASECHK.TRANS64 P0, [R5+URZ+0x2d860], R0 ;  /* 0x02d86000050085a7 */ /* 0x000e24000800007f */
[----:B0-----:R-:W-:Y:S05]  /*24db0*/  @!P0 BRA `(.L_x_1738) ;  /* 0xfffffffc00f08947 */ /* 0x001fea000383ffff */
.L_x_1369:
[----:B------:R-:W-:Y:S05]  /*24dc0*/  BSYNC B9 ;  /* 0x0000000000097941 */ /* 0x000fea0003800000 */
.L_x_1366:
[----:B------:R-:W-:Y:S05]  /*24dd0*/  EXIT ;  /* 0x000000000000794d */ /* 0x000fea0003800000 */
.L_x_1395:
[----:B0-----:R0:W1:Y:S02]  /*24de0*/  SYNCS.PHASECHK.TRANS64.TRYWAIT P4, [R34+URZ+0x2d890], R86 ;  /* 0x02d89056220075a7 */ /* 0x001064000808017f */
[----:B-1----:R-:W-:Y:S05]  /*24df0*/  @!P4 NANOSLEEP.SYNCS 0x989680 ;  /* 0x009896800000c95d */ /* 0x002fea0003900000 */
[----:B------:R-:W1:Y:S02]  /*24e00*/  @!P4 SYNCS.PHASECHK.TRANS64 P4, [R34+URZ+0x2d890], R86 ;  /* 0x02d890562200c5a7 */ /* 0x000e64000808007f */
[----:B-1----:R-:W-:Y:S05]  /*24e10*/  @!P4 BRA `(.L_x_1395) ;  /* 0xfffffffc00f0c947 */ /* 0x002fea000383ffff */
[----:B------:R-:W-:Y:S05]  /*24e20*/  BRA `(.L_x_1739) ;  /* 0xfffffde800bc7947 */ /* 0x000fea000383ffff */
.L_x_1396:
        /* <DEDUP_REMOVED lines=8> */
.L_x_1741:
[----:B------:R-:W-:Y:S05]  /*24eb0*/  BSYNC B1 ;  /* 0x0000000000017941 */ /* 0x000fea0003800000 */
.L_x_1740:
        /* <DEDUP_REMOVED lines=8> */
.L_x_1742:
[----:B------:R-:W-:Y:S01]  /*24f40*/  IMAD.MOV.U32 R60, RZ, RZ, R14 ;  /* 0x000000ffff3c7224 */ /* 0x000fe200078e000e */
[----:B------:R-:W-:Y:S06]  /*24f50*/  BRA `(.L_x_1743) ;  /* 0xfffffde800847947 */ /* 0x000fec000383ffff */
.L_x_1424:
[----:B0-----:R0:W1:Y:S02]  /*24f60*/  SYNCS.PHASECHK.TRANS64.TRYWAIT P4, [R34+URZ+0x2d890], R86 ;  /* 0x02d89056220075a7 */ /* 0x001064000808017f */
[----:B-1----:R-:W-:Y:S05]  /*24f70*/  @!P4 NANOSLEEP.SYNCS 0x989680 ;  /* 0x009896800000c95d */ /* 0x002fea0003900000 */
[----:B------:R-:W1:Y:S02]  /*24f80*/  @!P4 SYNCS.PHASECHK.TRANS64 P4, [R34+URZ+0x2d890], R86 ;  /* 0x02d890562200c5a7 */ /* 0x000e64000808007f */
[----:B-1----:R-:W-:Y:S05]  /*24f90*/  @!P4 BRA `(.L_x_1424) ;  /* 0xfffffffc00f0c947 */ /* 0x002fea000383ffff */
[----:B------:R-:W-:Y:S05]  /*24fa0*/  BRA `(.L_x_1744) ;  /* 0xfffffe0400a07947 */ /* 0x000fea000383ffff */
.L_x_1425:
        /* <DEDUP_REMOVED lines=8> */
.L_x_1746:
[----:B------:R-:W-:Y:S05]  /*25030*/  BSYNC B1 ;  /* 0x0000000000017941 */ /* 0x000fea0003800000 */
.L_x_1745:
        /* <DEDUP_REMOVED lines=8> */
.L_x_1747:
[----:B------:R-:W-:Y:S01]  /*250c0*/  IMAD.MOV.U32 R88, RZ, RZ, R14 ;  /* 0x000000ffff587224 */ /* 0x000fe200078e000e */
[----:B------:R-:W-:Y:S06]  /*250d0*/  BRA `(.L_x_1748) ;  /* 0xfffffe0400687947 */ /* 0x000fec000383ffff */
.L_x_1438:
[----:B0-----:R0:W1:Y:S02]  /*250e0*/  SYNCS.PHASECHK.TRANS64.TRYWAIT P3, [R34+URZ+0x2d890], R86 ;  /* 0x02d89056220075a7 */ /* 0x001064000806017f */
[----:B-1----:R-:W-:Y:S05]  /*250f0*/  @!P3 NANOSLEEP.SYNCS 0x989680 ;  /* 0x009896800000b95d */ /* 0x002fea0003900000 */
[----:B------:R-:W1:Y:S02]  /*25100*/  @!P3 SYNCS.PHASECHK.TRANS64 P3, [R34+URZ+0x2d890], R86 ;  /* 0x02d890562200b5a7 */ /* 0x000e64000806007f */
[----:B-1----:R-:W-:Y:S05]  /*25110*/  @!P3 BRA `(.L_x_1438) ;  /* 0xfffffffc00f0b947 */ /* 0x002fea000383ffff */
[----:B------:R-:W-:Y:S05]  /*25120*/  BRA `(.L_x_1749) ;  /* 0xfffffe1c00a47947 */ /* 0x000fea000383ffff */
.L_x_1439:
[----:B------:R-:W-:Y:S01]  /*25130*/  BSSY B1, `(.L_x_1750) ;  /* 0x0000007000017945 */ /* 0x000fe20003800000 */
[----:B------:R-:W-:Y:S02]  /*25140*/  IMAD.MOV.U32 R12, RZ, RZ, RZ ;  /* 0x000000ffff0c7224 */ /* 0x000fe400078e00ff */
[----:B------:R-:W-:Y:S02]  /*25150*/  IMAD.MOV.U32 R11, RZ, RZ, 0x1e1f ;  /* 0x00001e1fff0b7424 */ /* 0x000fe400078e00ff */
[----:B------:R-:W-:-:S07]  /*25160*/  IMAD.MOV.U32 R15, RZ, RZ, -0x1 ;  /* 0xffffffffff0f7424 */ /* 0x000fce00078e00ff */
[----:B0-----:R-:W-:Y:S05]  /*25170*/  WARPSYNC.COLLECTIVE R15, `(.L_x_1751) ;  /* 0x000000000f087348 */ /* 0x001fea0003c00000 */
[----:B------:R1:W2:Y:S02]  /*25180*/  SHFL.IDX P6, R14, R13, R12, R11 ;  /* 0x0000000c0d0e7389 */ /* 0x0002a400000c000b */
[----:B012---:R-:W-:Y:S01]  /*25190*/  ENDCOLLECTIVE ;  /* 0x000000000000791b */ /* 0x007fe20003800000 */
.L_x_1751:
[----:B------:R-:W-:Y:S05]  /*251a0*/  BSYNC B1 ;  /* 0x0000000000017941 */ /* 0x000fea0003800000 */
.L_x_1750:
        /* <DEDUP_REMOVED lines=8> */
.L_x_1752:
[----:B------:R-:W-:Y:S01]  /*25230*/  IMAD.MOV.U32 R43, RZ, RZ, R14 ;  /* 0x000000ffff2b7224 */ /* 0x000fe200078e000e */
[----:B------:R-:W-:Y:S06]  /*25240*/  BRA `(.L_x_1753) ;  /* 0xfffffe1c00d47947 */ /* 0x000fec000383ffff */
.L_x_1443:
[----:B------:R0:W0:Y:S02]  /*25250*/  SYNCS.PHASECHK.TRANS64.TRYWAIT P2, [R34+URZ+0x2d8b0], R86 ;  /* 0x02d8b056220075a7 */ /* 0x000024000804017f */
[----:B0-----:R-:W-:Y:S05]  /*25260*/  @!P2 NANOSLEEP.SYNCS 0x989680 ;  /* 0x009896800000a95d */ /* 0x001fea0003900000 */
[----:B------:R-:W0:Y:S02]  /*25270*/  @!P2 SYNCS.PHASECHK.TRANS64 P2, [R34+URZ+0x2d8b0], R86 ;  /* 0x02d8b0562200a5a7 */ /* 0x000e24000804007f */
[----:B0-----:R-:W-:Y:S05]  /*25280*/  @!P2 BRA `(.L_x_1443) ;  /* 0xfffffffc00f0a947 */ /* 0x001fea000383ffff */
[----:B------:R-:W-:Y:S05]  /*25290*/  BRA `(.L_x_1754) ;  /* 0xfffffe2000b87947 */ /* 0x000fea000383ffff */
.L_x_1459:
[----:B------:R-:W-:Y:S01]  /*252a0*/  BSSY B0, `(.L_x_1755) ;  /* 0x0000007000007945 */ /* 0x000fe20003800000 */
[----:B------:R-:W-:Y:S02]  /*252b0*/  IMAD.MOV.U32 R12, RZ, RZ, RZ ;  /* 0x000000ffff0c7224 */ /* 0x000fe400078e00ff */
[----:B------:R-:W-:Y:S02]  /*252c0*/  IMAD.MOV.U32 R11, RZ, RZ, 0x1f ;  /* 0x0000001fff0b7424 */ /* 0x000fe400078e00ff */
[----:B------:R-:W-:-:S07]  /*252d0*/  IMAD.MOV.U32 R15, RZ, RZ, -0x1 ;  /* 0xffffffffff0f7424 */ /* 0x000fce00078e00ff */
[----:B-----5:R-:W-:Y:S05]  /*252e0*/  WARPSYNC.COLLECTIVE R15, `(.L_x_1756) ;  /* 0x000000000f087348 */ /* 0x020fea0003c00000 */
[----:B------:R0:W1:Y:S02]  /*252f0*/  SHFL.IDX P6, R14, R13, R12, R11 ;  /* 0x0000000c0d0e7389 */ /* 0x00006400000c000b */
[----:B01---5:R-:W-:Y:S01]  /*25300*/  ENDCOLLECTIVE ;  /* 0x000000000000791b */ /* 0x023fe20003800000 */
.L_x_1756:
[----:B------:R-:W-:Y:S05]  /*25310*/  BSYNC B0 ;  /* 0x0000000000007941 */ /* 0x000fea0003800000 */
.L_x_1755:
[----:B------:R0:W-:Y:S01]  /*25320*/  STL [R1+0x10], R14 ;  /* 0x0000100e01007387 */ /* 0x0001e20000100800 */
[----:B------:R-:W-:Y:S05]  /*25330*/  BRA `(.L_x_1757) ;  /* 0xfffffe3000447947 */ /* 0x000fea000383ffff */
.L_x_1470:
[----:B------:R-:W-:Y:S01]  /*25340*/  BSSY B1, `(.L_x_1758) ;  /* 0x0000007000017945 */ /* 0x000fe20003800000 */
[----:B------:R-:W-:Y:S02]  /*25350*/  IMAD.MOV.U32 R12, RZ, RZ, RZ ;  /* 0x000000ffff0c7224 */ /* 0x000fe400078e00ff */
[----:B------:R-:W-:Y:S02]  /*25360*/  IMAD.MOV.U32 R11, RZ, RZ, 0x1e1f ;  /* 0x00001e1fff0b7424 */ /* 0x000fe400078e00ff */
[----:B------:R-:W-:-:S07]  /*25370*/  IMAD.MOV.U32 R15, RZ, RZ, -0x1 ;  /* 0xffffffffff0f7424 */ /* 0x000fce00078e00ff */
[----:B0-----:R-:W-:Y:S05]  /*25380*/  WARPSYNC.COLLECTIVE R15, `(.L_x_1759) ;  /* 0x000000000f087348 */ /* 0x001fea0003c00000 */
[----:B0-----:R0:W1:Y:S02]  /*25390*/  SHFL.IDX P6, R14, R13, R12, R11 ;  /* 0x0000000c0d0e7389 */ /* 0x00106400000c000b */
[----:B01----:R-:W-:Y:S01]  /*253a0*/  ENDCOLLECTIVE ;  /* 0x000000000000791b */ /* 0x003fe20003800000 */
.L_x_1759:
[----:B------:R-:W-:Y:S05]  /*253b0*/  BSYNC B1 ;  /* 0x0000000000017941 */ /* 0x000fea0003800000 */
.L_x_1758:
        /* <DEDUP_REMOVED lines=8> */
.L_x_1760:
[----:B------:R-:W-:Y:S02]  /*25440*/  IMAD.MOV.U32 R13, RZ, RZ, R0 ;  /* 0x000000ffff0d7224 */ /* 0x000fe400078e0000 */
[----:B------:R-:W-:-:S07]  /*25450*/  IMAD.MOV.U32 R38, RZ, RZ, R14 ;  /* 0x000000ffff267224 */ /* 0x000fce00078e000e */
[----:B------:R-:W-:Y:S05]  /*25460*/  WARPSYNC.COLLECTIVE R15, `(.L_x_1761) ;  /* 0x000000000f087348 */ /* 0x000fea0003c00000 */
[----:B------:R0:W1:Y:S02]  /*25470*/  SHFL.IDX P6, R14, R13, R12, R11 ;  /* 0x0000000c0d0e7389 */ /* 0x00006400000c000b */
[----:B01----:R-:W-:Y:S01]  /*25480*/  ENDCOLLECTIVE ;  /* 0x000000000000791b */ /* 0x003fe20003800000 */
.L_x_1761:
[----:B------:R-:W-:Y:S02]  /*25490*/  IMAD.MOV.U32 R13, RZ, RZ, R39 ;  /* 0x000000ffff0d7224 */ /* 0x000fe400078e0027 */
[----:B------:R-:W-:-:S07]  /*254a0*/  IMAD.MOV.U32 R0, RZ, RZ, R14 ;  /* 0x000000ffff007224 */ /* 0x000fce00078e000e */
[----:B------:R-:W-:Y:S05]  /*254b0*/  WARPSYNC.COLLECTIVE R15, `(.L_x_1762) ;  /* 0x000000000f087348 */ /* 0x000fea0003c00000 */
[----:B------:R0:W1:Y:S02]  /*254c0*/  SHFL.IDX P6, R14, R13, R12, R11 ;  /* 0x0000000c0d0e7389 */ /* 0x00006400000c000b */
[----:B01----:R-:W-:Y:S01]  /*254d0*/  ENDCOLLECTIVE ;  /* 0x000000000000791b */ /* 0x003fe20003800000 */
.L_x_1762:
[----:B------:R-:W-:Y:S01]  /*254e0*/  IMAD.MOV.U32 R39, RZ, RZ, R14 ;  /* 0x000000ffff277224 */ /* 0x000fe200078e000e */
[----:B------:R-:W-:Y:S06]  /*254f0*/  BRA `(.L_x_1763) ;  /* 0xfffffe3400cc7947 */ /* 0x000fec000383ffff */
.L_x_1474:
[----:B0-----:R0:W1:Y:S02]  /*25500*/  SYNCS.PHASECHK.TRANS64.TRYWAIT P0, [R2+URZ+0x2d800], R3 ;  /* 0x02d80003020075a7 */ /* 0x001064000800017f */
[----:B-1----:R-:W-:Y:S05]  /*25510*/  @!P0 NANOSLEEP.SYNCS 0x989680 ;  /* 0x009896800000895d */ /* 0x002fea0003900000 */
[----:B------:R-:W1:Y:S02]  /*25520*/  @!P0 SYNCS.PHASECHK.TRANS64 P0, [R2+URZ+0x2d800], R3 ;  /* 0x02d80003020085a7 */ /* 0x000e64000800007f */
[----:B-1----:R-:W-:Y:S05]  /*25530*/  @!P0 BRA `(.L_x_1474) ;  /* 0xfffffffc00f08947 */ /* 0x002fea000383ffff */
[----:B------:R-:W-:Y:S05]  /*25540*/  BRA `(.L_x_1764) ;  /* 0xfffffe4000187947 */ /* 0x000fea000383ffff */
.L_x_1486:
[----:B------:R-:W-:Y:S01]  /*25550*/  BSSY B1, `(.L_x_1765) ;  /* 0x0000007000017945 */ /* 0x000fe20003800000 */
[----:B------:R-:W-:Y:S02]  /*25560*/  IMAD.MOV.U32 R12, RZ, RZ, RZ ;  /* 0x000000ffff0c7224 */ /* 0x000fe400078e00ff */
[----:B------:R-:W-:Y:S02]  /*25570*/  IMAD.MOV.U32 R11, RZ, RZ, 0x1e1f ;  /* 0x00001e1fff0b7424 */ /* 0x000fe400078e00ff */
[----:B------:R-:W-:-:S07]  /*25580*/  IMAD.MOV.U32 R15, RZ, RZ, -0x1 ;  /* 0xffffffffff0f7424 */ /* 0x000fce00078e00ff */
[----:B0-----:R-:W-:Y:S05]  /*25590*/  WARPSYNC.COLLECTIVE R15, `(.L_x_1766) ;  /* 0x000000000f087348 */ /* 0x001fea0003c00000 */
[----:B0-----:R0:W1:Y:S02]  /*255a0*/  SHFL.IDX P6, R14, R13, R12, R11 ;  /* 0x0000000c0d0e7389 */ /* 0x00106400000c000b */
[----:B01----:R-:W-:Y:S01]  /*255b0*/  ENDCOLLECTIVE ;  /* 0x000000000000791b */ /* 0x003fe20003800000 */
.L_x_1766:
[----:B------:R-:W-:Y:S05]  /*255c0*/  BSYNC B1 ;  /* 0x0000000000017941 */ /* 0x000fea0003800000 */
.L_x_1765:
        /* <DEDUP_REMOVED lines=8> */
.L_x_1767:
[----:B------:R-:W-:Y:S02]  /*25650*/  IMAD.MOV.U32 R13, RZ, RZ, R26 ;  /* 0x000000ffff0d7224 */ /* 0x000fe400078e001a */
[----:B------:R-:W-:-:S07]  /*25660*/  IMAD.MOV.U32 R3, RZ, RZ, R14 ;  /* 0x000000ffff037224 */ /* 0x000fce00078e000e */
[----:B------:R-:W-:Y:S05]  /*25670*/  WARPSYNC.COLLECTIVE R15, `(.L_x_1768) ;  /* 0x000000000f087348 */ /* 0x000fea0003c00000 */
[----:B------:R0:W1:Y:S02]  /*25680*/  SHFL.IDX P6, R14, R13, R12, R11 ;  /* 0x0000000c0d0e7389 */ /* 0x00006400000c000b */
[----:B01----:R-:W-:Y:S01]  /*25690*/  ENDCOLLECTIVE ;  /* 0x000000000000791b */ /* 0x003fe20003800000 */
.L_x_1768:
[----:B------:R-:W-:Y:S02]  /*256a0*/  IMAD.MOV.U32 R13, RZ, RZ, R38 ;  /* 0x000000ffff0d7224 */ /* 0x000fe400078e0026 */
[----:B------:R-:W-:-:S07]  /*256b0*/  IMAD.MOV.U32 R37, RZ, RZ, R14 ;  /* 0x000000ffff257224 */ /* 0x000fce00078e000e */
[----:B------:R-:W-:Y:S05]  /*256c0*/  WARPSYNC.COLLECTIVE R15, `(.L_x_1769) ;  /* 0x000000000f087348 */ /* 0x000fea0003c00000 */
[----:B------:R0:W1:Y:S02]  /*256d0*/  SHFL.IDX P6, R14, R13, R12, R11 ;  /* 0x0000000c0d0e7389 */ /* 0x00006400000c000b */
[----:B01----:R-:W-:Y:S01]  /*256e0*/  ENDCOLLECTIVE ;  /* 0x000000000000791b */ /* 0x003fe20003800000 */
.L_x_1769:
[----:B------:R-:W-:Y:S01]  /*256f0*/  IMAD.MOV.U32 R38, RZ, RZ, R14 ;  /* 0x000000ffff267224 */ /* 0x000fe200078e000e */
[----:B------:R-:W-:Y:S06]  /*25700*/  BRA `(.L_x_1770) ;  /* 0xfffffe54002c7947 */ /* 0x000fec000383ffff */
.L_x_1490:
[----:B0-----:R0:W1:Y:S02]  /*25710*/  SYNCS.PHASECHK.TRANS64.TRYWAIT P0, [R2+URZ+0x2d800], R3 ;  /* 0x02d80003020075a7 */ /* 0x001064000800017f */
[----:B-1----:R-:W-:Y:S05]  /*25720*/  @!P0 NANOSLEEP.SYNCS 0x989680 ;  /* 0x009896800000895d */ /* 0x002fea0003900000 */
[----:B------:R-:W1:Y:S02]  /*25730*/  @!P0 SYNCS.PHASECHK.TRANS64 P0, [R2+URZ+0x2d800], R3 ;  /* 0x02d80003020085a7 */ /* 0x000e64000800007f */
[----:B-1----:R-:W-:Y:S05]  /*25740*/  @!P0 BRA `(.L_x_1490) ;  /* 0xfffffffc00f08947 */ /* 0x002fea000383ffff */
[----:B------:R-:W-:Y:S05]  /*25750*/  BRA `(.L_x_1771) ;  /* 0xfffffe5800f87947 */ /* 0x000fea000383ffff */
.L_x_1498:
[----:B--2---:R2:W3:Y:S02]  /*25760*/  SYNCS.PHASECHK.TRANS64.TRYWAIT P1, [R0+URZ+0x2d830], R5 ;  /* 0x02d83005000075a7 */ /* 0x0044e4000802017f */
[----:B---3--:R-:W-:Y:S05]  /*25770*/  @!P1 NANOSLEEP.SYNCS 0x989680 ;  /* 0x009896800000995d */ /* 0x008fea0003900000 */
[----:B------:R-:W3:Y:S02]  /*25780*/  @!P1 SYNCS.PHASECHK.TRANS64 P1, [R0+URZ+0x2d830], R5 ;  /* 0x02d83005000095a7 */ /* 0x000ee4000802007f */
[----:B---3--:R-:W-:Y:S05]  /*25790*/  @!P1 BRA `(.L_x_1498) ;  /* 0xfffffffc00f09947 */ /* 0x008fea000383ffff */
[----:B------:R-:W-:Y:S05]  /*257a0*/  BRA `(.L_x_1497) ;  /* 0xfffffe7000e47947 */ /* 0x000fea000383ffff */
.L_x_1517:
[----:B-1----:R1:W2:Y:S02]  /*257b0*/  SYNCS.PHASECHK.TRANS64.TRYWAIT P2, [R9+URZ+0x2d830], R8 ;  /* 0x02d83008090075a7 */ /* 0x0022a4000804017f */
[----:B--2---:R-:W-:Y:S05]  /*257c0*/  @!P2 NANOSLEEP.SYNCS 0x989680 ;  /* 0x009896800000a95d */ /* 0x004fea0003900000 */
[----:B------:R-:W2:Y:S02]  /*257d0*/  @!P2 SYNCS.PHASECHK.TRANS64 P2, [R9+URZ+0x2d830], R8 ;  /* 0x02d830080900a5a7 */ /* 0x000ea4000804007f */
[----:B--2---:R-:W-:Y:S05]  /*257e0*/  @!P2 BRA `(.L_x_1517) ;  /* 0xfffffffc00f0a947 */ /* 0x004fea000383ffff */
[----:B------:R-:W-:Y:S05]  /*257f0*/  BRA `(.L_x_1516) ;  /* 0xfffffea800507947 */ /* 0x000fea000383ffff */
.L_x_1521:
[----:B-1----:R1:W2:Y:S02]  /*25800*/  SYNCS.PHASECHK.TRANS64.TRYWAIT P1, [R9+URZ+0x2d850], R8 ;  /* 0x02d85008090075a7 */ /* 0x0022a4000802017f */
[----:B--2---:R-:W-:Y:S05]  /*25810*/  @!P1 NANOSLEEP.SYNCS 0x989680 ;  /* 0x009896800000995d */ /* 0x004fea0003900000 */
[----:B------:R-:W2:Y:S02]  /*25820*/  @!P1 SYNCS.PHASECHK.TRANS64 P1, [R9+URZ+0x2d850], R8 ;  /* 0x02d85008090095a7 */ /* 0x000ea4000802007f */
[----:B--2---:R-:W-:Y:S05]  /*25830*/  @!P1 BRA `(.L_x_1521) ;  /* 0xfffffffc00f09947 */ /* 0x004fea000383ffff */
[----:B------:R-:W-:Y:S05]  /*25840*/  BRA `(.L_x_1518) ;  /* 0xfffffeac00587947 */ /* 0x000fea000383ffff */
.L_x_1542:
[----:B-1----:R1:W2:Y:S02]  /*25850*/  SYNCS.PHASECHK.TRANS64.TRYWAIT P2, [R3+URZ+0x2d830], R0 ;  /* 0x02d83000030075a7 */ /* 0x0022a4000804017f */
[----:B--2---:R-:W-:Y:S05]  /*25860*/  @!P2 NANOSLEEP.SYNCS 0x989680 ;  /* 0x009896800000a95d */ /* 0x004fea0003900000 */
[----:B------:R-:W2:Y:S02]  /*25870*/  @!P2 SYNCS.PHASECHK.TRANS64 P2, [R3+URZ+0x2d830], R0 ;  /* 0x02d830000300a5a7 */ /* 0x000ea4000804007f */
[----:B--2---:R-:W-:Y:S05]  /*25880*/  @!P2 BRA `(.L_x_1542) ;  /* 0xfffffffc00f0a947 */ /* 0x004fea000383ffff */
[----:B------:R-:W-:Y:S05]  /*25890*/  BRA `(.L_x_1541) ;  /* 0xfffffee000607947 */ /* 0x000fea000383ffff */
.L_x_1546:
[----:B-1----:R1:W2:Y:S02]  /*258a0*/  SYNCS.PHASECHK.TRANS64.TRYWAIT P1, [R3+URZ+0x2d850], R0 ;  /* 0x02d85000030075a7 */ /* 0x0022a4000802017f */
[----:B--2---:R-:W-:Y:S05]  /*258b0*/  @!P1 NANOSLEEP.SYNCS 0x989680 ;  /* 0x009896800000995d */ /* 0x004fea0003900000 */
[----:B------:R-:W2:Y:S02]  /*258c0*/  @!P1 SYNCS.PHASECHK.TRANS64 P1, [R3+URZ+0x2d850], R0 ;  /* 0x02d85000030095a7 */ /* 0x000ea4000802007f */
[----:B--2---:R-:W-:Y:S05]  /*258d0*/  @!P1 BRA `(.L_x_1546) ;  /* 0xfffffffc00f09947 */ /* 0x004fea000383ffff */
[----:B------:R-:W-:Y:S05]  /*258e0*/  BRA `(.L_x_1543) ;  /* 0xfffffee400747947 */ /* 0x000fea000383ffff */
.L_x_1555:
[----:B-1----:R1:W2:Y:S02]  /*258f0*/  SYNCS.PHASECHK.TRANS64.TRYWAIT P2, [R3+URZ+0x2d830], R0 ;  /* 0x02d83000030075a7 */ /* 0x0022a4000804017f */
[----:B--2---:R-:W-:Y:S05]  /*25900*/  @!P2 NANOSLEEP.SYNCS 0x989680 ;  /* 0x009896800000a95d */ /* 0x004fea0003900000 */
[----:B------:R-:W2:Y:S02]  /*25910*/  @!P2 SYNCS.PHASECHK.TRANS64 P2, [R3+URZ+0x2d830], R0 ;  /* 0x02d830000300a5a7 */ /* 0x000ea4000804007f */
[----:B--2---:R-:W-:Y:S05]  /*25920*/  @!P2 BRA `(.L_x_1555) ;  /* 0xfffffffc00f0a947 */ /* 0x004fea000383ffff */
[----:B------:R-:W-:Y:S05]  /*25930*/  BRA `(.L_x_1554) ;  /* 0xffffff0400687947 */ /* 0x000fea000383ffff */
.L_x_1559:
[----:B-1----:R1:W2:Y:S02]  /*25940*/  SYNCS.PHASECHK.TRANS64.TRYWAIT P1, [R3+URZ+0x2d850], R0 ;  /* 0x02d85000030075a7 */ /* 0x0022a4000802017f */
[----:B--2---:R-:W-:Y:S05]  /*25950*/  @!P1 NANOSLEEP.SYNCS 0x989680 ;  /* 0x009896800000995d */ /* 0x004fea0003900000 */
[----:B------:R-:W2:Y:S02]  /*25960*/  @!P1 SYNCS.PHASECHK.TRANS64 P1, [R3+URZ+0x2d850], R0 ;  /* 0x02d85000030095a7 */ /* 0x000ea4000802007f */
[----:B--2---:R-:W-:Y:S05]  /*25970*/  @!P1 BRA `(.L_x_1559) ;  /* 0xfffffffc00f09947 */ /* 0x004fea000383ffff */
[----:B------:R-:W-:Y:S05]  /*25980*/  BRA `(.L_x_1556) ;  /* 0xffffff08007c7947 */ /* 0x000fea000383ffff */
.L_x_1574:
[----:B-1----:R1:W2:Y:S02]  /*25990*/  SYNCS.PHASECHK.TRANS64.TRYWAIT P1, [R14+URZ+0x2d850], R9 ;  /* 0x02d850090e0075a7 */ /* 0x0022a4000802017f */
[----:B--2---:R-:W-:Y:S05]  /*259a0*/  @!P1 NANOSLEEP.SYNCS 0x989680 ;  /* 0x009896800000995d */ /* 0x004fea0003900000 */
[----:B------:R-:W2:Y:S02]  /*259b0*/  @!P1 SYNCS.PHASECHK.TRANS64 P1, [R14+URZ+0x2d850], R9 ;  /* 0x02d850090e0095a7 */ /* 0x000ea4000802007f */
[----:B--2---:R-:W-:Y:S05]  /*259c0*/  @!P1 BRA `(.L_x_1574) ;  /* 0xfffffffc00f09947 */ /* 0x004fea000383ffff */
[----:B------:R-:W-:Y:S05]  /*259d0*/  BRA `(.L_x_1573) ;  /* 0xffffff3800947947 */ /* 0x000fea000383ffff */
.L_x_1580:
[----:B------:R-:W-:Y:S02]  /*259e0*/  IMAD.MOV.U32 R13, RZ, RZ, R3 ;  /* 0x000000ffff0d7224 */ /* 0x000fe400078e0003 */
[----:B------:R-:W-:Y:S02]  /*259f0*/  IMAD.MOV.U32 R12, RZ, RZ, RZ ;  /* 0x000000ffff0c7224 */ /* 0x000fe400078e00ff */
[----:B------:R-:W-:Y:S02]  /*25a00*/  IMAD.MOV.U32 R11, RZ, RZ, 0x1c1f ;  /* 0x00001c1fff0b7424 */ /* 0x000fe400078e00ff */
[----:B------:R-:W-:-:S07]  /*25a10*/  IMAD.MOV.U32 R15, RZ, RZ, -0x1 ;  /* 0xffffffffff0f7424 */ /* 0x000fce00078e00ff */
[----:B0----5:R-:W-:Y:S05]  /*25a20*/  WARPSYNC.COLLECTIVE R15, `(.L_x_1772) ;  /* 0x000000000f087348 */ /* 0x021fea0003c00000 */
[----:B------:R1:W2:Y:S02]  /*25a30*/  SHFL.IDX P6, R14, R13, R12, R11 ;  /* 0x0000000c0d0e7389 */ /* 0x0002a400000c000b */
[----:B012--5:R-:W-:Y:S01]  /*25a40*/  ENDCOLLECTIVE ;  /* 0x000000000000791b */ /* 0x027fe20003800000 */
.L_x_1772:
[----:B------:R-:W-:Y:S02]  /*25a50*/  IMAD.MOV.U32 R13, RZ, RZ, R20 ;  /* 0x000000ffff0d7224 */ /* 0x000fe400078e0014 */
[----:B------:R-:W-:-:S07]  /*25a60*/  IMAD.MOV.U32 R0, RZ, RZ, R14 ;  /* 0x000000ffff007224 */ /* 0x000fce00078e000e */
[----:B------:R-:W-:Y:S05]  /*25a70*/  WARPSYNC.COLLECTIVE R15, `(.L_x_1773) ;  /* 0x000000000f087348 */ /* 0x000fea0003c00000 */
[----:B------:R0:W1:Y:S02]  /*25a80*/  SHFL.IDX P6, R14, R13, R12, R11 ;  /* 0x0000000c0d0e7389 */ /* 0x00006400000c000b */
[----:B01----:R-:W-:Y:S01]  /*25a90*/  ENDCOLLECTIVE ;  /* 0x000000000000791b */ /* 0x003fe20003800000 */
.L_x_1773:
[----:B------:R-:W-:Y:S05]  /*25aa0*/  BRA `(.L_x_1774) ;  /* 0xffffff54005c7947 */ /* 0x000fea000383ffff */
.L_x_1583:
        /* <DEDUP_REMOVED lines=8> */
.L_x_1776:
[----:B------:R-:W-:Y:S05]  /*25b30*/  BSYNC B1 ;  /* 0x0000000000017941 */ /* 0x000fea0003800000 */
.L_x_1775:
        /* <DEDUP_REMOVED lines=8> */
.L_x_1777:
[----:B------:R-:W-:Y:S05]  /*25bc0*/  BRA `(.L_x_1778) ;  /* 0xffffff5400707947 */ /* 0x000fea000383ffff */
.L_x_1585:
[----:B------:R-:W-:Y:S02]  /*25bd0*/  IMAD.MOV.U32 R13, RZ, RZ, R20 ;  /* 0x000000ffff0d7224 */ /* 0x000fe400078e0014 */
[----:B------:R-:W-:Y:S02]  /*25be0*/  IMAD.MOV.U32 R12, RZ, RZ, RZ ;  /* 0x000000ffff0c7224 */ /* 0x000fe400078e00ff */
[----:B------:R-:W-:Y:S02]  /*25bf0*/  IMAD.MOV.U32 R11, RZ, RZ, 0x1c1f ;  /* 0x00001c1fff0b7424 */ /* 0x000fe400078e00ff */
[----:B------:R-:W-:-:S07]  /*25c00*/  IMAD.MOV.U32 R15, RZ, RZ, -0x1 ;  /* 0xffffffffff0f7424 */ /* 0x000fce00078e00ff */
[----:B------:R-:W-:Y:S05]  /*25c10*/  WARPSYNC.COLLECTIVE R15, `(.L_x_1779) ;  /* 0x000000000f087348 */ /* 0x000fea0003c00000 */
[----:B------:R0:W1:Y:S02]  /*25c20*/  SHFL.IDX P6, R14, R13, R12, R11 ;  /* 0x0000000c0d0e7389 */ /* 0x00006400000c000b */
[----:B01----:R-:W-:Y:S01]  /*25c30*/  ENDCOLLECTIVE ;  /* 0x000000000000791b */ /* 0x003fe20003800000 */
.L_x_1779:
[----:B------:R-:W-:Y:S02]  /*25c40*/  IMAD.MOV.U32 R13, RZ, RZ, R0 ;  /* 0x000000ffff0d7224 */ /* 0x000fe400078e0000 */
[----:B------:R-:W-:-:S07]  /*25c50*/  IMAD.MOV.U32 R3, RZ, RZ, R14 ;  /* 0x000000ffff037224 */ /* 0x000fce00078e000e */
[----:B------:R-:W-:Y:S05]  /*25c60*/  WARPSYNC.COLLECTIVE R15, `(.L_x_1780) ;  /* 0x000000000f087348 */ /* 0x000fea0003c00000 */
[----:B------:R0:W1:Y:S02]  /*25c70*/  SHFL.IDX P6, R14, R13, R12, R11 ;  /* 0x0000000c0d0e7389 */ /* 0x00006400000c000b */
[----:B01----:R-:W-:Y:S01]  /*25c80*/  ENDCOLLECTIVE ;  /* 0x000000000000791b */ /* 0x003fe20003800000 */
.L_x_1780:
[----:B------:R-:W-:Y:S05]  /*25c90*/  BRA `(.L_x_1781) ;  /* 0xffffff58003c7947 */ /* 0x000fea000383ffff */
.L_x_1588:
        /* <DEDUP_REMOVED lines=8> */
.L_x_1783:
[----:B------:R-:W-:Y:S05]  /*25d20*/  BSYNC B1 ;  /* 0x0000000000017941 */ /* 0x000fea0003800000 */
.L_x_1782:
        /* <DEDUP_REMOVED lines=8> */
.L_x_1784:
[----:B------:R-:W-:Y:S05]  /*25db0*/  BRA `(.L_x_1785) ;  /* 0xffffff5c005c7947 */ /* 0x000fea000383ffff */
.L_x_1592:
[----:B------:R-:W-:Y:S02]  /*25dc0*/  IMAD.MOV.U32 R13, RZ, RZ, R4 ;  /* 0x000000ffff0d7224 */ /* 0x000fe400078e0004 */
[----:B------:R-:W-:Y:S02]  /*25dd0*/  IMAD.MOV.U32 R12, RZ, RZ, RZ ;  /* 0x000000ffff0c7224 */ /* 0x000fe400078e00ff */
[----:B------:R-:W-:Y:S02]  /*25de0*/  IMAD.MOV.U32 R11, RZ, RZ, 0x1c1f ;  /* 0x00001c1fff0b7424 */ /* 0x000fe400078e00ff */
[----:B------:R-:W-:-:S07]  /*25df0*/  IMAD.MOV.U32 R15, RZ, RZ, -0x1 ;  /* 0xffffffffff0f7424 */ /* 0x000fce00078e00ff */
[----:B-1----:R-:W-:Y:S05]  /*25e00*/  WARPSYNC.COLLECTIVE R15, `(.L_x_1786) ;  /* 0x000000000f087348 */ /* 0x002fea0003c00000 */
[----:B------:R0:W2:Y:S02]  /*25e10*/  SHFL.IDX P6, R14, R13, R12, R11 ;  /* 0x0000000c0d0e7389 */ /* 0x0000a400000c000b */
[----:B012---:R-:W-:Y:S01]  /*25e20*/  ENDCOLLECTIVE ;  /* 0x000000000000791b */ /* 0x007fe20003800000 */
.L_x_1786:
[----:B------:R-:W-:Y:S02]  /*25e30*/  IMAD.MOV.U32 R13, RZ, RZ, R0 ;  /* 0x000000ffff0d7224 */ /* 0x000fe400078e0000 */
[----:B------:R-:W-:-:S07]  /*25e40*/  IMAD.MOV.U32 R3, RZ, RZ, R14 ;  /* 0x000000ffff037224 */ /* 0x000fce00078e000e */
[----:B------:R-:W-:Y:S05]  /*25e50*/  WARPSYNC.COLLECTIVE R15, `(.L_x_1787) ;  /* 0x000000000f087348 */ /* 0x000fea0003c00000 */
[----:B------:R0:W1:Y:S02]  /*25e60*/  SHFL.IDX P6, R14, R13, R12, R11 ;  /* 0x0000000c0d0e7389 */ /* 0x00006400000c000b */
[----:B01----:R-:W-:Y:S01]  /*25e70*/  ENDCOLLECTIVE ;  /* 0x000000000000791b */ /* 0x003fe20003800000 */
.L_x_1787:
[----:B------:R-:W-:Y:S05]  /*25e80*/  BRA `(.L_x_1788) ;  /* 0xffffff6800b47947 */ /* 0x000fea000383ffff */
.L_x_1595:
        /* <DEDUP_REMOVED lines=8> */
.L_x_1790:
[----:B------:R-:W-:Y:S05]  /*25f10*/  BSYNC B1 ;  /* 0x0000000000017941 */ /* 0x000fea0003800000 */
.L_x_1789:
        /* <DEDUP_REMOVED lines=8> */
.L_x_1791:
[----:B------:R-:W-:Y:S05]  /*25fa0*/  BRA `(.L_x_1792) ;  /* 0xffffff6800c87947 */ /* 0x000fea000383ffff */
.L_x_1622:
[----:B------:R-:W0:Y:S01]  /*25fb0*/  S2R R7, SR_TID.X ;  /* 0x0000000000077919 */ /* 0x000e220000002100 */
[----:B------:R-:W-:Y:S01]  /*25fc0*/  BSSY B1, `(.L_x_1793) ;  /* 0x000000a000017945 */ /* 0x000fe20003800000 */
[----:B-1----:R-:W-:Y:S02]  /*25fd0*/  IMAD.MOV.U32 R12, RZ, RZ, RZ ;  /* 0x000000ffff0c7224 */ /* 0x002fe400078e00ff */
[----:B------:R-:W-:Y:S02]  /*25fe0*/  IMAD.MOV.U32 R11, RZ, RZ, 0x1f ;  /* 0x0000001fff0b7424 */ /* 0x000fe400078e00ff */
[----:B------:R-:W-:Y:S01]  /*25ff0*/  IMAD.MOV.U32 R15, RZ, RZ, -0x1 ;  /* 0xffffffffff0f7424 */ /* 0x000fe200078e00ff */
[----:B0-----:R-:W-:-:S04]  /*26000*/  SHF.R.U32.HI R7, RZ, 0x5, R7 ;  /* 0x00000005ff077819 */ /* 0x001fc80000011607 */
[----:B------:R-:W-:-:S05]  /*26010*/  LOP3.LUT R7, R7, 0x3, RZ, 0xc0, !PT ;  /* 0x0000000307077812 */ /* 0x000fca00078ec0ff */
[----:B------:R-:W-:-:S07]  /*26020*/  IMAD.MOV.U32 R13, RZ, RZ, R7 ;  /* 0x000000ffff0d7224 */ /* 0x000fce00078e0007 */
[----:B------:R-:W-:Y:S05]  /*26030*/  WARPSYNC.COLLECTIVE R15, `(.L_x_1794) ;  /* 0x000000000f087348 */ /* 0x000fea0003c00000 */
[----:B------:R0:W1:Y:S02]  /*26040*/  SHFL.IDX P6, R14, R13, R12, R11 ;  /* 0x0000000c0d0e7389 */ /* 0x00006400000c000b */
[----:B01----:R-:W-:Y:S01]  /*26050*/  ENDCOLLECTIVE ;  /* 0x000000000000791b */ /* 0x003fe20003800000 */
.L_x_1794:
[----:B------:R-:W-:Y:S05]  /*26060*/  BSYNC B1 ;  /* 0x0000000000017941 */ /* 0x000fea0003800000 */
.L_x_1793:
[----:B------:R-:W-:Y:S05]  /*26070*/  BRA `(.L_x_1795) ;  /* 0xffffff8800ac7947 */ /* 0x000fea000383ffff */
.L_x_1624:
[----:B------:R-:W-:Y:S01]  /*26080*/  BSSY B1, `(.L_x_1796) ;  /* 0x0000006000017945 */ /* 0x000fe20003800000 */
[----:B------:R-:W-:-:S07]  /*26090*/  IMAD.MOV.U32 R15, RZ, RZ, -0x1 ;  /* 0xffffffffff0f7424 */ /* 0x000fce00078e00ff */
[----:B01----:R-:W-:Y:S05]  /*260a0*/  WARPSYNC.COLLECTIVE R15, `(.L_x_1797) ;  /* 0x000000000f0c7348 */ /* 0x003fea0003c00000 */
[----:B------:R-:W-:Y:S02]  /*260b0*/  ELECT P6, UR62, PT ;  /* 0x00000000003e782f */ /* 0x000fe400038c0000 */
[----:B------:R-:W-:Y:S01]  /*260c0*/  MOV R14, UR62 ;  /* 0x0000003e000e7c02 */ /* 0x000fe20008000f00 */
[----:B01----:R-:W-:Y:S10]  /*260d0*/  ENDCOLLECTIVE ;  /* 0x000000000000791b */ /* 0x003ff40003800000 */
.L_x_1797:
[----:B------:R-:W-:Y:S05]  /*260e0*/  BSYNC B1 ;  /* 0x0000000000017941 */ /* 0x000fea0003800000 */
.L_x_1796:
[----:B------:R-:W-:Y:S05]  /*260f0*/  BRA `(.L_x_1623) ;  /* 0xffffff8800a47947 */ /* 0x000fea000383ffff */
.L_x_1626:
[----:B0-----:R0:W2:Y:S02]  /*26100*/  SYNCS.PHASECHK.TRANS64.TRYWAIT P0, [R18+URZ+0x2d820], R6 ;  /* 0x02d82006120075a7 */ /* 0x0010a4000800017f */
[----:B--2---:R-:W-:Y:S05]  /*26110*/  @!P0 NANOSLEEP.SYNCS 0x989680 ;  /* 0x009896800000895d */ /* 0x004fea0003900000 */
[----:B------:R-:W2:Y:S02]  /*26120*/  @!P0 SYNCS.PHASECHK.TRANS64 P0, [R18+URZ+0x2d820], R6 ;  /* 0x02d82006120085a7 */ /* 0x000ea4000800007f */
[----:B--2---:R-:W-:Y:S05]  /*26130*/  @!P0 BRA `(.L_x_1626) ;  /* 0xfffffffc00f08947 */ /* 0x004fea000383ffff */
[----:B------:R-:W-:Y:S05]  /*26140*/  BRA `(.L_x_1798) ;  /* 0xffffff8800b47947 */ /* 0x000fea000383ffff */
.L_x_1630:
[----:B--2---:R2:W3:Y:S02]  /*26150*/  SYNCS.PHASECHK.TRANS64.TRYWAIT P0, [R10+URZ+0x2d8a0], R9 ;  /* 0x02d8a0090a0075a7 */ /* 0x0044e4000800017f */
[----:B---3--:R-:W-:Y:S05]  /*26160*/  @!P0 NANOSLEEP.SYNCS 0x989680 ;  /* 0x009896800000895d */ /* 0x008fea0003900000 */
[----:B------:R-:W3:Y:S02]  /*26170*/  @!P0 SYNCS.PHASECHK.TRANS64 P0, [R10+URZ+0x2d8a0], R9 ;  /* 0x02d8a0090a0085a7 */ /* 0x000ee4000800007f */
[----:B---3--:R-:W-:Y:S05]  /*26180*/  @!P0 BRA `(.L_x_1630) ;  /* 0xfffffffc00f08947 */ /* 0x008fea000383ffff */
[----:B------:R-:W-:Y:S05]  /*26190*/  BRA `(.L_x_1799) ;  /* 0xffffff8800d07947 */ /* 0x000fea000383ffff */
.L_x_1637:
[----:B0-----:R0:W3:Y:S02]  /*261a0*/  SYNCS.PHASECHK.TRANS64.TRYWAIT P0, [R10+URZ+0x2d8c0], R9 ;  /* 0x02d8c0090a0075a7 */ /* 0x0010e4000800017f */
[----:B---3--:R-:W-:Y:S05]  /*261b0*/  @!P0 NANOSLEEP.SYNCS 0x989680 ;  /* 0x009896800000895d */ /* 0x008fea0003900000 */
[----:B------:R-:W3:Y:S02]  /*261c0*/  @!P0 SYNCS.PHASECHK.TRANS64 P0, [R10+URZ+0x2d8c0], R9 ;  /* 0x02d8c0090a0085a7 */ /* 0x000ee4000800007f */
[----:B---3--:R-:W-:Y:S05]  /*261d0*/  @!P0 BRA `(.L_x_1637) ;  /* 0xfffffffc00f08947 */ /* 0x008fea000383ffff */
[----:B------:R-:W-:Y:S05]  /*261e0*/  BRA `(.L_x_1800) ;  /* 0xffffff8c00cc7947 */ /* 0x000fea000383ffff */
.L_x_1646:
[----:B0-----:R0:W2:Y:S02]  /*261f0*/  SYNCS.PHASECHK.TRANS64.TRYWAIT P1, [R9+URZ+0x2d8a0], R8 ;  /* 0x02d8a008090075a7 */ /* 0x0010a4000802017f */
[----:B--2---:R-:W-:Y:S05]  /*26200*/  @!P1 NANOSLEEP.SYNCS 0x989680 ;  /* 0x009896800000995d */ /* 0x004fea0003900000 */
[----:B------:R-:W2:Y:S02]  /*26210*/  @!P1 SYNCS.PHASECHK.TRANS64 P1, [R9+URZ+0x2d8a0], R8 ;  /* 0x02d8a008090095a7 */ /* 0x000ea4000802007f */
[----:B--2---:R-:W-:Y:S05]  /*26220*/  @!P1 BRA `(.L_x_1646) ;  /* 0xfffffffc00f09947 */ /* 0x004fea000383ffff */
[----:B------:R-:W-:Y:S05]  /*26230*/  BRA `(.L_x_1801) ;  /* 0xffffff94000c7947 */ /* 0x000fea000383ffff */
.L_x_1653:
[----:B--2---:R2:W3:Y:S02]  /*26240*/  SYNCS.PHASECHK.TRANS64.TRYWAIT P1, [R9+URZ+0x2d8c0], R8 ;  /* 0x02d8c008090075a7 */ /* 0x0044e4000802017f */
[----:B---3--:R-:W-:Y:S05]  /*26250*/  @!P1 NANOSLEEP.SYNCS 0x989680 ;  /* 0x009896800000995d */ /* 0x008fea0003900000 */
[----:B------:R-:W3:Y:S02]  /*26260*/  @!P1 SYNCS.PHASECHK.TRANS64 P1, [R9+URZ+0x2d8c0], R8 ;  /* 0x02d8c008090095a7 */ /* 0x000ee4000802007f */
[----:B---3--:R-:W-:Y:S05]  /*26270*/  @!P1 BRA `(.L_x_1653) ;  /* 0xfffffffc00f09947 */ /* 0x008fea000383ffff */
[----:B------:R-:W-:Y:S05]  /*26280*/  BRA `(.L_x_1802) ;  /* 0xffffff9800047947 */ /* 0x000fea000383ffff */
.L_x_1678:
        /* <DEDUP_REMOVED lines=11> */
.L_x_1804:
[----:B------:R-:W-:Y:S05]  /*26340*/  BSYNC B0 ;  /* 0x0000000000007941 */ /* 0x000fea0003800000 */
.L_x_1803:
[----:B------:R-:W-:Y:S05]  /*26350*/  BRA `(.L_x_1805) ;  /* 0xffffffa800cc7947 */ /* 0x000fea000383ffff */
.L_x_1681:
[----:B0-----:R0:W1:Y:S02]  /*26360*/  SYNCS.PHASECHK.TRANS64.TRYWAIT P0, [R2+URZ+0x2d840], R3 ;  /* 0x02d84003020075a7 */ /* 0x001064000800017f */
[----:B-1----:R-:W-:Y:S05]  /*26370*/  @!P0 NANOSLEEP.SYNCS 0x989680 ;  /* 0x009896800000895d */ /* 0x002fea0003900000 */
[----:B------:R-:W1:Y:S02]  /*26380*/  @!P0 SYNCS.PHASECHK.TRANS64 P0, [R2+URZ+0x2d840], R3 ;  /* 0x02d84003020085a7 */ /* 0x000e64000800007f */
[----:B-1----:R-:W-:Y:S05]  /*26390*/  @!P0 BRA `(.L_x_1681) ;  /* 0xfffffffc00f08947 */ /* 0x002fea000383ffff */
[----:B------:R-:W-:Y:S05]  /*263a0*/  BRA `(.L_x_1806) ;  /* 0xffffffac00207947 */ /* 0x000fea000383ffff */
.L_x_1682:
        /* <DEDUP_REMOVED lines=8> */
.L_x_1808:
[----:B------:R-:W-:Y:S05]  /*26430*/  BSYNC B0 ;  /* 0x0000000000007941 */ /* 0x000fea0003800000 */
.L_x_1807:
        /* <DEDUP_REMOVED lines=9> */
.L_x_1809:
[----:B------:R-:W-:Y:S02]  /*264d0*/  IMAD.MOV.U32 R13, RZ, RZ, R7 ;  /* 0x000000ffff0d7224 */ /* 0x000fe400078e0007 */
[----:B------:R-:W-:Y:S02]  /*264e0*/  IMAD.MOV.U32 R12, RZ, RZ, 0x1 ;  /* 0x00000001ff0c7424 */ /* 0x000fe400078e00ff */
[----:B------:R-:W-:-:S07]  /*264f0*/  IMAD.MOV.U32 R5, RZ, RZ, R14 ;  /* 0x000000ffff057224 */ /* 0x000fce00078e000e */
[----:B------:R-:W-:Y:S05]  /*26500*/  WARPSYNC.COLLECTIVE R15, `(.L_x_1810) ;  /* 0x000000000f087348 */ /* 0x000fea0003c00000 */
[----:B------:R0:W1:Y:S02]  /*26510*/  SHFL.IDX P6, R14, R13, R12, R11 ;  /* 0x0000000c0d0e7389 */ /* 0x00006400000c000b */
[----:B01----:R-:W-:Y:S01]  /*26520*/  ENDCOLLECTIVE ;  /* 0x000000000000791b */ /* 0x003fe20003800000 */
.L_x_1810:
        /* <DEDUP_REMOVED lines=17> */
.L_x_1811:
[----:B------:R-:W-:Y:S02]  /*26640*/  @P1 IMAD R6, R8, 0x2, R18 ;  /* 0x0000000208061824 */ /* 0x000fe400078e0212 */
[----:B------:R-:W-:Y:S02]  /*26650*/  IMAD.MOV.U32 R13, RZ, RZ, R7 ;  /* 0x000000ffff0d7224 */ /* 0x000fe400078e0007 */
[----:B------:R-:W-:Y:S02]  /*26660*/  IMAD.MOV.U32 R12, RZ, RZ, 0x2 ;  /* 0x00000002ff0c7424 */ /* 0x000fe400078e00ff */
[----:B------:R-:W-:-:S07]  /*26670*/  IMAD.MOV.U32 R5, RZ, RZ, R14 ;  /* 0x000000ffff057224 */ /* 0x000fce00078e000e */
[----:B------:R-:W-:Y:S05]  /*26680*/  WARPSYNC.COLLECTIVE R15, `(.L_x_1812) ;  /* 0x000000000f087348 */ /* 0x000fea0003c00000 */
[----:B------:R0:W1:Y:S02]  /*26690*/  SHFL.IDX P6, R14, R13, R12, R11 ;  /* 0x0000000c0d0e7389 */ /* 0x00006400000c000b */
[----:B01----:R-:W-:Y:S01]  /*266a0*/  ENDCOLLECTIVE ;  /* 0x000000000000791b */ /* 0x003fe20003800000 */
.L_x_1812:
        /* <DEDUP_REMOVED lines=17> */
.L_x_1813:
[----:B------:R-:W-:Y:S02]  /*267c0*/  @P1 IMAD R6, R8, 0x2, R18 ;  /* 0x0000000208061824 */ /* 0x000fe400078e0212 */
[----:B------:R-:W-:Y:S02]  /*267d0*/  IMAD.MOV.U32 R13, RZ, RZ, R7 ;  /* 0x000000ffff0d7224 */ /* 0x000fe400078e0007 */
[----:B------:R-:W-:Y:S02]  /*267e0*/  IMAD.MOV.U32 R12, RZ, RZ, 0x3 ;  /* 0x00000003ff0c7424 */ /* 0x000fe400078e00ff */
[----:B------:R-:W-:-:S07]  /*267f0*/  IMAD.MOV.U32 R5, RZ, RZ, R14 ;  /* 0x000000ffff057224 */ /* 0x000fce00078e000e */
[----:B------:R-:W-:Y:S05]  /*26800*/  WARPSYNC.COLLECTIVE R15, `(.L_x_1814) ;  /* 0x000000000f087348 */ /* 0x000fea0003c00000 */
[----:B------:R0:W1:Y:S02]  /*26810*/  SHFL.IDX P6, R14, R13, R12, R11 ;  /* 0x0000000c0d0e7389 */ /* 0x00006400000c000b */
[----:B01----:R-:W-:Y:S01]  /*26820*/  ENDCOLLECTIVE ;  /* 0x000000000000791b */ /* 0x003fe20003800000 */
.L_x_1814:
        /* <DEDUP_REMOVED lines=10> */
.L_x_1815:
        /* <DEDUP_REMOVED lines=8> */
.L_x_1687:
[----:B------:R-:W-:Y:S02]  /*26950*/  IMAD.MOV.U32 R13, RZ, RZ, R4 ;  /* 0x000000ffff0d7224 */ /* 0x000fe400078e0004 */
[----:B------:R-:W-:Y:S02]  /*26960*/  IMAD.MOV.U32 R12, RZ, RZ, RZ ;  /* 0x000000ffff0c7224 */ /* 0x000fe400078e00ff */
[----:B------:R-:W-:Y:S02]  /*26970*/  IMAD.MOV.U32 R11, RZ, RZ, 0x1c1f ;  /* 0x00001c1fff0b7424 */ /* 0x000fe400078e00ff */
[----:B------:R-:W-:Y:S02]  /*26980*/  IMAD.MOV.U32 R15, RZ, RZ, -0x1 ;  /* 0xffffffffff0f7424 */ /* 0x000fe400078e00ff */
[----:B-----5:R-:W-:Y:S02]  /*26990*/  IMAD R0, R21, R9, RZ ;  /* 0x0000000915007224 */ /* 0x020fe400078e02ff */
[----:B------:R-:W-:-:S07]  /*269a0*/  IMAD.IADD R25, R20, 0x1, R25 ;  /* 0x0000000114197824 */ /* 0x000fce00078e0219 */
[----:B------:R-:W-:Y:S05]  /*269b0*/  WARPSYNC.COLLECTIVE R15, `(.L_x_1817) ;  /* 0x000000000f087348 */ /* 0x000fea0003c00000 */
[----:B------:R0:W1:Y:S02]  /*269c0*/  SHFL.IDX P6, R14, R13, R12, R11 ;  /* 0x0000000c0d0e7389 */ /* 0x00006400000c000b */
[----:B01----:R-:W-:Y:S01]  /*269d0*/  ENDCOLLECTIVE ;  /* 0x000000000000791b */ /* 0x003fe20003800000 */
.L_x_1817:
[C---:B------:R-:W-:Y:S01]  /*269e0*/  VIADD R9, R25.reuse, 0x20 ;  /* 0x0000002019097836 */ /* 0x040fe20000000000 */
[----:B------:R-:W-:Y:S01]  /*269f0*/  ISETP.GE.AND P3, PT, R25, R0, PT ;  /* 0x000000001900720c */ /* 0x000fe20003f66270 */
[----:B------:R-:W-:Y:S02]  /*26a00*/  IMAD.MOV.U32 R13, RZ, RZ, R5 ;  /* 0x000000ffff0d7224 */ /* 0x000fe400078e0005 */
[----:B------:R-:W-:-:S10]  /*26a10*/  IMAD.MOV.U32 R2, RZ, RZ, R14 ;  /* 0x000000ffff027224 */ /* 0x000fd400078e000e */
[----:B------:R-:W-:Y:S05]  /*26a20*/  WARPSYNC.COLLECTIVE R15, `(.L_x_1818) ;  /* 0x000000000f087348 */ /* 0x000fea0003c00000 */
[----:B------:R0:W1:Y:S02]  /*26a30*/  SHFL.IDX P6, R14, R13, R12, R11 ;  /* 0x0000000c0d0e7389 */ /* 0x00006400000c000b */
[----:B01----:R-:W-:Y:S01]  /*26a40*/  ENDCOLLECTIVE ;  /* 0x000000000000791b */ /* 0x003fe20003800000 */
.L_x_1818:
[----:B------:R-:W-:Y:S02]  /*26a50*/  IMAD.MOV.U32 R13, RZ, RZ, R4 ;  /* 0x000000ffff0d7224 */ /* 0x000fe400078e0004 */
[----:B------:R-:W-:Y:S02]  /*26a60*/  IMAD.MOV.U32 R12, RZ, RZ, 0x1 ;  /* 0x00000001ff0c7424 */ /* 0x000fe400078e00ff */
[----:B------:R-:W-:-:S07]  /*26a70*/  IMAD.MOV.U32 R3, RZ, RZ, R14 ;  /* 0x000000ffff037224 */ /* 0x000fce00078e000e */
[----:B------:R-:W-:Y:S05]  /*26a80*/  WARPSYNC.COLLECTIVE R15, `(.L_x_1819) ;  /* 0x000000000f087348 */ /* 0x000fea0003c00000 */
[----:B------:R0:W1:Y:S02]  /*26a90*/  SHFL.IDX P6, R14, R13, R12, R11 ;  /* 0x0000000c0d0e7389 */ /* 0x00006400000c000b */
[----:B01----:R-:W-:Y:S01]  /*26aa0*/  ENDCOLLECTIVE ;  /* 0x000000000000791b */ /* 0x003fe20003800000 */
.L_x_1819:
        /* <DEDUP_REMOVED lines=17> */
.L_x_1820:
[----:B------:R-:W-:Y:S02]  /*26bc0*/  IMAD.MOV.U32 R13, RZ, RZ, R4 ;  /* 0x000000ffff0d7224 */ /* 0x000fe400078e0004 */
[----:B------:R-:W-:Y:S02]  /*26bd0*/  IMAD.MOV.U32 R12, RZ, RZ, 0x2 ;  /* 0x00000002ff0c7424 */ /* 0x000fe400078e00ff */
[----:B------:R-:W-:-:S07]  /*26be0*/  IMAD.MOV.U32 R3, RZ, RZ, R14 ;  /* 0x000000ffff037224 */ /* 0x000fce00078e000e */
[----:B------:R-:W-:Y:S05]  /*26bf0*/  WARPSYNC.COLLECTIVE R15, `(.L_x_1821) ;  /* 0x000000000f087348 */ /* 0x000fea0003c00000 */
[----:B------:R0:W1:Y:S02]  /*26c00*/  SHFL.IDX P6, R14, R13, R12, R11 ;  /* 0x0000000c0d0e7389 */ /* 0x00006400000c000b */
[----:B01----:R-:W-:Y:S01]  /*26c10*/  ENDCOLLECTIVE ;  /* 0x000000000000791b */ /* 0x003fe20003800000 */
.L_x_1821:
        /* <DEDUP_REMOVED lines=18> */
.L_x_1822:
[----:B------:R-:W-:Y:S02]  /*26d40*/  IMAD.MOV.U32 R13, RZ, RZ, R4 ;  /* 0x000000ffff0d7224 */ /* 0x000fe400078e0004 */
[----:B------:R-:W-:Y:S02]  /*26d50*/  IMAD.MOV.U32 R12, RZ, RZ, 0x3 ;  /* 0x00000003ff0c7424 */ /* 0x000fe400078e00ff */
[----:B------:R-:W-:-:S07]  /*26d60*/  IMAD.MOV.U32 R3, RZ, RZ, R14 ;  /* 0x000000ffff037224 */ /* 0x000fce00078e000e */
[----:B------:R-:W-:Y:S05]  /*26d70*/  WARPSYNC.COLLECTIVE R15, `(.L_x_1823) ;  /* 0x000000000f087348 */ /* 0x000fea0003c00000 */
[----:B------:R0:W1:Y:S02]  /*26d80*/  SHFL.IDX P6, R14, R13, R12, R11 ;  /* 0x0000000c0d0e7389 */ /* 0x00006400000c000b */
[----:B01----:R-:W-:Y:S01]  /*26d90*/  ENDCOLLECTIVE ;  /* 0x000000000000791b */ /* 0x003fe20003800000 */
.L_x_1823:
        /* <DEDUP_REMOVED lines=10> */
.L_x_1824:
        /* <DEDUP_REMOVED lines=13> */
.L_x_1825:
        /* <DEDUP_REMOVED lines=16> */
.L_x_1826:
[----:B------:R-:W-:Y:S02]  /*27010*/  IMAD.MOV.U32 R13, RZ, RZ, R6 ;  /* 0x000000ffff0d7224 */ /* 0x000fe400078e0006 */
[----:B------:R-:W-:Y:S02]  /*27020*/  IMAD.MOV.U32 R12, RZ, RZ, 0x1 ;  /* 0x00000001ff0c7424 */ /* 0x000fe400078e00ff */
[----:B------:R-:W-:-:S07]  /*27030*/  IMAD.MOV.U32 R3, RZ, RZ, R14 ;  /* 0x000000ffff037224 */ /* 0x000fce00078e000e */
[----:B------:R-:W-:Y:S05]  /*27040*/  WARPSYNC.COLLECTIVE R15, `(.L_x_1827) ;  /* 0x000000000f087348 */ /* 0x000fea0003c00000 */
[----:B------:R0:W1:Y:S02]  /*27050*/  SHFL.IDX P6, R14, R13, R12, R11 ;  /* 0x0000000c0d0e7389 */ /* 0x00006400000c000b */
[----:B01----:R-:W-:Y:S01]  /*27060*/  ENDCOLLECTIVE ;  /* 0x000000000000791b */ /* 0x003fe20003800000 */
.L_x_1827:
        /* <DEDUP_REMOVED lines=10> */
.L_x_1828:
        /* <DEDUP_REMOVED lines=8> */
.L_x_1690:
[----:B-1----:R1:W2:Y:S02]  /*27190*/  SYNCS.PHASECHK.TRANS64.TRYWAIT P0, [R18+URZ+0x2d820], R0 ;  /* 0x02d82000120075a7 */ /* 0x0022a4000800017f */
[----:B--2---:R-:W-:Y:S05]  /*271a0*/  @!P0 NANOSLEEP.SYNCS 0x989680 ;  /* 0x009896800000895d */ /* 0x004fea0003900000 */
[----:B------:R-:W2:Y:S02]  /*271b0*/  @!P0 SYNCS.PHASECHK.TRANS64 P0, [R18+URZ+0x2d820], R0 ;  /* 0x02d82000120085a7 */ /* 0x000ea4000800007f */
[----:B--2---:R-:W-:Y:S05]  /*271c0*/  @!P0 BRA `(.L_x_1690) ;  /* 0xfffffffc00f08947 */ /* 0x004fea000383ffff */
[----:B------:R-:W-:Y:S05]  /*271d0*/  BRA `(.L_x_1830) ;  /* 0xffffffb000607947 */ /* 0x000fea000383ffff */
.L_x_1695:
[----:B0-----:R0:W1:Y:S02]  /*271e0*/  SYNCS.PHASECHK.TRANS64.TRYWAIT P0, [R5+URZ+0x2d840], R0 ;  /* 0x02d84000050075a7 */ /* 0x001064000800017f */
[----:B-1----:R-:W-:Y:S05]  /*271f0*/  @!P0 NANOSLEEP.SYNCS 0x989680 ;  /* 0x009896800000895d */ /* 0x002fea0003900000 */
[----:B------:R-:W1:Y:S02]  /*27200*/  @!P0 SYNCS.PHASECHK.TRANS64 P0, [R5+URZ+0x2d840], R0 ;  /* 0x02d84000050085a7 */ /* 0x000e64000800007f */
[----:B-1----:R-:W-:Y:S05]  /*27210*/  @!P0 BRA `(.L_x_1695) ;  /* 0xfffffffc00f08947 */ /* 0x002fea000383ffff */
[----:B------:R-:W-:Y:S05]  /*27220*/  BRA `(.L_x_1831) ;  /* 0xffffffb400547947 */ /* 0x000fea000383ffff */
.L_x_1696:
        /* <DEDUP_REMOVED lines=8> */
.L_x_1833:
[----:B------:R-:W-:Y:S05]  /*272b0*/  BSYNC B1 ;  /* 0x0000000000017941 */ /* 0x000fea0003800000 */
.L_x_1832:
        /* <DEDUP_REMOVED lines=13> */
.L_x_1834:
        /* <DEDUP_REMOVED lines=8> */
.L_x_1835:
        /* <DEDUP_REMOVED lines=14> */
.L_x_1836:
[----:B------:R-:W-:Y:S02]  /*274f0*/  IMAD.MOV.U32 R13, RZ, RZ, R7 ;  /* 0x000000ffff0d7224 */ /* 0x000fe400078e0007 */
[----:B------:R-:W-:Y:S02]  /*27500*/  IMAD.MOV.U32 R12, RZ, RZ, 0x2 ;  /* 0x00000002ff0c7424 */ /* 0x000fe400078e00ff */
[----:B------:R-:W-:-:S07]  /*27510*/  IMAD.MOV.U32 R2, RZ, RZ, R14 ;  /* 0x000000ffff027224 */ /* 0x000fce00078e000e */
[----:B------:R-:W-:Y:S05]  /*27520*/  WARPSYNC.COLLECTIVE R15, `(.L_x_1837) ;  /* 0x000000000f087348 */ /* 0x000fea0003c00000 */
[----:B------:R0:W1:Y:S02]  /*27530*/  SHFL.IDX P6, R14, R13, R12, R11 ;  /* 0x0000000c0d0e7389 */ /* 0x00006400000c000b */
[----:B01----:R-:W-:Y:S01]  /*27540*/  ENDCOLLECTIVE ;  /* 0x000000000000791b */ /* 0x003fe20003800000 */
.L_x_1837:
        /* <DEDUP_REMOVED lines=13> */
.L_x_1838:
[----:B------:R-:W-:Y:S02]  /*27620*/  IMAD.MOV.U32 R13, RZ, RZ, R7 ;  /* 0x000000ffff0d7224 */ /* 0x000fe400078e0007 */
[----:B------:R-:W-:Y:S02]  /*27630*/  IMAD.MOV.U32 R12, RZ, RZ, 0x3 ;  /* 0x00000003ff0c7424 */ /* 0x000fe400078e00ff */
[----:B------:R-:W-:-:S07]  /*27640*/  IMAD.MOV.U32 R2, RZ, RZ, R14 ;  /* 0x000000ffff027224 */ /* 0x000fce00078e000e */
[----:B------:R-:W-:Y:S05]  /*27650*/  WARPSYNC.COLLECTIVE R15, `(.L_x_1839) ;  /* 0x000000000f087348 */ /* 0x000fea0003c00000 */
[----:B------:R0:W1:Y:S02]  /*27660*/  SHFL.IDX P6, R14, R13, R12, R11 ;  /* 0x0000000c0d0e7389 */ /* 0x00006400000c000b */
[----:B01----:R-:W-:Y:S01]  /*27670*/  ENDCOLLECTIVE ;  /* 0x000000000000791b */ /* 0x003fe20003800000 */
.L_x_1839:
        /* <DEDUP_REMOVED lines=14> */
.L_x_1840:
[----:B------:R-:W-:Y:S01]  /*27760*/  IMAD.MOV.U32 R2, RZ, RZ, R14 ;  /* 0x000000ffff027224 */ /* 0x000fe200078e000e */
[----:B------:R-:W-:Y:S06]  /*27770*/  BRA `(.L_x_1841) ;  /* 0xffffffb000d47947 */ /* 0x000fec000383ffff */
.L_x_1701:
[----:B-1----:R1:W2:Y:S02]  /*27780*/  SYNCS.PHASECHK.TRANS64.TRYWAIT P0, [R5+URZ+0x2d860], R2 ;  /* 0x02d86002050075a7 */ /* 0x0022a4000800017f */
[----:B--2---:R-:W-:Y:S05]  /*27790*/  @!P0 NANOSLEEP.SYNCS 0x989680 ;  /* 0x009896800000895d */ /* 0x004fea0003900000 */
[----:B------:R-:W2:Y:S02]  /*277a0*/  @!P0 SYNCS.PHASECHK.TRANS64 P0, [R5+URZ+0x2d860], R2 ;  /* 0x02d86002050085a7 */ /* 0x000ea4000800007f */
[----:B--2---:R-:W-:Y:S05]  /*277b0*/  @!P0 BRA `(.L_x_1701) ;  /* 0xfffffffc00f08947 */ /* 0x004fea000383ffff */
[----:B------:R-:W-:Y:S05]  /*277c0*/  BRA `(.L_x_1842) ;  /* 0xffffffb400387947 */ /* 0x000fea000383ffff */
.L_x_1702:
        /* <DEDUP_REMOVED lines=8> */
.L_x_1844:
[----:B------:R-:W-:Y:S05]  /*27850*/  BSYNC B1 ;  /* 0x0000000000017941 */ /* 0x000fea0003800000 */
.L_x_1843:
        /* <DEDUP_REMOVED lines=9> */
.L_x_1845:
[----:B------:R-:W-:Y:S02]  /*278f0*/  IMAD.MOV.U32 R13, RZ, RZ, R22 ;  /* 0x000000ffff0d7224 */ /* 0x000fe400078e0016 */
[----:B------:R-:W-:Y:S02]  /*27900*/  IMAD.MOV.U32 R12, RZ, RZ, 0x1 ;  /* 0x00000001ff0c7424 */ /* 0x000fe400078e00ff */
[----:B------:R-:W-:-:S07]  /*27910*/  IMAD.MOV.U32 R2, RZ, RZ, R14 ;  /* 0x000000ffff027224 */ /* 0x000fce00078e000e */
[----:B------:R-:W-:Y:S05]  /*27920*/  WARPSYNC.COLLECTIVE R15, `(.L_x_1846) ;  /* 0x000000000f087348 */ /* 0x000fea0003c00000 */
[----:B------:R0:W1:Y:S02]  /*27930*/  SHFL.IDX P6, R14, R13, R12, R11 ;  /* 0x0000000c0d0e7389 */ /* 0x00006400000c000b */
[----:B01----:R-:W-:Y:S01]  /*27940*/  ENDCOLLECTIVE ;  /* 0x000000000000791b */ /* 0x003fe20003800000 */
.L_x_1846:
        /* <DEDUP_REMOVED lines=16> */
.L_x_1847:
[----:B------:R-:W-:Y:S02]  /*27a50*/  IMAD.MOV.U32 R13, RZ, RZ, R22 ;  /* 0x000000ffff0d7224 */ /* 0x000fe400078e0016 */
[----:B------:R-:W-:Y:S02]  /*27a60*/  IMAD.MOV.U32 R12, RZ, RZ, 0x2 ;  /* 0x00000002ff0c7424 */ /* 0x000fe400078e00ff */
[----:B------:R-:W-:-:S07]  /*27a70*/  IMAD.MOV.U32 R2, RZ, RZ, R14 ;  /* 0x000000ffff027224 */ /* 0x000fce00078e000e */
[----:B------:R-:W-:Y:S05]  /*27a80*/  WARPSYNC.COLLECTIVE R15, `(.L_x_1848) ;  /* 0x000000000f087348 */ /* 0x000fea0003c00000 */
[----:B------:R0:W1:Y:S02]  /*27a90*/  SHFL.IDX P6, R14, R13, R12, R11 ;  /* 0x0000000c0d0e7389 */ /* 0x00006400000c000b */
[----:B01----:R-:W-:Y:S01]  /*27aa0*/  ENDCOLLECTIVE ;  /* 0x000000000000791b */ /* 0x003fe20003800000 */
.L_x_1848:
        /* <DEDUP_REMOVED lines=16> */
.L_x_1849:
[----:B------:R-:W-:Y:S02]  /*27bb0*/  IMAD.MOV.U32 R13, RZ, RZ, R22 ;  /* 0x000000ffff0d7224 */ /* 0x000fe400078e0016 */
[----:B------:R-:W-:Y:S02]  /*27bc0*/  IMAD.MOV.U32 R12, RZ, RZ, 0x3 ;  /* 0x00000003ff0c7424 */ /* 0x000fe400078e00ff */
[----:B------:R-:W-:-:S07]  /*27bd0*/  IMAD.MOV.U32 R2, RZ, RZ, R14 ;  /* 0x000000ffff027224 */ /* 0x000fce00078e000e */
[----:B------:R-:W-:Y:S05]  /*27be0*/  WARPSYNC.COLLECTIVE R15, `(.L_x_1850) ;  /* 0x000000000f087348 */ /* 0x000fea0003c00000 */
[----:B------:R0:W1:Y:S02]  /*27bf0*/  SHFL.IDX P6, R14, R13, R12, R11 ;  /* 0x0000000c0d0e7389 */ /* 0x00006400000c000b */
[----:B01----:R-:W-:Y:S01]  /*27c00*/  ENDCOLLECTIVE ;  /* 0x000000000000791b */ /* 0x003fe20003800000 */
.L_x_1850:
        /* <DEDUP_REMOVED lines=13> */
.L_x_1851:
        /* <DEDUP_REMOVED lines=8> */
.L_x_1710:
[----:B-1----:R1:W2:Y:S02]  /*27d60*/  SYNCS.PHASECHK.TRANS64.TRYWAIT P0, [R0+URZ+0x2d860], R3 ;  /* 0x02d86003000075a7 */ /* 0x0022a4000800017f */
[----:B--2---:R-:W-:Y:S05]  /*27d70*/  @!P0 NANOSLEEP.SYNCS 0x989680 ;  /* 0x009896800000895d */ /* 0x004fea0003900000 */
[----:B------:R-:W2:Y:S02]  /*27d80*/  @!P0 SYNCS.PHASECHK.TRANS64 P0, [R0+URZ+0x2d860], R3 ;  /* 0x02d86003000085a7 */ /* 0x000ea4000800007f */
[----:B--2---:R-:W-:Y:S05]  /*27d90*/  @!P0 BRA `(.L_x_1710) ;  /* 0xfffffffc00f08947 */ /* 0x004fea000383ffff */
[----:B------:R-:W-:Y:S05]  /*27da0*/  BRA `(.L_x_1853) ;  /* 0xffffffb400b87947 */ /* 0x000fea000383ffff */
.L_x_1711:
        /* <DEDUP_REMOVED lines=8> */
.L_x_1855:
[----:B------:R-:W-:Y:S05]  /*27e30*/  BSYNC B0 ;  /* 0x0000000000007941 */ /* 0x000fea0003800000 */
.L_x_1854:
        /* <DEDUP_REMOVED lines=10> */
.L_x_1856:
        /* <DEDUP_REMOVED lines=17> */
.L_x_1857:
        /* <DEDUP_REMOVED lines=14> */
.L_x_1858:
[----:B------:R-:W-:Y:S02]  /*280d0*/  IMAD.MOV.U32 R13, RZ, RZ, R22 ;  /* 0x000000ffff0d7224 */ /* 0x000fe400078e0016 */
[----:B------:R-:W-:Y:S01]  /*280e0*/  IMAD.MOV.U32 R12, RZ, RZ, 0x2 ;  /* 0x00000002ff0c7424 */ /* 0x000fe200078e00ff */
[----:B------:R-:W-:-:S13]  /*280f0*/  IADD3 R2, P4, R14, R5, RZ ;  /* 0x000000050e027210 */ /* 0x000fda0007f9e0ff */
[----:B------:R-:W-:Y:S05]  /*28100*/  WARPSYNC.COLLECTIVE R15, `(.L_x_1859) ;  /* 0x000000000f087348 */ /* 0x000fea0003c00000 */
[----:B------:R0:W1:Y:S02]  /*28110*/  SHFL.IDX P6, R14, R13, R12, R11 ;  /* 0x0000000c0d0e7389 */ /* 0x00006400000c000b */
[----:B01----:R-:W-:Y:S01]  /*28120*/  ENDCOLLECTIVE ;  /* 0x000000000000791b */ /* 0x003fe20003800000 */
.L_x_1859:
        /* <DEDUP_REMOVED lines=15> */
.L_x_1860:
[----:B------:R-:W-:Y:S02]  /*28220*/  IMAD.MOV.U32 R13, RZ, RZ, R22 ;  /* 0x000000ffff0d7224 */ /* 0x000fe400078e0016 */
[----:B------:R-:W-:Y:S01]  /*28230*/  IMAD.MOV.U32 R12, RZ, RZ, 0x3 ;  /* 0x00000003ff0c7424 */ /* 0x000fe200078e00ff */
[----:B------:R-:W-:-:S13]  /*28240*/  IADD3 R2, P4, R14, R5, RZ ;  /* 0x000000050e027210 */ /* 0x000fda0007f9e0ff */
[----:B------:R-:W-:Y:S05]  /*28250*/  WARPSYNC.COLLECTIVE R15, `(.L_x_1861) ;  /* 0x000000000f087348 */ /* 0x000fea0003c00000 */
[----:B------:R0:W1:Y:S02]  /*28260*/  SHFL.IDX P6, R14, R13, R12, R11 ;  /* 0x0000000c0d0e7389 */ /* 0x00006400000c000b */
[----:B01----:R-:W-:Y:S01]  /*28270*/  ENDCOLLECTIVE ;  /* 0x000000000000791b */ /* 0x003fe20003800000 */
.L_x_1861:
        /* <DEDUP_REMOVED lines=14> */
.L_x_1862:
[----:B------:R-:W-:Y:S05]  /*28360*/  BRA `(.L_x_1863) ;  /* 0xffffffb400187947 */ /* 0x000fea000383ffff */
.L_x_1716:
[----:B------:R-:W-:Y:S01]  /*28370*/  BSSY B0, `(.L_x_1864) ;  /* 0x0000008000007945 */ /* 0x000fe20003800000 */
[----:B------:R-:W-:Y:S02]  /*28380*/  IMAD.MOV.U32 R13, RZ, RZ, R24 ;  /* 0x000000ffff0d7224 */ /* 0x000fe400078e0018 */
[----:B-1----:R-:W-:Y:S02]  /*28390*/  IMAD.MOV.U32 R12, RZ, RZ, RZ ;  /* 0x000000ffff0c7224 */ /* 0x002fe400078e00ff */
[----:B------:R-:W-:Y:S02]  /*283a0*/  IMAD.MOV.U32 R11, RZ, RZ, 0x1f ;  /* 0x0000001fff0b7424 */ /* 0x000fe400078e00ff */
[----:B------:R-:W-:-:S07]  /*283b0*/  IMAD.MOV.U32 R15, RZ, RZ, -0x1 ;  /* 0xffffffffff0f7424 */ /* 0x000fce00078e00ff */
[----:B0----5:R-:W-:Y:S05]  /*283c0*/  WARPSYNC.COLLECTIVE R15, `(.L_x_1865) ;  /* 0x000000000f087348 */ /* 0x021fea0003c00000 */
[----:B------:R1:W2:Y:S02]  /*283d0*/  SHFL.IDX P6, R14, R13, R12, R11 ;  /* 0x0000000c0d0e7389 */ /* 0x0002a400000c000b */
[----:B012--5:R-:W-:Y:S01]  /*283e0*/  ENDCOLLECTIVE ;  /* 0x000000000000791b */ /* 0x027fe20003800000 */
.L_x_1865:
[----:B------:R-:W-:Y:S05]  /*283f0*/  BSYNC B0 ;  /* 0x0000000000007941 */ /* 0x000fea0003800000 */
.L_x_1864:
        /* <DEDUP_REMOVED lines=9> */
.L_x_1866:
        /* <DEDUP_REMOVED lines=23> */
.L_x_1867:
[----:B------:R-:W-:Y:S01]  /*28600*/  IMAD.MOV.U32 R12, RZ, RZ, 0x2 ;  /* 0x00000002ff0c7424 */ /* 0x000fe200078e00ff */
[----:B------:R-:W-:-:S05]  /*28610*/  SEL R4, R14, RZ, P1 ;  /* 0x000000ff0e047207 */ /* 0x000fca0000800000 */
[----:B------:R-:W-:-:S04]  /*28620*/  IMAD.IADD R4, R13, 0x1, R4 ;  /* 0x000000010d047824 */ /* 0x000fc800078e0204 */
[----:B------:R-:W-:-:S07]  /*28630*/  IMAD.MOV.U32 R13, RZ, RZ, R4 ;  /* 0x000000ffff0d7224 */ /* 0x000fce00078e0004 */
[----:B------:R-:W-:Y:S05]  /*28640*/  WARPSYNC.COLLECTIVE R15, `(.L_x_1868) ;  /* 0x000000000f087348 */ /* 0x000fea0003c00000 */
[----:B------:R0:W1:Y:S02]  /*28650*/  SHFL.UP P6, R14, R13, R12, R11 ;  /* 0x0400000c0d0e7389 */ /* 0x00006400000c000b */
[----:B01----:R-:W-:Y:S01]  /*28660*/  ENDCOLLECTIVE ;  /* 0x000000000000791b */ /* 0x003fe20003800000 */
.L_x_1868:
[----:B------:R-:W-:Y:S01]  /*28670*/  IMAD.MOV.U32 R12, RZ, RZ, 0x4 ;  /* 0x00000004ff0c7424 */ /* 0x000fe200078e00ff */
[----:B------:R-:W-:-:S05]  /*28680*/  SEL R3, R14, RZ, P2 ;  /* 0x000000ff0e037207 */ /* 0x000fca0001000000 */
[----:B------:R-:W-:-:S04]  /*28690*/  IMAD.IADD R2, R4, 0x1, R3 ;  /* 0x0000000104027824 */ /* 0x000fc800078e0203 */
[----:B------:R-:W-:-:S07]  /*286a0*/  IMAD.MOV.U32 R13, RZ, RZ, R2 ;  /* 0x000000ffff0d7224 */ /* 0x000fce00078e0002 */
[----:B------:R-:W-:Y:S05]  /*286b0*/  WARPSYNC.COLLECTIVE R15, `(.L_x_1869) ;  /* 0x000000000f087348 */ /* 0x000fea0003c00000 */
[----:B------:R0:W1:Y:S02]  /*286c0*/  SHFL.UP P6, R14, R13, R12, R11 ;  /* 0x0400000c0d0e7389 */ /* 0x00006400000c000b */
[----:B01----:R-:W-:Y:S01]  /*286d0*/  ENDCOLLECTIVE ;  /* 0x000000000000791b */ /* 0x003fe20003800000 */
.L_x_1869:
[----:B------:R-:W-:Y:S01]  /*286e0*/  IMAD.MOV.U32 R12, RZ, RZ, 0x8 ;  /* 0x00000008ff0c7424 */ /* 0x000fe200078e00ff */
[----:B------:R-:W-:-:S05]  /*286f0*/  SEL R3, R14, RZ, P3 ;  /* 0x000000ff0e037207 */ /* 0x000fca0001800000 */
[----:B------:R-:W-:-:S04]  /*28700*/  IMAD.IADD R3, R2, 0x1, R3 ;  /* 0x0000000102037824 */ /* 0x000fc800078e0203 */
[----:B------:R-:W-:-:S07]  /*28710*/  IMAD.MOV.U32 R13, RZ, RZ, R3 ;  /* 0x000000ffff0d7224 */ /* 0x000fce00078e0003 */
[----:B------:R-:W-:Y:S05]  /*28720*/  WARPSYNC.COLLECTIVE R15, `(.L_x_1870) ;  /* 0x000000000f087348 */ /* 0x000fea0003c00000 */
[----:B------:R0:W1:Y:S02]  /*28730*/  SHFL.UP P6, R14, R13, R12, R11 ;  /* 0x0400000c0d0e7389 */ /* 0x00006400000c000b */
[----:B01----:R-:W-:Y:S01]  /*28740*/  ENDCOLLECTIVE ;  /* 0x000000000000791b */ /* 0x003fe20003800000 */
.L_x_1870:
[----:B------:R-:W-:Y:S01]  /*28750*/  IMAD.MOV.U32 R12, RZ, RZ, 0x10 ;  /* 0x00000010ff0c7424 */ /* 0x000fe200078e00ff */
[----:B------:R-:W-:-:S05]  /*28760*/  SEL R4, R14, RZ, P4 ;  /* 0x000000ff0e047207 */ /* 0x000fca0002000000 */
[----:B------:R-:W-:-:S04]  /*28770*/  IMAD.IADD R4, R3, 0x1, R4 ;  /* 0x0000000103047824 */ /* 0x000fc800078e0204 */
[----:B------:R-:W-:-:S07]  /*28780*/  IMAD.MOV.U32 R13, RZ, RZ, R4 ;  /* 0x000000ffff0d7224 */ /* 0x000fce00078e0004 */
[----:B------:R-:W-:Y:S05]  /*28790*/  WARPSYNC.COLLECTIVE R15, `(.L_x_1871) ;  /* 0x000000000f087348 */ /* 0x000fea0003c00000 */
[----:B------:R0:W1:Y:S02]  /*287a0*/  SHFL.UP P6, R14, R13, R12, R11 ;  /* 0x0400000c0d0e7389 */ /* 0x00006400000c000b */
[----:B01----:R-:W-:Y:S01]  /*287b0*/  ENDCOLLECTIVE ;  /* 0x000000000000791b */ /* 0x003fe20003800000 */
.L_x_1871:
        /* <DEDUP_REMOVED lines=8> */
.L_x_1872:
[----:B------:R-:W-:Y:S05]  /*28840*/  BRA `(.L_x_1873) ;  /* 0xffffffb4003c7947 */ /* 0x000fea000383ffff */
.L_x_1719:
[----:B------:R-:W-:Y:S01]  /*28850*/  BSSY B0, `(.L_x_1874) ;  /* 0x0000007000007945 */ /* 0x000fe20003800000 */
[----:B-1----:R-:W-:Y:S02]  /*28860*/  IMAD.MOV.U32 R12, RZ, RZ, 0x1 ;  /* 0x00000001ff0c7424 */ /* 0x002fe400078e00ff */
[----:B------:R-:W-:Y:S02]  /*28870*/  IMAD.MOV.U32 R11, RZ, RZ, RZ ;  /* 0x000000ffff0b7224 */ /* 0x000fe400078e00ff */
[----:B------:R-:W-:-:S07]  /*28880*/  IMAD.MOV.U32 R15, RZ, RZ, -0x1 ;  /* 0xffffffffff0f7424 */ /* 0x000fce00078e00ff */
[----:B-----5:R-:W-:Y:S05]  /*28890*/  WARPSYNC.COLLECTIVE R15, `(.L_x_1875) ;  /* 0x000000000f087348 */ /* 0x020fea0003c00000 */
[----:B------:R0:W1:Y:S02]  /*288a0*/  SHFL.UP P6, R14, R13, R12, R11 ;  /* 0x0400000c0d0e7389 */ /* 0x00006400000c000b */
[----:B01---5:R-:W-:Y:S01]  /*288b0*/  ENDCOLLECTIVE ;  /* 0x000000000000791b */ /* 0x023fe20003800000 */
.L_x_1875:
[----:B------:R-:W-:Y:S05]  /*288c0*/  BSYNC B0 ;  /* 0x0000000000007941 */ /* 0x000fea0003800000 */
.L_x_1874:
        /* <DEDUP_REMOVED lines=8> */
.L_x_1876:
[----:B------:R-:W-:Y:S01]  /*28950*/  IMAD.MOV.U32 R12, RZ, RZ, 0x4 ;  /* 0x00000004ff0c7424 */ /* 0x000fe200078e00ff */
[----:B------:R-:W-:-:S05]  /*28960*/  SEL R14, R14, RZ, P2 ;  /* 0x000000ff0e0e7207 */ /* 0x000fca0001000000 */
[----:B------:R-:W-:-:S04]  /*28970*/  IMAD.IADD R3, R13, 0x1, R14 ;  /* 0x000000010d037824 */ /* 0x000fc800078e020e */
[----:B------:R-:W-:-:S07]  /*28980*/  IMAD.MOV.U32 R13, RZ, RZ, R3 ;  /* 0x000000ffff0d7224 */ /* 0x000fce00078e0003 */
[----:B------:R-:W-:Y:S05]  /*28990*/  WARPSYNC.COLLECTIVE R15, `(.L_x_1877) ;  /* 0x000000000f087348 */ /* 0x000fea0003c00000 */
[----:B------:R0:W1:Y:S02]  /*289a0*/  SHFL.UP P6, R14, R13, R12, R11 ;  /* 0x0400000c0d0e7389 */ /* 0x00006400000c000b */
[----:B01----:R-:W-:Y:S01]  /*289b0*/  ENDCOLLECTIVE ;  /* 0x000000000000791b */ /* 0x003fe20003800000 */
.L_x_1877:
[----:B------:R-:W-:Y:S01]  /*289c0*/  IMAD.MOV.U32 R12, RZ, RZ, 0x8 ;  /* 0x00000008ff0c7424 */ /* 0x000fe200078e00ff */
[----:B------:R-:W-:-:S05]  /*289d0*/  SEL R4, R14, RZ, P3 ;  /* 0x000000ff0e047207 */ /* 0x000fca0001800000 */
[----:B------:R-:W-:-:S04]  /*289e0*/  IMAD.IADD R4, R3, 0x1, R4 ;  /* 0x0000000103047824 */ /* 0x000fc800078e0204 */
[----:B------:R-:W-:-:S07]  /*289f0*/  IMAD.MOV.U32 R13, RZ, RZ, R4 ;  /* 0x000000ffff0d7224 */ /* 0x000fce00078e0004 */
[----:B------:R-:W-:Y:S05]  /*28a00*/  WARPSYNC.COLLECTIVE R15, `(.L_x_1878) ;  /* 0x000000000f087348 */ /* 0x000fea0003c00000 */
[----:B------:R0:W1:Y:S02]  /*28a10*/  SHFL.UP P6, R14, R13, R12, R11 ;  /* 0x0400000c0d0e7389 */ /* 0x00006400000c000b */
[----:B01----:R-:W-:Y:S01]  /*28a20*/  ENDCOLLECTIVE ;  /* 0x000000000000791b */ /* 0x003fe20003800000 */
.L_x_1878:
[----:B------:R-:W-:Y:S01]  /*28a30*/  IMAD.MOV.U32 R12, RZ, RZ, 0x10 ;  /* 0x00000010ff0c7424 */ /* 0x000fe200078e00ff */
[----:B------:R-:W-:-:S05]  /*28a40*/  SEL R7, R14, RZ, P4 ;  /* 0x000000ff0e077207 */ /* 0x000fca0002000000 */
[----:B------:R-:W-:-:S04]  /*28a50*/  IMAD.IADD R7, R4, 0x1, R7 ;  /* 0x0000000104077824 */ /* 0x000fc800078e0207 */
[----:B------:R-:W-:-:S07]  /*28a60*/  IMAD.MOV.U32 R13, RZ, RZ, R7 ;  /* 0x000000ffff0d7224 */ /* 0x000fce00078e0007 */
[----:B------:R-:W-:Y:S05]  /*28a70*/  WARPSYNC.COLLECTIVE R15, `(.L_x_1879) ;  /* 0x000000000f087348 */ /* 0x000fea0003c00000 */
[----:B------:R0:W1:Y:S02]  /*28a80*/  SHFL.UP P6, R14, R13, R12, R11 ;  /* 0x0400000c0d0e7389 */ /* 0x00006400000c000b */
[----:B01----:R-:W-:Y:S01]  /*28a90*/  ENDCOLLECTIVE ;  /* 0x000000000000791b */ /* 0x003fe20003800000 */
.L_x_1879:
        /* <DEDUP_REMOVED lines=8> */
.L_x_1880:
[----:B------:R-:W-:Y:S05]  /*28b20*/  BRA `(.L_x_1881) ;  /* 0xffffffb400287947 */ /* 0x000fea000383ffff */
.L_x_1721:
[----:B------:R-:W-:Y:S01]  /*28b30*/  BSSY B0, `(.L_x_1882) ;  /* 0x0000006000007945 */ /* 0x000fe20003800000 */
[----:B------:R-:W-:Y:S01]  /*28b40*/  PLOP3.LUT P6, PT, P6, PT, PT, 0x8, 0x0 ;  /* 0x000000000000781c */ /* 0x000fe200037ce170 */
[----:B------:R-:W-:-:S12]  /*28b50*/  IMAD.MOV.U32 R15, RZ, RZ, -0x1 ;  /* 0xffffffffff0f7424 */ /* 0x000fd800078e00ff */
[----:B01---5:R-:W-:Y:S05]  /*28b60*/  WARPSYNC.COLLECTIVE R15, `(.L_x_1883) ;  /* 0x000000000f087348 */ /* 0x023fea0003c00000 */
[----:B------:R-:W-:Y:S01]  /*28b70*/  VOTE.ANY R14, PT, P6 ;  /* 0x00000000000e7806 */ /* 0x000fe200030e0100 */
[----:B01---5:R-:W-:Y:S06]  /*28b80*/  ENDCOLLECTIVE ;  /* 0x000000000000791b */ /* 0x023fec0003800000 */
.L_x_1883:
[----:B------:R-:W-:Y:S05]  /*28b90*/  BSYNC B0 ;  /* 0x0000000000007941 */ /* 0x000fea0003800000 */
.L_x_1882:
        /* <DEDUP_REMOVED lines=10> */
.L_x_1884:
[----:B------:R-:W-:Y:S02]  /*28c40*/  IMAD.MOV.U32 R13, RZ, RZ, R5 ;  /* 0x000000ffff0d7224 */ /* 0x000fe400078e0005 */
[----:B------:R-:W-:-:S07]  /*28c50*/  IMAD.MOV.U32 R25, RZ, RZ, R14 ;  /* 0x000000ffff197224 */ /* 0x000fce00078e000e */
[----:B------:R-:W-:Y:S05]  /*28c60*/  WARPSYNC.COLLECTIVE R15, `(.L_x_1885) ;  /* 0x000000000f087348 */ /* 0x000fea0003c00000 */
[----:B------:R0:W1:Y:S02]  /*28c70*/  SHFL.IDX P6, R14, R13, R12, R11 ;  /* 0x0000000c0d0e7389 */ /* 0x00006400000c000b */
[----:B01----:R-:W-:Y:S01]  /*28c80*/  ENDCOLLECTIVE ;  /* 0x000000000000791b */ /* 0x003fe20003800000 */
.L_x_1885:
[----:B------:R-:W-:Y:S01]  /*28c90*/  IMAD.MOV.U32 R5, RZ, RZ, R14 ;  /* 0x000000ffff057224 */ /* 0x000fe200078e000e */
[----:B------:R-:W-:Y:S06]  /*28ca0*/  BRA `(.L_x_1886) ;  /* 0xffffffb400087947 */ /* 0x000fec000383ffff */
.L_x_1723:
[----:B------:R-:W-:Y:S01]  /*28cb0*/  BSSY B0, `(.L_x_1887) ;  /* 0x0000007000007945 */ /* 0x000fe20003800000 */
[----:B------:R-:W-:Y:S02]  /*28cc0*/  IMAD.MOV.U32 R13, RZ, RZ, R2 ;  /* 0x000000ffff0d7224 */ /* 0x000fe400078e0002 */
[----:B------:R-:W-:Y:S02]  /*28cd0*/  IMAD.MOV.U32 R11, RZ, RZ, 0x1f ;  /* 0x0000001fff0b7424 */ /* 0x000fe400078e00ff */
[----:B------:R-:W-:-:S07]  /*28ce0*/  IMAD.MOV.U32 R15, RZ, RZ, -0x1 ;  /* 0xffffffffff0f7424 */ /* 0x000fce00078e00ff */
[----:B0-2345:R-:W-:Y:S05]  /*28cf0*/  WARPSYNC.COLLECTIVE R15, `(.L_x_1888) ;  /* 0x000000000f087348 */ /* 0x03dfea0003c00000 */
[----:B------:R1:W0:Y:S02]  /*28d00*/  SHFL.IDX P6, R14, R13, R12, R11 ;  /* 0x0000000c0d0e7389 */ /* 0x00022400000c000b */
[----:B012345:R-:W-:Y:S01]  /*28d10*/  ENDCOLLECTIVE ;  /* 0x000000000000791b */ /* 0x03ffe20003800000 */
.L_x_1888:
[----:B------:R-:W-:Y:S05]  /*28d20*/  BSYNC B0 ;  /* 0x0000000000007941 */ /* 0x000fea0003800000 */
.L_x_1887:
[----:B------:R-:W-:Y:S01]  /*28d30*/  IMAD.MOV.U32 R24, RZ, RZ, R14 ;  /* 0x000000ffff187224 */ /* 0x000fe200078e000e */
[----:B------:R-:W-:Y:S06]  /*28d40*/  BRA `(.L_x_1722) ;  /* 0xffffffb000f87947 */ /* 0x000fec000383ffff */
.L_x_1729:
[----:B0-----:R0:W4:Y:S02]  /*28d50*/  SYNCS.PHASECHK.TRANS64.TRYWAIT P0, [R5+URZ+0x2d820], R0 ;  /* 0x02d82000050075a7 */ /* 0x001124000800017f */
[----:B----4-:R-:W-:Y:S05]  /*28d60*/  @!P0 NANOSLEEP.SYNCS 0x989680 ;  /* 0x009896800000895d */ /* 0x010fea0003900000 */
[----:B------:R-:W4:Y:S02]  /*28d70*/  @!P0 SYNCS.PHASECHK.TRANS64 P0, [R5+URZ+0x2d820], R0 ;  /* 0x02d82000050085a7 */ /* 0x000f24000800007f */
[----:B----4-:R-:W-:Y:S05]  /*28d80*/  @!P0 BRA `(.L_x_1729) ;  /* 0xfffffffc00f08947 */ /* 0x010fea000383ffff */
[----:B------:R-:W-:Y:S05]  /*28d90*/  BRA `(.L_x_1889) ;  /* 0xffffffbc00547947 */ /* 0x000fea000383ffff */
.L_x_1730:
[----:B------:R-:W4:Y:S01]  /*28da0*/  S2R R2, SR_TID.X ;  /* 0x0000000000027919 */ /* 0x000f220000002100 */
[----:B------:R-:W-:Y:S01]  /*28db0*/  BSSY B0, `(.L_x_1890) ;  /* 0x000000a000007945 */ /* 0x000fe20003800000 */
[----:B-1----:R-:W-:Y:S02]  /*28dc0*/  IMAD.MOV.U32 R12, RZ, RZ, RZ ;  /* 0x000000ffff0c7224 */ /* 0x002fe400078e00ff */
[----:B------:R-:W-:Y:S02]  /*28dd0*/  IMAD.MOV.U32 R11, RZ, RZ, 0x1f ;  /* 0x0000001fff0b7424 */ /* 0x000fe400078e00ff */
[----:B------:R-:W-:Y:S01]  /*28de0*/  IMAD.MOV.U32 R15, RZ, RZ, -0x1 ;  /* 0xffffffffff0f7424 */ /* 0x000fe200078e00ff */
[----:B----4-:R-:W-:-:S04]  /*28df0*/  SHF.R.U32.HI R2, RZ, 0x5, R2 ;  /* 0x00000005ff027819 */ /* 0x010fc80000011602 */
[----:B------:R-:W-:-:S05]  /*28e00*/  LOP3.LUT R2, R2, 0x3, RZ, 0xc0, !PT ;  /* 0x0000000302027812 */ /* 0x000fca00078ec0ff */
[----:B------:R-:W-:-:S07]  /*28e10*/  IMAD.MOV.U32 R13, RZ, RZ, R2 ;  /* 0x000000ffff0d7224 */ /* 0x000fce00078e0002 */
[----:B0-23-5:R-:W-:Y:S05]  /*28e20*/  WARPSYNC.COLLECTIVE R15, `(.L_x_1891) ;  /* 0x000000000f087348 */ /* 0x02dfea0003c00000 */
[----:B------:R1:W4:Y:S02]  /*28e30*/  SHFL.IDX P6, R14, R13, R12, R11 ;  /* 0x0000000c0d0e7389 */ /* 0x00032400000c000b */
[----:B012345:R-:W-:Y:S01]  /*28e40*/  ENDCOLLECTIVE ;  /* 0x000000000000791b */ /* 0x03ffe20003800000 */
.L_x_1891:
[----:B------:R-:W-:Y:S05]  /*28e50*/  BSYNC B0 ;  /* 0x0000000000007941 */ /* 0x000fea0003800000 */
.L_x_1890:
[----:B------:R-:W-:Y:S05]  /*28e60*/  BRA `(.L_x_1892) ;  /* 0xffffffbc003c7947 */ /* 0x000fea000383ffff */
.L_x_1731:
[----:B------:R-:W-:Y:S01]  /*28e70*/  BSSY B0, `(.L_x_1893) ;  /* 0x0000006000007945 */ /* 0x000fe20003800000 */
[----:B------:R-:W-:-:S07]  /*28e80*/  IMAD.MOV.U32 R15, RZ, RZ, -0x1 ;  /* 0xffffffffff0f7424 */ /* 0x000fce00078e00ff */
[----:B0123-5:R-:W-:Y:S05]  /*28e90*/  WARPSYNC.COLLECTIVE R15, `(.L_x_1894) ;  /* 0x000000000f0c7348 */ /* 0x02ffea0003c00000 */
[----:B------:R-:W-:Y:S02]  /*28ea0*/  ELECT P6, UR62, PT ;  /* 0x00000000003e782f */ /* 0x000fe400038c0000 */
[----:B------:R-:W-:Y:S01]  /*28eb0*/  MOV R14, UR62 ;  /* 0x0000003e000e7c02 */ /* 0x000fe20008000f00 */
[----:B0123-5:R-:W-:Y:S10]  /*28ec0*/  ENDCOLLECTIVE ;  /* 0x000000000000791b */ /* 0x02fff40003800000 */
.L_x_1894:
[----:B------:R-:W-:Y:S05]  /*28ed0*/  BSYNC B0 ;  /* 0x0000000000007941 */ /* 0x000fea0003800000 */
.L_x_1893:
[----:B------:R-:W-:Y:S05]  /*28ee0*/  BRA `(.L_x_1895) ;  /* 0xffffffbc00307947 */ /* 0x000fea000383ffff */
.L_x_1733:
[----:B0-----:R0:W4:Y:S02]  /*28ef0*/  SYNCS.PHASECHK.TRANS64.TRYWAIT P1, [R3+URZ+0x2d840], R2 ;  /* 0x02d84002030075a7 */ /* 0x001124000802017f */
[----:B----4-:R-:W-:Y:S05]  /*28f00*/  @!P1 NANOSLEEP.SYNCS 0x989680 ;  /* 0x009896800000995d */ /* 0x010fea0003900000 */
[----:B------:R-:W4:Y:S02]  /*28f10*/  @!P1 SYNCS.PHASECHK.TRANS64 P1, [R3+URZ+0x2d840], R2 ;  /* 0x02d84002030095a7 */ /* 0x000f24000802007f */
[----:B----4-:R-:W-:Y:S05]  /*28f20*/  @!P1 BRA `(.L_x_1733) ;  /* 0xfffffffc00f09947 */ /* 0x010fea000383ffff */
[----:B------:R-:W-:Y:S05]  /*28f30*/  BRA `(.L_x_1896) ;  /* 0xffffffbc00547947 */ /* 0x000fea000383ffff */
.L_x_1735:
[----:B----4-:R4:W0:Y:S02]  /*28f40*/  SYNCS.PHASECHK.TRANS64.TRYWAIT P1, [R5+URZ+0x2d840], R0 ;  /* 0x02d84000050075a7 */ /* 0x010824000802017f */
[----:B0-----:R-:W-:Y:S05]  /*28f50*/  @!P1 NANOSLEEP.SYNCS 0x989680 ;  /* 0x009896800000995d */ /* 0x001fea0003900000 */
[----:B------:R-:W0:Y:S02]  /*28f60*/  @!P1 SYNCS.PHASECHK.TRANS64 P1, [R5+URZ+0x2d840], R0 ;  /* 0x02d84000050095a7 */ /* 0x000e24000802007f */
[----:B0-----:R-:W-:Y:S05]  /*28f70*/  @!P1 BRA `(.L_x_1735) ;  /* 0xfffffffc00f09947 */ /* 0x001fea000383ffff */
[----:B------:R-:W-:Y:S05]  /*28f80*/  BRA `(.L_x_1897) ;  /* 0xffffffbc00647947 */ /* 0x000fea000383ffff */
.L_x_1737:
[----:B------:R0:W0:Y:S02]  /*28f90*/  SYNCS.PHASECHK.TRANS64.TRYWAIT P1, [R3+URZ+0x2d860], R2 ;  /* 0x02d86002030075a7 */ /* 0x000024000802017f */
[----:B0-----:R-:W-:Y:S05]  /*28fa0*/  @!P1 NANOSLEEP.SYNCS 0x989680 ;  /* 0x009896800000995d */ /* 0x001fea0003900000 */
[----:B------:R-:W0:Y:S02]  /*28fb0*/  @!P1 SYNCS.PHASECHK.TRANS64 P1, [R3+URZ+0x2d860], R2 ;  /* 0x02d86002030095a7 */ /* 0x000e24000802007f */
[----:B0-----:R-:W-:Y:S05]  /*28fc0*/  @!P1 BRA `(.L_x_1737) ;  /* 0xfffffffc00f09947 */ /* 0x001fea000383ffff */
[----:B------:R-:W-:Y:S05]  /*28fd0*/  BRA `(.L_x_1898) ;  /* 0xffffffbc00607947 */ /* 0x000fea000383ffff */
.L_x_1899:
        /* <DEDUP_REMOVED lines=10> */
.L_x_2785:


//--------------------- .text._ZN7cutlass13device_kernelIN5flash11enable_sm90INS1_16FlashAttnFwdSm90INS1_25CollectiveMainloopFwdSm90ILi2EN4cute5tupleIJNS5_1CILi1EEES8_S8_EEENS6_IJNS7_ILi192EEENS7_ILi128EEENS7_ILi96EEEEEELi96ENS_10bfloat16_tEfNS_4arch4Sm90ELb1ELb0ELb0ELb0ELb1ELb0ELb0ELb0ELb1ELb1ELb1ELb0EEENS1_21CollectiveEpilogueFwdINS6_IJSA_SC_SB_EEES9_SE_SG_Li384ELb0ELb1ELb1ELb0EEENS1_19SingleTileSchedulerILb0ELb1ELb1ELi192EEEEEEEEEvNT_6ParamsE --------------------------
	.section	.text._ZN7cutlass13device_kernelIN5flash11enable_sm90INS1_16FlashAttnFwdSm90INS1_25CollectiveMainloopFwdSm90ILi2EN4cute5tupleIJNS5_1CILi1EEES8_S8_EEENS6_IJNS7_ILi192EEENS7_ILi128EEENS7_ILi96EEEEEELi96ENS_10bfloat16_tEfNS_4arch4Sm90ELb1ELb0ELb0ELb0ELb1ELb0ELb0ELb0ELb1ELb1ELb1ELb0EEENS1_21CollectiveEpilogueFwdINS6_IJSA_SC_SB_EEES9_SE_SG_Li384ELb0ELb1ELb1ELb0EEENS1_19SingleTileSchedulerILb0ELb1ELb1ELi192EEEEEEEEEvNT_6ParamsE,"ax",@progbits
	.align	128
.text._ZN7cutlass13device_kernelIN5flash11enable_sm90INS1_16FlashAttnFwdSm90INS1_25CollectiveMainloopFwdSm90ILi2EN4cute5tupleIJNS5_1CILi1EEES8_S8_EEENS6_IJNS7_ILi192EEENS7_ILi128EEENS7_ILi96EEEEEELi96ENS_10bfloat16_tEfNS_4arch4Sm90ELb1ELb0ELb0ELb0ELb1ELb0ELb0ELb0ELb1ELb1ELb1ELb0EEENS1_21CollectiveEpilogueFwdINS6_IJSA_SC_SB_EEES9_SE_SG_Li384ELb0ELb1ELb1ELb0EEENS1_19SingleTileSchedulerILb0ELb1ELb1ELi192EEEEEEEEEvNT_6ParamsE:
        .type           _ZN7cutlass13device_kernelIN5flash11enable_sm90INS1_16FlashAttnFwdSm90INS1_25CollectiveMainloopFwdSm90ILi2EN4cute5tupleIJNS5_1CILi1EEES8_S8_EEENS6_IJNS7_ILi192EEENS7_ILi128EEENS7_ILi96EEEEEELi96ENS_10bfloat16_tEfNS_4arch4Sm90ELb1ELb0ELb0ELb0ELb1ELb0ELb0ELb0ELb1ELb1ELb1ELb0EEENS1_21CollectiveEpilogueFwdINS6_IJSA_SC_SB_EEES9_SE_SG_Li384ELb0ELb1ELb1ELb0EEENS1_19SingleTileSchedulerILb0ELb1ELb1ELi192EEEEEEEEEvNT_6ParamsE,@function
        .size           _ZN7cutlass13device_kernelIN5flash11enable_sm90INS1_16FlashAttnFwdSm90INS1_25CollectiveMainloopFwdSm90ILi2EN4cute5tupleIJNS5_1CILi1EEES8_S8_EEENS6_IJNS7_ILi192EEENS7_ILi128EEENS7_ILi96EEEEEELi96ENS_10bfloat16_tEfNS_4arch4Sm90ELb1ELb0ELb0ELb0ELb1ELb0ELb0ELb0ELb1ELb1ELb1ELb0EEENS1_21CollectiveEpilogueFwdINS6_IJSA_SC_SB_EEES9_SE_SG_Li384ELb0ELb1ELb1ELb0EEENS1_19SingleTileSchedulerILb0ELb1ELb1ELi192EEEEEEEEEvNT_6ParamsE,(.L_x_2786 - _ZN7cutlass13device_kernelIN5flash11enable_sm90INS1_16FlashAttnFwdSm90INS1_25CollectiveMainloopFwdSm90ILi2EN4cute5tupleIJNS5_1CILi1EEES8_S8_EEENS6_IJNS7_ILi192EEENS7_ILi128EEENS7_ILi96EEEEEELi96ENS_10bfloat16_tEfNS_4arch4Sm90ELb1ELb0ELb0ELb0ELb1ELb0ELb0ELb0ELb1ELb1ELb1ELb0EEENS1_21CollectiveEpilogueFwdINS6_IJSA_SC_SB_EEES9_SE_SG_Li384ELb0ELb1ELb1ELb0EEENS1_19SingleTileSchedulerILb0ELb1ELb1ELi192EEEEEEEEEvNT_6ParamsE)
        .other          _ZN7cutlass13device_kernelIN5flash11enable_sm90INS1_16FlashAttnFwdSm90INS1_25CollectiveMainloopFwdSm90ILi2EN4cute5tupleIJNS5_1CILi1EEES8_S8_EEENS6_IJNS7_ILi192EEENS7_ILi128EEENS7_ILi96EEEEEELi96ENS_10bfloat16_tEfNS_4arch4Sm90ELb1ELb0ELb0ELb0ELb1ELb0ELb0ELb0ELb1ELb1ELb1ELb0EEENS1_21CollectiveEpilogueFwdINS6_IJSA_SC_SB_EEES9_SE_SG_Li384ELb0ELb1ELb1ELb0EEENS1_19SingleTileSchedulerILb0ELb1ELb1ELi192EEEEEEEEEvNT_6ParamsE,@"STO_CUDA_ENTRY STV_DEFAULT"
_ZN7cutlass13device_kernelIN5flash11enable_sm90INS1_16FlashAttnFwdSm90INS1_25CollectiveMainloopFwdSm90ILi2EN4cute5tupleIJNS5_1CILi1EEES8_S8_EEENS6_IJNS7_ILi192EEENS7_ILi128EEENS7_ILi96EEEEEELi96ENS_10bfloat16_tEfNS_4arch4Sm90ELb1ELb0ELb0ELb0ELb1ELb0ELb0ELb0ELb1ELb1ELb1ELb0EEENS1_21CollectiveEpilogueFwdINS6_IJSA_SC_SB_EEES9_SE_SG_Li384ELb0ELb1ELb1ELb0EEENS1_19SingleTileSchedulerILb0ELb1ELb1ELi192EEEEEEEEEvNT_6ParamsE:
        /* <DEDUP_REMOVED lines=45> */
.L_x_1900:
        /* <DEDUP_REMOVED lines=22> */
.L_x_1901:
        /* <DEDUP_REMOVED lines=18> */
.L_x_1902:
        /* <DEDUP_REMOVED lines=22> */
.L_x_1903:
        /* <DEDUP_REMOVED lines=23> */
.L_x_1904:
        /* <DEDUP_REMOVED lines=11> */
.L_x_1907:
        /* <DEDUP_REMOVED lines=20> */
[----:B------:R1:W-:Y:S07]  /*0a10*/  STL [R1], R0 ;  /* 0x0000000001007387 */ /* 0x0003ee0000100800 */
[----:B------:R-:W-:Y:S06]  /*0a20*/  @!P0 BAR.ARV 0x9, 0x100 ;  /* 0x0244000000008b1d */ /* 0x000fec0000002000 */
[----:B---3--:R-:W-:-:S13]  /*0a30*/  ISETP.LE.AND P0, PT, RZ, UR8, PT ;  /* 0x00000008ff007c0c */ /* 0x008fda000bf03270 */
[----:B-1----:R-:W-:Y:S05]  /*0a40*/  @!P0 BRA `(.L_x_1908) ;  /* 0x000000d800948947 */ /* 0x002fea0003800000 */
[----:B------:R-:W1:Y:S01]  /*0a50*/  S2UR UR38, SR_CTAID.X ;  /* 0x00000000002679c3 */ /* 0x000e620000002500 */
[----:B------:R-:W-:Y:S01]  /*0a60*/  ULDC UR4, c[0x0][0x448] ;  /* 0x0001120000047ab9 */ /* 0x000fe20000000800 */
[----:B------:R-:W-:Y:S01]  /*0a70*/  ULDC UR36, c[0x0][0x424] ;  /* 0x0001090000247ab9 */ /* 0x000fe20000000800 */
[----:B------:R-:W-:Y:S01]  /*0a80*/  UISETP.NE.AND UP1, UPT, UR4, 0x1, UPT ;  /* 0x000000010400788c */ /* 0x000fe2000bf25270 */
[----:B------:R-:W-:Y:S02]  /*0a90*/  ULDC UR7, c[0x0][0x288] ;  /* 0x0000a20000077ab9 */ /* 0x000fe40000000800 */
[----:B------:R-:W-:Y:S01]  /*0aa0*/  ULDC.64 UR4, c[0x0][0x418] ;  /* 0x0001060000047ab9 */ /* 0x000fe20000000a00 */
[----:B------:R-:W-:Y:S02]  /*0ab0*/  UIADD3 UR7, -UR7, 0x80, URZ ;  /* 0x0000008007077890 */ /* 0x000fe4000fffe13f */
[----:B------:R-:W-:Y:S01]  /*0ac0*/  UISETP.NE.U32.AND UP0, UPT, UR4, URZ, UPT ;  /* 0x0000003f0400728c */ /* 0x000fe2000bf05070 */
[----:B------:R-:W-:Y:S01]  /*0ad0*/  ULDC UR8, c[0x0][0x2f0] ;  /* 0x0000bc0000087ab9 */ /* 0x000fe20000000800 */
[----:B------:R-:W-:-:S02]  /*0ae0*/  UP2UR UR37, UPR, URZ, 0x2 ;  /* 0x000000023f257883 */ /* 0x000fc40008000000 */
[----:B------:R-:W-:Y:S01]  /*0af0*/  UISETP.NE.AND.EX UP0, UPT, UR5, URZ, UPT, UP0 ;  /* 0x0000003f0500728c */ /* 0x000fe2000bf05300 */
[----:B------:R-:W-:Y:S02]  /*0b00*/  @UP1 ULDC UR10, c[0x0][0x450] ;  /* 0x00011400000a1ab9 */ /* 0x000fe40000000800 */
[----:B------:R-:W-:Y:S01]  /*0b10*/  @UP1 ULDC UR5, c[0x0][0x44c] ;  /* 0x0001130000051ab9 */ /* 0x000fe20000000800 */
[----:B------:R-:W-:Y:S02]  /*0b20*/  USEL UR36, UR36, 0x1, UP0 ;  /* 0x0000000124247887 */ /* 0x000fe40008000000 */
[----:B------:R-:W-:Y:S02]  /*0b30*/  USHF.R.U32.HI UR11, URZ, 0x10, UR9 ;  /* 0x000000103f0b7899 */ /* 0x000fe40008011609 */
[----:B------:R-:W-:Y:S02]  /*0b40*/  UIMAD UR7, UR36, UR8, UR7 ;  /* 0x00000008240772a4 */ /* 0x000fe4000f8e0207 */
[----:B-1----:R-:W-:-:S04]  /*0b50*/  UIMAD UR38, UR38, 0xc0, URZ ;  /* 0x000000c0262678a4 */ /* 0x002fc8000f8e023f */
[----:B------:R-:W-:Y:S02]  /*0b60*/  @UP1 UIADD3 UR4, UR38, 0xbf, URZ ;  /* 0x000000bf26041890 */ /* 0x000fe4000fffe03f */
[----:B------:R-:W-:Y:S02]  /*0b70*/  UIADD3 UR6, UR38, 0xbf, URZ ;  /* 0x000000bf26067890 */ /* 0x000fe4000fffe03f */
[----:B------:R-:W-:Y:S02]  /*0b80*/  UIMAD.WIDE.U32 UR4, UR4, UR5, URZ ;  /* 0x00000005040472a5 */ /* 0x000fe4000f8e003f */
[----:B------:R-:W-:Y:S02]  /*0b90*/  UIMAD UR4, UR36, UR8, 0x7f ;  /* 0x0000007f240474a4 */ /* 0x000fe4000f8e0208 */
[----:B------:R-:W-:Y:S02]  /*0ba0*/  @UP1 USHF.R.U32.HI UR6, URZ, UR10, UR5 ;  /* 0x0000000a3f061299 */ /* 0x000fe40008011605 */
[----:B------:R-:W-:-:S02]  /*0bb0*/  USHF.R.S32.HI UR5, URZ, 0x1f, UR4 ;  /* 0x0000001f3f057899 */ /* 0x000fc40008011404 */
[----:B------:R-:W-:Y:S02]  /*0bc0*/  UIADD3 UR6, UR7, UR6, URZ ;  /* 0x0000000607067290 */ /* 0x000fe4000fffe03f */
[----:B------:R-:W-:Y:S02]  /*0bd0*/  ULEA.HI UR5, UR5, UR4, URZ, 0x7 ;  /* 0x0000000405057291 */ /* 0x000fe4000f8f383f */
[----:B------:R-:W-:Y:S02]  /*0be0*/  USHF.R.S32.HI UR7, URZ, 0x1f, UR6 ;  /* 0x0000001f3f077899 */ /* 0x000fe40008011406 */
[----:B------:R-:W-:Y:S02]  /*0bf0*/  USHF.R.S32.HI UR5, URZ, 0x7, UR5 ;  /* 0x000000073f057899 */ /* 0x000fe40008011405 */
[----:B------:R-:W-:Y:S01]  /*0c00*/  ULEA.HI UR7, UR7, UR6, URZ, 0x7 ;  /* 0x0000000607077291 */ /* 0x000fe2000f8f383f */
[----:B------:R-:W-:-:S03]  /*0c10*/  UMOV UR4, URZ ;  /* 0x0000003f00047c82 */ /* 0x000fc60008000000 */
[----:B------:R-:W-:-:S04]  /*0c20*/  USHF.R.S32.HI UR7, URZ, 0x7, UR7 ;  /* 0x000000073f077899 */ /* 0x000fc80008011407 */
[----:B------:R-:W-:-:S04]  /*0c30*/  UISETP.LT.AND UP0, UPT, UR5, UR7, UPT ;  /* 0x000000070500728c */ /* 0x000fc8000bf01270 */
[----:B------:R-:W-:Y:S02]  /*0c40*/  USEL UR10, UR5, UR7, UP0 ;  /* 0x00000007050a7287 */ /* 0x000fe40008000000 */
[----:B------:R-:W-:Y:S02]  /*0c50*/  UISETP.NE.AND UP0, UPT, UR11, URZ, UPT ;  /* 0x0000003f0b00728c */ /* 0x000fe4000bf05270 */
[----:B------:R-:W-:Y:S02]  /*0c60*/  UISETP.GE.AND UP1, UPT, UR10, 0x1, UPT ;  /* 0x000000010a00788c */ /* 0x000fe4000bf26270 */
[----:B------:R-:W-:-:S04]  /*0c70*/  ULOP3.LUT UR7, UR9, 0xffff, URZ, 0xc0, !UPT ;  /* 0x0000ffff09077892 */ /* 0x000fc8000f8ec03f */
[----:B------:R-:W-:-:S03]  /*0c80*/  PLOP3.LUT P0, PT, PT, PT, UP1, 0x80, 0x0 ;  /* 0x000000000000781c */ /* 0x000fc60003f0f018 */
[----:B------:R-:W-:-:S10]  /*0c90*/  @!UP0 ULDC UR11, c[0x0][0x9f0] ;  /* 0x00027c00000b8ab9 */ /* 0x000fd40000000800 */
[----:B------:R-:W-:Y:S05]  /*0ca0*/  @!P0 BRA `(.L_x_1909) ;  /* 0x0000000000848947 */ /* 0x000fea0003800000 */
[----:B------:R-:W-:Y:S01]  /*0cb0*/  IMAD.U32 R3, RZ, RZ, UR11 ;  /* 0x0000000bff037e24 */ /* 0x000fe2000f8e00ff */
[----:B------:R-:W-:Y:S01]  /*0cc0*/  UIADD3 UR6, UR11, -0x1, UR10 ;  /* 0xffffffff0b067890 */ /* 0x000fe2000fffe00a */
[----:B------:R-:W-:-:S03]  /*0cd0*/  UMOV UR4, URZ ;  /* 0x0000003f00047c82 */ /* 0x000fc60008000000 */
[-C--:B------:R-:W-:Y:S02]  /*0ce0*/  IABS R0, R3.reuse ;  /* 0x0000000300007213 */ /* 0x080fe40000000000 */
[----:B------:R-:W-:Y:S01]  /*0cf0*/  IMAD.U32 R4, RZ, RZ, UR6 ;  /* 0x00000006ff047e24 */ /* 0x000fe2000f8e00ff */
[----:B------:R-:W-:Y:S01]  /*0d00*/  IABS R5, R3 ;  /* 0x0000000300057213 */ /* 0x000fe20000000000 */
[----:B------:R-:W-:Y:S01]  /*0d10*/  ULOP3.LUT UR6, UR6, UR11, URZ, 0x3c, !UPT ;  /* 0x0000000b06067292 */ /* 0x000fe2000f8e3c3f */
[----:B------:R-:W-:Y:S02]  /*0d20*/  R2UR UR12, R0 ;  /* 0x00000000000c72ca */ /* 0x000fe400000e0000 */
[----:B------:R-:W-:-:S05]  /*0d30*/  IABS R4, R4 ;  /* 0x0000000400047213 */ /* 0x000fca0000000000 */
[----:B------:R-:W-:-:S05]  /*0d40*/  IMAD.MOV.U32 R3, RZ, RZ, R4 ;  /* 0x000000ffff037224 */ /* 0x000fca00078e0004 */
[----:B------:R-:W-:Y:S01]  /*0d50*/  R2UR UR9, R3 ;  /* 0x00000000030972ca */ /* 0x000fe200000e0000 */
[----:B------:R-:W1:Y:S08]  /*0d60*/  I2F.RP R0, UR12 ;  /* 0x0000000c00007d06 */ /* 0x000e700008209400 */
[----:B-1----:R-:W0:Y:S02]  /*0d70*/  MUFU.RCP R0, R0 ;  /* 0x0000000000007308 */ /* 0x002e240000001000 */
        /* <DEDUP_REMOVED lines=20> */
.L_x_1909:
[----:B------:R-:W-:Y:S01]  /*0ec0*/  UIMAD UR5, UR7, UR4, URZ ;  /* 0x00000004070572a4 */ /* 0x000fe2000f8e023f */
[----:B------:R-:W-:Y:S01]  /*0ed0*/  IMAD.U32 R0, RZ, RZ, UR10 ;  /* 0x0000000aff007e24 */ /* 0x000fe2000f8e00ff */
[----:B------:R-:W-:Y:S01]  /*0ee0*/  PLOP3.LUT P0, PT, PT, PT, PT, 0x80, 0x0 ;  /* 0x000000000000781c */ /* 0x000fe20003f0f070 */
[----:B------:R-:W-:Y:S01]  /*0ef0*/  IMAD.U32 R3, RZ, RZ, UR4 ;  /* 0x00000004ff037e24 */ /* 0x000fe2000f8e00ff */
[----:B------:R-:W-:Y:S01]  /*0f00*/  CS2R R134, SRZ ;  /* 0x0000000000867805 */ /* 0x000fe2000001ff00 */
[----:B------:R-:W-:Y:S01]  /*0f10*/  VIADD R17, R6, 0xffffff80 ;  /* 0xffffff8006117836 */ /* 0x000fe20000000000 */
[----:B------:R-:W-:Y:S01]  /*0f20*/  CS2R R132, SRZ ;  /* 0x0000000000847805 */ /* 0x000fe2000001ff00 */
[----:B------:R-:W-:Y:S01]  /*0f30*/  IMAD.U32 R141, RZ, RZ, UR5 ;  /* 0x00000005ff8d7e24 */ /* 0x000fe2000f8e00ff */
[----:B------:R-:W-:Y:S02]  /*0f40*/  VIADDMNMX R0, R3, UR5, R0, PT ;  /* 0x0000000503007c46 */ /* 0x000fe4000b800100 */
[----:B0-----:R-:W-:-:S02]  /*0f50*/  CS2R R2, SRZ ;  /* 0x0000000000027805 */ /* 0x001fc4000001ff00 */
[----:B------:R-:W-:Y:S02]  /*0f60*/  CS2R R130, SRZ ;  /* 0x0000000000827805 */ /* 0x000fe4000001ff00 */
[----:B------:R-:W-:Y:S02]  /*0f70*/  CS2R R128, SRZ ;  /* 0x0000000000807805 */ /* 0x000fe4000001ff00 */
[----:B------:R-:W-:Y:S02]  /*0f80*/  R2UR UR39, R0 ;  /* 0x00000000002772ca */ /* 0x000fe400000e0000 */
        /* <DEDUP_REMOVED lines=11> */
[----:B------:R-:W-:Y:S01]  /*1040*/  CS2R R104, SRZ ;  /* 0x0000000000687805 */ /* 0x000fe2000001ff00 */
[----:B------:R-:W-:Y:S01]  /*1050*/  UISETP.GT.AND UP0, UPT, UR39, UR5, UPT ;  /* 0x000000052700728c */ /* 0x000fe2000bf04270 */
[----:B------:R-:W-:Y:S02]  /*1060*/  CS2R R102, SRZ ;  /* 0x0000000000667805 */ /* 0x000fe4000001ff00 */
[----:B------:R-:W-:Y:S02]  /*1070*/  CS2R R100, SRZ ;  /* 0x0000000000647805 */ /* 0x000fe4000001ff00 */
[----:B------:R-:W-:-:S02]  /*1080*/  CS2R R98, SRZ ;  /* 0x0000000000627805 */ /* 0x000fc4000001ff00 */
[----:B------:R-:W-:Y:S02]  /*1090*/  CS2R R96, SRZ ;  /* 0x0000000000607805 */ /* 0x000fe4000001ff00 */
[----:B------:R-:W-:Y:S02]  /*10a0*/  CS2R R94, SRZ ;  /* 0x00000000005e7805 */ /* 0x000fe4000001ff00 */
[----:B------:R-:W-:Y:S02]  /*10b0*/  PLOP3.LUT P1, PT, PT, PT, UP0, 0x80, 0x0 ;  /* 0x000000000000781c */ /* 0x000fe40003f2f008 */
[----:B------:R-:W-:Y:S02]  /*10c0*/  CS2R R92, SRZ ;  /* 0x00000000005c7805 */ /* 0x000fe4000001ff00 */
[----:B------:R-:W-:Y:S02]  /*10d0*/  CS2R R90, SRZ ;  /* 0x00000000005a7805 */ /* 0x000fe4000001ff00 */
[----:B------:R-:W-:-:S07]  /*10e0*/  CS2R R88, SRZ ;  /* 0x0000000000587805 */ /* 0x000fce000001ff00 */
[----:B------:R-:W-:Y:S05]  /*10f0*/  @!P1 BRA `(.L_x_1910) ;  /* 0x0000008000989947 */ /* 0x000fea0003800000 */
[----:B------:R-:W-:Y:S01]  /*1100*/  SHF.R.S32.HI R18, RZ, 0x1f, R17 ;  /* 0x0000001fff127819 */ /* 0x000fe20000011411 */
[----:B------:R-:W0:Y:S01]  /*1110*/  S2UR UR7, SR_CgaCtaId ;  /* 0x00000000000779c3 */ /* 0x000e220000008800 */
[----:B------:R-:W-:Y:S02]  /*1120*/  UMOV UR6, 0x400 ;  /* 0x0000040000067882 */ /* 0x000fe40000000000 */
[----:B------:R-:W-:-:S04]  /*1130*/  LEA.HI R19, R18, R17, RZ, 0x7 ;  /* 0x0000001112137211 */ /* 0x000fc800078f38ff */
[----:B------:R-:W-:-:S05]  /*1140*/  SHF.R.S32.HI R22, RZ, 0x7, R19 ;  /* 0x00000007ff167819 */ /* 0x000fca0000011413 */
[----:B------:R-:W1:Y:S01]  /*1150*/  SHFL.IDX PT, R0, R22, RZ, 0x1f ;  /* 0x00001fff16007589 */ /* 0x000e6200000e0000 */
[----:B0-----:R-:W-:-:S04]  /*1160*/  ULEA UR8, UR7, UR6, 0x18 ;  /* 0x0000000607087291 */ /* 0x001fc8000f8ec03f */
[----:B------:R-:W-:Y:S02]  /*1170*/  UIADD3 UR6, UR8, 0x21800, URZ ;  /* 0x0002180008067890 */ /* 0x000fe4000fffe03f */
[----:B------:R-:W-:Y:S02]  /*1180*/  IMAD.U32 R2, RZ, RZ, UR8 ;  /* 0x00000008ff027e24 */ /* 0x000fe4000f8e00ff */
[----:B------:R-:W-:Y:S01]  /*1190*/  ULOP3.LUT UP0, URZ, UR6, 0x3ff, URZ, 0xc0, !UPT ;  /* 0x000003ff063f7892 */ /* 0x000fe2000f80c03f */
[----:B-1----:R-:W-:-:S05]  /*11a0*/  R2UR UR9, R0 ;  /* 0x00000000000972ca */ /* 0x002fca00000e0000 */
[----:B------:R-:W-:-:S08]  /*11b0*/  PLOP3.LUT P0, PT, PT, PT, UP0, 0x80, 0x0 ;  /* 0x000000000000781c */ /* 0x000fd00003f0f008 */
[----:B------:R-:W-:Y:S02]  /*11c0*/  UIMAD.WIDE UR4, UR9, 0x55555556, URZ ;  /* 0x55555556090478a5 */ /* 0x000fe4000f8e023f */
[----:B------:R-:W-:Y:S02]  /*11d0*/  IMAD.U32 R16, RZ, RZ, UR9 ;  /* 0x00000009ff107e24 */ /* 0x000fe4000f8e00ff */
        /* <DEDUP_REMOVED lines=27> */
.L_x_1911:
[----:B------:R-:W-:Y:S02]  /*1390*/  R2UR UR4, R2 ;  /* 0x00000000020472ca */ /* 0x000fe400000e0000 */
[----:B------:R-:W-:Y:S02]  /*13a0*/  SHF.L.U32 R8, RZ, 0x1f, RZ ;  /* 0x0000001fff087819 */ /* 0x000fe400000006ff */
[----:B------:R-:W-:-:S04]  /*13b0*/  LEA.HI R6, R18, R17, RZ, 0x4 ;  /* 0x0000001112067211 */ /* 0x000fc800078f20ff */
[----:B------:R-:W-:-:S05]  /*13c0*/  LOP3.LUT R0, R6, 0xfffffff0, RZ, 0xc0, !PT ;  /* 0xfffffff006007812 */ /* 0x000fca00078ec0ff */
[----:B------:R-:W0:Y:S01]  /*13d0*/  SYNCS.PHASECHK.TRANS64.TRYWAIT P0, [UR4+0x2d800], R8 ;  /* 0x02d80008ff0075a7 */ /* 0x000e220008000144 */
[----:B------:R-:W-:-:S05]  /*13e0*/  IMAD.IADD R0, R17, 0x1, -R0 ;  /* 0x0000000111007824 */ /* 0x000fca00078e0a00 */
[----:B------:R-:W-:-:S04]  /*13f0*/  SHF.R.S32.HI R3, RZ, 0x1f, R0 ;  /* 0x0000001fff037819 */ /* 0x000fc80000011400 */
[----:B------:R-:W-:Y:S01]  /*1400*/  LEA.HI R3, R3, R0, RZ, 0x3 ;  /* 0x0000000003037211 */ /* 0x000fe200078f18ff */
[----:B0-----:R-:W-:Y:S06]  /*1410*/  @!P0 BRA `(.L_x_1912) ;  /* 0x000000d000288947 */ /* 0x001fec0003800000 */
.L_x_1997:
[----:B------:R-:W2:Y:S01]  /*1420*/  LDL R4, [R1+0x8] ;  /* 0x0000080001047983 */ /* 0x000ea20000100800 */
[----:B0-----:R-:W-:-:S05]  /*1430*/  LOP3.LUT R5, R3, 0xfffffff8, RZ, 0xc0, !PT ;  /* 0xfffffff803057812 */ /* 0x001fca00078ec0ff */
[----:B------:R-:W-:-:S05]  /*1440*/  IMAD.IADD R5, R0, 0x1, -R5 ;  /* 0x0000000100057824 */ /* 0x000fca00078e0a05 */
[----:B------:R-:W-:Y:S02]  /*1450*/  LOP3.LUT P1, RZ, R5, 0x4, RZ, 0xc0, !PT ;  /* 0x0000000405ff7812 */ /* 0x000fe4000782c0ff */
[----:B--2---:R-:W-:-:S13]  /*1460*/  R2UR UR4, R4 ;  /* 0x00000000040472ca */ /* 0x004fda00000e0000 */
[----:B------:R-:W-:-:S06]  /*1470*/  ULOP3.LUT UR4, UR4, 0x1, URZ, 0xfc, !UPT ;  /* 0x0000000104047892 */ /* 0x000fcc000f8efc3f */
[----:B------:R-:W-:-:S05]  /*1480*/  IMAD.U32 R4, RZ, RZ, UR4 ;  /* 0x00000004ff047e24 */ /* 0x000fca000f8e00ff */
[----:B------:R-:W-:Y:S01]  /*1490*/  ISETP.NE.AND P0, PT, R4, 0x3, PT ;  /* 0x000000030400780c */ /* 0x000fe20003f05270 */
[----:B------:R-:W-:-:S05]  /*14a0*/  IMAD.MOV.U32 R4, RZ, RZ, 0x20 ;  /* 0x00000020ff047424 */ /* 0x000fca00078e00ff */
[----:B------:R-:W-:-:S07]  /*14b0*/  SEL R7, R4, 0xffffffe0, !P1 ;  /* 0xffffffe004077807 */ /* 0x000fce0004800000 */
[----:B------:R-:W-:Y:S05]  /*14c0*/  @!P0 BRA `(.L_x_1913) ;  /* 0x0000000000048947 */ /* 0x000fea0003800000 */
[----:B------:R-:W-:Y:S01]  /*14d0*/  BPT.TRAP 0x1 ;  /* 0x000000040000795c */ /* 0x000fe20000300000 */
.L_x_1913:
[----:B------:R-:W-:-:S13]  /*14e0*/  R2UR UR4, R2 ;  /* 0x00000000020472ca */ /* 0x000fda00000e0000 */
[----:B------:R0:W1:Y:S01]  /*14f0*/  SYNCS.PHASECHK.TRANS64.TRYWAIT P1, [UR4+0x2d830], R8 ;  /* 0x02d83008ff0075a7 */ /* 0x0000620008020144 */
[----:B------:R-:W-:Y:S05]  /*1500*/  @!P0 BRA `(.L_x_1914) ;  /* 0x0000000000048947 */ /* 0x000fea0003800000 */
[----:B------:R-:W-:Y:S01]  /*1510*/  BPT.TRAP 0x1 ;  /* 0x000000040000795c */ /* 0x000fe20000300000 */
.L_x_1914:
[----:B------:R-:W-:-:S05]  /*1520*/  IMAD.U32 R10, RZ, RZ, UR40 ;  /* 0x00000028ff0a7e24 */ /* 0x000fca000f8e00ff */
[----:B------:R-:W-:Y:S01]  /*1530*/  LOP3.LUT R10, R10, 0x10000, RZ, 0xfc, !PT ;  /* 0x000100000a0a7812 */ /* 0x000fe200078efcff */
[----:B-1----:R-:W-:Y:S06]  /*1540*/  @P1 BRA `(.L_x_1915) ;  /* 0x00000000000c1947 */ /* 0x002fec0003800000 */
[----:B------:R-:W-:-:S13]  /*1550*/  R2UR UR4, R2 ;  /* 0x00000000020472ca */ /* 0x000fda00000e0000 */
[----:B------:R-:W1:Y:S02]  /*1560*/  SYNCS.PHASECHK.TRANS64.TRYWAIT P1, [UR4+0x2d830], R8 ;  /* 0x02d83008ff0075a7 */ /* 0x000e640008020144 */
[----:B-1----:R-:W-:Y:S05]  /*1570*/  @!P1 BRA `(.L_x_1916) ;  /* 0x000000cc00ec9947 */ /* 0x002fea0003800000 */
.L_x_1915:
[----:B------:R-:W-:Y:S05]  /*1580*/  WARPSYNC.ALL ;  /* 0x0000000000007948 */ /* 0x000fea0003800000 */
[----:B------:R-:W-:Y:S01]  /*1590*/  IMAD.MOV.U32 R11, RZ, RZ, -0x7fffffe0 ;  /* 0x80000020ff0b7424 */ /* 0x000fe200078e00ff */
[----:B------:R-:W-:Y:S01]  /*15a0*/  R2UR UR4, R2 ;  /* 0x00000000020472ca */ /* 0x000fe200000e0000 */
[----:B------:R-:W-:Y:S01]  /*15b0*/  WARPGROUP.ARRIVE ;  /* 0x00000000000079c5 */ /* 0x000fe20000000000 */
[C---:B------:R-:W-:Y:S01]  /*15c0*/  R2UR UR8, R10.reuse ;  /* 0x000000000a0872ca */ /* 0x040fe200000e0000 */
[----:B------:R-:W-:Y:S01]  /*15d0*/  UMOV UR11, 0x80000020 ;  /* 0x80000020000b7882 */ /* 0x000fe20000000000 */
[----:B------:R-:W-:Y:S01]  /*15e0*/  R2UR UR9, R11 ;  /* 0x000000000b0972ca */ /* 0x000fe200000e0000 */
[----:B------:R-:W-:Y:S01]  /*15f0*/  UMOV UR13, 0x80000020 ;  /* 0x80000020000d7882 */ /* 0x000fe20000000000 */
[----:B------:R-:W-:Y:S01]  /*1600*/  R2UR UR24, R10 ;  /* 0x000000000a1872ca */ /* 0x000fe200000e0000 */
[----:B------:R-:W-:Y:S01]  /*1610*/  UMOV UR15, 0x80000020 ;  /* 0x80000020000f7882 */ /* 0x000fe20000000000 */
[----:B------:R-:W-:Y:S01]  /*1620*/  UMOV UR17, 0x80000020 ;  /* 0x8000002000117882 */ /* 0x000fe20000000000 */
[----:B------:R-:W-:Y:S01]  /*1630*/  UMOV UR7, 0x80000020 ;  /* 0x8000002000077882 */ /* 0x000fe20000000000 */
[----:B------:R-:W-:Y:S01]  /*1640*/  UMOV UR5, UR17 ;  /* 0x0000001100057c82 */ /* 0x000fe20008000000 */
[----:B------:R-:W-:Y:S01]  /*1650*/  UMOV UR21, 0x80000020 ;  /* 0x8000002000157882 */ /* 0x000fe20000000000 */
[----:B------:R-:W-:Y:S01]  /*1660*/  UMOV UR25, 0x80000020 ;  /* 0x8000002000197882 */ /* 0x000fe20000000000 */
[----:B------:R-:W-:-:S04]  /*1670*/  UIADD3 UR4, UR4, 0x15400, URZ ;  /* 0x0001540004047890 */ /* 0x000fc8000fffe03f */
[----:B------:R-:W-:Y:S02]  /*1680*/  USHF.R.U32.HI UR4, URZ, 0x4, UR4 ;  /* 0x000000043f047899 */ /* 0x000fe40008011604 */
[----:B------:R-:W-:Y:S02]  /*1690*/  UIADD3 UR12, UR24, 0x300, URZ ;  /* 0x00000300180c7890 */ /* 0x000fe4000fffe03f */
[----:B------:R-:W-:Y:S02]  /*16a0*/  ULOP3.LUT UR4, UR4, 0x3fff, URZ, 0xc0, !UPT ;  /* 0x00003fff04047892 */ /* 0x000fe4000f8ec03f */
[----:B------:R-:W-:Y:S02]  /*16b0*/  UIADD3 UR16, UR24, 0x302, URZ ;  /* 0x0000030218107890 */ /* 0x000fe4000fffe03f */
[----:B------:R-:W-:Y:S02]  /*16c0*/  ULOP3.LUT UR18, UR4, 0x10000, URZ, 0xfc, !UPT ;  /* 0x0001000004127892 */ /* 0x000fe4000f8efc3f */
[----:B------:R-:W-:-:S02]  /*16d0*/  UIADD3 UR20, UR24, 0x600, URZ ;  /* 0x0000060018147890 */ /* 0x000fc4000fffe03f */
[----:B------:R-:W-:Y:S02]  /*16e0*/  UIADD3 UR14, UR18, 0x200, URZ ;  /* 0x00000200120e7890 */ /* 0x000fe4000fffe03f */
[----:B------:R-:W-:Y:S02]  /*16f0*/  UIADD3 UR6, UR18, 0x202, URZ ;  /* 0x0000020212067890 */ /* 0x000fe4000fffe03f */
[----:B------:R-:W-:Y:S01]  /*1700*/  IMAD.U32 R12, RZ, RZ, UR18 ;  /* 0x00000012ff0c7e24 */ /* 0x000fe2000f8e00ff */
[----:B------:R-:W-:Y:S01]  /*1710*/  UMOV UR10, UR18 ;  /* 0x00000012000a7c82 */ /* 0x000fe20008000000 */
[----:B------:R-:W-:Y:S01]  /*1720*/  UMOV UR4, UR16 ;  /* 0x0000001000047c82 */ /* 0x000fe20008000000 */
[----:B------:R-:W-:Y:S01]  /*1730*/  HGMMA.64x128x16.F32.BF16 R24, gdesc[UR8], RZ, !UPT, gsb0 ;  /* 0x01e00000081879f0 */ /* 0x000fe2000c0018ff */
[----:B------:R-:W-:Y:S02]  /*1740*/  UIADD3 UR8, UR24, 0x2, URZ ;  /* 0x0000000218087890 */ /* 0x000fe4000fffe03f */
[----:B------:R-:W-:Y:S01]  /*1750*/  UIADD3 UR10, UR18, 0x2, URZ ;  /* 0x00000002120a7890 */ /* 0x000fe2000fffe03f */
[----:B------:R-:W-:Y:S01]  /*1760*/  UMOV UR9, 0x80000020 ;  /* 0x8000002000097882 */ /* 0x000fe20000000000 */
[----:B------:R-:W-:Y:S01]  /*1770*/  UMOV UR11, 0x80000020 ;  /* 0x80000020000b7882 */ /* 0x000fe20000000000 */
[----:B------:R-:W-:Y:S01]  /*1780*/  UIADD3 UR24, UR24, 0x602, URZ ;  /* 0x0000060218187890 */ /* 0x000fe2000fffe03f */
        /* <DEDUP_REMOVED lines=8> */
[----:B------:R-:W-:Y:S01]  /*1810*/  HGMMA.64x128x16.F32.BF16 R24, gdesc[UR4], R24, gsb0 ;  /* 0x01e00000041879f0 */ /* 0x000fe20008001818 */
[----:B------:R-:W-:Y:S01]  /*1820*/  UIADD3 UR6, UR18, 0x400, URZ ;  /* 0x0000040012067890 */ /* 0x000fe2000fffe03f */
[----:B------:R-:W-:Y:S01]  /*1830*/  UMOV UR4, UR20 ;  /* 0x0000001400047c82 */ /* 0x000fe20008000000 */
[----:B------:R-:W-:Y:S01]  /*1840*/  UMOV UR5, UR21 ;  /* 0x0000001500057c82 */ /* 0x000fe20008000000 */
[----:B------:R-:W-:Y:S01]  /*1850*/  UMOV UR7, 0x80000020 ;  /* 0x8000002000077882 */ /* 0x000fe20000000000 */
[----:B------:R-:W-:Y:S02]  /*1860*/  WARPGROUP.DEPBAR.LE gsb0, 0x0 ;  /* 0x00008000000079c5 */ /* 0x000fe40000010000 */
[----:B------:R-:W-:-:S06]  /*1870*/  WARPGROUP.ARRIVE ;  /* 0x00000000000079c5 */ /* 0x000fcc0000000000 */
[----:B------:R-:W-:Y:S01]  /*1880*/  HGMMA.64x128x16.F32.BF16 R24, gdesc[UR4], R24, gsb0 ;  /* 0x01e00000041879f0 */ /* 0x000fe20008001818 */
[----:B------:R-:W-:Y:S01]  /*1890*/  UIADD3 UR6, UR18, 0x402, URZ ;  /* 0x0000040212067890 */ /* 0x000fe2000fffe03f */
[----:B------:R-:W-:Y:S01]  /*18a0*/  UMOV UR4, UR24 ;  /* 0x0000001800047c82 */ /* 0x000fe20008000000 */
[----:B------:R-:W-:Y:S01]  /*18b0*/  UMOV UR5, UR25 ;  /* 0x0000001900057c82 */ /* 0x000fe20008000000 */
[----:B------:R-:W-:Y:S01]  /*18c0*/  UMOV UR7, 0x80000020 ;  /* 0x8000002000077882 */ /* 0x000fe20000000000 */
[----:B------:R-:W-:Y:S02]  /*18d0*/  WARPGROUP.DEPBAR.LE gsb0, 0x0 ;  /* 0x00008000000079c5 */ /* 0x000fe40000010000 */
[----:B------:R-:W-:-:S06]  /*18e0*/  WARPGROUP.ARRIVE ;  /* 0x00000000000079c5 */ /* 0x000fcc0000000000 */
[----:B------:R-:W-:Y:S03]  /*18f0*/  HGMMA.64x128x16.F32.BF16 R24, gdesc[UR4], R24, gsb0 ;  /* 0x01e00000041879f0 */ /* 0x000fe60008001818 */
[----:B------:R-:W-:Y:S02]  /*1900*/  WARPGROUP.DEPBAR.LE gsb0, 0x0 ;  /* 0x00008000000079c5 */ /* 0x000fe40000010000 */
[----:B------:R-:W-:Y:S05]  /*1910*/  @!P0 BRA `(.L_x_1917) ;  /* 0x0000000000048947 */ /* 0x000fea0003800000 */
[----:B------:R-:W-:Y:S01]  /*1920*/  BPT.TRAP 0x1 ;  /* 0x000000040000795c */ /* 0x000fe20000300000 */
.L_x_1917:
[----:B------:R-:W-:Y:S01]  /*1930*/  LOP3.LUT R0, R19, 0xffffff80, RZ, 0xc0, !PT ;  /* 0xffffff8013007812 */ /* 0x000fe200078ec0ff */
[----:B------:R-:W-:Y:S01]  /*1940*/  IMAD.HI R15, R22, 0x55555556, RZ ;  /* 0x55555556160f7827 */ /* 0x000fe200078e02ff */
[----:B------:R-:W-:Y:S01]  /*1950*/  LEA.HI R13, R18, R17, RZ, 0x2 ;  /* 0x00000011120d7211 */ /* 0x000fe200078f10ff */
[----:B------:R-:W-:Y:S01]  /*1960*/  UISETP.NE.AND UP0, UPT, UR37, URZ, UPT ;  /* 0x0000003f2500728c */ /* 0x000fe2000bf05270 */
[----:B------:R-:W-:Y:S01]  /*1970*/  R2UR UR7, R2 ;  /* 0x00000000020772ca */ /* 0x000fe200000e0000 */
[----:B------:R-:W-:Y:S01]  /*1980*/  IMAD.IADD R0, R17, 0x1, -R0 ;  /* 0x0000000111007824 */ /* 0x000fe200078e0a00 */
[----:B------:R-:W-:Y:S01]  /*1990*/  LOP3.LUT R20, R13, 0xfffffffc, RZ, 0xc0, !PT ;  /* 0xfffffffc0d147812 */ /* 0x000fe200078ec0ff */
[----:B------:R-:W-:Y:S01]  /*19a0*/  ULDC UR6, c[0x0][0x2f0] ;  /* 0x0000bc0000067ab9 */ /* 0x000fe20000000800 */
[----:B------:R-:W-:Y:S01]  /*19b0*/  LEA.HI R15, R15, R15, RZ, 0x1 ;  /* 0x0000000f0f0f7211 */ /* 0x000fe200078f08ff */
[----:B------:R-:W-:Y:S01]  /*19c0*/  ULDC UR14, c[0x0][0x288] ;  /* 0x0000a200000e7ab9 */ /* 0x000fe20000000800 */
[----:B-1----:R-:W-:Y:S01]  /*19d0*/  SHF.R.S32.HI R9, RZ, 0x1f, R0 ;  /* 0x0000001fff097819 */ /* 0x002fe20000011400 */
[----:B------:R-:W-:Y:S01]  /*19e0*/  IMAD.IADD R20, R17, 0x1, -R20 ;  /* 0x0000000111147824 */ /* 0x000fe200078e0a14 */
[----:B------:R-:W-:Y:S01]  /*19f0*/  PLOP3.LUT P1, PT, PT, PT, UP0, 0x80, 0x0 ;  /* 0x000000000000781c */ /* 0x000fe20003f2f008 */
[----:B------:R-:W-:Y:S01]  /*1a00*/  IMAD R15, R15, -0x3, R22 ;  /* 0xfffffffd0f0f7824 */ /* 0x000fe200078e0216 */
[CC--:B0-----:R-:W-:Y:S01]  /*1a10*/  LEA.HI R8, R9.reuse, R0.reuse, RZ, 0x2 ;  /* 0x0000000009087211 */ /* 0x0c1fe200078f10ff */
[----:B------:R-:W-:Y:S01]  /*1a20*/  @UP0 ULDC UR4, c[0x0][0x44c] ;  /* 0x0001130000040ab9 */ /* 0x000fe20000000800 */
[----:B------:R-:W-:Y:S01]  /*1a30*/  LEA.HI R13, R9, R0, RZ, 0x5 ;  /* 0x00000000090d7211 */ /* 0x000fe200078f28ff */
[----:B------:R-:W-:Y:S01]  /*1a40*/  @UP0 ULDC UR5, c[0x0][0x450] ;  /* 0x0001140000050ab9 */ /* 0x000fe20000000800 */
[--C-:B------:R-:W-:Y:S01]  /*1a50*/  SHF.R.S32.HI R9, RZ, 0x2, R8.reuse ;  /* 0x00000002ff097819 */ /* 0x100fe20000011408 */
[----:B------:R-:W-:Y:S01]  /*1a60*/  ULDC UR31, c[0x0][0x988] ;  /* 0x00026200001f7ab9 */ /* 0x000fe20000000800 */
[----:B------:R-:W-:Y:S01]  /*1a70*/  SHF.R.S32.HI R14, RZ, 0x1f, R8 ;  /* 0x0000001fff0e7819 */ /* 0x000fe20000011408 */
[----:B------:R-:W-:Y:S01]  /*1a80*/  IMAD.SHL.U32 R3, R3, 0x40, RZ ;  /* 0x0000004003037824 */ /* 0x000fe200078e00ff */
[----:B------:R-:W-:Y:S01]  /*1a90*/  SHF.R.S32.HI R13, RZ, 0x5, R13 ;  /* 0x00000005ff0d7819 */ /* 0x000fe2000001140d */
[----:B------:R-:W0:Y:S01]  /*1aa0*/  S2UR UR10, SR_CgaCtaId ;  /* 0x00000000000a79c3 */ /* 0x000e220000008800 */
[----:B------:R-:W-:Y:S01]  /*1ab0*/  LEA.HI R14, R14, R9, RZ, 0x3 ;  /* 0x000000090e0e7211 */ /* 0x000fe200078f18ff */
[----:B------:R-:W-:Y:S01]  /*1ac0*/  @UP0 ULDC UR15, c[0x0][0x450] ;  /* 0x00011400000f0ab9 */ /* 0x000fe20000000800 */
[----:B------:R-:W-:-:S02]  /*1ad0*/  LEA.HI R19, R20, R20, RZ, 0x1 ;  /* 0x0000001414137211 */ /* 0x000fc400078f08ff */
[----:B------:R-:W-:Y:S02]  /*1ae0*/  CS2R R134, SRZ ;  /* 0x0000000000867805 */ /* 0x000fe4000001ff00 */
[----:B------:R-:W-:Y:S02]  /*1af0*/  LEA R13, R13, UR38, 0x4 ;  /* 0x000000260d0d7c11 */ /* 0x000fe4000f8e20ff */
[----:B------:R-:W-:Y:S02]  /*1b00*/  CS2R R132, SRZ ;  /* 0x0000000000847805 */ /* 0x000fe4000001ff00 */
[----:B------:R-:W-:Y:S02]  /*1b10*/  LOP3.LUT R14, R14, 0xfffffff8, RZ, 0xc0, !PT ;  /* 0xfffffff80e0e7812 */ /* 0x000fe400078ec0ff */
[----:B------:R-:W-:Y:S02]  /*1b20*/  CS2R R130, SRZ ;  /* 0x0000000000827805 */ /* 0x000fe4000001ff00 */
[----:B------:R-:W-:-:S02]  /*1b30*/  LOP3.LUT R19, R19, 0x1ffffffe, RZ, 0xc0, !PT ;  /* 0x1ffffffe13137812 */ /* 0x000fc400078ec0ff */
[----:B------:R-:W-:Y:S02]  /*1b40*/  CS2R R128, SRZ ;  /* 0x0000000000807805 */ /* 0x000fe4000001ff00 */
[----:B------:R-:W-:Y:S02]  /*1b50*/  IADD3 R14, R13, R9, -R14 ;  /* 0x000000090d0e7210 */ /* 0x000fe40007ffe80e */
[----:B------:R-:W-:Y:S02]  /*1b60*/  CS2R R126, SRZ ;  /* 0x00000000007e7805 */ /* 0x000fe4000001ff00 */
[----:B------:R-:W-:Y:S01]  /*1b70*/  PLOP3.LUT P2, PT, PT, PT, UP0, 0x80, 0x0 ;  /* 0x000000000000781c */ /* 0x000fe20003f4f008 */
[----:B------:R-:W-:Y:S01]  /*1b80*/  IMAD.IADD R9, R20, 0x1, -R19 ;  /* 0x0000000114097824 */ /* 0x000fe200078e0a13 */
[----:B------:R-:W-:Y:S01]  /*1b90*/  LOP3.LUT R139, R8, 0x7ffffffc, RZ, 0xc0, !PT ;  /* 0x7ffffffc088b7812 */ /* 0x000fe200078ec0ff */
[----:B------:R-:W-:Y:S01]  /*1ba0*/  IMAD R14, R15, 0x40, R14 ;  /* 0x000000400f0e7824 */ /* 0x000fe200078e020e */
[----:B------:R-:W-:-:S02]  /*1bb0*/  R2UR UR18, R141 ;  /* 0x000000008d1272ca */ /* 0x000fc400000e0000 */
[----:B------:R-:W-:Y:S02]  /*1bc0*/  CS2R R124, SRZ ;  /* 0x00000000007c7805 */ /* 0x000fe4000001ff00 */
[----:B------:R-:W-:Y:S01]  /*1bd0*/  CS2R R122, SRZ ;  /* 0x00000000007a7805 */ /* 0x000fe2000001ff00 */
[----:B------:R-:W-:Y:S01]  /*1be0*/  IMAD R9, R9, 0x8, R14 ;  /* 0x0000000809097824 */ /* 0x000fe200078e020e */
[----:B------:R-:W-:Y:S01]  /*1bf0*/  CS2R R120, SRZ ;  /* 0x0000000000787805 */ /* 0x000fe2000001ff00 */
[----:B------:R-:W-:Y:S01]  /*1c00*/  IMAD.IADD R139, R0, 0x1, -R139 ;  /* 0x00000001008b7824 */ /* 0x000fe200078e0a8b */
[----:B------:R-:W-:Y:S01]  /*1c10*/  CS2R R118, SRZ ;  /* 0x0000000000767805 */ /* 0x000fe2000001ff00 */
[----:B------:R-:W-:Y:S01]  /*1c20*/  @P1 IMAD.HI.U32 R13, R9, UR4, RZ ;  /* 0x00000004090d1c27 */ /* 0x000fe2000f8e00ff */
[----:B------:R-:W-:Y:S01]  /*1c30*/  UMOV UR4, 0xffffff80 ;  /* 0xffffff8000047882 */ /* 0x000fe20000000000 */
[----:B------:R-:W-:Y:S01]  /*1c40*/  CS2R R116, SRZ ;  /* 0x0000000000747805 */ /* 0x000fe2000001ff00 */
[----:B------:R-:W-:Y:S01]  /*1c50*/  UIMAD UR4, UR39, UR4, 0x80 ;  /* 0x00000080270474a4 */ /* 0x000fe2000f8e0204 */
[----:B------:R-:W-:Y:S01]  /*1c60*/  IMAD.MOV.U32 R15, RZ, RZ, R9 ;  /* 0x000000ffff0f7224 */ /* 0x000fe200078e0009 */
[----:B------:R-:W-:Y:S01]  /*1c70*/  @P2 SHF.R.U32.HI R15, RZ, UR5, R13 ;  /* 0x00000005ff0f2c19 */ /* 0x000fe2000801160d */
[----:B------:R-:W-:Y:S01]  /*1c80*/  IMAD.U32 R13, RZ, RZ, UR6 ;  /* 0x00000006ff0d7e24 */ /* 0x000fe2000f8e00ff */
[----:B------:R-:W-:Y:S01]  /*1c90*/  UIADD3 UR5, UR4, 0x1, URZ ;  /* 0x0000000104057890 */ /* 0x000fe2000fffe03f */
[----:B------:R-:W-:Y:S01]  /*1ca0*/  CS2R R114, SRZ ;  /* 0x0000000000727805 */ /* 0x000fe2000001ff00 */
[----:B------:R-:W-:Y:S01]  /*1cb0*/  UIMAD UR4, UR36, UR6, UR4 ;  /* 0x00000006240472a4 */ /* 0x000fe2000f8e0204 */
[----:B------:R-:W1:Y:S01]  /*1cc0*/  SHFL.IDX PT, R8, R15, RZ, 0x1c1f ;  /* 0x001c1fff0f087589 */ /* 0x000e6200000e0000 */
[----:B------:R-:W-:Y:S01]  /*1cd0*/  UIMAD UR6, UR36, UR6, -UR14 ;  /* 0x00000006240672a4 */ /* 0x000fe2000f8e0a0e */
[----:B------:R-:W-:Y:S01]  /*1ce0*/  CS2R R112, SRZ ;  /* 0x0000000000707805 */ /* 0x000fe2000001ff00 */
[----:B------:R-:W-:Y:S01]  /*1cf0*/  IMAD.U32 R22, RZ, RZ, UR5 ;  /* 0x00000005ff167e24 */ /* 0x000fe2000f8e00ff */
[----:B------:R-:W-:Y:S01]  /*1d00*/  SHFL.IDX PT, R15, R15, 0x1, 0x1c1f ;  /* 0x003c1f000f0f7f89 */ /* 0x000fe200000e0000 */
[----:B------:R-:W-:Y:S01]  /*1d10*/  IMAD.U32 R14, RZ, RZ, UR4 ;  /* 0x00000004ff0e7e24 */ /* 0x000fe2000f8e00ff */
[----:B------:R-:W-:Y:S01]  /*1d20*/  UIADD3 UR4, UR7, 0x2d840, URZ ;  /* 0x0002d84007047890 */ /* 0x000fe2000fffe03f */
[C---:B------:R-:W-:Y:S01]  /*1d30*/  IMAD R22, R139.reuse, -0x2, R22 ;  /* 0xfffffffe8b167824 */ /* 0x040fe200078e0216 */
[----:B------:R-:W-:Y:S01]  /*1d40*/  UMOV UR5, URZ ;  /* 0x0000003f00057c82 */ /* 0x000fe20008000000 */
[----:B------:R-:W-:Y:S01]  /*1d50*/  IMAD R14, R139, -0x2, R14 ;  /* 0xfffffffe8b0e7824 */ /* 0x000fe200078e020e */
[----:B0-----:R-:W-:Y:S01]  /*1d60*/  UPRMT UR4, UR10, 0x654, UR4 ;  /* 0x000006540a047896 */ /* 0x001fe20008000004 */
[----:B------:R-:W-:Y:S01]  /*1d70*/  IMAD R22, R13, UR36, R22 ;  /* 0x000000240d167c24 */ /* 0x000fe2000f8e0216 */
[----:B------:R-:W-:Y:S01]  /*1d80*/  CS2R R110, SRZ ;  /* 0x00000000006e7805 */ /* 0x000fe2000001ff00 */
[----:B------:R-:W-:Y:S01]  /*1d90*/  @UP0 ULDC UR10, c[0x0][0x44c] ;  /* 0x00011300000a0ab9 */ /* 0x000fe20000000800 */
[----:B------:R-:W-:Y:S01]  /*1da0*/  CS2R R108, SRZ ;  /* 0x00000000006c7805 */ /* 0x000fe2000001ff00 */
[----:B------:R-:W-:Y:S01]  /*1db0*/  VIADD R13, R22, -UR14 ;  /* 0x8000000e160d7c36 */ /* 0x000fe20008000000 */
[----:B------:R-:W-:Y:S01]  /*1dc0*/  UIMAD.WIDE.U32 UR10, UR38, UR10, URZ ;  /* 0x0000000a260a72a5 */ /* 0x000fe2000f8e003f */
[----:B------:R-:W-:-:S02]  /*1dd0*/  CS2R R106, SRZ ;  /* 0x00000000006a7805 */ /* 0x000fc4000001ff00 */
[----:B------:R-:W-:Y:S01]  /*1de0*/  CS2R R104, SRZ ;  /* 0x0000000000687805 */ /* 0x000fe2000001ff00 */
[----:B------:R-:W-:Y:S01]  /*1df0*/  SYNCS.ARRIVE.TRANS64.RED.A1T0 RZ, [UR4], RZ ;  /* 0x000000ffffff79a7 */ /* 0x000fe20008100404 */
[----:B------:R-:W-:Y:S01]  /*1e00*/  @UP0 USHF.R.U32.HI UR38, URZ, UR15, UR11 ;  /* 0x0000000f3f260299 */ /* 0x000fe2000801160b */
[----:B------:R-:W-:Y:S01]  /*1e10*/  CS2R R102, SRZ ;  /* 0x0000000000667805 */ /* 0x000fe2000001ff00 */
[----:B------:R-:W-:Y:S01]  /*1e20*/  UMOV UR4, URZ ;  /* 0x0000003f00047c82 */ /* 0x000fe20008000000 */
[----:B------:R-:W-:Y:S02]  /*1e30*/  CS2R R100, SRZ ;  /* 0x0000000000647805 */ /* 0x000fe4000001ff00 */
[----:B-1----:R-:W-:Y:S01]  /*1e40*/  VIADDMNMX R8, R8, R13, R14, PT ;  /* 0x0000000d08087246 */ /* 0x002fe2000380010e */
[----:B------:R-:W-:-:S03]  /*1e50*/  UIADD3 UR6, UR6, UR38, URZ ;  /* 0x0000002606067290 */ /* 0x000fc6000fffe03f */
[C---:B------:R-:W-:Y:S01]  /*1e60*/  ISETP.GT.AND P1, PT, R8.reuse, RZ, PT ;  /* 0x000000ff0800720c */ /* 0x040fe20003f24270 */
[----:B------:R-:W-:Y:S01]  /*1e70*/  USHF.R.S32.HI UR10, URZ, 0x1f, UR6 ;  /* 0x0000001f3f0a7899 */ /* 0x000fe20008011406 */
[C---:B------:R-:W-:Y:S02]  /*1e80*/  ISETP.GT.AND P2, PT, R8.reuse, 0x1, PT ;  /* 0x000000010800780c */ /* 0x040fe40003f44270 */
[----:B------:R-:W-:Y:S01]  /*1e90*/  ISETP.GT.AND P3, PT, R8, 0x8, PT ;  /* 0x000000080800780c */ /* 0x000fe20003f64270 */
[----:B------:R-:W-:Y:S01]  /*1ea0*/  ULEA.HI UR10, UR10, UR6, URZ, 0x7 ;  /* 0x000000060a0a7291 */ /* 0x000fe2000f8f383f */
[----:B------:R-:W-:Y:S02]  /*1eb0*/  FSEL R97, R24, -INF , P1 ;  /* 0xff80000018617808 */ /* 0x000fe40000800000 */
[----:B------:R-:W-:Y:S01]  /*1ec0*/  FSEL R95, R25, -INF , P2 ;  /* 0xff800000195f7808 */ /* 0x000fe20001000000 */
[----:B------:R-:W-:Y:S01]  /*1ed0*/  USHF.R.S32.HI UR10, URZ, 0x7, UR10 ;  /* 0x000000073f0a7899 */ /* 0x000fe2000801140a */
[----:B------:R-:W-:-:S02]  /*1ee0*/  ISETP.GT.AND P1, PT, R8, 0x9, PT ;  /* 0x000000090800780c */ /* 0x000fc40003f24270 */
[----:B------:R-:W-:Y:S01]  /*1ef0*/  FSEL R23, R28, -INF , P3 ;  /* 0xff8000001c177808 */ /* 0x000fe20001800000 */
[----:B------:R-:W-:Y:S01]  /*1f00*/  UISETP.LT.AND UP0, UPT, UR18, UR10, UPT ;  /* 0x0000000a1200728c */ /* 0x000fe2000bf01270 */
[----:B------:R-:W-:Y:S02]  /*1f10*/  FMNMX.FTZ R0, R97, R95, !PT ;  /* 0x0000005f61007209 */ /* 0x000fe40007810000 */
[C---:B------:R-:W-:Y:S01]  /*1f20*/  ISETP.GT.AND P2, PT, R8.reuse, 0x10, PT ;  /* 0x000000100800780c */ /* 0x040fe20003f44270 */
[----:B------:R-:W-:Y:S01]  /*1f30*/  USEL UR28, UR18, UR10, !UP0 ;  /* 0x0000000a121c7287 */ /* 0x000fe2000c000000 */
[----:B------:R-:W-:Y:S02]  /*1f40*/  FSEL R19, R29, -INF , P1 ;  /* 0xff8000001d137808 */ /* 0x000fe40000800000 */
[----:B------:R-:W-:Y:S02]  /*1f50*/  FMNMX.FTZ R0, R23, R0, !PT ;  /* 0x0000000017007209 */ /* 0x000fe40007810000 */
[----:B------:R-:W-:-:S02]  /*1f60*/  ISETP.GT.AND P1, PT, R8, 0x11, PT ;  /* 0x000000110800780c */ /* 0x000fc40003f24270 */
[----:B------:R-:W-:Y:S02]  /*1f70*/  FSEL R93, R32, -INF , P2 ;  /* 0xff800000205d7808 */ /* 0x000fe40001000000 */
[----:B------:R-:W-:Y:S02]  /*1f80*/  FMNMX.FTZ R0, R19, R0, !PT ;  /* 0x0000000013007209 */ /* 0x000fe40007810000 */
[C---:B------:R-:W-:Y:S02]  /*1f90*/  ISETP.GT.AND P2, PT, R8.reuse, 0x18, PT ;  /* 0x000000180800780c */ /* 0x040fe40003f44270 */
        /* <DEDUP_REMOVED lines=41> */
[----:B------:R-:W-:Y:S02]  /*2230*/  ISETP.GT.AND P2, PT, R8, 0x50, PT ;  /* 0x000000500800780c */ /* 0x000fe40003f44270 */
        /* <DEDUP_REMOVED lines=35> */
[----:B------:R-:W-:Y:S02]  /*2470*/  FSEL R85, R85, -INF , P1 ;  /* 0xff80000055557808 */ /* 0x000fe40000800000 */
[----:B------:R-:W-:-:S04]  /*2480*/  FMNMX.FTZ R0, R84, R99, !PT ;  /* 0x0000006354007209 */ /* 0x000fc80007810000 */
[----:B------:R-:W-:-:S05]  /*2490*/  FMNMX.FTZ R24, R85, R0, !PT ;  /* 0x0000000055187209 */ /* 0x000fca0007810000 */
[----:B------:R-:W0:Y:S02]  /*24a0*/  SHFL.BFLY PT, R99, R24, 0x2, 0x1f ;  /* 0x0c401f0018637f89 */ /* 0x000e2400000e0000 */
[----:B0-----:R-:W-:-:S05]  /*24b0*/  FMNMX.FTZ R99, R24, R99, !PT ;  /* 0x0000006318637209 */ /* 0x001fca0007810000 */
[----:B------:R-:W0:Y:S02]  /*24c0*/  SHFL.BFLY PT, R0, R99, 0x1, 0x1f ;  /* 0x0c201f0063007f89 */ /* 0x000e2400000e0000 */
[----:B0-----:R-:W-:Y:S02]  /*24d0*/  FMNMX.FTZ R0, R99, R0, !PT ;  /* 0x0000000063007209 */ /* 0x001fe40007810000 */
[----:B------:R-:W-:Y:S02]  /*24e0*/  CS2R R98, SRZ ;  /* 0x0000000000627805 */ /* 0x000fe4000001ff00 */
[C---:B------:R-:W-:Y:S01]  /*24f0*/  FSETP.NEU.FTZ.AND P1, PT, R0.reuse, -INF , PT ;  /* 0xff8000000000780b */ /* 0x040fe20003f3d000 */
[----:B------:R-:W-:-:S05]  /*2500*/  FMUL.FTZ R8, R0, UR31 ;  /* 0x0000001f00087c20 */ /* 0x000fca0008410000 */
[----:B------:R-:W-:-:S05]  /*2510*/  FSEL R8, R8, RZ, P1 ;  /* 0x000000ff08087208 */ /* 0x000fca0000800000 */
[----:B------:R-:W-:Y:S01]  /*2520*/  FFMA.FTZ R20, R97, UR31, -R8 ;  /* 0x0000001f61147c23 */ /* 0x000fe20008010808 */
[----:B------:R-:W-:Y:S01]  /*2530*/  IADD3 R97, R15, -UR14, R22 ;  /* 0x8000000e0f617c10 */ /* 0x000fe2000fffe016 */
[--C-:B------:R-:W-:Y:S01]  /*2540*/  FFMA.FTZ R22, R23, UR31, -R8.reuse ;  /* 0x0000001f17167c23 */ /* 0x100fe20008010808 */
[--C-:B------:R-:W-:Y:S01]  /*2550*/  FFMA.FTZ R40, R37, UR31, -R8.reuse ;  /* 0x0000001f25287c23 */ /* 0x100fe20008010808 */
[--C-:B------:R-:W-:Y:S01]  /*2560*/  FFMA.FTZ R53, R53, UR31, -R8.reuse ;  /* 0x0000001f35357c23 */ /* 0x100fe20008010808 */
[----:B------:R-:W-:Y:S01]  /*2570*/  VIMNMX R44, R14, R97, PT ;  /* 0x000000610e2c7248 */ /* 0x000fe20003fe0100 */
[--C-:B------:R-:W-:Y:S01]  /*2580*/  FFMA.FTZ R56, R60, UR31, -R8.reuse ;  /* 0x0000001f3c387c23 */ /* 0x100fe20008010808 */
[--C-:B------:R-:W-:Y:S01]  /*2590*/  FFMA.FTZ R95, R95, UR31, -R8.reuse ;  /* 0x0000001f5f5f7c23 */ /* 0x100fe20008010808 */
[--C-:B------:R-:W-:Y:S01]  /*25a0*/  FFMA.FTZ R60, R69, UR31, -R8.reuse ;  /* 0x0000001f453c7c23 */ /* 0x100fe20008010808 */
[C---:B------:R-:W-:Y:S01]  /*25b0*/  ISETP.GT.AND P1, PT, R44.reuse, RZ, PT ;  /* 0x000000ff2c00720c */ /* 0x040fe20003f24270 */
[--C-:B------:R-:W-:Y:S01]  /*25c0*/  FFMA.FTZ R19, R19, UR31, -R8.reuse ;  /* 0x0000001f13137c23 */ /* 0x100fe20008010808 */
[C---:B------:R-:W-:Y:S01]  /*25d0*/  ISETP.GT.AND P2, PT, R44.reuse, 0x1, PT ;  /* 0x000000012c00780c */ /* 0x040fe20003f44270 */
[--C-:B------:R-:W-:Y:S01]  /*25e0*/  FFMA.FTZ R93, R93, UR31, -R8.reuse ;  /* 0x0000001f5d5d7c23 */ /* 0x100fe20008010808 */
[----:B------:R-:W-:Y:S01]  /*25f0*/  ISETP.GT.AND P3, PT, R44, 0x8, PT ;  /* 0x000000082c00780c */ /* 0x000fe20003f64270 */
[--C-:B------:R-:W-:Y:S01]  /*2600*/  FFMA.FTZ R25, R25, UR31, -R8.reuse ;  /* 0x0000001f19197c23 */ /* 0x100fe20008010808 */
[----:B------:R-:W-:Y:S01]  /*2610*/  FSEL R14, R26, -INF , P1 ;  /* 0xff8000001a0e7808 */ /* 0x000fe20000800000 */
[--C-:B------:R-:W-:Y:S01]  /*2620*/  FFMA.FTZ R91, R91, UR31, -R8.reuse ;  /* 0x0000001f5b5b7c23 */ /* 0x100fe20008010808 */
[----:B------:R-:W-:Y:S01]  /*2630*/  FSEL R23, R27, -INF , P2 ;  /* 0xff8000001b177808 */ /* 0x000fe20001000000 */
[--C-:B------:R-:W-:Y:S01]  /*2640*/  FFMA.FTZ R33, R33, UR31, -R8.reuse ;  /* 0x0000001f21217c23 */ /* 0x100fe20008010808 */
[----:B------:R-:W-:Y:S01]  /*2650*/  ISETP.GT.AND P1, PT, R44, 0x9, PT ;  /* 0x000000092c00780c */ /* 0x000fe20003f24270 */
[----:B------:R-:W-:Y:S01]  /*2660*/  FFMA.FTZ R69, R80, UR31, -R8 ;  /* 0x0000001f50457c23 */ /* 0x000fe20008010808 */
[----:B------:R-:W-:Y:S01]  /*2670*/  FSEL R30, R30, -INF , P3 ;  /* 0xff8000001e1e7808 */ /* 0x000fe20001800000 */
[----:B------:R-:W-:Y:S01]  /*2680*/  MUFU.EX2 R20, R20 ;  /* 0x0000001400147308 */ /* 0x000fe20000000800 */
[----:B------:R-:W-:-:S02]  /*2690*/  FMNMX.FTZ R27, R14, R23, !PT ;  /* 0x000000170e1b7209 */ /* 0x000fc40007810000 */
[----:B------:R-:W-:Y:S02]  /*26a0*/  CS2R R96, SRZ ;  /* 0x0000000000607805 */ /* 0x000fe4000001ff00 */
[----:B------:R-:W-:Y:S02]  /*26b0*/  ISETP.GT.AND P2, PT, R44, 0x10, PT ;  /* 0x000000102c00780c */ /* 0x000fe40003f44270 */
[----:B------:R-:W-:Y:S02]  /*26c0*/  FSEL R31, R31, -INF , P1 ;  /* 0xff8000001f1f7808 */ /* 0x000fe40000800000 */
[----:B------:R-:W-:Y:S01]  /*26d0*/  FMNMX.FTZ R24, R30, R27, !PT ;  /* 0x0000001b1e187209 */ /* 0x000fe20007810000 */
[----:B------:R0:W1:Y:S01]  /*26e0*/  MUFU.EX2 R15, R95 ;  /* 0x0000005f000f7308 */ /* 0x0000620000000800 */
[----:B------:R-:W-:Y:S02]  /*26f0*/  ISETP.GT.AND P1, PT, R44, 0x11, PT ;  /* 0x000000112c00780c */ /* 0x000fe40003f24270 */
[----:B------:R-:W-:-:S02]  /*2700*/  FSEL R34, R34, -INF , P2 ;  /* 0xff80000022227808 */ /* 0x000fc40001000000 */
[----:B------:R-:W-:Y:S02]  /*2710*/  FMNMX.FTZ R27, R31, R24, !PT ;  /* 0x000000181f1b7209 */ /* 0x000fe40007810000 */
[----:B------:R-:W-:Y:S01]  /*2720*/  ISETP.GT.AND P2, PT, R44, 0x18, PT ;  /* 0x000000182c00780c */ /* 0x000fe20003f44270 */
[----:B------:R-:W2:Y:S01]  /*2730*/  MUFU.EX2 R22, R22 ;  /* 0x0000001600167308 */ /* 0x000ea20000000800 */
[----:B------:R-:W-:Y:S02]  /*2740*/  FSEL R32, R35, -INF , P1 ;  /* 0xff80000023207808 */ /* 0x000fe40000800000 */
[----:B0-----:R-:W-:Y:S02]  /*2750*/  CS2R R94, SRZ ;  /* 0x00000000005e7805 */ /* 0x001fe4000001ff00 */
[----:B------:R-:W-:Y:S02]  /*2760*/  FMNMX.FTZ R27, R34, R27, !PT ;  /* 0x0000001b221b7209 */ /* 0x000fe40007810000 */
[----:B------:R-:W-:-:S02]  /*2770*/  ISETP.GT.AND P1, PT, R44, 0x19, PT ;  /* 0x000000192c00780c */ /* 0x000fc40003f24270 */
[----:B------:R-:W-:Y:S01]  /*2780*/  FSEL R38, R38, -INF , P2 ;  /* 0xff80000026267808 */ /* 0x000fe20001000000 */
[----:B------:R-:W-:Y:S01]  /*2790*/  MUFU.EX2 R19, R19 ;  /* 0x0000001300137308 */ /* 0x000fe20000000800 */
[----:B------:R-:W-:Y:S02]  /*27a0*/  FMNMX.FTZ R27, R32, R27, !PT ;  /* 0x0000001b201b7209 */ /* 0x000fe40007810000 */
[----:B------:R-:W-:Y:S02]  /*27b0*/  ISETP.GT.AND P2, PT, R44, 0x20, PT ;  /* 0x000000202c00780c */ /* 0x000fe40003f44270 */
[----:B------:R-:W-:Y:S02]  /*27c0*/  FSEL R39, R39, -INF , P1 ;  /* 0xff80000027277808 */ /* 0x000fe40000800000 */
[----:B------:R-:W-:Y:S01]  /*27d0*/  FMNMX.FTZ R26, R38, R27, !PT ;  /* 0x0000001b261a7209 */ /* 0x000fe20007810000 */
[----:B------:R0:W-:Y:S01]  /*27e0*/  MUFU.EX2 R24, R93 ;  /* 0x0000005d00187308 */ /* 0x0001e20000000800 */
[----:B------:R-:W-:-:S02]  /*27f0*/  ISETP.GT.AND P1, PT, R44, 0x21, PT ;  /* 0x000000212c00780c */ /* 0x000fc40003f24270 */
[----:B------:R-:W-:Y:S02]  /*2800*/  FSEL R42, R42, -INF , P2 ;  /* 0xff8000002a2a7808 */ /* 0x000fe40001000000 */
[----:B------:R-:W-:Y:S02]  /*2810*/  FMNMX.FTZ R27, R39, R26, !PT ;  /* 0x0000001a271b7209 */ /* 0x000fe40007810000 */
[----:B------:R-:W-:Y:S01]  /*2820*/  ISETP.GT.AND P2, PT, R44, 0x28, PT ;  /* 0x000000282c00780c */ /* 0x000fe20003f44270 */
[----:B------:R-:W-:Y:S01]  /*2830*/  MUFU.EX2 R25, R25 ;  /* 0x0000001900197308 */ /* 0x000fe20000000800 */
[----:B------:R-:W-:Y:S02]  /*2840*/  FSEL R43, R43, -INF , P1 ;  /* 0xff8000002b2b7808 */ /* 0x000fe40000800000 */
[----:B0-----:R-:W-:Y:S02]  /*2850*/  CS2R R92, SRZ ;  /* 0x00000000005c7805 */ /* 0x001fe4000001ff00 */
[----:B------:R-:W-:Y:S01]  /*2860*/  FMNMX.FTZ R28, R42, R27, !PT ;  /* 0x0000001b2a1c7209 */ /* 0x000fe20007810000 */
[----:B------:R-:W-:Y:S01]  /*2870*/  FFMA.FTZ R27, R89, UR31, -R8 ;  /* 0x0000001f591b7c23 */ /* 0x000fe20008010808 */
[----:B------:R-:W-:-:S02]  /*2880*/  ISETP.GT.AND P1, PT, R44, 0x29, PT ;  /* 0x000000292c00780c */ /* 0x000fc40003f24270 */
[----:B------:R-:W-:Y:S01]  /*2890*/  FSEL R46, R46, -INF , P2 ;  /* 0xff8000002e2e7808 */ /* 0x000fe20001000000 */
[----:B------:R0:W-:Y:S01]  /*28a0*/  MUFU.EX2 R26, R91 ;  /* 0x0000005b001a7308 */ /* 0x0001e20000000800 */
[----:B------:R-:W-:Y:S02]  /*28b0*/  FMNMX.FTZ R35, R43, R28, !PT ;  /* 0x0000001c2b237209 */ /* 0x000fe40007810000 */
[----:B------:R-:W-:Y:S02]  /*28c0*/  ISETP.GT.AND P2, PT, R44, 0x30, PT ;  /* 0x000000302c00780c */ /* 0x000fe40003f44270 */
[----:B------:R-:W-:Y:S02]  /*28d0*/  FSEL R47, R47, -INF , P1 ;  /* 0xff8000002f2f7808 */ /* 0x000fe40000800000 */
[----:B------:R-:W-:Y:S01]  /*28e0*/  FMNMX.FTZ R28, R46, R35, !PT ;  /* 0x000000232e1c7209 */ /* 0x000fe20007810000 */
[----:B------:R-:W-:Y:S01]  /*28f0*/  MUFU.EX2 R27, R27 ;  /* 0x0000001b001b7308 */ /* 0x000fe20000000800 */
[----:B------:R-:W-:-:S02]  /*2900*/  ISETP.GT.AND P1, PT, R44, 0x31, PT ;  /* 0x000000312c00780c */ /* 0x000fc40003f24270 */
[----:B0-----:R-:W-:Y:S02]  /*2910*/  CS2R R90, SRZ ;  /* 0x00000000005a7805 */ /* 0x001fe4000001ff00 */
[----:B------:R-:W-:Y:S02]  /*2920*/  FSEL R50, R50, -INF , P2 ;  /* 0xff80000032327808 */ /* 0x000fe40001000000 */
[----:B------:R-:W-:Y:S02]  /*2930*/  FMNMX.FTZ R35, R47, R28, !PT ;  /* 0x0000001c2f237209 */ /* 0x000fe40007810000 */
[----:B------:R-:W-:Y:S01]  /*2940*/  ISETP.GT.AND P2, PT, R44, 0x38, PT ;  /* 0x000000382c00780c */ /* 0x000fe20003f44270 */
[----:B------:R0:W-:Y:S01]  /*2950*/  MUFU.EX2 R28, R40 ;  /* 0x00000028001c7308 */ /* 0x0001e20000000800 */
[----:B------:R-:W-:Y:S02]  /*2960*/  FSEL R51, R51, -INF , P1 ;  /* 0xff80000033337808 */ /* 0x000fe40000800000 */
[----:B------:R-:W-:Y:S01]  /*2970*/  FMNMX.FTZ R36, R50, R35, !PT ;  /* 0x0000002332247209 */ /* 0x000fe20007810000 */
[--C-:B------:R-:W-:Y:S01]  /*2980*/  FFMA.FTZ R35, R41, UR31, -R8.reuse ;  /* 0x0000001f29237c23 */ /* 0x100fe20008010808 */
[----:B------:R-:W-:Y:S01]  /*2990*/  ISETP.GT.AND P1, PT, R44, 0x39, PT ;  /* 0x000000392c00780c */ /* 0x000fe20003f24270 */
[--C-:B------:R-:W-:Y:S01]  /*29a0*/  FFMA.FTZ R41, R29, UR31, -R8.reuse ;  /* 0x0000001f1d297c23 */ /* 0x100fe20008010808 */
[----:B------:R-:W-:Y:S01]  /*29b0*/  FSEL R54, R54, -INF , P2 ;  /* 0xff80000036367808 */ /* 0x000fe20001000000 */
[----:B------:R-:W-:Y:S01]  /*29c0*/  MUFU.EX2 R33, R33 ;  /* 0x0000002100217308 */ /* 0x000fe20000000800 */
[----:B------:R-:W-:Y:S01]  /*29d0*/  FMNMX.FTZ R37, R51, R36, !PT ;  /* 0x0000002433257209 */ /* 0x000fe20007810000 */
[--C-:B0-----:R-:W-:Y:S01]  /*29e0*/  FFMA.FTZ R40, R45, UR31, -R8.reuse ;  /* 0x0000001f2d287c23 */ /* 0x101fe20008010808 */
[----:B------:R-:W-:Y:S01]  /*29f0*/  ISETP.GT.AND P2, PT, R44, 0x40, PT ;  /* 0x000000402c00780c */ /* 0x000fe20003f44270 */
[----:B------:R-:W-:Y:S01]  /*2a00*/  FFMA.FTZ R45, R13, UR31, -R8 ;  /* 0x0000001f0d2d7c23 */ /* 0x000fe20008010808 */
[----:B------:R-:W-:-:S02]  /*2a10*/  FSEL R55, R55, -INF , P1 ;  /* 0xff80000037377808 */ /* 0x000fc40000800000 */
[----:B------:R-:W-:Y:S01]  /*2a20*/  FMNMX.FTZ R36, R54, R37, !PT ;  /* 0x0000002536247209 */ /* 0x000fe20007810000 */
[----:B------:R-:W-:Y:S01]  /*2a30*/  MUFU.EX2 R35, R35 ;  /* 0x0000002300237308 */ /* 0x000fe20000000800 */
[----:B------:R-:W-:Y:S02]  /*2a40*/  ISETP.GT.AND P1, PT, R44, 0x41, PT ;  /* 0x000000412c00780c */ /* 0x000fe40003f24270 */
[----:B------:R-:W-:Y:S02]  /*2a50*/  FSEL R58, R58, -INF , P2 ;  /* 0xff8000003a3a7808 */ /* 0x000fe40001000000 */
[----:B------:R-:W-:Y:S02]  /*2a60*/  FMNMX.FTZ R37, R55, R36, !PT ;  /* 0x0000002437257209 */ /* 0x000fe40007810000 */
[----:B------:R-:W-:Y:S01]  /*2a70*/  ISETP.GT.AND P2, PT, R44, 0x48, PT ;  /* 0x000000482c00780c */ /* 0x000fe20003f44270 */
[----:B------:R-:W-:Y:S01]  /*2a80*/  MUFU.EX2 R40, R40 ;  /* 0x0000002800287308 */ /* 0x000fe20000000800 */
[----:B------:R-:W-:-:S02]  /*2a90*/  FSEL R59, R59, -INF , P1 ;  /* 0xff8000003b3b7808 */ /* 0x000fc40000800000 */
[----:B------:R-:W-:Y:S02]  /*2aa0*/  FMNMX.FTZ R36, R58, R37, !PT ;  /* 0x000000253a247209 */ /* 0x000fe40007810000 */
[----:B------:R-:W-:Y:S02]  /*2ab0*/  ISETP.GT.AND P1, PT, R44, 0x49, PT ;  /* 0x000000492c00780c */ /* 0x000fe40003f24270 */
[----:B------:R-:W-:Y:S01]  /*2ac0*/  FSEL R62, R62, -INF , P2 ;  /* 0xff8000003e3e7808 */ /* 0x000fe20001000000 */
[----:B------:R-:W-:Y:S01]  /*2ad0*/  MUFU.EX2 R45, R45 ;  /* 0x0000002d002d7308 */ /* 0x000fe20000000800 */
[----:B------:R-:W-:Y:S02]  /*2ae0*/  FMNMX.FTZ R37, R59, R36, !PT ;  /* 0x000000243b257209 */ /* 0x000fe40007810000 */
[----:B------:R-:W-:Y:S02]  /*2af0*/  ISETP.GT.AND P2, PT, R44, 0x50, PT ;  /* 0x000000502c00780c */ /* 0x000fe40003f44270 */
[----:B------:R-:W-:-:S02]  /*2b00*/  FSEL R63, R63, -INF , P1 ;  /* 0xff8000003f3f7808 */ /* 0x000fc40000800000 */
[----:B------:R-:W-:Y:S01]  /*2b10*/  FMNMX.FTZ R36, R62, R37, !PT ;  /* 0x000000253e247209 */ /* 0x000fe20007810000 */
[--C-:B------:R-:W-:Y:S01]  /*2b20*/  FFMA.FTZ R37, R49, UR31, -R8.reuse ;  /* 0x0000001f31257c23 */ /* 0x100fe20008010808 */
[----:B------:R-:W-:Y:S01]  /*2b30*/  ISETP.GT.AND P1, PT, R44, 0x51, PT ;  /* 0x000000512c00780c */ /* 0x000fe20003f24270 */
[--C-:B------:R-:W-:Y:S01]  /*2b40*/  FFMA.FTZ R49, R65, UR31, -R8.reuse ;  /* 0x0000001f41317c23 */ /* 0x100fe20008010808 */
[----:B------:R-:W-:Y:S01]  /*2b50*/  FSEL R66, R66, -INF , P2 ;  /* 0xff80000042427808 */ /* 0x000fe20001000000 */
[--C-:B------:R-:W-:Y:S01]  /*2b60*/  FFMA.FTZ R65, R76, UR31, -R8.reuse ;  /* 0x0000001f4c417c23 */ /* 0x100fe20008010808 */
[----:B------:R-:W-:Y:S01]  /*2b70*/  FMNMX.FTZ R29, R63, R36, !PT ;  /* 0x000000243f1d7209 */ /* 0x000fe20007810000 */
[----:B------:R-:W-:Y:S01]  /*2b80*/  FFMA.FTZ R76, R81, UR31, -R8 ;  /* 0x0000001f514c7c23 */ /* 0x000fe20008010808 */
[----:B------:R-:W-:Y:S01]  /*2b90*/  ISETP.GT.AND P2, PT, R44, 0x58, PT ;  /* 0x000000582c00780c */ /* 0x000fe20003f44270 */
[----:B------:R0:W-:Y:S01]  /*2ba0*/  MUFU.EX2 R36, R41 ;  /* 0x0000002900247308 */ /* 0x0001e20000000800 */
[----:B------:R-:W-:-:S02]  /*2bb0*/  FSEL R67, R67, -INF , P1 ;  /* 0xff80000043437808 */ /* 0x000fc40000800000 */
[----:B------:R-:W-:Y:S02]  /*2bc0*/  FMNMX.FTZ R48, R66, R29, !PT ;  /* 0x0000001d42307209 */ /* 0x000fe40007810000 */
[----:B------:R-:W-:Y:S02]  /*2bd0*/  ISETP.GT.AND P1, PT, R44, 0x59, PT ;  /* 0x000000592c00780c */ /* 0x000fe40003f24270 */
[----:B------:R-:W-:Y:S01]  /*2be0*/  FSEL R70, R70, -INF , P2 ;  /* 0xff80000046467808 */ /* 0x000fe20001000000 */
[----:B------:R-:W-:Y:S01]  /*2bf0*/  MUFU.EX2 R37, R37 ;  /* 0x0000002500257308 */ /* 0x000fe20000000800 */
[----:B------:R-:W-:Y:S01]  /*2c00*/  FMNMX.FTZ R29, R67, R48, !PT ;  /* 0x00000030431d7209 */ /* 0x000fe20007810000 */
[----:B0-----:R-:W-:Y:S01]  /*2c10*/  FFMA.FTZ R41, R21, UR31, -R8 ;  /* 0x0000001f15297c23 */ /* 0x001fe20008010808 */
[----:B------:R-:W-:Y:S02]  /*2c20*/  ISETP.GT.AND P2, PT, R44, 0x60, PT ;  /* 0x000000602c00780c */ /* 0x000fe40003f44270 */
        /* <DEDUP_REMOVED lines=19> */
[----:B------:R0:W-:Y:S01]  /*2d60*/  MUFU.EX2 R48, R53 ;  /* 0x0000003500307308 */ /* 0x0001e20000000800 */
[----:B------:R-:W-:Y:S01]  /*2d70*/  FSEL R82, R82, -INF , P2 ;  /* 0xff80000052527808 */ /* 0x000fe20001000000 */
[--C-:B------:R-:W-:Y:S01]  /*2d80*/  FFMA.FTZ R57, R61, UR31, -R8.reuse ;  /* 0x0000001f3d397c23 */ /* 0x100fe20008010808 */
        /* <DEDUP_REMOVED lines=13> */
[----:B------:R-:W-:Y:S02]  /*2e60*/  FSEL R87, R87, -INF , P1 ;  /* 0xff80000057577808 */ /* 0x000fe40000800000 */
[----:B------:R-:W-:-:S04]  /*2e70*/  FMNMX.FTZ R44, R86, R13, !PT ;  /* 0x0000000d562c7209 */ /* 0x000fc80007810000 */
[----:B------:R-:W-:Y:S01]  /*2e80*/  FMNMX.FTZ R13, R87, R44, !PT ;  /* 0x0000002c570d7209 */ /* 0x000fe20007810000 */
[----:B------:R0:W-:Y:S01]  /*2e90*/  MUFU.EX2 R52, R21 ;  /* 0x0000001500347308 */ /* 0x0001e20000000800 */
[--C-:B------:R-:W-:Y:S01]  /*2ea0*/  FFMA.FTZ R44, R64, UR31, -R8.reuse ;  /* 0x0000001f402c7c23 */ /* 0x100fe20008010808 */
[--C-:B------:R-:W-:Y:S01]  /*2eb0*/  FFMA.FTZ R64, R73, UR31, -R8.reuse ;  /* 0x0000001f49407c23 */ /* 0x100fe20008010808 */
[----:B------:R-:W-:Y:S01]  /*2ec0*/  FFMA.FTZ R73, R85, UR31, -R8 ;  /* 0x0000001f55497c23 */ /* 0x000fe20008010808 */
[----:B------:R-:W3:Y:S04]  /*2ed0*/  SHFL.BFLY PT, R88, R13, 0x2, 0x1f ;  /* 0x0c401f000d587f89 */ /* 0x000ee800000e0000 */
[----:B------:R-:W-:Y:S08]  /*2ee0*/  MUFU.EX2 R44, R44 ;  /* 0x0000002c002c7308 */ /* 0x000ff00000000800 */
[----:B------:R-:W-:Y:S08]  /*2ef0*/  MUFU.EX2 R60, R60 ;  /* 0x0000003c003c7308 */ /* 0x000ff00000000800 */
[----:B------:R-:W-:Y:S01]  /*2f00*/  MUFU.EX2 R61, R61 ;  /* 0x0000003d003d7308 */ /* 0x000fe20000000800 */
[----:B---3--:R-:W-:-:S07]  /*2f10*/  FMNMX.FTZ R88, R13, R88, !PT ;  /* 0x000000580d587209 */ /* 0x008fce0007810000 */
[----:B------:R-:W-:Y:S01]  /*2f20*/  MUFU.EX2 R64, R64 ;  /* 0x0000004000407308 */ /* 0x000fe20000000800 */
[----:B------:R-:W3:Y:S07]  /*2f30*/  SHFL.BFLY PT, R13, R88, 0x1, 0x1f ;  /* 0x0c201f00580d7f89 */ /* 0x000eee00000e0000 */
[----:B------:R-:W-:Y:S08]  /*2f40*/  MUFU.EX2 R65, R65 ;  /* 0x0000004100417308 */ /* 0x000ff00000000800 */
[----:B------:R-:W-:Y:S08]  /*2f50*/  MUFU.EX2 R72, R72 ;  /* 0x0000004800487308 */ /* 0x000ff00000000800 */
[----:B------:R-:W-:Y:S01]  /*2f60*/  MUFU.EX2 R69, R69 ;  /* 0x0000004500457308 */ /* 0x000fe20000000800 */
[----:B---3--:R-:W-:-:S02]  /*2f70*/  FMNMX.FTZ R13, R88, R13, !PT ;  /* 0x0000000d580d7209 */ /* 0x008fc40007810000 */
[----:B------:R-:W-:Y:S02]  /*2f80*/  CS2R R88, SRZ ;  /* 0x0000000000587805 */ /* 0x000fe4000001ff00 */
[C---:B------:R-:W-:Y:S01]  /*2f90*/  FSETP.NEU.FTZ.AND P1, PT, R13.reuse, -INF , PT ;  /* 0xff8000000d00780b */ /* 0x040fe20003f3d000 */
[----:B------:R-:W-:Y:S02]  /*2fa0*/  FMUL.FTZ R29, R13, UR31 ;  /* 0x0000001f0d1d7c20 */ /* 0x000fe40008410000 */
[----:B------:R-:W-:Y:S03]  /*2fb0*/  MUFU.EX2 R76, R76 ;  /* 0x0000004c004c7308 */ /* 0x000fe60000000800 */
[----:B------:R-:W-:Y:S02]  /*2fc0*/  FSEL R29, R29, RZ, P1 ;  /* 0x000000ff1d1d7208 */ /* 0x000fe40000800000 */
[----:B------:R-:W-:-:S03]  /*2fd0*/  LOP3.LUT P1, RZ, R5, 0x2, RZ, 0xc0, !PT ;  /* 0x0000000205ff7812 */ /* 0x000fc6000782c0ff */
[--C-:B0-----:R-:W-:Y:S01]  /*2fe0*/  FFMA.FTZ R21, R31, UR31, -R29.reuse ;  /* 0x0000001f1f157c23 */ /* 0x101fe2000801081d */
[--C-:B------:R-:W-:Y:S01]  /*2ff0*/  FFMA.FTZ R8, R34, UR31, -R29.reuse ;  /* 0x0000001f22087c23 */ /* 0x100fe2000801081d */
[--C-:B------:R-:W-:Y:S01]  /*3000*/  FFMA.FTZ R23, R23, UR31, -R29.reuse ;  /* 0x0000001f17177c23 */ /* 0x100fe2000801081d */
[--C-:B------:R-:W-:Y:S01]  /*3010*/  FFMA.FTZ R34, R42, UR31, -R29.reuse ;  /* 0x0000001f2a227c23 */ /* 0x100fe2000801081d */
[----:B------:R0:W-:Y:S01]  /*3020*/  MUFU.EX2 R81, R21 ;  /* 0x0000001500517308 */ /* 0x0001e20000000800 */
[----:B------:R-:W-:Y:S01]  /*3030*/  SHF.R.S32.HI R42, RZ, 0x4, R6 ;  /* 0x00000004ff2a7819 */ /* 0x000fe20000011406 */
[--C-:B------:R-:W-:Y:S01]  /*3040*/  FFMA.FTZ R14, R14, UR31, -R29.reuse ;  /* 0x0000001f0e0e7c23 */ /* 0x100fe2000801081d */
[--C-:B------:R-:W-:Y:S01]  /*3050*/  FFMA.FTZ R30, R30, UR31, -R29.reuse ;  /* 0x0000001f1e1e7c23 */ /* 0x100fe2000801081d */
[--C-:B------:R-:W-:Y:S01]  /*3060*/  FFMA.FTZ R31, R32, UR31, -R29.reuse ;  /* 0x0000001f201f7c23 */ /* 0x100fe2000801081d */
[--C-:B------:R-:W-:Y:S01]  /*3070*/  FFMA.FTZ R32, R38, UR31, -R29.reuse ;  /* 0x0000001f26207c23 */ /* 0x100fe2000801081d */
[--C-:B------:R-:W-:Y:S01]  /*3080*/  FFMA.FTZ R38, R46, UR31, -R29.reuse ;  /* 0x0000001f2e267c23 */ /* 0x100fe2000801081d */
[----:B------:R-:W-:Y:S01]  /*3090*/  IMAD.SHL.U32 R42, R42, 0x8, RZ ;  /* 0x000000082a2a7824 */ /* 0x000fe200078e00ff */
[----:B------:R3:W-:Y:S01]  /*30a0*/  MUFU.EX2 R80, R14 ;  /* 0x0000000e00507308 */ /* 0x0007e20000000800 */
[----:B0-----:R-:W-:Y:S01]  /*30b0*/  IMAD.SHL.U32 R21, R5, 0x40, RZ ;  /* 0x0000004005157824 */ /* 0x001fe200078e00ff */
[----:B------:R-:W-:Y:S01]  /*30c0*/  LEA.HI R46, R18, R17, RZ, 0x5 ;  /* 0x00000011122e7211 */ /* 0x000fe200078f28ff */
[--C-:B------:R-:W-:Y:S01]  /*30d0*/  FFMA.FTZ R77, R39, UR31, -R29.reuse ;  /* 0x0000001f274d7c23 */ /* 0x100fe2000801081d */
[--C-:B------:R-:W-:Y:S01]  /*30e0*/  FFMA.FTZ R39, R51, UR31, -R29.reuse ;  /* 0x0000001f33277c23 */ /* 0x100fe2000801081d */
[--C-:B------:R-:W-:Y:S01]  /*30f0*/  FFMA.FTZ R55, R55, UR31, -R29.reuse ;  /* 0x0000001f37377c23 */ /* 0x100fe2000801081d */
[----:B------:R-:W-:Y:S01]  /*3100*/  LOP3.LUT R21, R21, 0x1c0, RZ, 0xc0, !PT ;  /* 0x000001c015157812 */ /* 0x000fe200078ec0ff */
[----:B------:R-:W-:Y:S01]  /*3110*/  IMAD.SHL.U32 R46, R46, 0x20, RZ ;  /* 0x000000202e2e7824 */ /* 0x000fe200078e00ff */
[----:B------:R-:W0:Y:S01]  /*3120*/  MUFU.EX2 R23, R23 ;  /* 0x0000001700177308 */ /* 0x000e220000000800 */
[--C-:B------:R-:W-:Y:S01]  /*3130*/  FFMA.FTZ R43, R43, UR31, -R29.reuse ;  /* 0x0000001f2b2b7c23 */ /* 0x100fe2000801081d */
[----:B------:R-:W-:Y:S01]  /*3140*/  LOP3.LUT R42, R21, 0x8, R42, 0xf8, !PT ;  /* 0x00000008152a7812 */ /* 0x000fe200078ef82a */
[----:B------:R-:W-:Y:S01]  /*3150*/  FFMA.FTZ R47, R47, UR31, -R29 ;  /* 0x0000001f2f2f7c23 */ /* 0x000fe2000801081d */
[----:B------:R-:W-:Y:S01]  /*3160*/  SHF.R.U32.HI R21, RZ, 0x3, R21 ;  /* 0x00000003ff157819 */ /* 0x000fe20000011615 */
[--C-:B---3--:R-:W-:Y:S01]  /*3170*/  FFMA.FTZ R14, R50, UR31, -R29.reuse ;  /* 0x0000001f320e7c23 */ /* 0x108fe2000801081d */
[----:B------:R-:W-:Y:S01]  /*3180*/  LOP3.LUT R46, R46, 0x7ffffc00, RZ, 0xc0, !PT ;  /* 0x7ffffc002e2e7812 */ /* 0x000fe200078ec0ff */
[--C-:B------:R-:W-:Y:S01]  /*3190*/  FFMA.FTZ R54, R54, UR31, -R29.reuse ;  /* 0x0000001f36367c23 */ /* 0x100fe2000801081d */
[----:B------:R-:W3:Y:S01]  /*31a0*/  MUFU.EX2 R30, R30 ;  /* 0x0000001e001e7308 */ /* 0x000ee20000000800 */
[----:B------:R-:W-:Y:S01]  /*31b0*/  LOP3.LUT R21, R42, R21, RZ, 0x3c, !PT ;  /* 0x000000152a157212 */ /* 0x000fe200078e3cff */
[----:B------:R-:W-:Y:S01]  /*31c0*/  FFMA.FTZ R18, R58, UR31, -R29 ;  /* 0x0000001f3a127c23 */ /* 0x000fe2000801081d */
[----:B------:R-:W-:Y:S01]  /*31d0*/  LOP3.LUT R42, R3, 0x7ffffe00, RZ, 0xc0, !PT ;  /* 0x7ffffe00032a7812 */ /* 0x000fe200078ec0ff */
[----:B-1----:R-:W-:Y:S01]  /*31e0*/  FADD.FTZ R3, R20, R15 ;  /* 0x0000000f14037221 */ /* 0x002fe20000010000 */
[----:B------:R-:W-:Y:S01]  /*31f0*/  F2FP.BF16.F32.PACK_AB R20, R15, R20 ;  /* 0x000000140f14723e */ /* 0x000fe200000010ff */
[----:B------:R-:W-:Y:S01]  /*3200*/  FFMA.FTZ R5, R59, UR31, -R29 ;  /* 0x0000001f3b057c23 */ /* 0x000fe2000801081d */
[----:B------:R-:W-:Y:S01]  /*3210*/  IADD3 R46, R21, R42, R46 ;  /* 0x0000002a152e7210 */ /* 0x000fe20007ffe02e */
[----:B------:R-:W1:Y:S01]  /*3220*/  MUFU.EX2 R8, R8 ;  /* 0x0000000800087308 */ /* 0x000e620000000800 */
[----:B--2---:R-:W-:Y:S01]  /*3230*/  FADD.FTZ R42, R22, R3 ;  /* 0x00000003162a7221 */ /* 0x004fe20000010000 */
[----:B0-----:R-:W-:Y:S01]  /*3240*/  FADD.FTZ R3, R80, R23 ;  /* 0x0000001750037221 */ /* 0x001fe20000010000 */
[----:B------:R-:W-:Y:S01]  /*3250*/  F2FP.BF16.F32.PACK_AB R21, R23, R80 ;  /* 0x000000501715723e */ /* 0x000fe200000010ff */
[--C-:B------:R-:W-:Y:S01]  /*3260*/  FFMA.FTZ R15, R62, UR31, -R29.reuse ;  /* 0x0000001f3e0f7c23 */ /* 0x100fe2000801081d */
[C---:B------:R-:W-:Y:S01]  /*3270*/  FADD.FTZ R51, R19.reuse, R42 ;  /* 0x0000002a13337221 */ /* 0x040fe20000010000 */
[----:B------:R-:W-:Y:S01]  /*3280*/  F2FP.BF16.F32.PACK_AB R22, R19, R22 ;  /* 0x000000161316723e */ /* 0x000fe200000010ff */
[----:B------:R-:W-:Y:S01]  /*3290*/  FFMA.FTZ R19, R66, UR31, -R29 ;  /* 0x0000001f42137c23 */ /* 0x000fe2000801081d */
[----:B------:R-:W-:Y:S01]  /*32a0*/  MUFU.EX2 R31, R31 ;  /* 0x0000001f001f7308 */ /* 0x000fe20000000800 */
[----:B---3--:R-:W-:Y:S01]  /*32b0*/  FADD.FTZ R42, R30, R3 ;  /* 0x000000031e2a7221 */ /* 0x008fe20000010000 */
[----:B------:R-:W-:Y:S01]  /*32c0*/  F2FP.BF16.F32.PACK_AB R23, R81, R30 ;  /* 0x0000001e5117723e */ /* 0x000fe200000010ff */
[----:B------:R-:W-:Y:S01]  /*32d0*/  FADD.FTZ R30, R24, R51 ;  /* 0x00000033181e7221 */ /* 0x000fe20000010000 */
[----:B------:R-:W-:Y:S01]  /*32e0*/  LEA R3, R46, UR7, 0x1 ;  /* 0x000000072e037c11 */ /* 0x000fe2000f8e08ff */
[--C-:B------:R-:W-:Y:S01]  /*32f0*/  FFMA.FTZ R50, R67, UR31, -R29.reuse ;  /* 0x0000001f43327c23 */ /* 0x100fe2000801081d */
[--C-:B------:R-:W-:Y:S01]  /*3300*/  FFMA.FTZ R70, R70, UR31, -R29.reuse ;  /* 0x0000001f46467c23 */ /* 0x100fe2000801081d */
[----:B------:R-:W-:Y:S01]  /*3310*/  FADD.FTZ R51, R25, R30 ;  /* 0x0000001e19337221 */ /* 0x000fe20000010000 */
[----:B------:R-:W-:Y:S01]  /*3320*/  MUFU.EX2 R32, R32 ;  /* 0x0000002000207308 */ /* 0x000fe20000000800 */
[--C-:B------:R-:W-:Y:S01]  /*3330*/  FFMA.FTZ R71, R71, UR31, -R29.reuse ;  /* 0x0000001f47477c23 */ /* 0x100fe2000801081d */
[----:B------:R-:W-:Y:S01]  /*3340*/  FFMA.FTZ R74, R74, UR31, -R29 ;  /* 0x0000001f4a4a7c23 */ /* 0x000fe2000801081d */
[----:B------:R-:W-:Y:S01]  /*3350*/  FADD.FTZ R46, R26, R51 ;  /* 0x000000331a2e7221 */ /* 0x000fe20000010000 */
[--C-:B------:R-:W-:Y:S01]  /*3360*/  FFMA.FTZ R75, R75, UR31, -R29.reuse ;  /* 0x0000001f4b4b7c23 */ /* 0x100fe2000801081d */
[--C-:B------:R-:W-:Y:S01]  /*3370*/  FFMA.FTZ R78, R78, UR31, -R29.reuse ;  /* 0x0000001f4e4e7c23 */ /* 0x100fe2000801081d */
[--C-:B------:R-:W-:Y:S01]  /*3380*/  FFMA.FTZ R79, R79, UR31, -R29.reuse ;  /* 0x0000001f4f4f7c23 */ /* 0x100fe2000801081d */
[--C-:B------:R-:W-:Y:S01]  /*3390*/  FFMA.FTZ R82, R82, UR31, -R29.reuse ;  /* 0x0000001f52527c23 */ /* 0x100fe2000801081d */
[----:B------:R-:W0:Y:S01]  /*33a0*/  MUFU.EX2 R77, R77 ;  /* 0x0000004d004d7308 */ /* 0x000e220000000800 */
[--C-:B------:R-:W-:Y:S01]  /*33b0*/  FFMA.FTZ R83, R83, UR31, -R29.reuse ;  /* 0x0000001f53537c23 */ /* 0x100fe2000801081d */
[--C-:B------:R-:W-:Y:S01]  /*33c0*/  FFMA.FTZ R86, R86, UR31, -R29.reuse ;  /* 0x0000001f56567c23 */ /* 0x100fe2000801081d */
[----:B------:R-:W-:Y:S01]  /*33d0*/  FFMA.FTZ R87, R87, UR31, -R29 ;  /* 0x0000001f57577c23 */ /* 0x000fe2000801081d */
[----:B------:R-:W-:Y:S01]  /*33e0*/  F2FP.BF16.F32.PACK_AB R24, R25, R24 ;  /* 0x000000181918723e */ /* 0x000fe200000010ff */
[----:B------:R2:W-:Y:S01]  /*33f0*/  STSM.16.M88.4 [R3+0x21800], R20 ;  /* 0x0218001403007844 */ /* 0x0005e20000000200 */
[----:B------:R-:W-:Y:S01]  /*3400*/  F2FP.BF16.F32.PACK_AB R26, R27, R26 ;  /* 0x0000001a1b1a723e */ /* 0x000fe200000010ff */
[----:B------:R-:W-:Y:S01]  /*3410*/  UIADD3 UR7, UR39, -0x2, URZ ;  /* 0xfffffffe27077890 */ /* 0x000fe2000fffe03f */
[----:B------:R3:W-:Y:S01]  /*3420*/  MUFU.EX2 R17, R55 ;  /* 0x0000003700117308 */ /* 0x0007e20000000800 */
[----:B------:R-:W-:-:S02]  /*3430*/  F2FP.BF16.F32.PACK_AB R66, R72, R65 ;  /* 0x000000414842723e */ /* 0x000fc400000010ff */
[----:B------:R-:W-:-:S05]  /*3440*/  UISETP.GE.AND UP0, UPT, UR7, UR28, UPT ;  /* 0x0000001c0700728c */ /* 0x000fca000bf06270 */
[----:B------:R-:W4:Y:S01]  /*3450*/  MUFU.EX2 R34, R34 ;  /* 0x0000002200227308 */ /* 0x000f220000000800 */
[----:B---3--:R-:W-:Y:S01]  /*3460*/  FADD.FTZ R55, R81, R42 ;  /* 0x0000002a51377221 */ /* 0x008fe20000010000 */
[----:B------:R-:W-:-:S03]  /*3470*/  FFMA.FTZ R42, R63, UR31, -R29 ;  /* 0x0000001f3f2a7c23 */ /* 0x000fc6000801081d */
[----:B-1----:R-:W-:Y:S01]  /*3480*/  FADD.FTZ R30, R8, R55 ;  /* 0x00000037081e7221 */ /* 0x002fe20000010000 */
[----:B------:R-:W-:Y:S01]  /*3490*/  FADD.FTZ R55, R27, R46 ;  /* 0x0000002e1b377221 */ /* 0x000fe20000010000 */
[----:B0-----:R-:W-:Y:S01]  /*34a0*/  F2FP.BF16.F32.PACK_AB R27, R77, R32 ;  /* 0x000000204d1b723e */ /* 0x001fe200000010ff */
[----:B------:R-:W0:Y:S01]  /*34b0*/  MUFU.EX2 R43, R43 ;  /* 0x0000002b002b7308 */ /* 0x000e220000000800 */
[----:B------:R-:W-:Y:S01]  /*34c0*/  FADD.FTZ R51, R31, R30 ;  /* 0x0000001e1f337221 */ /* 0x000fe20000010000 */
[----:B------:R-:W-:Y:S01]  /*34d0*/  FADD.FTZ R46, R28, R55 ;  /* 0x000000371c2e7221 */ /* 0x000fe20000010000 */
[C---:B------:R-:W-:Y:S02]  /*34e0*/  F2FP.BF16.F32.PACK_AB R28, R35.reuse, R28 ;  /* 0x0000001c231c723e */ /* 0x040fe400000010ff */
[----:B------:R-:W-:Y:S01]  /*34f0*/  FADD.FTZ R30, R32, R51 ;  /* 0x00000033201e7221 */ /* 0x000fe20000010000 */
[----:B------:R-:W-:Y:S02]  /*3500*/  FADD.FTZ R46, R35, R46 ;  /* 0x0000002e232e7221 */ /* 0x000fe40000010000 */
[----:B------:R-:W1:Y:S01]  /*3510*/  MUFU.EX2 R38, R38 ;  /* 0x0000002600267308 */ /* 0x000e620000000800 */
[----:B------:R-:W-:-:S04]  /*3520*/  FADD.FTZ R29, R77, R30 ;  /* 0x0000001e4d1d7221 */ /* 0x000fc80000010000 */
[----:B----4-:R-:W-:Y:S01]  /*3530*/  FADD.FTZ R30, R34, R29 ;  /* 0x0000001d221e7221 */ /* 0x010fe20000010000 */
[----:B------:R-:W-:Y:S01]  /*3540*/  FADD.FTZ R29, R33, R46 ;  /* 0x0000002e211d7221 */ /* 0x000fe20000010000 */
[----:B------:R-:W-:Y:S01]  /*3550*/  F2FP.BF16.F32.PACK_AB R46, R60, R53 ;  /* 0x000000353c2e723e */ /* 0x000fe200000010ff */
[----:B------:R-:W3:Y:S01]  /*3560*/  MUFU.EX2 R47, R47 ;  /* 0x0000002f002f7308 */ /* 0x000ee20000000800 */
[----:B0-----:R-:W-:Y:S01]  /*3570*/  FADD.FTZ R25, R43, R30 ;  /* 0x0000001e2b197221 */ /* 0x001fe20000010000 */
[C---:B------:R-:W-:Y:S01]  /*3580*/  FADD.FTZ R29, R40.reuse, R29 ;  /* 0x0000001d281d7221 */ /* 0x040fe20000010000 */
[----:B------:R-:W-:Y:S01]  /*3590*/  F2FP.BF16.F32.PACK_AB R30, R40, R33 ;  /* 0x00000021281e723e */ /* 0x000fe200000010ff */
[----:B------:R-:W-:Y:S01]  /*35a0*/  VIADD R40, R3, 0x21800 ;  /* 0x0002180003287836 */ /* 0x000fe20000000000 */
[----:B------:R-:W-:Y:S01]  /*35b0*/  SEL R33, R4, 0xffffffe0, !P1 ;  /* 0xffffffe004217807 */ /* 0x000fe20004800000 */
[----:B--2---:R-:W-:Y:S01]  /*35c0*/  FADD.FTZ R22, R36, R29 ;  /* 0x0000001d24167221 */ /* 0x004fe20000010000 */
[----:B------:R-:W-:Y:S01]  /*35d0*/  F2FP.BF16.F32.PACK_AB R29, R43, R34 ;  /* 0x000000222b1d723e */ /* 0x000fe200000010ff */
[----:B------:R-:W0:Y:S01]  /*35e0*/  MUFU.EX2 R14, R14 ;  /* 0x0000000e000e7308 */ /* 0x000e220000000800 */
[----:B-1----:R-:W-:Y:S01]  /*35f0*/  FADD.FTZ R20, R38, R25 ;  /* 0x0000001926147221 */ /* 0x002fe20000010000 */
[----:B------:R-:W-:Y:S01]  /*3600*/  F2FP.BF16.F32.PACK_AB R25, R31, R8 ;  /* 0x000000081f19723e */ /* 0x000fe200000010ff */
[----:B------:R-:W-:Y:S01]  /*3610*/  FADD.FTZ R22, R37, R22 ;  /* 0x0000001625167221 */ /* 0x000fe20000010000 */
[----:B------:R-:W-:-:S03]  /*3620*/  PLOP3.LUT P1, PT, PT, PT, UP0, 0x80, 0x0 ;  /* 0x000000000000781c */ /* 0x000fc60003f2f008 */
[----:B------:R-:W-:Y:S01]  /*3630*/  FADD.FTZ R23, R41, R22 ;  /* 0x0000001629177221 */ /* 0x000fe20000010000 */
[----:B------:R-:W1:Y:S01]  /*3640*/  MUFU.EX2 R39, R39 ;  /* 0x0000002700277308 */ /* 0x000e620000000800 */
[C---:B---3--:R-:W-:Y:S01]  /*3650*/  FADD.FTZ R21, R47.reuse, R20 ;  /* 0x000000142f157221 */ /* 0x048fe20000010000 */
[----:B------:R-:W-:Y:S01]  /*3660*/  F2FP.BF16.F32.PACK_AB R31, R47, R38 ;  /* 0x000000262f1f723e */ /* 0x000fe200000010ff */
[----:B------:R-:W-:Y:S01]  /*3670*/  FADD.FTZ R4, R48, R23 ;  /* 0x0000001730047221 */ /* 0x000fe20000010000 */
[----:B------:R-:W-:-:S03]  /*3680*/  F2FP.BF16.F32.PACK_AB R20, R37, R36 ;  /* 0x000000242514723e */ /* 0x000fc600000010ff */
[----:B------:R-:W-:Y:S01]  /*3690*/  FADD.FTZ R23, R45, R4 ;  /* 0x000000042d177221 */ /* 0x000fe20000010000 */
[----:B------:R-:W2:Y:S01]  /*36a0*/  MUFU.EX2 R6, R54 ;  /* 0x0000003600067308 */ /* 0x000ea20000000800 */
[----:B0-----:R-:W-:Y:S01]  /*36b0*/  FADD.FTZ R8, R14, R21 ;  /* 0x000000150e087221 */ /* 0x001fe20000010000 */
[----:B------:R-:W-:Y:S02]  /*36c0*/  IMAD.IADD R4, R40, 0x1, R33 ;  /* 0x0000000128047824 */ /* 0x000fe400078e0221 */
[----:B------:R-:W-:Y:S01]  /*36d0*/  FADD.FTZ R23, R52, R23 ;  /* 0x0000001734177221 */ /* 0x000fe20000010000 */
[----:B------:R-:W-:-:S03]  /*36e0*/  IMAD R33, R7, 0x2, R3 ;  /* 0x0000000207217824 */ /* 0x000fc600078e0203 */
[----:B------:R-:W-:Y:S01]  /*36f0*/  FADD.FTZ R22, R56, R23 ;  /* 0x0000001738167221 */ /* 0x000fe20000010000 */
[----:B------:R-:W0:Y:S01]  /*3700*/  MUFU.EX2 R18, R18 ;  /* 0x0000001200127308 */ /* 0x000e220000000800 */
[----:B-1----:R-:W-:Y:S01]  /*3710*/  FADD.FTZ R21, R39, R8 ;  /* 0x0000000827157221 */ /* 0x002fe20000010000 */
[----:B------:R1:W-:Y:S01]  /*3720*/  STSM.16.M88.4 [R4], R24 ;  /* 0x0000001804007844 */ /* 0x0003e20000000200 */
[----:B------:R-:W-:Y:S01]  /*3730*/  FADD.FTZ R23, R57, R22 ;  /* 0x0000001639177221 */ /* 0x000fe20000010000 */
[----:B------:R-:W-:Y:S02]  /*3740*/  F2FP.BF16.F32.PACK_AB R22, R48, R41 ;  /* 0x000000293016723e */ /* 0x000fe400000010ff */
[----:B------:R3:W-:Y:S01]  /*3750*/  STSM.16.M88.4 [R33+0x21800], R28 ;  /* 0x0218001c21007844 */ /* 0x0007e20000000200 */
[----:B------:R-:W-:Y:S01]  /*3760*/  FADD.FTZ R34, R44, R23 ;  /* 0x000000172c227221 */ /* 0x000fe20000010000 */
[----:B------:R-:W4:Y:S01]  /*3770*/  MUFU.EX2 R5, R5 ;  /* 0x0000000500057308 */ /* 0x000f220000000800 */
[----:B--2---:R-:W-:Y:S01]  /*3780*/  FADD.FTZ R8, R6, R21 ;  /* 0x0000001506087221 */ /* 0x004fe20000010000 */
[----:B------:R-:W-:Y:S01]  /*3790*/  F2FP.BF16.F32.PACK_AB R23, R17, R6 ;  /* 0x000000061117723e */ /* 0x000fe200000010ff */
[C---:B------:R-:W-:Y:S01]  /*37a0*/  FADD.FTZ R34, R49.reuse, R34 ;  /* 0x0000002231227221 */ /* 0x040fe20000010000 */
[----:B------:R-:W-:Y:S01]  /*37b0*/  F2FP.BF16.F32.PACK_AB R44, R49, R44 ;  /* 0x0000002c312c723e */ /* 0x000fe200000010ff */
[----:B------:R-:W-:-:S03]  /*37c0*/  FADD.FTZ R21, R17, R8 ;  /* 0x0000000811157221 */ /* 0x000fc60000010000 */
[----:B------:R-:W2:Y:S01]  /*37d0*/  MUFU.EX2 R15, R15 ;  /* 0x0000000f000f7308 */ /* 0x000ea20000000800 */
[----:B0-----:R-:W-:Y:S01]  /*37e0*/  FADD.FTZ R8, R18, R21 ;  /* 0x0000001512087221 */ /* 0x001fe20000010000 */
[----:B-1----:R-:W-:Y:S02]  /*37f0*/  F2FP.BF16.F32.PACK_AB R24, R52, R45 ;  /* 0x0000002d3418723e */ /* 0x002fe400000010ff */
[----:B------:R-:W-:Y:S01]  /*3800*/  F2FP.BF16.F32.PACK_AB R26, R57, R56 ;  /* 0x00000038391a723e */ /* 0x000fe200000010ff */
[----:B---3--:R-:W-:-:S03]  /*3810*/  FADD.FTZ R29, R53, R34 ;  /* 0x00000022351d7221 */ /* 0x008fc60000010000 */
[----:B------:R-:W0:Y:S01]  /*3820*/  MUFU.EX2 R42, R42 ;  /* 0x0000002a002a7308 */ /* 0x000e220000000800 */
[C---:B----4-:R-:W-:Y:S01]  /*3830*/  FADD.FTZ R8, R5.reuse, R8 ;  /* 0x0000000805087221 */ /* 0x050fe20000010000 */
[----:B------:R-:W-:Y:S01]  /*3840*/  F2FP.BF16.F32.PACK_AB R25, R5, R18 ;  /* 0x000000120519723e */ /* 0x000fe200000010ff */
[----:B------:R-:W-:-:S04]  /*3850*/  FADD.FTZ R18, R60, R29 ;  /* 0x0000001d3c127221 */ /* 0x000fc80000010000 */
[----:B------:R-:W-:Y:S01]  /*3860*/  FADD.FTZ R17, R61, R18 ;  /* 0x000000123d117221 */ /* 0x000fe20000010000 */
[----:B------:R-:W1:Y:S01]  /*3870*/  MUFU.EX2 R19, R19 ;  /* 0x0000001300137308 */ /* 0x000e620000000800 */
[----:B--2---:R-:W-:Y:S02]  /*3880*/  FADD.FTZ R21, R15, R8 ;  /* 0x000000080f157221 */ /* 0x004fe40000010000 */
[C---:B------:R-:W-:Y:S01]  /*3890*/  FADD.FTZ R18, R64.reuse, R17 ;  /* 0x0000001140127221 */ /* 0x040fe20000010000 */
[----:B------:R-:W-:-:S04]  /*38a0*/  F2FP.BF16.F32.PACK_AB R64, R64, R61 ;  /* 0x0000003d4040723e */ /* 0x000fc800000010ff */
[----:B------:R-:W2:Y:S01]  /*38b0*/  MUFU.EX2 R50, R50 ;  /* 0x0000003200327308 */ /* 0x000ea20000000800 */
[----:B0-----:R-:W-:Y:S01]  /*38c0*/  FADD.FTZ R8, R42, R21 ;  /* 0x000000152a087221 */ /* 0x001fe20000010000 */
[----:B------:R-:W-:-:S06]  /*38d0*/  F2FP.BF16.F32.PACK_AB R21, R39, R14 ;  /* 0x0000000e2715723e */ /* 0x000fcc00000010ff */
[----:B------:R-:W0:Y:S01]  /*38e0*/  MUFU.EX2 R70, R70 ;  /* 0x0000004600467308 */ /* 0x000e220000000800 */
[----:B-1----:R-:W-:Y:S01]  /*38f0*/  FADD.FTZ R27, R19, R8 ;  /* 0x00000008131b7221 */ /* 0x002fe20000010000 */
[C---:B------:R-:W-:Y:S02]  /*3900*/  IMAD R8, R7.reuse, 0x2, R40 ;  /* 0x0000000207087824 */ /* 0x040fe400078e0228 */
[----:B------:R-:W-:-:S04]  /*3910*/  IMAD R7, R7, 0x2, R4 ;  /* 0x0000000207077824 */ /* 0x000fc800078e0204 */
[----:B------:R-:W1:Y:S01]  /*3920*/  MUFU.EX2 R71, R71 ;  /* 0x0000004700477308 */ /* 0x000e620000000800 */
[C---:B--2---:R-:W-:Y:S01]  /*3930*/  FADD.FTZ R27, R50.reuse, R27 ;  /* 0x0000001b321b7221 */ /* 0x044fe20000010000 */
[----:B------:R-:W-:Y:S01]  /*3940*/  F2FP.BF16.F32.PACK_AB R45, R50, R19 ;  /* 0x00000013322d723e */ /* 0x000fe200000010ff */
[----:B------:R2:W-:Y:S05]  /*3950*/  STSM.16.M88.4 [R7], R20 ;  /* 0x0000001407007844 */ /* 0x0005ea0000000200 */
[----:B------:R-:W3:Y:S01]  /*3960*/  MUFU.EX2 R74, R74 ;  /* 0x0000004a004a7308 */ /* 0x000ee20000000800 */
[----:B0-----:R-:W-:Y:S01]  /*3970*/  FADD.FTZ R14, R70, R27 ;  /* 0x0000001b460e7221 */ /* 0x001fe20000010000 */
[----:B------:R-:W-:-:S05]  /*3980*/  F2FP.BF16.F32.PACK_AB R27, R42, R15 ;  /* 0x0000000f2a1b723e */ /* 0x000fca00000010ff */
[----:B------:R2:W-:Y:S01]  /*3990*/  STSM.16.M88.4 [R3+0x27800], R24 ;  /* 0x0278001803007844 */ /* 0x0005e20000000200 */
[----:B------:R-:W0:Y:S01]  /*39a0*/  MUFU.EX2 R75, R75 ;  /* 0x0000004b004b7308 */ /* 0x000e220000000800 */
[C---:B-1----:R-:W-:Y:S01]  /*39b0*/  FADD.FTZ R5, R71.reuse, R14 ;  /* 0x0000000e47057221 */ /* 0x042fe20000010000 */
[----:B------:R-:W-:-:S05]  /*39c0*/  F2FP.BF16.F32.PACK_AB R47, R71, R70 ;  /* 0x00000046472f723e */ /* 0x000fca00000010ff */
[----:B------:R2:W-:Y:S01]  /*39d0*/  STSM.16.M88.4 [R4+0x6000], R44 ;  /* 0x0060002c04007844 */ /* 0x0005e20000000200 */
[----:B------:R-:W1:Y:S01]  /*39e0*/  MUFU.EX2 R67, R78 ;  /* 0x0000004e00437308 */ /* 0x000e620000000800 */
[----:B---3--:R-:W-:Y:S01]  /*39f0*/  FADD.FTZ R14, R74, R5 ;  /* 0x000000054a0e7221 */ /* 0x008fe20000010000 */
[----:B------:R-:W-:-:S04]  /*3a00*/  FADD.FTZ R5, R65, R18 ;  /* 0x0000001241057221 */ /* 0x000fc80000010000 */
[----:B------:R-:W-:Y:S02]  /*3a10*/  FADD.FTZ R18, R72, R5 ;  /* 0x0000000548127221 */ /* 0x000fe40000010000 */
[----:B------:R-:W3:Y:S01]  /*3a20*/  MUFU.EX2 R32, R79 ;  /* 0x0000004f00207308 */ /* 0x000ee20000000800 */
[----:B0-----:R-:W-:Y:S01]  /*3a30*/  FADD.FTZ R14, R75, R14 ;  /* 0x0000000e4b0e7221 */ /* 0x001fe20000010000 */
[----:B------:R-:W-:Y:S01]  /*3a40*/  FADD.FTZ R15, R69, R18 ;  /* 0x00000012450f7221 */ /* 0x000fe20000010000 */
[----:B------:R-:W-:-:S03]  /*3a50*/  F2FP.BF16.F32.PACK_AB R65, R75, R74 ;  /* 0x0000004a4b41723e */ /* 0x000fc600000010ff */
[C---:B------:R-:W-:Y:S01]  /*3a60*/  FADD.FTZ R15, R76.reuse, R15 ;  /* 0x0000000f4c0f7221 */ /* 0x040fe20000010000 */
[----:B------:R-:W-:Y:S01]  /*3a70*/  F2FP.BF16.F32.PACK_AB R76, R76, R69 ;  /* 0x000000454c4c723e */ /* 0x000fe200000010ff */
[----:B------:R-:W0:Y:S01]  /*3a80*/  MUFU.EX2 R77, R82 ;  /* 0x00000052004d7308 */ /* 0x000e220000000800 */
[----:B-1----:R-:W-:-:S07]  /*3a90*/  FADD.FTZ R5, R67, R14 ;  /* 0x0000000e43057221 */ /* 0x002fce0000010000 */
[----:B------:R-:W-:Y:S01]  /*3aa0*/  MUFU.EX2 R68, R68 ;  /* 0x0000004400447308 */ /* 0x000fe20000000800 */
[C---:B---3--:R-:W-:Y:S01]  /*3ab0*/  FADD.FTZ R14, R32.reuse, R5 ;  /* 0x00000005200e7221 */ /* 0x048fe20000010000 */
[----:B------:R-:W-:-:S05]  /*3ac0*/  F2FP.BF16.F32.PACK_AB R67, R32, R67 ;  /* 0x000000432043723e */ /* 0x000fca00000010ff */
[----:B------:R2:W-:Y:S01]  /*3ad0*/  STSM.16.M88.4 [R33+0x27800], R64 ;  /* 0x0278004021007844 */ /* 0x0005e20000000200 */
[----:B------:R-:W1:Y:S01]  /*3ae0*/  MUFU.EX2 R73, R73 ;  /* 0x0000004900497308 */ /* 0x000e620000000800 */
[----:B0-----:R-:W-:-:S07]  /*3af0*/  FADD.FTZ R5, R77, R14 ;  /* 0x0000000e4d057221 */ /* 0x001fce0000010000 */
[----:B------:R-:W0:Y:S08]  /*3b00*/  MUFU.EX2 R6, R83 ;  /* 0x0000005300067308 */ /* 0x000e300000000800 */
[----:B------:R-:W-:Y:S01]  /*3b10*/  MUFU.EX2 R86, R86 ;  /* 0x0000005600567308 */ /* 0x000fe20000000800 */
[----:B-1----:R-:W-:-:S07]  /*3b20*/  F2FP.BF16.F32.PACK_AB R78, R73, R68 ;  /* 0x00000044494e723e */ /* 0x002fce00000010ff */
[----:B------:R-:W1:Y:S01]  /*3b30*/  MUFU.EX2 R87, R87 ;  /* 0x0000005700577308 */ /* 0x000e620000000800 */
[C---:B0-----:R-:W-:Y:S01]  /*3b40*/  F2FP.BF16.F32.PACK_AB R77, R6.reuse, R77 ;  /* 0x0000004d064d723e */ /* 0x041fe200000010ff */
[----:B------:R-:W-:Y:S01]  /*3b50*/  FADD.FTZ R5, R6, R5 ;  /* 0x0000000506057221 */ /* 0x000fe20000010000 */
[----:B------:R-:W-:-:S04]  /*3b60*/  FADD.FTZ R6, R68, R15 ;  /* 0x0000000f44067221 */ /* 0x000fc80000010000 */
[----:B------:R-:W-:Y:S01]  /*3b70*/  FADD.FTZ R6, R73, R6 ;  /* 0x0000000649067221 */ /* 0x000fe20000010000 */
[----:B-1----:R-:W-:Y:S01]  /*3b80*/  F2FP.BF16.F32.PACK_AB R79, R87, R86 ;  /* 0x00000056574f723e */ /* 0x002fe200000010ff */
[----:B------:R-:W-:-:S04]  /*3b90*/  FADD.FTZ R86, R86, R5 ;  /* 0x0000000556567221 */ /* 0x000fc80000010000 */
[----:B------:R2:W-:Y:S01]  /*3ba0*/  STSM.16.M88.4 [R7+0x6000], R76 ;  /* 0x0060004c07007844 */ /* 0x0005e20000000200 */
[----:B------:R-:W-:Y:S01]  /*3bb0*/  FADD.FTZ R5, R87, R86 ;  /* 0x0000005657057221 */ /* 0x000fe20000010000 */
[----:B------:R0:W-:Y:S06]  /*3bc0*/  MEMBAR.ALL.CTA ;  /* 0x0000000000007992 */ /* 0x0001ec0000008000 */
[----:B0-----:R-:W0:Y:S02]  /*3bd0*/  FENCE.VIEW.ASYNC.S ;  /* 0x00000000000073c6 */ /* 0x001e240000000000 */
[----:B0-----:R-:W-:Y:S01]  /*3be0*/  NOP ;  /* 0x0000000000007918 */ /* 0x001fe20000000000 */
[----:B------:R-:W-:Y:S05]  /*3bf0*/  @!P1 BRA `(.L_x_1918) ;  /* 0x0000002800e49947 */ /* 0x000fea0003800000 */
[----:B------:R-:W-:Y:S01]  /*3c00*/  IMAD.MOV.U32 R15, RZ, RZ, R13 ;  /* 0x000000ffff0f7224 */ /* 0x000fe200078e000d */
[----:B------:R-:W-:Y:S01]  /*3c10*/  UMOV UR38, URZ ;  /* 0x0000003f00267c82 */ /* 0x000fe20008000000 */
[----:B------:R-:W-:Y:S01]  /*3c20*/  IMAD.MOV.U32 R14, RZ, RZ, R0 ;  /* 0x000000ffff0e7224 */ /* 0x000fe200078e0000 */
[----:B------:R-:W-:Y:S01]  /*3c30*/  UMOV UR6, URZ ;  /* 0x0000003f00067c82 */ /* 0x000fe20008000000 */
[----:B------:R-:W-:Y:S01]  /*3c40*/  IMAD.MOV.U32 R135, RZ, RZ, RZ ;  /* 0x000000ffff877224 */ /* 0x000fe200078e00ff */
[----:B------:R-:W-:Y:S01]  /*3c50*/  ULDC UR30, c[0x0][0x288] ;  /* 0x0000a200001e7ab9 */ /* 0x000fe20000000800 */
[----:B------:R-:W-:Y:S01]  /*3c60*/  ULDC UR29, c[0x0][0x2f0] ;  /* 0x0000bc00001d7ab9 */ /* 0x000fe20000000800 */
[----:B------:R-:W-:-:S05]  /*3c70*/  ULDC UR31, c[0x0][0x988] ;  /* 0x00026200001f7ab9 */ /* 0x000fca0000000800 */
.L_x_1929:
[----:B------:R-:W-:Y:S01]  /*3c80*/  R2UR UR4, R16 ;  /* 0x00000000100472ca */ /* 0x000fe200000e0000 */
[----:B------:R-:W-:-:S04]  /*3c90*/  UISETP.NE.AND UP0, UPT, UR6, 0x1, UPT ;  /* 0x000000010600788c */ /* 0x000fc8000bf05270 */
[----:B------:R-:W-:-:S04]  /*3ca0*/  USEL UR5, URZ, 0x1, UP0 ;  /* 0x000000013f057887 */ /* 0x000fc80008000000 */
[----:B------:R-:W-:-:S04]  /*3cb0*/  ULOP3.LUT UR5, UR38, UR5, URZ, 0x3c, !UPT ;  /* 0x0000000526057292 */ /* 0x000fc8000f8e3c3f */
[----:B------:R-:W-:-:S13]  /*3cc0*/  ISETP.NE.AND P2, PT, RZ, UR4, PT ;  /* 0x00000004ff007c0c */ /* 0x000fda000bf45270 */
[----:B------:R-:W-:Y:S05]  /*3cd0*/  @P2 BRA `(.L_x_1919) ;  /* 0x00000000003c2947 */ /* 0x000fea0003800000 */
[----:B------:R-:W-:Y:S05]  /*3ce0*/  @!P0 BRA `(.L_x_1920) ;  /* 0x0000000000048947 */ /* 0x000fea0003800000 */
[----:B------:R-:W-:Y:S01]  /*3cf0*/  BPT.TRAP 0x1 ;  /* 0x000000040000795c */ /* 0x000fe20000300000 */
.L_x_1920:
[----:B------:R-:W-:Y:S01]  /*3d00*/  R2UR UR10, R2 ;  /* 0x00000000020a72ca */ /* 0x000fe200000e0000 */
        /* <DEDUP_REMOVED lines=9> */
.L_x_1921:
[----:B-1----:R-:W-:Y:S05]  /*3da0*/  @P1 BRA `(.L_x_1919) ;  /* 0x0000000000081947 */ /* 0x002fea0003800000 */
[----:B------:R-:W1:Y:S02]  /*3db0*/  SYNCS.PHASECHK.TRANS64.TRYWAIT P1, [UR4+0x2d830], R0 ;  /* 0x02d83000ff0075a7 */ /* 0x000e640008020144 */
[----:B-1----:R-:W-:Y:S05]  /*3dc0*/  @!P1 BRA `(.L_x_1922) ;  /* 0x000000a400f49947 */ /* 0x002fea0003800000 */
.L_x_1919:
[----:B-1----:R-:W1:Y:S01]  /*3dd0*/  S2R R13, SR_TID.X ;  /* 0x00000000000d7919 */ /* 0x002e620000002100 */
[----:B------:R-:W-:Y:S01]  /*3de0*/  R2UR UR10, R12 ;  /* 0x000000000c0a72ca */ /* 0x000fe200000e0000 */
        /* <DEDUP_REMOVED lines=17> */
[----:B-1----:R-:W-:-:S05]  /*3f00*/  SHF.R.U32.HI R13, RZ, 0x7, R13 ;  /* 0x00000007ff0d7819 */ /* 0x002fca000001160d */
[----:B0-----:R-:W-:-:S05]  /*3f10*/  VIADD R0, R13, 0x8 ;  /* 0x000000080d007836 */ /* 0x001fca0000000000 */
[----:B------:R0:W-:Y:S06]  /*3f20*/  BAR.SYNC.DEFER_BLOCKING R0, 0x100 ;  /* 0x000400000000751d */ /* 0x0001ec0000010000 */
[----:B--2---:R-:W-:-:S06]  /*3f30*/  WARPGROUP.ARRIVE ;  /* 0x00000000000079c5 */ /* 0x004fcc0000000000 */
        /* <DEDUP_REMOVED lines=20> */
.L_x_1924:
[----:B------:R-:W-:Y:S01]  /*4080*/  R2UR UR10, R2 ;  /* 0x00000000020a72ca */ /* 0x000fe200000e0000 */
[----:B------:R-:W-:-:S05]  /*4090*/  IMAD.U32 R0, RZ, RZ, UR38 ;  /* 0x00000026ff007e24 */ /* 0x000fca000f8e00ff */
[----:B------:R-:W-:-:S07]  /*40a0*/  SHF.L.U32 R0, R0, 0x1f, RZ ;  /* 0x0000001f00007819 */ /* 0x000fce00000006ff */
[----:B------:R-:W-:-:S09]  /*40b0*/  ULEA UR10, UR6, UR10, 0x3 ;  /* 0x0000000a060a7291 */ /* 0x000fd2000f8e183f */
[----:B------:R0:W1:Y:S01]  /*40c0*/  SYNCS.PHASECHK.TRANS64.TRYWAIT P1, [UR10+0x2d850], R0 ;  /* 0x02d85000ff0075a7 */ /* 0x000062000802014a */
[----:B------:R-:W-:Y:S05]  /*40d0*/  @!P0 BRA `(.L_x_1925) ;  /* 0x0000000000048947 */ /* 0x000fea0003800000 */
[----:B------:R-:W-:Y:S01]  /*40e0*/  BPT.TRAP 0x1 ;  /* 0x000000040000795c */ /* 0x000fe20000300000 */
.L_x_1925:
[----:B-1----:R-:W-:Y:S05]  /*40f0*/  @P1 BRA `(.L_x_1923) ;  /* 0x0000000000081947 */ /* 0x002fea0003800000 */
[----:B------:R-:W1:Y:S02]  /*4100*/  SYNCS.PHASECHK.TRANS64.TRYWAIT P1, [UR10+0x2d850], R0 ;  /* 0x02d85000ff0075a7 */ /* 0x000e64000802014a */
[----:B-1----:R-:W-:Y:S05]  /*4110*/  @!P1 BRA `(.L_x_1926) ;  /* 0x000000a400389947 */ /* 0x002fea0003800000 */
.L_x_1923:
[----:B------:R-:W-:Y:S01]  /*4120*/  R2UR UR10, R2 ;  /* 0x00000000020a72ca */ /* 0x000fe200000e0000 */
[----:B------:R-:W-:Y:S01]  /*4130*/  WARPGROUP.ARRIVE ;  /* 0x00000000000079c5 */ /* 0x000fe20000000000 */
[----:B------:R-:W-:Y:S01]  /*4140*/  R2UR UR14, R140 ;  /* 0x000000008c0e72ca */ /* 0x000fe200000e0000 */
[----:B------:R-:W-:Y:S01]  /*4150*/  UMOV UR33, 0x40000040 ;  /* 0x4000004000217882 */ /* 0x000fe20000000000 */
[----:B------:R-:W-:-:S03]  /*4160*/  UMOV UR35, 0x80000020 ;  /* 0x8000002000237882 */ /* 0x000fc60000000000 */
[----:B------:R-:W1:Y:S06]  /*4170*/  S2R R17, SR_TID.X ;  /* 0x0000000000117919 */ /* 0x000e6c0000002100 */
[----:B------:R-:W-:-:S04]  /*4180*/  UIADD3 UR10, UR10, 0x400, URZ ;  /* 0x000004000a0a7890 */ /* 0x000fc8000fffe03f */
[----:B------:R-:W-:-:S04]  /*4190*/  USHF.R.U32.HI UR10, URZ, 0x4, UR10 ;  /* 0x000000043f0a7899 */ /* 0x000fc8000801160a */
[----:B------:R-:W-:-:S04]  /*41a0*/  ULOP3.LUT UR10, UR10, 0x3fff, URZ, 0xc0, !UPT ;  /* 0x00003fff0a0a7892 */ /* 0x000fc8000f8ec03f */
[----:B------:R-:W-:Y:S02]  /*41b0*/  ULOP3.LUT UR11, UR10, 0x2000000, URZ, 0xfc, !UPT ;  /* 0x020000000a0b7892 */ /* 0x000fe4000f8efc3f */
[----:B------:R-:W-:Y:S02]  /*41c0*/  ULOP3.LUT UR10, UR14, 0x10000, URZ, 0xfc, !UPT ;  /* 0x000100000e0a7892 */ /* 0x000fe4000f8efc3f */
[----:B------:R-:W-:-:S05]  /*41d0*/  UIMAD UR11, UR6, 0x600, UR11 ;  /* 0x00000600060b78a4 */ /* 0x000fca000f8e020b */
[----:B------:R-:W-:Y:S02]  /*41e0*/  UMOV UR32, UR10 ;  /* 0x0000000a00207c82 */ /* 0x000fe40008000000 */
[----:B------:R-:W-:Y:S01]  /*41f0*/  UMOV UR34, UR11 ;  /* 0x0000000b00227c82 */ /* 0x000fe20008000000 */
[----:B-1----:R-:W-:Y:S01]  /*4200*/  SHF.R.U32.HI R13, RZ, 0x7, R17 ;  /* 0x00000007ff0d7819 */ /* 0x002fe20000011611 */
[----:B------:R-:W-:Y:S01]  /*4210*/  HGMMA.64x96x16.F32.BF16 R88, gdesc[UR32].tnspB, R88, gsb0 ;  /* 0x41600000205879f0 */ /* 0x000fe20008001858 */
[----:B------:R-:W-:Y:S01]  /*4220*/  UIADD3 UR32, UR10, 0x2, URZ ;  /* 0x000000020a207890 */ /* 0x000fe2000fffe03f */
[----:B------:R-:W-:Y:S01]  /*4230*/  ISETP.GE.U32.AND P1, PT, R17, 0x180, PT ;  /* 0x000001801100780c */ /* 0x000fe20003f26070 */
[----:B------:R-:W-:Y:S01]  /*4240*/  UIADD3 UR34, UR11, 0x40, URZ ;  /* 0x000000400b227890 */ /* 0x000fe2000fffe03f */
[----:B0-----:R-:W-:Y:S01]  /*4250*/  VIADD R0, R13, 0x9 ;  /* 0x000000090d007836 */ /* 0x001fe20000000000 */
[----:B------:R-:W-:Y:S01]  /*4260*/  UMOV UR33, 0x40000040 ;  /* 0x4000004000217882 */ /* 0x000fe20000000000 */
[----:B------:R-:W-:-:S03]  /*4270*/  UMOV UR35, 0x80000020 ;  /* 0x8000002000237882 */ /* 0x000fc60000000000 */
        /* <DEDUP_REMOVED lines=50> */
.L_x_1927:
[----:B------:R-:W-:Y:S01]  /*45a0*/  UISETP.NE.AND UP0, UPT, UR37, URZ, UPT ;  /* 0x0000003f2500728c */ /* 0x000fe2000bf05270 */
[----:B0-----:R-:W-:Y:S01]  /*45b0*/  IMAD.MOV.U32 R0, RZ, RZ, R9 ;  /* 0x000000ffff007224 */ /* 0x001fe200078e0009 */
[----:B------:R-:W-:Y:S01]  /*45c0*/  R2UR UR11, R2 ;  /* 0x00000000020b72ca */ /* 0x000fe200000e0000 */
[----:B------:R-:W-:Y:S02]  /*45d0*/  IMAD.MOV.U32 R22, RZ, RZ, -0x2 ;  /* 0xfffffffeff167424 */ /* 0x000fe400078e00ff */
[----:B------:R-:W-:Y:S01]  /*45e0*/  IMAD.U32 R20, RZ, RZ, UR29 ;  /* 0x0000001dff147e24 */ /* 0x000fe2000f8e00ff */
[----:B------:R-:W-:Y:S02]  /*45f0*/  PLOP3.LUT P1, PT, PT, PT, UP0, 0x80, 0x0 ;  /* 0x000000000000781c */ /* 0x000fe40003f2f008 */
[----:B------:R-:W-:-:S03]  /*4600*/  PLOP3.LUT P2, PT, PT, PT, UP0, 0x80, 0x0 ;  /* 0x000000000000781c */ /* 0x000fc60003f4f008 */
[----:B------:R-:W-:-:S08]  /*4610*/  @UP0 ULDC UR10, c[0x0][0x44c] ;  /* 0x00011300000a0ab9 */ /* 0x000fd00000000800 */
[----:B------:R-:W-:Y:S01]  /*4620*/  @P1 IMAD.HI.U32 R13, R9, UR10, RZ ;  /* 0x0000000a090d1c27 */ /* 0x000fe2000f8e00ff */
[----:B------:R-:W-:-:S04]  /*4630*/  @UP0 ULDC UR10, c[0x0][0x450] ;  /* 0x00011400000a0ab9 */ /* 0x000fc80000000800 */
[----:B------:R-:W-:Y:S01]  /*4640*/  @P2 SHF.R.U32.HI R0, RZ, UR10, R13 ;  /* 0x0000000aff002c19 */ /* 0x000fe2000801160d */
[----:B------:R-:W-:Y:S02]  /*4650*/  UMOV UR10, 0xffffff80 ;  /* 0xffffff80000a7882 */ /* 0x000fe40000000000 */
[----:B------:R-:W-:Y:S02]  /*4660*/  UIMAD UR10, UR7, UR10, 0x1 ;  /* 0x00000001070a74a4 */ /* 0x000fe4000f8e020a */
[----:B------:R-:W0:Y:S04]  /*4670*/  SHFL.IDX PT, R18, R0, RZ, 0x1c1f ;  /* 0x001c1fff00127589 */ /* 0x000e2800000e0000 */
[----:B------:R-:W-:Y:S01]  /*4680*/  IMAD R13, R139, R22, UR10 ;  /* 0x0000000a8b0d7e24 */ /* 0x000fe2000f8e0216 */
[----:B------:R-:W-:Y:S01]  /*4690*/  ULEA UR10, UR4, UR11, 0x3 ;  /* 0x0000000b040a7291 */ /* 0x000fe2000f8e183f */
[----:B------:R-:W1:Y:S02]  /*46a0*/  S2UR UR11, SR_CgaCtaId ;  /* 0x00000000000b79c3 */ /* 0x000e640000008800 */
[----:B------:R-:W-:Y:S01]  /*46b0*/  IMAD R13, R20, UR36, R13 ;  /* 0x00000024140d7c24 */ /* 0x000fe2000f8e020d */
[----:B------:R-:W-:Y:S01]  /*46c0*/  UIADD3 UR10, UR10, 0x2d840, URZ ;  /* 0x0002d8400a0a7890 */ /* 0x000fe2000fffe03f */
[----:B------:R-:W2:Y:S03]  /*46d0*/  SHFL.IDX PT, R20, R0, 0x1, 0x1c1f ;  /* 0x003c1f0000147f89 */ /* 0x000ea600000e0000 */
[----:B0-----:R-:W-:-:S04]  /*46e0*/  IADD3 R17, R18, -UR30, R13 ;  /* 0x8000001e12117c10 */ /* 0x001fc8000fffe00d */
[C---:B------:R-:W-:Y:S02]  /*46f0*/  ISETP.GT.AND P1, PT, R17.reuse, RZ, PT ;  /* 0x000000ff1100720c */ /* 0x040fe40003f24270 */
[C---:B------:R-:W-:Y:S01]  /*4700*/  ISETP.GT.AND P2, PT, R17.reuse, 0x1, PT ;  /* 0x000000011100780c */ /* 0x040fe20003f44270 */
[----:B-1----:R-:W-:Y:S01]  /*4710*/  UPRMT UR10, UR11, 0x654, UR10 ;  /* 0x000006540b0a7896 */ /* 0x002fe2000800000a */
[----:B------:R-:W-:Y:S02]  /*4720*/  FSEL R24, R24, -INF , P1 ;  /* 0xff80000018187808 */ /* 0x000fe40000800000 */
[----:B------:R-:W-:Y:S02]  /*4730*/  ISETP.GT.AND P1, PT, R17, 0x8, PT ;  /* 0x000000081100780c */ /* 0x000fe40003f24270 */
[----:B------:R-:W-:Y:S02]  /*4740*/  FSEL R25, R25, -INF , P2 ;  /* 0xff80000019197808 */ /* 0x000fe40001000000 */
[----:B------:R-:W-:-:S02]  /*4750*/  FMNMX.FTZ R18, R24, R14, !PT ;  /* 0x0000000e18127209 */ /* 0x000fc40007810000 */
[----:B------:R-:W-:Y:S01]  /*4760*/  ISETP.GT.AND P2, PT, R17, 0x9, PT ;  /* 0x000000091100780c */ /* 0x000fe20003f44270 */
[----:B------:R-:W-:Y:S01]  /*4770*/  SYNCS.ARRIVE.TRANS64.RED.A1T0 RZ, [UR10], RZ ;  /* 0x000000ffffff79a7 */ /* 0x000fe2000810040a */
[----:B------:R-:W-:Y:S02]  /*4780*/  FSEL R28, R28, -INF , P1 ;  /* 0xff8000001c1c7808 */ /* 0x000fe40000800000 */
[----:B------:R-:W-:Y:S02]  /*4790*/  FMNMX.FTZ R19, R25, R18, !PT ;  /* 0x0000001219137209 */ /* 0x000fe40007810000 */
[----:B------:R-:W-:Y:S02]  /*47a0*/  ISETP.GT.AND P1, PT, R17, 0x10, PT ;  /* 0x000000101100780c */ /* 0x000fe40003f24270 */
[----:B------:R-:W-:Y:S02]  /*47b0*/  FSEL R29, R29, -INF , P2 ;  /* 0xff8000001d1d7808 */ /* 0x000fe40001000000 */
[----:B------:R-:W-:-:S02]  /*47c0*/  FMNMX.FTZ R18, R28, R19, !PT ;  /* 0x000000131c127209 */ /* 0x000fc40007810000 */
[----:B------:R-:W-:Y:S02]  /*47d0*/  ISETP.GT.AND P2, PT, R17, 0x11, PT ;  /* 0x000000111100780c */ /* 0x000fe40003f44270 */
        /* <DEDUP_REMOVED lines=80> */
[----:B------:R-:W-:Y:S02]  /*4ce0*/  FSEL R85, R85, -INF , P2 ;  /* 0xff80000055557808 */ /* 0x000fe40001000000 */
[----:B------:R-:W-:Y:S02]  /*4cf0*/  FMNMX.FTZ R18, R84, R17, !PT ;  /* 0x0000001154127209 */ /* 0x000fe40007810000 */
[----:B--2---:R-:W-:-:S02]  /*4d00*/  IADD3 R13, R20, -UR30, R13 ;  /* 0x8000001e140d7c10 */ /* 0x004fc4000fffe00d */
[----:B------:R-:W-:Y:S02]  /*4d10*/  FMNMX.FTZ R19, R85, R18, !PT ;  /* 0x0000001255137209 */ /* 0x000fe40007810000 */
[C---:B------:R-:W-:Y:S02]  /*4d20*/  ISETP.GT.AND P2, PT, R13.reuse, RZ, PT ;  /* 0x000000ff0d00720c */ /* 0x040fe40003f44270 */
[C---:B------:R-:W-:Y:S01]  /*4d30*/  ISETP.GT.AND P3, PT, R13.reuse, 0x1, PT ;  /* 0x000000010d00780c */ /* 0x040fe20003f64270 */
[----:B------:R-:W0:Y:S01]  /*4d40*/  SHFL.BFLY PT, R18, R19, 0x2, 0x1f ;  /* 0x0c401f0013127f89 */ /* 0x000e2200000e0000 */
[----:B------:R-:W-:Y:S02]  /*4d50*/  FSEL R26, R26, -INF , P2 ;  /* 0xff8000001a1a7808 */ /* 0x000fe40001000000 */
[----:B------:R-:W-:Y:S02]  /*4d60*/  ISETP.GT.AND P2, PT, R13, 0x8, PT ;  /* 0x000000080d00780c */ /* 0x000fe40003f44270 */
[----:B------:R-:W-:-:S02]  /*4d70*/  FSEL R27, R27, -INF , P3 ;  /* 0xff8000001b1b7808 */ /* 0x000fc40001800000 */
[----:B------:R-:W-:Y:S02]  /*4d80*/  FMNMX.FTZ R22, R26, R15, !PT ;  /* 0x0000000f1a167209 */ /* 0x000fe40007810000 */
[----:B------:R-:W-:Y:S02]  /*4d90*/  ISETP.GT.AND P3, PT, R13, 0x9, PT ;  /* 0x000000090d00780c */ /* 0x000fe40003f64270 */
[----:B------:R-:W-:Y:S02]  /*4da0*/  FSEL R30, R30, -INF , P2 ;  /* 0xff8000001e1e7808 */ /* 0x000fe40001000000 */
[----:B------:R-:W-:Y:S02]  /*4db0*/  FMNMX.FTZ R23, R27, R22, !PT ;  /* 0x000000161b177209 */ /* 0x000fe40007810000 */
[----:B------:R-:W-:Y:S02]  /*4dc0*/  ISETP.GT.AND P2, PT, R13, 0x10, PT ;  /* 0x000000100d00780c */ /* 0x000fe40003f44270 */
[----:B------:R-:W-:-:S02]  /*4dd0*/  FSEL R31, R31, -INF , P3 ;  /* 0xff8000001f1f7808 */ /* 0x000fc40001800000 */
[----:B------:R-:W-:Y:S02]  /*4de0*/  FMNMX.FTZ R22, R30, R23, !PT ;  /* 0x000000171e167209 */ /* 0x000fe40007810000 */
[----:B------:R-:W-:Y:S02]  /*4df0*/  ISETP.GT.AND P3, PT, R13, 0x11, PT ;  /* 0x000000110d00780c */ /* 0x000fe40003f64270 */
[----:B------:R-:W-:Y:S02]  /*4e00*/  FSEL R34, R34, -INF , P2 ;  /* 0xff80000022227808 */ /* 0x000fe40001000000 */
[----:B0-----:R-:W-:Y:S02]  /*4e10*/  FMNMX.FTZ R21, R19, R18, !PT ;  /* 0x0000001213157209 */ /* 0x001fe40007810000 */
[----:B------:R-:W-:Y:S02]  /*4e20*/  FMNMX.FTZ R23, R31, R22, !PT ;  /* 0x000000161f177209 */ /* 0x000fe40007810000 */
[----:B------:R-:W-:Y:S01]  /*4e30*/  ISETP.GT.AND P2, PT, R13, 0x18, PT ;  /* 0x000000180d00780c */ /* 0x000fe20003f44270 */
[----:B------:R-:W0:Y:S01]  /*4e40*/  SHFL.BFLY PT, R18, R21, 0x1, 0x1f ;  /* 0x0c201f0015127f89 */ /* 0x000e2200000e0000 */
[----:B------:R-:W-:-:S02]  /*4e50*/  FSEL R35, R35, -INF , P3 ;  /* 0xff80000023237808 */ /* 0x000fc40001800000 */
[C---:B------:R-:W-:Y:S02]  /*4e60*/  ISETP.GT.AND P3, PT, R13.reuse, 0x19, PT ;  /* 0x000000190d00780c */ /* 0x040fe40003f64270 */
[----:B------:R-:W-:Y:S02]  /*4e70*/  FSEL R38, R38, -INF , P2 ;  /* 0xff80000026267808 */ /* 0x000fe40001000000 */
[----:B------:R-:W-:Y:S02]  /*4e80*/  ISETP.GT.AND P2, PT, R13, 0x20, PT ;  /* 0x000000200d00780c */ /* 0x000fe40003f44270 */
[----:B------:R-:W-:Y:S02]  /*4e90*/  FSEL R39, R39, -INF , P3 ;  /* 0xff80000027277808 */ /* 0x000fe40001800000 */
[----:B------:R-:W-:Y:S02]  /*4ea0*/  ISETP.GT.AND P3, PT, R13, 0x21, PT ;  /* 0x000000210d00780c */ /* 0x000fe40003f64270 */
[----:B------:R-:W-:-:S02]  /*4eb0*/  FSEL R42, R42, -INF , P2 ;  /* 0xff8000002a2a7808 */ /* 0x000fc40001000000 */
[----:B------:R-:W-:Y:S02]  /*4ec0*/  ISETP.GT.AND P2, PT, R13, 0x28, PT ;  /* 0x000000280d00780c */ /* 0x000fe40003f44270 */
[----:B------:R-:W-:Y:S02]  /*4ed0*/  FSEL R43, R43, -INF , P3 ;  /* 0xff8000002b2b7808 */ /* 0x000fe40001800000 */
[C---:B------:R-:W-:Y:S02]  /*4ee0*/  ISETP.GT.AND P3, PT, R13.reuse, 0x29, PT ;  /* 0x000000290d00780c */ /* 0x040fe40003f64270 */
[----:B------:R-:W-:Y:S02]  /*4ef0*/  FSEL R46, R46, -INF , P2 ;  /* 0xff8000002e2e7808 */ /* 0x000fe40001000000 */
[----:B------:R-:W-:Y:S02]  /*4f00*/  ISETP.GT.AND P2, PT, R13, 0x30, PT ;  /* 0x000000300d00780c */ /* 0x000fe40003f44270 */
[----:B0-----:R-:W-:-:S02]  /*4f10*/  FMNMX.FTZ R0, R21, R18, !PT ;  /* 0x0000001215007209 */ /* 0x001fc40007810000 */
[----:B------:R-:W-:Y:S02]  /*4f20*/  FSEL R47, R47, -INF , P3 ;  /* 0xff8000002f2f7808 */ /* 0x000fe40001800000 */
[C---:B------:R-:W-:Y:S01]  /*4f30*/  FSETP.NEU.FTZ.AND P1, PT, R0.reuse, -INF , PT ;  /* 0xff8000000000780b */ /* 0x040fe20003f3d000 */
[----:B------:R-:W-:Y:S01]  /*4f40*/  FMUL.FTZ R17, R0, UR31 ;  /* 0x0000001f00117c20 */ /* 0x000fe20008410000 */
[----:B------:R-:W-:Y:S02]  /*4f50*/  ISETP.GT.AND P3, PT, R13, 0x31, PT ;  /* 0x000000310d00780c */ /* 0x000fe40003f64270 */
[----:B------:R-:W-:Y:S02]  /*4f60*/  FSEL R50, R50, -INF , P2 ;  /* 0xff80000032327808 */ /* 0x000fe40001000000 */
[----:B------:R-:W-:Y:S02]  /*4f70*/  FSEL R17, R17, RZ, P1 ;  /* 0x000000ff11117208 */ /* 0x000fe40000800000 */
[----:B------:R-:W-:-:S02]  /*4f80*/  ISETP.GT.AND P2, PT, R13, 0x38, PT ;  /* 0x000000380d00780c */ /* 0x000fc40003f44270 */
        /* <DEDUP_REMOVED lines=9> */
[----:B------:R-:W-:Y:S01]  /*5020*/  ISETP.GT.AND P3, PT, R13, 0x39, PT ;  /* 0x000000390d00780c */ /* 0x000fe20003f64270 */
[--C-:B------:R-:W-:Y:S01]  /*5030*/  FFMA.FTZ R36, R36, UR31, -R17.reuse ;  /* 0x0000001f24247c23 */ /* 0x100fe20008010811 */
[----:B------:R-:W-:Y:S01]  /*5040*/  FMNMX.FTZ R24, R38, R25, !PT ;  /* 0x0000001926187209 */ /* 0x000fe20007810000 */
[----:B------:R0:W-:Y:S01]  /*5050*/  MUFU.EX2 R22, R32 ;  /* 0x0000002000167308 */ /* 0x0001e20000000800 */
[----:B------:R-:W-:Y:S01]  /*5060*/  FSEL R54, R54, -INF , P2 ;  /* 0xff80000036367808 */ /* 0x000fe20001000000 */
[--C-:B------:R-:W-:Y:S01]  /*5070*/  FFMA.FTZ R40, R40, UR31, -R17.reuse ;  /* 0x0000001f28287c23 */ /* 0x100fe20008010811 */
[----:B------:R-:W-:Y:S01]  /*5080*/  FMNMX.FTZ R25, R39, R24, !PT ;  /* 0x0000001827197209 */ /* 0x000fe20007810000 */
[--C-:B------:R-:W-:Y:S01]  /*5090*/  FFMA.FTZ R44, R44, UR31, -R17.reuse ;  /* 0x0000001f2c2c7c23 */ /* 0x100fe20008010811 */
[----:B------:R-:W-:Y:S01]  /*50a0*/  ISETP.GT.AND P2, PT, R13, 0x40, PT ;  /* 0x000000400d00780c */ /* 0x000fe20003f44270 */
[--C-:B------:R-:W-:Y:S01]  /*50b0*/  FFMA.FTZ R48, R48, UR31, -R17.reuse ;  /* 0x0000001f30307c23 */ /* 0x100fe20008010811 */
[----:B------:R-:W-:Y:S01]  /*50c0*/  FMNMX.FTZ R28, R42, R25, !PT ;  /* 0x000000192a1c7209 */ /* 0x000fe20007810000 */
[----:B------:R1:W-:Y:S01]  /*50d0*/  MUFU.EX2 R24, R36 ;  /* 0x0000002400187308 */ /* 0x0003e20000000800 */
[----:B------:R-:W-:Y:S01]  /*50e0*/  FSEL R55, R55, -INF , P3 ;  /* 0xff80000037377808 */ /* 0x000fe20001800000 */
[----:B------:R-:W-:Y:S01]  /*50f0*/  FFMA.FTZ R25, R37, UR31, -R17 ;  /* 0x0000001f25197c23 */ /* 0x000fe20008010811 */
[----:B------:R-:W-:-:S02]  /*5100*/  FMNMX.FTZ R29, R43, R28, !PT ;  /* 0x0000001c2b1d7209 */ /* 0x000fc40007810000 */
[----:B------:R-:W-:Y:S02]  /*5110*/  ISETP.GT.AND P3, PT, R13, 0x41, PT ;  /* 0x000000410d00780c */ /* 0x000fe40003f64270 */
[----:B------:R-:W-:Y:S01]  /*5120*/  FMNMX.FTZ R28, R46, R29, !PT ;  /* 0x0000001d2e1c7209 */ /* 0x000fe20007810000 */
[----:B------:R-:W-:Y:S01]  /*5130*/  MUFU.EX2 R18, R18 ;  /* 0x0000001200127308 */ /* 0x000fe20000000800 */
[----:B------:R-:W-:Y:S02]  /*5140*/  FSEL R58, R58, -INF , P2 ;  /* 0xff8000003a3a7808 */ /* 0x000fe40001000000 */
[----:B------:R-:W-:Y:S02]  /*5150*/  FMNMX.FTZ R29, R47, R28, !PT ;  /* 0x0000001c2f1d7209 */ /* 0x000fe40007810000 */
[----:B------:R-:W-:Y:S02]  /*5160*/  ISETP.GT.AND P2, PT, R13, 0x48, PT ;  /* 0x000000480d00780c */ /* 0x000fe40003f44270 */
[----:B0-----:R-:W-:Y:S01]  /*5170*/  FMNMX.FTZ R32, R50, R29, !PT ;  /* 0x0000001d32207209 */ /* 0x001fe20007810000 */
[----:B------:R-:W-:Y:S01]  /*5180*/  MUFU.EX2 R28, R40 ;  /* 0x00000028001c7308 */ /* 0x000fe20000000800 */
        /* <DEDUP_REMOVED lines=9> */
[----:B-1----:R-:W-:Y:S01]  /*5220*/  FMNMX.FTZ R36, R58, R33, !PT ;  /* 0x000000213a247209 */ /* 0x002fe20007810000 */
        /* <DEDUP_REMOVED lines=8> */
[--C-:B------:R-:W-:Y:S01]  /*52b0*/  FFMA.FTZ R61, R69, UR31, -R17.reuse ;  /* 0x0000001f453d7c23 */ /* 0x100fe20008010811 */
[----:B------:R-:W-:Y:S01]  /*52c0*/  FSEL R66, R66, -INF , P2 ;  /* 0xff80000042427808 */ /* 0x000fe20001000000 */
[--C-:B0-----:R-:W-:Y:S01]  /*52d0*/  FFMA.FTZ R44, R52, UR31, -R17.reuse ;  /* 0x0000001f342c7c23 */ /* 0x101fe20008010811 */
        /* <DEDUP_REMOVED lines=11> */
[--C-:B------:R-:W-:Y:S01]  /*5390*/  FFMA.FTZ R57, R65, UR31, -R17.reuse ;  /* 0x0000001f41397c23 */ /* 0x100fe20008010811 */
[----:B------:R-:W-:Y:S01]  /*53a0*/  FMNMX.FTZ R41, R67, R40, !PT ;  /* 0x0000002843297209 */ /* 0x000fe20007810000 */
[--C-:B0-----:R-:W-:Y:S01]  /*53b0*/  FFMA.FTZ R48, R56, UR31, -R17.reuse ;  /* 0x0000001f38307c23 */ /* 0x101fe20008010811 */
[----:B------:R-:W-:Y:S01]  /*53c0*/  ISETP.GT.AND P2, PT, R13, 0x60, PT ;  /* 0x000000600d00780c */ /* 0x000fe20003f44270 */
[--C-:B------:R-:W-:Y:S01]  /*53d0*/  FFMA.FTZ R56, R64, UR31, -R17.reuse ;  /* 0x0000001f40387c23 */ /* 0x100fe20008010811 */
        /* <DEDUP_REMOVED lines=35> */
[----:B------:R-:W-:Y:S02]  /*5610*/  FSEL R87, R87, -INF , P3 ;  /* 0xff80000057577808 */ /* 0x000fe40001800000 */
        /* <DEDUP_REMOVED lines=22> */
[----:B------:R-:W-:Y:S01]  /*5780*/  FSEL R39, R0, RZ, P1 ;  /* 0x000000ff00277208 */ /* 0x000fe20000800000 */
[--C-:B------:R-:W-:Y:S01]  /*5790*/  FFMA.FTZ R136, R27, UR31, -R40.reuse ;  /* 0x0000001f1b887c23 */ /* 0x100fe20008010828 */
[----:B------:R-:W-:Y:S01]  /*57a0*/  FSEL R46, R13, RZ, P2 ;  /* 0x000000ff0d2e7208 */ /* 0x000fe20001000000 */
[--C-:B------:R-:W-:Y:S01]  /*57b0*/  FFMA.FTZ R27, R42, UR31, -R40.reuse ;  /* 0x0000001f2a1b7c23 */ /* 0x100fe20008010828 */
[----:B------:R-:W-:Y:S01]  /*57c0*/  FFMA.FTZ R41, R26, UR31, -R40 ;  /* 0x0000001f1a297c23 */ /* 0x000fe20008010828 */
[----:B------:R-:W-:Y:S01]  /*57d0*/  FADD.FTZ R14, -R39, R14 ;  /* 0x0000000e270e7221 */ /* 0x000fe20000010100 */
[--C-:B------:R-:W-:Y:S01]  /*57e0*/  FFMA.FTZ R77, R30, UR31, -R40.reuse ;  /* 0x0000001f1e4d7c23 */ /* 0x100fe20008010828 */
[----:B------:R-:W-:Y:S01]  /*57f0*/  FADD.FTZ R46, -R46, R15 ;  /* 0x0000000f2e2e7221 */ /* 0x000fe20000010100 */
[----:B------:R-:W-:Y:S01]  /*5800*/  MUFU.EX2 R136, R136 ;  /* 0x0000008800887308 */ /* 0x000fe20000000800 */
[----:B------:R-:W-:Y:S01]  /*5810*/  FMUL.FTZ R42, R14, UR31 ;  /* 0x0000001f0e2a7c20 */ /* 0x000fe20008410000 */
[--C-:B------:R-:W-:Y:S01]  /*5820*/  FFMA.FTZ R34, R34, UR31, -R40.reuse ;  /* 0x0000001f22227c23 */ /* 0x100fe20008010828 */
[----:B------:R-:W-:Y:S01]  /*5830*/  FMUL.FTZ R14, R46, UR31 ;  /* 0x0000001f2e0e7c20 */ /* 0x000fe20008410000 */
        /* <DEDUP_REMOVED lines=24> */
[----:B------:R-:W-:Y:S01]  /*59c0*/  FFMA.FTZ R62, R82, UR31, -R40 ;  /* 0x0000001f523e7c23 */ /* 0x000fe20008010828 */
[----:B------:R-:W-:Y:S01]  /*59d0*/  FADD.FTZ R43, R19, R6 ;  /* 0x00000006132b7221 */ /* 0x000fe20000010000 */
[--C-:B------:R-:W-:Y:S01]  /*59e0*/  FFMA.FTZ R70, R83, UR31, -R40.reuse ;  /* 0x0000001f53467c23 */ /* 0x100fe20008010828 */
[--C-:B------:R-:W-:Y:S01]  /*59f0*/  FFMA.FTZ R71, R86, UR31, -R40.reuse ;  /* 0x0000001f56477c23 */ /* 0x100fe20008010828 */
[----:B------:R-:W0:Y:S01]  /*5a00*/  MUFU.EX2 R77, R77 ;  /* 0x0000004d004d7308 */ /* 0x000e220000000800 */
[----:B------:R-:W-:Y:S01]  /*5a10*/  FADD.FTZ R42, R20, R43 ;  /* 0x0000002b142a7221 */ /* 0x000fe20000010000 */
[----:B------:R-:W-:-:S06]  /*5a20*/  FFMA.FTZ R74, R87, UR31, -R40 ;  /* 0x0000001f574a7c23 */ /* 0x000fcc0008010828 */
[----:B------:R-:W2:Y:S01]  /*5a30*/  MUFU.EX2 R85, R85 ;  /* 0x0000005500557308 */ /* 0x000ea20000000800 */
[----:B-1----:R-:W-:-:S04]  /*5a40*/  FFMA.FTZ R5, R14, R5, R41 ;  /* 0x000000050e057223 */ /* 0x002fc80000010029 */
[----:B------:R-:W-:Y:S01]  /*5a50*/  FADD.FTZ R6, R136, R5 ;  /* 0x0000000588067221 */ /* 0x000fe20000010000 */
[----:B------:R-:W-:Y:S02]  /*5a60*/  FADD.FTZ R5, R21, R42 ;  /* 0x0000002a15057221 */ /* 0x000fe40000010000 */
[----:B------:R-:W1:Y:S01]  /*5a70*/  MUFU.EX2 R34, R34 ;  /* 0x0000002200227308 */ /* 0x000e620000000800 */
[----:B0-----:R-:W-:-:S07]  /*5a80*/  FADD.FTZ R6, R77, R6 ;  /* 0x000000064d067221 */ /* 0x001fce0000010000 */
[----:B------:R-:W0:Y:S01]  /*5a90*/  MUFU.EX2 R84, R84 ;  /* 0x0000005400547308 */ /* 0x000e220000000800 */
[----:B--2---:R-:W-:Y:S01]  /*5aa0*/  FADD.FTZ R43, R85, R6 ;  /* 0x00000006552b7221 */ /* 0x004fe20000010000 */
[----:B------:R-:W-:-:S04]  /*5ab0*/  FADD.FTZ R6, R22, R5 ;  /* 0x0000000516067221 */ /* 0x000fc80000010000 */
[----:B------:R-:W-:Y:S02]  /*5ac0*/  FADD.FTZ R5, R23, R6 ;  /* 0x0000000617057221 */ /* 0x000fe40000010000 */
[----:B------:R-:W2:Y:S01]  /*5ad0*/  MUFU.EX2 R30, R30 ;  /* 0x0000001e001e7308 */ /* 0x000ea20000000800 */
[----:B-1----:R-:W-:Y:S01]  /*5ae0*/  FADD.FTZ R43, R34, R43 ;  /* 0x0000002b222b7221 */ /* 0x002fe20000010000 */
[----:B------:R-:W-:-:S04]  /*5af0*/  FADD.FTZ R6, R24, R5 ;  /* 0x0000000518067221 */ /* 0x000fc80000010000 */
[----:B------:R-:W-:Y:S02]  /*5b00*/  FADD.FTZ R5, R25, R6 ;  /* 0x0000000619057221 */ /* 0x000fe40000010000 */
[----:B------:R-:W1:Y:S01]  /*5b10*/  MUFU.EX2 R81, R81 ;  /* 0x0000005100517308 */ /* 0x000e620000000800 */
[----:B0-----:R-:W-:Y:S01]  /*5b20*/  FADD.FTZ R43, R84, R43 ;  /* 0x0000002b542b7221 */ /* 0x001fe20000010000 */
[----:B------:R-:W-:-:S06]  /*5b30*/  FADD.FTZ R6, R28, R5 ;  /* 0x000000051c067221 */ /* 0x000fcc0000010000 */
[----:B------:R-:W0:Y:S01]  /*5b40*/  MUFU.EX2 R27, R27 ;  /* 0x0000001b001b7308 */ /* 0x000e220000000800 */
[----:B--2---:R-:W-:Y:S01]  /*5b50*/  FADD.FTZ R42, R30, R43 ;  /* 0x0000002b1e2a7221 */ /* 0x004fe20000010000 */
[----:B------:R-:W-:-:S06]  /*5b60*/  FADD.FTZ R43, R29, R6 ;  /* 0x000000061d2b7221 */ /* 0x000fcc0000010000 */
[----:B------:R-:W2:Y:S01]  /*5b70*/  MUFU.EX2 R80, R80 ;  /* 0x0000005000507308 */ /* 0x000ea20000000800 */
[----:B-1----:R-:W-:-:S07]  /*5b80*/  FADD.FTZ R42, R81, R42 ;  /* 0x0000002a512a7221 */ /* 0x002fce0000010000 */
[----:B------:R-:W1:Y:S01]  /*5b90*/  MUFU.EX2 R31, R31 ;  /* 0x0000001f001f7308 */ /* 0x000e620000000800 */
[----:B0-----:R-:W-:Y:S01]  /*5ba0*/  FADD.FTZ R5, R27, R42 ;  /* 0x0000002a1b057221 */ /* 0x001fe20000010000 */
[----:B------:R-:W-:-:S04]  /*5bb0*/  FADD.FTZ R42, R32, R43 ;  /* 0x0000002b202a7221 */ /* 0x000fc80000010000 */
[----:B------:R-:W-:Y:S02]  /*5bc0*/  FADD.FTZ R43, R33, R42 ;  /* 0x0000002a212b7221 */ /* 0x000fe40000010000 */
[----:B------:R-:W0:Y:S01]  /*5bd0*/  MUFU.EX2 R38, R38 ;  /* 0x0000002600267308 */ /* 0x000e220000000800 */
[----:B--2---:R-:W-:-:S07]  /*5be0*/  FADD.FTZ R6, R80, R5 ;  /* 0x0000000550067221 */ /* 0x004fce0000010000 */
[----:B------:R-:W2:Y:S01]  /*5bf0*/  MUFU.EX2 R26, R26 ;  /* 0x0000001a001a7308 */ /* 0x000ea20000000800 */
[----:B-1----:R-:W-:Y:S01]  /*5c00*/  FADD.FTZ R5, R31, R6 ;  /* 0x000000061f057221 */ /* 0x002fe20000010000 */
[----:B------:R-:W-:-:S06]  /*5c10*/  FADD.FTZ R6, R36, R43 ;  /* 0x0000002b24067221 */ /* 0x000fcc0000010000 */
        /* <DEDUP_REMOVED lines=12> */
[----:B------:R-:W-:-:S04]  /*5ce0*/  FADD.FTZ R43, R49, R6 ;  /* 0x00000006312b7221 */ /* 0x000fc80000010000 */
[----:B------:R-:W-:Y:S02]  /*5cf0*/  FADD.FTZ R42, R52, R43 ;  /* 0x0000002b342a7221 */ /* 0x000fe40000010000 */
[----:B------:R-:W0:Y:S01]  /*5d00*/  MUFU.EX2 R50, R50 ;  /* 0x0000003200327308 */ /* 0x000e220000000800 */
[----:B--2---:R-:W-:-:S07]  /*5d10*/  FADD.FTZ R5, R138, R5 ;  /* 0x000000058a057221 */ /* 0x004fce0000010000 */
        /* <DEDUP_REMOVED lines=56> */
.L_x_1928:
[----:B------:R-:W0:Y:S01]  /*60a0*/  S2UR UR10, SR_CgaCtaId ;  /* 0x00000000000a79c3 */ /* 0x000e220000008800 */
[----:B------:R-:W-:Y:S01]  /*60b0*/  R2UR UR11, R2 ;  /* 0x00000000020b72ca */ /* 0x000fe200000e0000 */
[----:B------:R-:W-:Y:S01]  /*60c0*/  UISETP.GT.AND UP0, UPT, UR7, UR28, UPT ;  /* 0x0000001c0700728c */ /* 0x000fe2000bf04270 */
[----:B------:R-:W-:Y:S01]  /*60d0*/  F2FP.BF16.F32.PACK_AB R42, R21, R20 ;  /* 0x00000014152a723e */ /* 0x000fe200000010ff */
[----:B------:R-:W-:Y:S01]  /*60e0*/  UMOV UR38, UR5 ;  /* 0x0000000500267c82 */ /* 0x000fe20008000000 */
[----:B------:R-:W-:Y:S01]  /*60f0*/  F2FP.BF16.F32.PACK_AB R40, R19, R18 ;  /* 0x000000121328723e */ /* 0x000fe200000010ff */
[----:B------:R-:W-:Y:S01]  /*6100*/  FMUL.FTZ R88, R88, R15 ;  /* 0x0000000f58587220 */ /* 0x000fe20000410000 */
[----:B------:R-:W-:Y:S01]  /*6110*/  F2FP.BF16.F32.PACK_AB R41, R136, R41 ;  /* 0x000000298829723e */ /* 0x000fe200000010ff */
[----:B------:R-:W-:Y:S01]  /*6120*/  FMUL.FTZ R89, R89, R15 ;  /* 0x0000000f59597220 */ /* 0x000fe20000410000 */
[----:B------:R-:W-:Y:S01]  /*6130*/  F2FP.BF16.F32.PACK_AB R43, R85, R77 ;  /* 0x0000004d552b723e */ /* 0x000fe200000010ff */
[-C--:B------:R-:W-:Y:S01]  /*6140*/  FMUL.FTZ R92, R92, R15.reuse ;  /* 0x0000000f5c5c7220 */ /* 0x080fe20000410000 */
[----:B------:R-:W-:Y:S01]  /*6150*/  F2FP.BF16.F32.PACK_AB R20, R23, R22 ;  /* 0x000000161714723e */ /* 0x000fe200000010ff */
[-C--:B------:R-:W-:Y:S01]  /*6160*/  FMUL.FTZ R93, R93, R15.reuse ;  /* 0x0000000f5d5d7220 */ /* 0x080fe20000410000 */
[----:B------:R-:W-:Y:S01]  /*6170*/  F2FP.BF16.F32.PACK_AB R21, R84, R34 ;  /* 0x000000225415723e */ /* 0x000fe200000010ff */
[----:B------:R-:W-:Y:S01]  /*6180*/  ULEA UR6, UR6, UR11, 0x3 ;  /* 0x0000000b06067291 */ /* 0x000fe2000f8e183f */
[----:B------:R-:W-:Y:S01]  /*6190*/  F2FP.BF16.F32.PACK_AB R22, R25, R24 ;  /* 0x000000181916723e */ /* 0x000fe200000010ff */
[-C--:B------:R-:W-:Y:S01]  /*61a0*/  FMUL.FTZ R96, R96, R15.reuse ;  /* 0x0000000f60607220 */ /* 0x080fe20000410000 */
[----:B------:R-:W-:Y:S01]  /*61b0*/  F2FP.BF16.F32.PACK_AB R23, R81, R30 ;  /* 0x0000001e5117723e */ /* 0x000fe200000010ff */
[----:B------:R-:W-:Y:S01]  /*61c0*/  UIADD3 UR6, UR6, 0x2d860, URZ ;  /* 0x0002d86006067890 */ /* 0x000fe2000fffe03f */
[----:B------:R-:W-:Y:S01]  /*61d0*/  F2FP.BF16.F32.PACK_AB R28, R29, R28 ;  /* 0x0000001c1d1c723e */ /* 0x000fe200000010ff */
[-C--:B------:R-:W-:Y:S01]  /*61e0*/  FMUL.FTZ R97, R97, R15.reuse ;  /* 0x0000000f61617220 */ /* 0x080fe20000410000 */
[----:B------:R-:W-:Y:S01]  /*61f0*/  F2FP.BF16.F32.PACK_AB R48, R49, R48 ;  /* 0x000000303130723e */ /* 0x000fe200000010ff */
[----:B------:R-:W-:Y:S01]  /*6200*/  FMUL.FTZ R100, R100, R15 ;  /* 0x0000000f64647220 */ /* 0x000fe20000410000 */
[----:B------:R-:W-:Y:S01]  /*6210*/  F2FP.BF16.F32.PACK_AB R29, R80, R27 ;  /* 0x0000001b501d723e */ /* 0x000fe200000010ff */
[----:B0-----:R-:W-:Y:S01]  /*6220*/  UPRMT UR6, UR10, 0x654, UR6 ;  /* 0x000006540a067896 */ /* 0x001fe20008000006 */
[----:B------:R-:W-:Y:S01]  /*6230*/  F2FP.BF16.F32.PACK_AB R30, R33, R32 ;  /* 0x00000020211e723e */ /* 0x000fe200000010ff */
[----:B------:R-:W-:Y:S01]  /*6240*/  UIADD3 UR10, UR7, -0x1, URZ ;  /* 0xffffffff070a7890 */ /* 0x000fe2000fffe03f */
        /* <DEDUP_REMOVED lines=40> */
[----:B------:R-:W-:Y:S01]  /*64d0*/  PLOP3.LUT P1, PT, PT, PT, UP0, 0x80, 0x0 ;  /* 0x000000000000781c */ /* 0x000fe20003f2f008 */
        /* <DEDUP_REMOVED lines=39> */
[----:B------:R-:W-:Y:S01]  /*6750*/  IMAD.MOV.U32 R14, RZ, RZ, R0 ;  /* 0x000000ffff0e7224 */ /* 0x000fe200078e0000 */
[----:B-1----:R-:W-:Y:S01]  /*6760*/  NOP ;  /* 0x0000000000007918 */ /* 0x002fe20000000000 */
[----:B0-----:R-:W-:Y:S05]  /*6770*/  @P1 BRA `(.L_x_1929) ;  /* 0xffffffd400401947 */ /* 0x001fea000383ffff */
[----:B------:R-:W-:-:S05]  /*6780*/  UMOV UR7, UR10 ;  /* 0x0000000a00077c82 */ /* 0x000fca0008000000 */
.L_x_1918:
[----:B------:R-:W-:-:S13]  /*6790*/  R2UR UR6, R141 ;  /* 0x000000008d0672ca */ /* 0x000fda00000e0000 */
[----:B------:R-:W-:-:S06]  /*67a0*/  UISETP.GE.AND UP0, UPT, UR7, UR6, UPT ;  /* 0x000000060700728c */ /* 0x000fcc000bf06270 */
[----:B------:R-:W-:-:S13]  /*67b0*/  PLOP3.LUT P1, PT, PT, PT, UP0, 0x80, 0x0 ;  /* 0x000000000000781c */ /* 0x000fda0003f2f008 */
[----:B------:R-:W-:Y:S05]  /*67c0*/  @!P1 BRA `(.L_x_1930) ;  /* 0x00000020006c9947 */ /* 0x000fea0003800000 */
[----:B------:R-:W0:Y:S01]  /*67d0*/  S2R R9, SR_TID.X ;  /* 0x0000000000097919 */ /* 0x000e220000002100 */
[----:B------:R-:W-:Y:S01]  /*67e0*/  R2UR UR6, R140 ;  /* 0x000000008c0672ca */ /* 0x000fe200000e0000 */
[----:B------:R-:W-:Y:S01]  /*67f0*/  IMAD.MOV.U32 R14, RZ, RZ, R13 ;  /* 0x000000ffff0e7224 */ /* 0x000fe200078e000d */
[----:B------:R-:W-:Y:S01]  /*6800*/  UMOV UR30, UR5 ;  /* 0x00000005001e7c82 */ /* 0x000fe20008000000 */
[----:B------:R-:W-:Y:S01]  /*6810*/  IMAD.MOV.U32 R15, RZ, RZ, R0 ;  /* 0x000000ffff0f7224 */ /* 0x000fe200078e0000 */
[----:B------:R-:W-:Y:S01]  /*6820*/  UMOV UR29, 0x40000040 ;  /* 0x40000040001d7882 */ /* 0x000fe20000000000 */
[----:B------:R-:W-:Y:S01]  /*6830*/  UMOV UR33, 0x40000040 ;  /* 0x4000004000217882 */ /* 0x000fe20000000000 */
[----:B------:R-:W-:Y:S01]  /*6840*/  UMOV UR37, 0x40000040 ;  /* 0x4000004000257882 */ /* 0x000fe20000000000 */
[----:B------:R-:W-:Y:S01]  /*6850*/  UMOV UR41, 0x40000040 ;  /* 0x4000004000297882 */ /* 0x000fe20000000000 */
[----:B------:R-:W-:Y:S01]  /*6860*/  UMOV UR45, 0x40000040 ;  /* 0x40000040002d7882 */ /* 0x000fe20000000000 */
[----:B------:R-:W-:Y:S01]  /*6870*/  UMOV UR49, 0x40000040 ;  /* 0x4000004000317882 */ /* 0x000fe20000000000 */
[----:B------:R-:W-:-:S03]  /*6880*/  UMOV UR53, 0x40000040 ;  /* 0x4000004000357882 */ /* 0x000fc60000000000 */
[----:B------:R-:W-:-:S04]  /*6890*/  ULOP3.LUT UR6, UR6, 0x10000, URZ, 0xfc, !UPT ;  /* 0x0001000006067892 */ /* 0x000fc8000f8efc3f */
[----:B------:R-:W-:Y:S02]  /*68a0*/  UIADD3 UR28, UR6, 0x2, URZ ;  /* 0x00000002061c7890 */ /* 0x000fe4000fffe03f */
[----:B------:R-:W-:Y:S01]  /*68b0*/  IMAD.U32 R139, RZ, RZ, UR6 ;  /* 0x00000006ff8b7e24 */ /* 0x000fe2000f8e00ff */
[----:B------:R-:W-:Y:S02]  /*68c0*/  UIADD3 UR32, UR6, 0x4, URZ ;  /* 0x0000000406207890 */ /* 0x000fe4000fffe03f */
[----:B------:R-:W-:Y:S02]  /*68d0*/  UIADD3 UR36, UR6, 0x6, URZ ;  /* 0x0000000606247890 */ /* 0x000fe4000fffe03f */
[----:B------:R-:W-:Y:S02]  /*68e0*/  UIADD3 UR40, UR6, 0x600, URZ ;  /* 0x0000060006287890 */ /* 0x000fe4000fffe03f */
[----:B------:R-:W-:Y:S02]  /*68f0*/  UIADD3 UR44, UR6, 0x602, URZ ;  /* 0x00000602062c7890 */ /* 0x000fe4000fffe03f */
[----:B------:R-:W-:-:S02]  /*6900*/  UIADD3 UR48, UR6, 0x604, URZ ;  /* 0x0000060406307890 */ /* 0x000fc4000fffe03f */
[----:B------:R-:W-:Y:S01]  /*6910*/  UIADD3 UR52, UR6, 0x606, URZ ;  /* 0x0000060606347890 */ /* 0x000fe2000fffe03f */
[----:B0-----:R-:W-:Y:S02]  /*6920*/  SHF.R.U32.HI R17, RZ, 0x7, R9 ;  /* 0x00000007ff117819 */ /* 0x001fe40000011609 */
[----:B------:R-:W-:Y:S01]  /*6930*/  ISETP.GE.U32.AND P1, PT, R9, 0x180, PT ;  /* 0x000001800900780c */ /* 0x000fe20003f26070 */
[----:B------:R-:W-:Y:S02]  /*6940*/  UMOV UR6, UR4 ;  /* 0x0000000400067c82 */ /* 0x000fe40008000000 */
[C---:B------:R-:W-:Y:S02]  /*6950*/  VIADD R9, R17.reuse, 0x9 ;  /* 0x0000000911097836 */ /* 0x040fe40000000000 */
[----:B------:R-:W-:-:S03]  /*6960*/  VIADD R142, R17, 0x8 ;  /* 0x00000008118e7836 */ /* 0x000fc60000000000 */
[----:B------:R-:W-:-:S07]  /*6970*/  SEL R9, R9, 0x9, !P1 ;  /* 0x0000000909097807 */ /* 0x000fce0004800000 */
.L_x_1941:
[----:B------:R-:W-:Y:S01]  /*6980*/  R2UR UR10, R16 ;  /* 0x00000000100a72ca */ /* 0x000fe200000e0000 */
[----:B------:R-:W-:-:S04]  /*6990*/  UIADD3 UR4, UR6, 0x1, URZ ;  /* 0x0000000106047890 */ /* 0x000fc8000fffe03f */
[----:B------:R-:W-:-:S04]  /*69a0*/  UISETP.NE.AND UP0, UPT, UR4, 0x2, UPT ;  /* 0x000000020400788c */ /* 0x000fc8000bf05270 */
[----:B------:R-:W-:Y:S02]  /*69b0*/  USEL UR5, URZ, 0x1, UP0 ;  /* 0x000000013f057887 */ /* 0x000fe40008000000 */
[----:B------:R-:W-:Y:S02]  /*69c0*/  USEL UR4, UR4, URZ, UP0 ;  /* 0x0000003f04047287 */ /* 0x000fe40008000000 */
[----:B------:R-:W-:Y:S01]  /*69d0*/  ISETP.NE.AND P2, PT, RZ, UR10, PT ;  /* 0x0000000aff007c0c */ /* 0x000fe2000bf45270 */
[----:B------:R-:W-:-:S12]  /*69e0*/  ULOP3.LUT UR5, UR30, UR5, URZ, 0x3c, !UPT ;  /* 0x000000051e057292 */ /* 0x000fd8000f8e3c3f */
[----:B--2---:R-:W-:Y:S05]  /*69f0*/  @P2 BRA `(.L_x_1931) ;  /* 0x0000000000302947 */ /* 0x004fea0003800000 */
[----:B------:R-:W-:Y:S05]  /*6a00*/  @!P0 BRA `(.L_x_1932) ;  /* 0x0000000000048947 */ /* 0x000fea0003800000 */
[----:B------:R-:W-:Y:S01]  /*6a10*/  BPT.TRAP 0x1 ;  /* 0x000000040000795c */ /* 0x000fe20000300000 */
.L_x_1932:
[----:B------:R-:W-:Y:S01]  /*6a20*/  R2UR UR10, R2 ;  /* 0x00000000020a72ca */ /* 0x000fe200000e0000 */
[----:B------:R-:W-:-:S05]  /*6a30*/  IMAD.U32 R0, RZ, RZ, UR5 ;  /* 0x00000005ff007e24 */ /* 0x000fca000f8e00ff */
[----:B------:R-:W-:-:S07]  /*6a40*/  SHF.L.U32 R0, R0, 0x1f, RZ ;  /* 0x0000001f00007819 */ /* 0x000fce00000006ff */
[----:B------:R-:W-:-:S09]  /*6a50*/  ULEA UR10, UR4, UR10, 0x3 ;  /* 0x0000000a040a7291 */ /* 0x000fd2000f8e183f */
[----:B------:R0:W1:Y:S01]  /*6a60*/  SYNCS.PHASECHK.TRANS64.TRYWAIT P1, [UR10+0x2d830], R0 ;  /* 0x02d83000ff0075a7 */ /* 0x000062000802014a */
[----:B------:R-:W-:Y:S05]  /*6a70*/  @!P0 BRA `(.L_x_1933) ;  /* 0x0000000000048947 */ /* 0x000fea0003800000 */
[----:B------:R-:W-:Y:S01]  /*6a80*/  BPT.TRAP 0x1 ;  /* 0x000000040000795c */ /* 0x000fe20000300000 */
.L_x_1933:
[----:B-1----:R-:W-:Y:S05]  /*6a90*/  @P1 BRA `(.L_x_1931) ;  /* 0x0000000000081947 */ /* 0x002fea0003800000 */
[----:B------:R-:W1:Y:S02]  /*6aa0*/  SYNCS.PHASECHK.TRANS64.TRYWAIT P1, [UR10+0x2d830], R0 ;  /* 0x02d83000ff0075a7 */ /* 0x000e64000802014a */
[----:B-1----:R-:W-:Y:S05]  /*6ab0*/  @!P1 BRA `(.L_x_1934) ;  /* 0x0000007800e89947 */ /* 0x002fea0003800000 */
.L_x_1931:
[----:B------:R3:W-:Y:S01]  /*6ac0*/  BAR.SYNC.DEFER_BLOCKING R142, 0x100 ;  /* 0x0004008e0000751d */ /* 0x0007e20000010000 */
[----:B------:R-:W-:Y:S02]  /*6ad0*/  R2UR UR10, R12 ;  /* 0x000000000c0a72ca */ /* 0x000fe400000e0000 */
[----:B------:R-:W-:Y:S02]  /*6ae0*/  R2UR UR56, R10 ;  /* 0x000000000a3872ca */ /* 0x000fe400000e0000 */
[----:B------:R-:W-:Y:S01]  /*6af0*/  R2UR UR57, R11 ;  /* 0x000000000b3972ca */ /* 0x000fe200000e0000 */
[----:B------:R-:W-:Y:S01]  /*6b00*/  UMOV UR59, 0x80000020 ;  /* 0x80000020003b7882 */ /* 0x000fe20000000000 */
[----:B------:R-:W-:Y:S01]  /*6b10*/  UMOV UR11, 0x80000020 ;  /* 0x80000020000b7882 */ /* 0x000fe20000000000 */
[----:B------:R-:W-:Y:S01]  /*6b20*/  UMOV UR15, 0x80000020 ;  /* 0x80000020000f7882 */ /* 0x000fe20000000000 */
[----:B------:R-:W-:Y:S01]  /*6b30*/  UMOV UR19, 0x80000020 ;  /* 0x8000002000137882 */ /* 0x000fe20000000000 */
[----:B------:R-:W-:Y:S01]  /*6b40*/  UMOV UR23, 0x80000020 ;  /* 0x8000002000177882 */ /* 0x000fe20000000000 */
[----:B------:R-:W-:-:S03]  /*6b50*/  UMOV UR27, 0x80000020 ;  /* 0x80000020001b7882 */ /* 0x000fc60000000000 */
[----:B------:R-:W-:-:S04]  /*6b60*/  UIMAD UR26, UR4, 0x600, UR10 ;  /* 0x00000600041a78a4 */ /* 0x000fc8000f8e020a */
[----:B------:R-:W-:Y:S02]  /*6b70*/  UIADD3 UR10, UR26, 0x2, URZ ;  /* 0x000000021a0a7890 */ /* 0x000fe4000fffe03f */
[----:B------:R-:W-:Y:S02]  /*6b80*/  UIADD3 UR14, UR26, 0x200, URZ ;  /* 0x000002001a0e7890 */ /* 0x000fe4000fffe03f */
[----:B------:R-:W-:Y:S01]  /*6b90*/  UMOV UR58, UR26 ;  /* 0x0000001a003a7c82 */ /* 0x000fe20008000000 */
[----:B------:R-:W-:Y:S01]  /*6ba0*/  UIADD3 UR18, UR26, 0x202, URZ ;  /* 0x000002021a127890 */ /* 0x000fe2000fffe03f */
[----:B--2---:R-:W-:Y:S01]  /*6bb0*/  WARPGROUP.ARRIVE ;  /* 0x00000000000079c5 */ /* 0x004fe20000000000 */
[----:B------:R-:W-:Y:S02]  /*6bc0*/  UIADD3 UR22, UR26, 0x400, URZ ;  /* 0x000004001a167890 */ /* 0x000fe4000fffe03f */
[----:B------:R-:W-:-:S03]  /*6bd0*/  UIADD3 UR26, UR26, 0x402, URZ ;  /* 0x000004021a1a7890 */ /* 0x000fc6000fffe03f */
        /* <DEDUP_REMOVED lines=20> */
.L_x_1936:
[----:B------:R-:W-:Y:S01]  /*6d20*/  R2UR UR10, R2 ;  /* 0x00000000020a72ca */ /* 0x000fe200000e0000 */
[----:B01----:R-:W-:-:S05]  /*6d30*/  IMAD.U32 R0, RZ, RZ, UR30 ;  /* 0x0000001eff007e24 */ /* 0x003fca000f8e00ff */
[----:B------:R-:W-:-:S07]  /*6d40*/  SHF.L.U32 R0, R0, 0x1f, RZ ;  /* 0x0000001f00007819 */ /* 0x000fce00000006ff */
[----:B------:R-:W-:-:S09]  /*6d50*/  ULEA UR10, UR6, UR10, 0x3 ;  /* 0x0000000a060a7291 */ /* 0x000fd2000f8e183f */
[----:B------:R0:W1:Y:S01]  /*6d60*/  SYNCS.PHASECHK.TRANS64.TRYWAIT P1, [UR10+0x2d850], R0 ;  /* 0x02d85000ff0075a7 */ /* 0x000062000802014a */
[----:B------:R-:W-:Y:S05]  /*6d70*/  @!P0 BRA `(.L_x_1937) ;  /* 0x0000000000048947 */ /* 0x000fea0003800000 */
[----:B------:R-:W-:Y:S01]  /*6d80*/  BPT.TRAP 0x1 ;  /* 0x000000040000795c */ /* 0x000fe20000300000 */
.L_x_1937:
[----:B-1----:R-:W-:Y:S05]  /*6d90*/  @P1 BRA `(.L_x_1935) ;  /* 0x0000000000081947 */ /* 0x002fea0003800000 */
[----:B------:R-:W1:Y:S02]  /*6da0*/  SYNCS.PHASECHK.TRANS64.TRYWAIT P1, [UR10+0x2d850], R0 ;  /* 0x02d85000ff0075a7 */ /* 0x000e64000802014a */
[----:B-1----:R-:W-:Y:S05]  /*6db0*/  @!P1 BRA `(.L_x_1938) ;  /* 0x0000007800409947 */ /* 0x002fea0003800000 */
.L_x_1935:
[----:B------:R-:W-:Y:S01]  /*6dc0*/  R2UR UR10, R2 ;  /* 0x00000000020a72ca */ /* 0x000fe200000e0000 */
[----:B------:R-:W-:Y:S01]  /*6dd0*/  WARPGROUP.ARRIVE ;  /* 0x00000000000079c5 */ /* 0x000fe20000000000 */
[----:B------:R-:W-:Y:S01]  /*6de0*/  R2UR UR11, R139 ;  /* 0x000000008b0b72ca */ /* 0x000fe200000e0000 */
[----:B------:R-:W-:Y:S01]  /*6df0*/  UMOV UR57, 0x40000040 ;  /* 0x4000004000397882 */ /* 0x000fe20000000000 */
[----:B------:R-:W-:Y:S01]  /*6e00*/  UMOV UR59, 0x80000020 ;  /* 0x80000020003b7882 */ /* 0x000fe20000000000 */
[----:B------:R-:W-:Y:S01]  /*6e10*/  UMOV UR31, 0x80000020 ;  /* 0x80000020001f7882 */ /* 0x000fe20000000000 */
[----:B------:R-:W-:Y:S01]  /*6e20*/  UMOV UR35, 0x80000020 ;  /* 0x8000002000237882 */ /* 0x000fe20000000000 */
[----:B------:R-:W-:Y:S01]  /*6e30*/  UMOV UR39, 0x80000020 ;  /* 0x8000002000277882 */ /* 0x000fe20000000000 */
[----:B------:R-:W-:Y:S01]  /*6e40*/  UMOV UR43, 0x80000020 ;  /* 0x80000020002b7882 */ /* 0x000fe20000000000 */
[----:B------:R-:W-:Y:S01]  /*6e50*/  UMOV UR47, 0x80000020 ;  /* 0x80000020002f7882 */ /* 0x000fe20000000000 */
[----:B------:R-:W-:Y:S01]  /*6e60*/  UMOV UR51, 0x80000020 ;  /* 0x8000002000337882 */ /* 0x000fe20000000000 */
[----:B------:R-:W-:-:S02]  /*6e70*/  UMOV UR55, 0x80000020 ;  /* 0x8000002000377882 */ /* 0x000fc40000000000 */
[----:B------:R-:W-:Y:S02]  /*6e80*/  UIADD3 UR10, UR10, 0x400, URZ ;  /* 0x000004000a0a7890 */ /* 0x000fe4000fffe03f */
[----:B------:R-:W-:Y:S02]  /*6e90*/  UMOV UR56, UR11 ;  /* 0x0000000b00387c82 */ /* 0x000fe40008000000 */
[----:B------:R-:W-:-:S04]  /*6ea0*/  USHF.R.U32.HI UR10, URZ, 0x4, UR10 ;  /* 0x000000043f0a7899 */ /* 0x000fc8000801160a */
[----:B------:R-:W-:-:S04]  /*6eb0*/  ULOP3.LUT UR10, UR10, 0x3fff, URZ, 0xc0, !UPT ;  /* 0x00003fff0a0a7892 */ /* 0x000fc8000f8ec03f */
[----:B------:R-:W-:-:S04]  /*6ec0*/  ULOP3.LUT UR10, UR10, 0x2000000, URZ, 0xfc, !UPT ;  /* 0x020000000a0a7892 */ /* 0x000fc8000f8efc3f */
[----:B------:R-:W-:-:S04]  /*6ed0*/  UIMAD UR58, UR6, 0x600, UR10 ;  /* 0x00000600063a78a4 */ /* 0x000fc8000f8e020a */
        /* <DEDUP_REMOVED lines=33> */
.L_x_1939:
[----:B01----:R-:W-:Y:S01]  /*70f0*/  FMNMX.FTZ R0, R24, R15, !PT ;  /* 0x0000000f18007209 */ /* 0x003fe20007810000 */
[----:B------:R-:W-:Y:S01]  /*7100*/  ULDC UR10, c[0x0][0x988] ;  /* 0x00026200000a7ab9 */ /* 0x000fe20000000800 */
[----:B------:R-:W-:Y:S01]  /*7110*/  FMNMX.FTZ R18, R26, R14, !PT ;  /* 0x0000000e1a127209 */ /* 0x000fe20007810000 */
[----:B------:R-:W-:Y:S01]  /*7120*/  UMOV UR31, UR10 ;  /* 0x0000000a001f7c82 */ /* 0x000fe20008000000 */
[----:B------:R-:W-:Y:S01]  /*7130*/  FMNMX.FTZ R13, R25, R0, !PT ;  /* 0x00000000190d7209 */ /* 0x000fe20007810000 */
[----:B------:R-:W0:Y:S01]  /*7140*/  S2UR UR11, SR_CgaCtaId ;  /* 0x00000000000b79c3 */ /* 0x000e220000008800 */
        /* <DEDUP_REMOVED lines=62> */
[----:B------:R-:W1:Y:S04]  /*7530*/  SHFL.BFLY PT, R0, R17, 0x2, 0x1f ;  /* 0x0c401f0011007f89 */ /* 0x000e6800000e0000 */
[----:B------:R-:W3:Y:S08]  /*7540*/  SHFL.BFLY PT, R13, R18, 0x2, 0x1f ;  /* 0x0c401f00120d7f89 */ /* 0x000ef000000e0000 */
[----:B------:R-:W-:-:S04]  /*7550*/  ULEA UR10, UR4, UR10, 0x3 ;  /* 0x0000000a040a7291 */ /* 0x000fc8000f8e183f */
[----:B------:R-:W-:-:S04]  /*7560*/  UIADD3 UR10, UR10, 0x2d840, URZ ;  /* 0x0002d8400a0a7890 */ /* 0x000fc8000fffe03f */
[----:B0-----:R-:W-:Y:S01]  /*7570*/  UPRMT UR10, UR11, 0x654, UR10 ;  /* 0x000006540b0a7896 */ /* 0x001fe2000800000a */
[----:B-1----:R-:W-:Y:S02]  /*7580*/  FMNMX.FTZ R19, R17, R0, !PT ;  /* 0x0000000011137209 */ /* 0x002fe40007810000 */
[----:B---3--:R-:W-:-:S03]  /*7590*/  FMNMX.FTZ R20, R18, R13, !PT ;  /* 0x0000000d12147209 */ /* 0x008fc60007810000 */
[----:B------:R-:W0:Y:S03]  /*75a0*/  SHFL.BFLY PT, R0, R19, 0x1, 0x1f ;  /* 0x0c201f0013007f89 */ /* 0x000e2600000e0000 */
[----:B------:R-:W-:Y:S01]  /*75b0*/  SYNCS.ARRIVE.TRANS64.RED.A1T0 RZ, [UR10], RZ ;  /* 0x000000ffffff79a7 */ /* 0x000fe2000810040a */
[----:B------:R-:W1:Y:S01]  /*75c0*/  SHFL.BFLY PT, R13, R20, 0x1, 0x1f ;  /* 0x0c201f00140d7f89 */ /* 0x000e6200000e0000 */
[----:B0-----:R-:W-:Y:S02]  /*75d0*/  FMNMX.FTZ R0, R19, R0, !PT ;  /* 0x0000000013007209 */ /* 0x001fe40007810000 */
[----:B-1----:R-:W-:-:S03]  /*75e0*/  FMNMX.FTZ R13, R20, R13, !PT ;  /* 0x0000000d140d7209 */ /* 0x002fc60007810000 */
[C---:B------:R-:W-:Y:S01]  /*75f0*/  FMUL.FTZ R17, R0.reuse, UR31 ;  /* 0x0000001f00117c20 */ /* 0x040fe20008410000 */
[----:B------:R-:W-:-:S03]  /*7600*/  FADD.FTZ R15, -R0, R15 ;  /* 0x0000000f000f7221 */ /* 0x000fc60000010100 */
[--C-:B------:R-:W-:Y:S01]  /*7610*/  FFMA.FTZ R18, R24, UR31, -R17.reuse ;  /* 0x0000001f18127c23 */ /* 0x100fe20008010811 */
[--C-:B------:R-:W-:Y:S01]  /*7620*/  FFMA.FTZ R24, R36, UR31, -R17.reuse ;  /* 0x0000001f24187c23 */ /* 0x100fe20008010811 */
[C---:B------:R-:W-:Y:S01]  /*7630*/  FADD.FTZ R14, -R13.reuse, R14 ;  /* 0x0000000e0d0e7221 */ /* 0x040fe20000010100 */
[----:B------:R-:W-:Y:S01]  /*7640*/  FMUL.FTZ R36, R13, UR31 ;  /* 0x0000001f0d247c20 */ /* 0x000fe20008410000 */
[--C-:B------:R-:W-:Y:S01]  /*7650*/  FFMA.FTZ R19, R25, UR31, -R17.reuse ;  /* 0x0000001f19137c23 */ /* 0x100fe20008010811 */
        /* <DEDUP_REMOVED lines=26> */
[----:B------:R-:W-:Y:S01]  /*7800*/  FFMA.FTZ R136, R35, UR31, -R36 ;  /* 0x0000001f23887c23 */ /* 0x000fe20008010824 */
        /* <DEDUP_REMOVED lines=9> */
[----:B0-----:R-:W-:Y:S01]  /*78a0*/  FFMA.FTZ R6, R15, R6, R18 ;  /* 0x000000060f067223 */ /* 0x001fe20000010012 */
[----:B------:R-:W0:Y:S01]  /*78b0*/  MUFU.EX2 R19, R19 ;  /* 0x0000001300137308 */ /* 0x000e220000000800 */
[--C-:B------:R-:W-:Y:S01]  /*78c0*/  FFMA.FTZ R69, R77, UR31, -R17.reuse ;  /* 0x0000001f4d457c23 */ /* 0x100fe20008010811 */
[--C-:B------:R-:W-:Y:S01]  /*78d0*/  FFMA.FTZ R72, R80, UR31, -R17.reuse ;  /* 0x0000001f50487c23 */ /* 0x100fe20008010811 */
[--C-:B------:R-:W-:Y:S01]  /*78e0*/  FFMA.FTZ R73, R81, UR31, -R17.reuse ;  /* 0x0000001f51497c23 */ /* 0x100fe20008010811 */
[--C-:B------:R-:W-:Y:S01]  /*78f0*/  FFMA.FTZ R76, R84, UR31, -R17.reuse ;  /* 0x0000001f544c7c23 */ /* 0x100fe20008010811 */
[----:B------:R-:W-:Y:S01]  /*7900*/  FFMA.FTZ R17, R85, UR31, -R17 ;  /* 0x0000001f55117c23 */ /* 0x000fe20008010811 */
[--C-:B------:R-:W-:Y:S01]  /*7910*/  FFMA.FTZ R30, R38, UR31, -R36.reuse ;  /* 0x0000001f261e7c23 */ /* 0x100fe20008010824 */
[--C-:B------:R-:W-:Y:S01]  /*7920*/  FFMA.FTZ R85, R39, UR31, -R36.reuse ;  /* 0x0000001f27557c23 */ /* 0x100fe20008010824 */
[----:B------:R-:W3:Y:S01]  /*7930*/  MUFU.EX2 R138, R138 ;  /* 0x0000008a008a7308 */ /* 0x000ee20000000800 */
        /* <DEDUP_REMOVED lines=32> */
[----:B0-----:R-:W-:-:S07]  /*7b40*/  FADD.FTZ R38, R26, R5 ;  /* 0x000000051a267221 */ /* 0x001fce0000010000 */
[----:B------:R-:W0:Y:S01]  /*7b50*/  MUFU.EX2 R22, R22 ;  /* 0x0000001600167308 */ /* 0x000e220000000800 */
[----:B---3--:R-:W-:-:S07]  /*7b60*/  FADD.FTZ R5, R21, R6 ;  /* 0x0000000615057221 */ /* 0x008fce0000010000 */
[----:B------:R-:W3:Y:S01]  /*7b70*/  MUFU.EX2 R27, R27 ;  /* 0x0000001b001b7308 */ /* 0x000ee20000000800 */
[----:B-1----:R-:W-:-:S07]  /*7b80*/  FADD.FTZ R38, R137, R38 ;  /* 0x0000002689267221 */ /* 0x002fce0000010000 */
        /* <DEDUP_REMOVED lines=107> */
[----:B-1----:R-:W-:Y:S01]  /*8240*/  FADD.FTZ R5, R71, R6 ;  /* 0x0000000647057221 */ /* 0x002fe20000010000 */
[----:B0-----:R-:W-:-:S03]  /*8250*/  FADD.FTZ R6, R17, R36 ;  /* 0x0000002411067221 */ /* 0x001fc60000010000 */
[----:B---3--:R-:W-:Y:S01]  /*8260*/  FADD.FTZ R5, R74, R5 ;  /* 0x000000054a057221 */ /* 0x008fe20000010000 */
[----:B------:R-:W-:Y:S06]  /*8270*/  @!P0 BRA `(.L_x_1940) ;  /* 0x0000000000048947 */ /* 0x000fec0003800000 */
[----:B------:R-:W-:Y:S01]  /*8280*/  BPT.TRAP 0x1 ;  /* 0x000000040000795c */ /* 0x000fe20000300000 */
.L_x_1940:
[----:B------:R-:W0:Y:S01]  /*8290*/  S2UR UR10, SR_CgaCtaId ;  /* 0x00000000000a79c3 */ /* 0x000e220000008800 */
[----:B------:R-:W-:Y:S01]  /*82a0*/  R2UR UR11, R2 ;  /* 0x00000000020b72ca */ /* 0x000fe200000e0000 */
[----:B------:R-:W-:Y:S01]  /*82b0*/  UMOV UR30, UR5 ;  /* 0x00000005001e7c82 */ /* 0x000fe20008000000 */
        /* <DEDUP_REMOVED lines=19> */
[-C--:B------:R-:W-:Y:S01]  /*83f0*/  FMUL.FTZ R101, R101, R15.reuse ;  /* 0x0000000f65657220 */ /* 0x080fe20000410000 */
[----:B------:R-:W-:Y:S01]  /*8400*/  F2FP.BF16.F32.PACK_AB R40, R41, R40 ;  /* 0x000000282928723e */ /* 0x000fe200000010ff */
[----:B0-----:R-:W-:Y:S01]  /*8410*/  UPRMT UR6, UR10, 0x654, UR6 ;  /* 0x000006540a067896 */ /* 0x001fe20008000006 */
        /* <DEDUP_REMOVED lines=13> */
[----:B------:R-:W-:Y:S01]  /*84f0*/  UIADD3 UR6, UR7, -0x1, URZ ;  /* 0xffffffff07067890 */ /* 0x000fe2000fffe03f */
        /* <DEDUP_REMOVED lines=15> */
[-C--:B------:R-:W-:Y:S01]  /*85f0*/  FMUL.FTZ R117, R117, R15.reuse ;  /* 0x0000000f75757220 */ /* 0x080fe20000410000 */
[----:B------:R-:W-:Y:S01]  /*8600*/  R2UR UR10, R141 ;  /* 0x000000008d0a72ca */ /* 0x000fe200000e0000 */
        /* <DEDUP_REMOVED lines=12> */
[----:B------:R-:W-:Y:S01]  /*86d0*/  UISETP.GT.AND UP0, UPT, UR7, UR10, UPT ;  /* 0x0000000a0700728c */ /* 0x000fe2000bf04270 */
[-C--:B------:R-:W-:Y:S01]  /*86e0*/  FMUL.FTZ R128, R128, R15.reuse ;  /* 0x0000000f80807220 */ /* 0x080fe20000410000 */
[-C--:B------:R-:W-:Y:S01]  /*86f0*/  FMUL.FTZ R129, R129, R15.reuse ;  /* 0x0000000f81817220 */ /* 0x080fe20000410000 */
[----:B------:R-:W-:Y:S01]  /*8700*/  UMOV UR7, UR6 ;  /* 0x0000000600077c82 */ /* 0x000fe20008000000 */
[----:B------:R0:W-:Y:S01]  /*8710*/  STSM.16.M88.4 [R7+0x6000], R68 ;  /* 0x0060004407007844 */ /* 0x0001e20000000200 */
[----:B------:R-:W-:Y:S01]  /*8720*/  UMOV UR6, UR4 ;  /* 0x0000000400067c82 */ /* 0x000fe20008000000 */
[----:B------:R-:W-:Y:S01]  /*8730*/  PLOP3.LUT P1, PT, PT, PT, UP0, 0x80, 0x0 ;  /* 0x000000000000781c */ /* 0x000fe20003f2f008 */
[-C--:B------:R-:W-:Y:S01]  /*8740*/  FMUL.FTZ R132, R132, R15.reuse ;  /* 0x0000000f84847220 */ /* 0x080fe20000410000 */
[----:B------:R-:W-:Y:S01]  /*8750*/  @!PT LDS RZ, [RZ] ;  /* 0x00000000fffff984 */ /* 0x000fe20000000800 */
[----:B------:R-:W-:Y:S01]  /*8760*/  @!PT LDS RZ, [RZ] ;  /* 0x00000000fffff984 */ /* 0x000fe20000000800 */
[----:B------:R-:W-:Y:S01]  /*8770*/  @!PT LDS RZ, [RZ] ;  /* 0x00000000fffff984 */ /* 0x000fe20000000800 */
[----:B------:R-:W-:Y:S01]  /*8780*/  @!PT LDS RZ, [RZ] ;  /* 0x00000000fffff984 */ /* 0x000fe20000000800 */
[----:B------:R1:W-:Y:S06]  /*8790*/  MEMBAR.ALL.CTA ;  /* 0x0000000000007992 */ /* 0x0003ec0000008000 */
[----:B-1----:R-:W1:Y:S01]  /*87a0*/  FENCE.VIEW.ASYNC.S ;  /* 0x00000000000073c6 */ /* 0x002e620000000000 */
        /* <DEDUP_REMOVED lines=29> */
.L_x_1930:
[----:B------:R-:W-:Y:S06]  /*8980*/  BAR.ARV 0x8, 0x200 ;  /* 0x0208000000007b1d */ /* 0x000fec0000002000 */
[----:B------:R-:W-:Y:S05]  /*8990*/  @!P0 BRA `(.L_x_1942) ;  /* 0x0000000000048947 */ /* 0x000fea0003800000 */
[----:B------:R-:W-:Y:S01]  /*89a0*/  BPT.TRAP 0x1 ;  /* 0x000000040000795c */ /* 0x000fe20000300000 */
.L_x_1942:
[----:B------:R-:W-:Y:S01]  /*89b0*/  R2UR UR6, R2 ;  /* 0x00000000020672ca */ /* 0x000fe200000e0000 */
[----:B--2---:R-:W-:-:S05]  /*89c0*/  IMAD.U32 R3, RZ, RZ, UR5 ;  /* 0x00000005ff037e24 */ /* 0x004fca000f8e00ff */
[----:B------:R-:W-:-:S07]  /*89d0*/  SHF.L.U32 R3, R3, 0x1f, RZ ;  /* 0x0000001f03037819 */ /* 0x000fce00000006ff */
[----:B------:R-:W-:-:S09]  /*89e0*/  ULEA UR6, UR4, UR6, 0x3 ;  /* 0x0000000604067291 */ /* 0x000fd2000f8e183f */
[----:B------:R0:W1:Y:S01]  /*89f0*/  SYNCS.PHASECHK.TRANS64.TRYWAIT P1, [UR6+0x2d850], R3 ;  /* 0x02d85003ff0075a7 */ /* 0x0000620008020146 */
[----:B------:R-:W-:Y:S05]  /*8a00*/  @!P0 BRA `(.L_x_1943) ;  /* 0x0000000000048947 */ /* 0x000fea0003800000 */
[----:B------:R-:W-:Y:S01]  /*8a10*/  BPT.TRAP 0x1 ;  /* 0x000000040000795c */ /* 0x000fe20000300000 */
.L_x_1943:
[----:B-1----:R-:W-:Y:S05]  /*8a20*/  @P1 BRA `(.L_x_1944) ;  /* 0x0000000000081947 */ /* 0x002fea0003800000 */
[----:B------:R-:W1:Y:S02]  /*8a30*/  SYNCS.PHASECHK.TRANS64.TRYWAIT P1, [UR6+0x2d850], R3 ;  /* 0x02d85003ff0075a7 */ /* 0x000e640008020146 */
[----:B-1----:R-:W-:Y:S05]  /*8a40*/  @!P1 BRA `(.L_x_1945) ;  /* 0x0000005c00349947 */ /* 0x002fea0003800000 */
.L_x_1944:
[----:B------:R-:W-:Y:S01]  /*8a50*/  R2UR UR5, R2 ;  /* 0x00000000020572ca */ /* 0x000fe200000e0000 */
[----:B------:R-:W-:Y:S01]  /*8a60*/  WARPGROUP.ARRIVE ;  /* 0x00000000000079c5 */ /* 0x000fe20000000000 */
[----:B------:R-:W-:Y:S01]  /*8a70*/  R2UR UR7, R140 ;  /* 0x000000008c0772ca */ /* 0x000fe200000e0000 */
[----:B------:R-:W-:Y:S01]  /*8a80*/  UMOV UR9, 0x40000040 ;  /* 0x4000004000097882 */ /* 0x000fe20000000000 */
[----:B------:R-:W-:Y:S01]  /*8a90*/  UMOV UR11, 0x80000020 ;  /* 0x80000020000b7882 */ /* 0x000fe20000000000 */
[----:B01----:R-:W0:Y:S01]  /*8aa0*/  SHFL.BFLY PT, R3, R6, 0x2, 0x1f ;  /* 0x0c401f0006037f89 */ /* 0x003e2200000e0000 */
[----:B------:R-:W-:Y:S02]  /*8ab0*/  IMAD.MOV.U32 R8, RZ, RZ, RZ ;  /* 0x000000ffff087224 */ /* 0x000fe400078e00ff */
[----:B------:R-:W-:Y:S01]  /*8ac0*/  IMAD.U32 R15, RZ, RZ, UR31 ;  /* 0x0000001fff0f7e24 */ /* 0x000fe2000f8e00ff */
[----:B------:R-:W1:Y:S04]  /*8ad0*/  SHFL.BFLY PT, R2, R5, 0x2, 0x1f ;  /* 0x0c401f0005027f89 */ /* 0x000e6800000e0000 */
[----:B------:R-:W-:-:S02]  /*8ae0*/  UIADD3 UR5, UR5, 0x400, URZ ;  /* 0x0000040005057890 */ /* 0x000fc4000fffe03f */
[----:B------:R-:W-:Y:S02]  /*8af0*/  ULOP3.LUT UR7, UR7, 0x10000, URZ, 0xfc, !UPT ;  /* 0x0001000007077892 */ /* 0x000fe4000f8efc3f */
[----:B------:R-:W-:-:S04]  /*8b00*/  USHF.R.U32.HI UR5, URZ, 0x4, UR5 ;  /* 0x000000043f057899 */ /* 0x000fc80008011605 */
[----:B------:R-:W-:Y:S01]  /*8b10*/  ULOP3.LUT UR5, UR5, 0x3fff, URZ, 0xc0, !UPT ;  /* 0x00003fff05057892 */ /* 0x000fe2000f8ec03f */
[----:B------:R-:W-:-:S03]  /*8b20*/  UMOV UR8, UR7 ;  /* 0x0000000700087c82 */ /* 0x000fc60008000000 */
[----:B------:R-:W-:-:S04]  /*8b30*/  ULOP3.LUT UR5, UR5, 0x2000000, URZ, 0xfc, !UPT ;  /* 0x0200000005057892 */ /* 0x000fc8000f8efc3f */
[----:B------:R-:W-:Y:S01]  /*8b40*/  UIMAD UR4, UR4, 0x600, UR5 ;  /* 0x00000600040478a4 */ /* 0x000fe2000f8e0205 */
[----:B0-----:R-:W-:Y:S01]  /*8b50*/  FADD.FTZ R3, R3, R6 ;  /* 0x0000000603037221 */ /* 0x001fe20000010000 */
[----:B-1----:R-:W-:Y:S01]  /*8b60*/  FADD.FTZ R4, R2, R5 ;  /* 0x0000000502047221 */ /* 0x002fe20000010000 */
[----:B------:R-:W-:-:S03]  /*8b70*/  IMAD.MOV.U32 R5, RZ, RZ, RZ ;  /* 0x000000ffff057224 */ /* 0x000fc600078e00ff */
[----:B------:R-:W0:Y:S01]  /*8b80*/  SHFL.BFLY PT, R2, R3, 0x1, 0x1f ;  /* 0x0c201f0003027f89 */ /* 0x000e2200000e0000 */
[----:B------:R-:W-:Y:S02]  /*8b90*/  UMOV UR10, UR4 ;  /* 0x00000004000a7c82 */ /* 0x000fe40008000000 */
[----:B------:R-:W-:Y:S01]  /*8ba0*/  HGMMA.64x96x16.F32.BF16 R88, gdesc[UR8].tnspB, R88, gsb0 ;  /* 0x41600000085879f0 */ /* 0x000fe20008001858 */
[----:B------:R-:W-:Y:S01]  /*8bb0*/  UIADD3 UR8, UR7, 0x2, URZ ;  /* 0x0000000207087890 */ /* 0x000fe2000fffe03f */
[----:B------:R-:W1:Y:S01]  /*8bc0*/  SHFL.BFLY PT, R7, R4, 0x1, 0x1f ;  /* 0x0c201f0004077f89 */ /* 0x000e6200000e0000 */
[----:B------:R-:W-:Y:S01]  /*8bd0*/  UIADD3 UR10, UR4, 0x40, URZ ;  /* 0x00000040040a7890 */ /* 0x000fe2000fffe03f */
[----:B------:R-:W-:Y:S01]  /*8be0*/  UMOV UR9, 0x40000040 ;  /* 0x4000004000097882 */ /* 0x000fe20000000000 */
[----:B------:R-:W-:Y:S01]  /*8bf0*/  UMOV UR11, 0x80000020 ;  /* 0x80000020000b7882 */ /* 0x000fe20000000000 */
[----:B0-----:R-:W-:Y:S01]  /*8c00*/  FADD.FTZ R10, R3, R2 ;  /* 0x00000002030a7221 */ /* 0x001fe20000010000 */
[----:B------:R-:W-:-:S02]  /*8c10*/  IMAD.MOV.U32 R3, RZ, RZ, -0x800000 ;  /* 0xff800000ff037424 */ /* 0x000fc400078e00ff */
[----:B------:R-:W-:Y:S02]  /*8c20*/  IMAD.MOV.U32 R2, RZ, RZ, -0x800000 ;  /* 0xff800000ff027424 */ /* 0x000fe400078e00ff */
[----:B-1----:R-:W-:Y:S01]  /*8c30*/  FADD.FTZ R11, R4, R7 ;  /* 0x00000007040b7221 */ /* 0x002fe20000010000 */
[----:B------:R-:W-:Y:S01]  /*8c40*/  FSETP.NE.FTZ.AND P1, PT, R10, RZ, PT ;  /* 0x000000ff0a00720b */ /* 0x000fe20003f35000 */
[----:B------:R-:W-:-:S03]  /*8c50*/  IMAD.U32 R7, RZ, RZ, UR31 ;  /* 0x0000001fff077e24 */ /* 0x000fc6000f8e00ff */
[----:B------:R-:W-:-:S09]  /*8c60*/  FSETP.NE.FTZ.AND P2, PT, R11, RZ, PT ;  /* 0x000000ff0b00720b */ /* 0x000fd20003f55000 */
[----:B------:R-:W0:Y:S01]  /*8c70*/  @P1 MUFU.LG2 R6, R10 ;  /* 0x0000000a00061308 */ /* 0x000e220000000c00 */
[----:B------:R-:W-:-:S03]  /*8c80*/  @P1 FMUL.FTZ R7, R7, 0.69314718246459960938 ;  /* 0x3f31721807071820 */ /* 0x000fc60000410000 */
[----:B------:R-:W-:-:S04]  /*8c90*/  @P2 FMUL.FTZ R15, R15, 0.69314718246459960938 ;  /* 0x3f3172180f0f2820 */ /* 0x000fc80000410000 */
        /* <DEDUP_REMOVED lines=55> */
.L_x_1946:
        /* <DEDUP_REMOVED lines=53> */
.L_x_1910:
[----:B------:R-:W-:Y:S05]  /*9360*/  @P0 BRA `(.L_x_1947) ;  /* 0x0000001000940947 */ /* 0x000fea0003800000 */
[----:B------:R-:W2:Y:S01]  /*9370*/  LDL R4, [R1] ;  /* 0x0000000001047983 */ /* 0x000ea20000100800 */
[----:B------:R-:W0:Y:S01]  /*9380*/  S2UR UR12, SR_CTAID.Z ;  /* 0x00000000000c79c3 */ /* 0x000e220000002700 */
[----:B------:R-:W-:Y:S01]  /*9390*/  ULDC.64 UR8, c[0x0][0xbd0] ;  /* 0x0002f40000087ab9 */ /* 0x000fe20000000a00 */
[----:B------:R-:W-:Y:S01]  /*93a0*/  BSSY B0, `(.L_x_1948) ;  /* 0x00000d5000007945 */ /* 0x000fe20003800000 */
[----:B------:R-:W1:Y:S01]  /*93b0*/  S2R R0, SR_TID.X ;  /* 0x0000000000007919 */ /* 0x000e620000002100 */
[----:B------:R-:W3:Y:S04]  /*93c0*/  S2R R21, SR_CTAID.X ;  /* 0x0000000000157919 */ /* 0x000ee80000002500 */
[----:B------:R-:W4:Y:S08]  /*93d0*/  S2UR UR11, SR_CTAID.Y ;  /* 0x00000000000b79c3 */ /* 0x000f300000002600 */
[----:B------:R-:W4:Y:S08]  /*93e0*/  LDC R20, c[0x0][0xc50] ;  /* 0x00031400ff147b82 */ /* 0x000f300000000800 */
[----:B------:R-:W5:Y:S01]  /*93f0*/  LDC.64 R18, c[0x0][0xb40] ;  /* 0x0002d000ff127b82 */ /* 0x000f620000000a00 */
        /* <DEDUP_REMOVED lines=50> */
[----:B---3--:R-:W-:Y:S01]  /*9720*/  IMAD R12, R21, 0xc0, R8 ;  /* 0x000000c0150c7824 */ /* 0x008fe200078e0208 */
[----:B------:R-:W-:Y:S01]  /*9730*/  ULDC.64 UR8, c[0x0][0xb28] ;  /* 0x0002ca0000087ab9 */ /* 0x000fe20000000a00 */
[----:B------:R-:W-:Y:S02]  /*9740*/  IMAD R17, RZ, RZ, -UR13 ;  /* 0x8000000dff117e24 */ /* 0x000fe4000f8e02ff */
[----:B------:R-:W-:Y:S01]  /*9750*/  IMAD.WIDE.U32 R4, R14, UR12, R4 ;  /* 0x0000000c0e047c25 */ /* 0x000fe2000f8e0004 */
[----:B------:R-:W2:Y:S03]  /*9760*/  @P0 LDC R25, c[0x0][0xbec] ;  /* 0x0002fb00ff190b82 */ /* 0x000ea60000000800 */
[----:B------:R-:W-:-:S02]  /*9770*/  IMAD.U32 R9, RZ, RZ, UR5 ;  /* 0x00000005ff097e24 */ /* 0x000fc4000f8e00ff */
[----:B----4-:R-:W-:Y:S02]  /*9780*/  IMAD R23, R20, R17, UR11 ;  /* 0x0000000b14177e24 */ /* 0x010fe4000f8e0211 */
[----:B------:R-:W-:Y:S01]  /*9790*/  IMAD.U32 R8, RZ, RZ, UR4 ;  /* 0x00000004ff087e24 */ /* 0x000fe2000f8e00ff */
[----:B------:R-:W3:Y:S01]  /*97a0*/  @P0 LDC R22, c[0x0][0xbf0] ;  /* 0x0002fc00ff160b82 */ /* 0x000ee20000000800 */
[----:B0-----:R-:W-:Y:S01]  /*97b0*/  @P0 IMAD.HI.U32 R13, R12, R13, RZ ;  /* 0x0000000d0c0d0227 */ /* 0x001fe200078e00ff */
[----:B------:R-:W-:-:S03]  /*97c0*/  ULDC.64 UR4, c[0x0][0xbe0] ;  /* 0x0002f80000047ab9 */ /* 0x000fc60000000a00 */
[----:B------:R-:W-:Y:S01]  /*97d0*/  IMAD.U32 R9, RZ, RZ, UR6 ;  /* 0x00000006ff097e24 */ /* 0x000fe2000f8e00ff */
[----:B------:R-:W-:Y:S01]  /*97e0*/  ULDC.64 UR6, c[0x0][0xb48] ;  /* 0x0002d20000067ab9 */ /* 0x000fe20000000a00 */
[C---:B-----5:R-:W-:Y:S02]  /*97f0*/  IMAD R14, R18.reuse, UR10, RZ ;  /* 0x0000000a120e7c24 */ /* 0x060fe4000f8e02ff */
        /* <DEDUP_REMOVED lines=11> */
[----:B---3--:R-:W-:Y:S01]  /*98b0*/  @P0 SHF.R.U32.HI R13, RZ, R22, R25 ;  /* 0x00000016ff0d0219 */ /* 0x008fe20000011619 */
        /* <DEDUP_REMOVED lines=131> */
.L_x_1949:
[----:B------:R-:W-:Y:S05]  /*a0f0*/  BSYNC B0 ;  /* 0x0000000000007941 */ /* 0x000fea0003800000 */
.L_x_1948:
[----:B------:R-:W-:Y:S01]  /*a100*/  ISETP.GE.AND P0, PT, R18, R19, PT ;  /* 0x000000131200720c */ /* 0x000fe20003f06270 */
[----:B0-----:R0:W1:Y:S04]  /*a110*/  SHFL.IDX PT, R15, R22, 0x1, 0x1c1f ;  /* 0x003c1f00160f7f89 */ /* 0x00106800000e0000 */
[----:B------:R0:W0:Y:S08]  /*a120*/  SHFL.IDX PT, R14, R20, 0x1, 0x1c1f ;  /* 0x003c1f00140e7f89 */ /* 0x00003000000e0000 */
        /* <DEDUP_REMOVED lines=24> */
[--C-:B01----:R-:W-:Y:S01]  /*a2b0*/  @!P2 IMAD.WIDE R2, R7, 0x4, R14.reuse ;  /* 0x000000040702a825 */ /* 0x103fe200078e020e */
        /* <DEDUP_REMOVED lines=44> */
[----:B0-----:R-:W-:-:S05]  /*a580*/  LOP3.LUT R3, R7, 0xfffffffe, RZ, 0xc0, !PT ;  /* 0xfffffffe07037812 */ /* 0x001fca00078ec0ff */
[----:B------:R-:W-:-:S05]  /*a590*/  IMAD.WIDE R2, R3, 0x4, R14 ;  /* 0x0000000403027825 */ /* 0x000fca00078e020e */
[----:B------:R0:W-:Y:S01]  /*a5a0*/  ST.E.64 desc[UR60][R2.64], R134 ;  /* 0x0000008602007985 */ /* 0x0001e2000c101b3c */
[----:B------:R-:W-:Y:S05]  /*a5b0*/  BRA `(.L_x_1908) ;  /* 0x0000003c00b87947 */ /* 0x000fea0003800000 */
.L_x_1947:
        /* <DEDUP_REMOVED lines=12> */
[----:B------:R-:W2:Y:S01]  /*a680*/  LDL R2, [R1] ;  /* 0x0000000001027983 */ /* 0x000ea20000100800 */
[----:B------:R-:W-:Y:S01]  /*a690*/  ISETP.NE.AND P0, PT, R6, 0x1, PT ;  /* 0x000000010600780c */ /* 0x000fe20003f05270 */
[----:B------:R-:W-:Y:S01]  /*a6a0*/  S2UR UR7, SR_CTAID.Z ;  /* 0x00000000000779c3 */ /* 0x000fe20000002700 */
[----:B------:R-:W-:Y:S01]  /*a6b0*/  ULDC.64 UR8, c[0x0][0xbd0] ;  /* 0x0002f40000087ab9 */ /* 0x000fe20000000a00 */
[----:B------:R-:W-:-:S06]  /*a6c0*/  IMAD.MOV.U32 R5, RZ, RZ, R0 ;  /* 0x000000ffff057224 */ /* 0x000fcc00078e0000 */
[----:B------:R-:W0:Y:S08]  /*a6d0*/  LDC.64 R10, c[0x0][0xbd8] ;  /* 0x0002f600ff0a7b82 */ /* 0x000e300000000a00 */
[----:B------:R-:W1:Y:S08]  /*a6e0*/  @P0 LDC R7, c[0x0][0xbec] ;  /* 0x0002fb00ff070b82 */ /* 0x000e700000000800 */
[----:B------:R-:W3:Y:S08]  /*a6f0*/  @P0 LDC R9, c[0x0][0xbf0] ;  /* 0x0002fc00ff090b82 */ /* 0x000ef00000000800 */
[----:B------:R-:W4:Y:S08]  /*a700*/  S2UR UR10, SR_CTAID.Y ;  /* 0x00000000000a79c3 */ /* 0x000f300000002600 */
[----:B------:R-:W4:Y:S01]  /*a710*/  LDC R8, c[0x0][0xc50] ;  /* 0x00031400ff087b82 */ /* 0x000f220000000800 */
[----:B-1----:R-:W-:-:S05]  /*a720*/  @P0 IMAD.HI.U32 R4, R0, R7, RZ ;  /* 0x0000000700040227 */ /* 0x002fca00078e00ff */
[----:B---3--:R-:W-:Y:S02]  /*a730*/  @P0 SHF.R.U32.HI R5, RZ, R9, R4 ;  /* 0x00000009ff050219 */ /* 0x008fe40000011604 */
[----:B--2---:R-:W-:-:S13]  /*a740*/  R2UR UR11, R2 ;  /* 0x00000000020b72ca */ /* 0x004fda00000e0000 */
[----:B------:R-:W-:Y:S02]  /*a750*/  USHF.R.S32.HI UR6, URZ, 0x1f, UR11 ;  /* 0x0000001f3f067899 */ /* 0x000fe4000801140b */
[----:B------:R-:W-:Y:S01]  /*a760*/  IMAD R7, RZ, RZ, -UR11 ;  /* 0x8000000bff077e24 */ /* 0x000fe2000f8e02ff */
[----:B------:R-:W-:Y:S02]  /*a770*/  UIMAD.WIDE.U32 UR4, UR11, UR8, URZ ;  /* 0x000000080b0472a5 */ /* 0x000fe4000f8e003f */
[----:B------:R-:W-:Y:S01]  /*a780*/  UIMAD UR6, UR6, UR8, URZ ;  /* 0x00000008060672a4 */ /* 0x000fe2000f8e023f */
[----:B----4-:R-:W-:Y:S01]  /*a790*/  IMAD R9, R8, R7, UR10 ;  /* 0x0000000a08097e24 */ /* 0x010fe2000f8e0207 */
        /* <DEDUP_REMOVED lines=32> */
.L_x_1906:
        /* <DEDUP_REMOVED lines=18> */
.L_x_1950:
[----:B------:R-:W-:Y:S01]  /*aac0*/  ULDC UR42, c[0x0][0xc50] ;  /* 0x00031400002a7ab9 */ /* 0x000fe20000000800 */
[----:B------:R-:W-:Y:S01]  /*aad0*/  UMOV UR39, UR6 ;  /* 0x0000000600277c82 */ /* 0x000fe20008000000 */
[----:B------:R-:W-:-:S11]  /*aae0*/  UISETP.NE.AND UP0, UPT, UR42, 0x1, UPT ;  /* 0x000000012a00788c */ /* 0x000fd6000bf05270 */
[----:B------:R-:W-:Y:S01]  /*aaf0*/  @UP0 ULDC UR4, c[0x0][0xc54] ;  /* 0x0003150000040ab9 */ /* 0x000fe20000000800 */
[----:B------:R-:W-:Y:S01]  /*ab00*/  @UP0 ULDC UR7, c[0x0][0xc58] ;  /* 0x0003160000070ab9 */ /* 0x000fe20000000800 */
[----:B------:R-:W-:-:S04]  /*ab10*/  UIMAD.WIDE.U32 UR4, UR6, UR4, URZ ;  /* 0x00000004060472a5 */ /* 0x000fc8000f8e003f */
[----:B------:R-:W-:-:S12]  /*ab20*/  @UP0 USHF.R.U32.HI UR39, URZ, UR7, UR5 ;  /* 0x000000073f270299 */ /* 0x000fd80008011605 */
.L_x_1951:
        /* <DEDUP_REMOVED lines=8> */
[----:B------:R-:W-:Y:S01]  /*abb0*/  ULDC UR6, c[0x0][0x448] ;  /* 0x0001120000067ab9 */ /* 0x000fe20000000800 */
[----:B------:R-:W-:Y:S01]  /*abc0*/  ULDC.64 UR4, c[0x0][0x418] ;  /* 0x0001060000047ab9 */ /* 0x000fe20000000a00 */
[----:B------:R-:W-:-:S05]  /*abd0*/  IMAD.MOV.U32 R22, RZ, RZ, RZ ;  /* 0x000000ffff167224 */ /* 0x000fca00078e00ff */
[----:B------:R-:W1:Y:S01]  /*abe0*/  S2UR UR46, SR_CTAID.X ;  /* 0x00000000002e79c3 */ /* 0x000e620000002500 */
[----:B------:R-:W-:Y:S02]  /*abf0*/  UISETP.NE.AND UP1, UPT, UR6, 0x1, UPT ;  /* 0x000000010600788c */ /* 0x000fe4000bf25270 */
[----:B------:R-:W-:Y:S01]  /*ac00*/  UISETP.NE.U32.AND UP0, UPT, UR4, URZ, UPT ;  /* 0x0000003f0400728c */ /* 0x000fe2000bf05070 */
[----:B------:R-:W-:Y:S02]  /*ac10*/  UMOV UR6, 0xc0 ;  /* 0x000000c000067882 */ /* 0x000fe40000000000 */
[----:B------:R-:W-:Y:S01]  /*ac20*/  ULDC UR4, c[0x0][0x424] ;  /* 0x0001090000047ab9 */ /* 0x000fe20000000800 */
[----:B------:R-:W-:Y:S01]  /*ac30*/  UISETP.NE.AND.EX UP0, UPT, UR5, URZ, UPT, UP0 ;  /* 0x0000003f0500728c */ /* 0x000fe2000bf05300 */
[----:B------:R-:W-:Y:S01]  /*ac40*/  ULDC UR7, c[0x0][0x2f0] ;  /* 0x0000bc0000077ab9 */ /* 0x000fe20000000800 */
[----:B------:R-:W-:Y:S02]  /*ac50*/  ULDC UR8, c[0x0][0x288] ;  /* 0x0000a20000087ab9 */ /* 0x000fe40000000800 */
[----:B------:R-:W-:Y:S01]  /*ac60*/  USEL UR40, UR4, 0x1, UP0 ;  /* 0x0000000104287887 */ /* 0x000fe20008000000 */
[----:B------:R-:W-:Y:S01]  /*ac70*/  @UP1 ULDC UR5, c[0x0][0x44c] ;  /* 0x0001130000051ab9 */ /* 0x000fe20000000800 */
[----:B0-----:R-:W-:-:S04]  /*ac80*/  ISETP.NE.U32.AND P0, PT, R2, RZ, PT ;  /* 0x000000ff0200720c */ /* 0x001fc80003f05070 */
[----:B------:R-:W-:Y:S01]  /*ac90*/  ISETP.NE.AND.EX P0, PT, R3, RZ, PT, P0 ;  /* 0x000000ff0300720c */ /* 0x000fe20003f05300 */
[----:B-1----:R-:W-:Y:S02]  /*aca0*/  UIMAD UR6, UR46, UR6, 0xbf ;  /* 0x000000bf2e0674a4 */ /* 0x002fe4000f8e0206 */
[----:B------:R-:W-:Y:S02]  /*acb0*/  UIMAD UR40, UR40, UR7, URZ ;  /* 0x00000007282872a4 */ /* 0x000fe4000f8e023f */
[----:B------:R-:W-:Y:S01]  /*acc0*/  UIMAD.WIDE.U32 UR4, UR6, UR5, URZ ;  /* 0x00000005060472a5 */ /* 0x000fe2000f8e003f */
[----:B------:R-:W-:-:S03]  /*acd0*/  @UP1 ULDC UR7, c[0x0][0x450] ;  /* 0x0001140000071ab9 */ /* 0x000fc60000000800 */
[----:B------:R-:W-:-:S04]  /*ace0*/  @UP1 USHF.R.U32.HI UR6, URZ, UR7, UR5 ;  /* 0x000000073f061299 */ /* 0x000fc80008011605 */
[----:B------:R-:W0:Y:S01]  /*acf0*/  @P0 LDC.64 R2, c[0x0][0xa28] ;  /* 0x00028a00ff020b82 */ /* 0x000e220000000a00 */
[----:B------:R-:W-:Y:S02]  /*ad00*/  UIADD3 UR5, UR40, 0x80, -UR8 ;  /* 0x0000008028057890 */ /* 0x000fe4000fffe808 */
[----:B------:R-:W-:Y:S02]  /*ad10*/  UIADD3 UR4, UR40, 0x7f, URZ ;  /* 0x0000007f28047890 */ /* 0x000fe4000fffe03f */
[----:B------:R-:W-:Y:S02]  /*ad20*/  UIADD3 UR6, UR5, UR6, URZ ;  /* 0x0000000605067290 */ /* 0x000fe4000fffe03f */
[----:B------:R-:W-:Y:S02]  /*ad30*/  USHF.R.S32.HI UR5, URZ, 0x1f, UR4 ;  /* 0x0000001f3f057899 */ /* 0x000fe40008011404 */
[----:B------:R-:W-:Y:S02]  /*ad40*/  USHF.R.S32.HI UR7, URZ, 0x1f, UR6 ;  /* 0x0000001f3f077899 */ /* 0x000fe40008011406 */
[----:B------:R-:W-:-:S02]  /*ad50*/  ULEA.HI UR5, UR5, UR4, URZ, 0x7 ;  /* 0x0000000405057291 */ /* 0x000fc4000f8f383f */
[----:B------:R-:W-:Y:S02]  /*ad60*/  ULEA.HI UR7, UR7, UR6, URZ, 0x7 ;  /* 0x0000000607077291 */ /* 0x000fe4000f8f383f */
[----:B------:R-:W-:Y:S02]  /*ad70*/  USHF.R.S32.HI UR41, URZ, 0x7, UR5 ;  /* 0x000000073f297899 */ /* 0x000fe40008011405 */
[----:B------:R-:W-:-:S04]  /*ad80*/  USHF.R.S32.HI UR43, URZ, 0x7, UR7 ;  /* 0x000000073f2b7899 */ /* 0x000fc80008011407 */
[----:B------:R-:W-:Y:S02]  /*ad90*/  UISETP.LT.AND UP0, UPT, UR41, UR43, UPT ;  /* 0x0000002b2900728c */ /* 0x000fe4000bf01270 */
[----:B------:R-:W-:Y:S01]  /*ada0*/  UP2UR UR47, UPR, URZ, 0x2 ;  /* 0x000000023f2f7883 */ /* 0x000fe20008000000 */
[----:B0-----:R-:W-:Y:S01]  /*adb0*/  @P0 IMAD.WIDE R2, R24, 0x4, R2 ;  /* 0x0000000418020825 */ /* 0x001fe200078e0202 */
[----:B------:R-:W-:-:S04]  /*adc0*/  USEL UR11, UR41, UR43, UP0 ;  /* 0x0000002b290b7287 */ /* 0x000fc80008000000 */
[----:B------:R-:W-:Y:S01]  /*add0*/  UISETP.GE.AND UP1, UPT, UR11, 0x1, UPT ;  /* 0x000000010b00788c */ /* 0x000fe2000bf26270 */
[----:B------:R0:W5:Y:S01]  /*ade0*/  @P0 LDG.E R22, desc[UR60][R2.64] ;  /* 0x0000003c02160981 */ /* 0x000162000c1e1900 */
[----:B------:R-:W-:Y:S02]  /*adf0*/  USHF.R.U32.HI UR9, URZ, 0x10, UR42 ;  /* 0x000000103f097899 */ /* 0x000fe4000801162a */
[----:B------:R-:W-:Y:S02]  /*ae00*/  ULOP3.LUT UR42, UR42, 0xffff, URZ, 0xc0, !UPT ;  /* 0x0000ffff2a2a7892 */ /* 0x000fe4000f8ec03f */
[----:B------:R-:W-:Y:S01]  /*ae10*/  PLOP3.LUT P0, PT, PT, PT, UP1, 0x80, 0x0 ;  /* 0x000000000000781c */ /* 0x000fe20003f0f018 */
[----:B------:R-:W-:Y:S01]  /*ae20*/  UISETP.NE.AND UP0, UPT, UR9, URZ, UPT ;  /* 0x0000003f0900728c */ /* 0x000fe2000bf05270 */
[----:B------:R-:W-:-:S10]  /*ae30*/  UMOV UR38, URZ ;  /* 0x0000003f00267c82 */ /* 0x000fd40008000000 */
[----:B------:R-:W-:Y:S01]  /*ae40*/  @!UP0 ULDC UR9, c[0x0][0x9f0] ;  /* 0x00027c0000098ab9 */ /* 0x000fe20000000800 */
[----:B0-----:R-:W-:Y:S05]  /*ae50*/  @!P0 BRA `(.L_x_1953) ;  /* 0x0000000000788947 */ /* 0x001fea0003800000 */
[----:B------:R-:W-:Y:S01]  /*ae60*/  IABS R2, UR9 ;  /* 0x0000000900027c13 */ /* 0x000fe20008000000 */
[----:B------:R-:W-:Y:S02]  /*ae70*/  UIADD3 UR6, UR9, -0x1, UR11 ;  /* 0xffffffff09067890 */ /* 0x000fe4000fffe00b */
[----:B------:R-:W-:Y:S01]  /*ae80*/  IABS R5, UR9 ;  /* 0x0000000900057c13 */ /* 0x000fe20008000000 */
[----:B------:R-:W-:Y:S01]  /*ae90*/  UMOV UR4, URZ ;  /* 0x0000003f00047c82 */ /* 0x000fe20008000000 */
[----:B------:R-:W-:Y:S02]  /*aea0*/  R2UR UR10, R2 ;  /* 0x00000000020a72ca */ /* 0x000fe400000e0000 */
[----:B------:R-:W-:Y:S01]  /*aeb0*/  IABS R4, UR6 ;  /* 0x0000000600047c13 */ /* 0x000fe20008000000 */
[----:B------:R-:W-:-:S03]  /*aec0*/  ULOP3.LUT UR6, UR6, UR9, URZ, 0x3c, !UPT ;  /* 0x0000000906067292 */ /* 0x000fc6000f8e3c3f */
[----:B------:R-:W-:-:S07]  /*aed0*/  R2UR UR8, R4 ;  /* 0x00000000040872ca */ /* 0x000fce00000e0000 */
        /* <DEDUP_REMOVED lines=22> */
.L_x_1953:
[----:B------:R-:W-:Y:S02]  /*b040*/  UIMAD UR48, UR42, UR38, URZ ;  /* 0x000000262a3072a4 */ /* 0x000fe4000f8e023f */
[----:B------:R-:W-:Y:S02]  /*b050*/  IMAD.U32 R2, RZ, RZ, UR38 ;  /* 0x00000026ff027e24 */ /* 0x000fe4000f8e00ff */
[----:B------:R-:W-:Y:S02]  /*b060*/  IMAD.MOV.U32 R6, RZ, RZ, 0x1 ;  /* 0x00000001ff067424 */ /* 0x000fe400078e00ff */
[----:B------:R-:W-:-:S05]  /*b070*/  IMAD.U32 R19, RZ, RZ, UR48 ;  /* 0x00000030ff137e24 */ /* 0x000fca000f8e00ff */
[----:B------:R-:W-:Y:S01]  /*b080*/  VIADDMNMX R19, R19, R2, UR11, PT ;  /* 0x0000000b13137e46 */ /* 0x000fe2000b800102 */
[----:B------:R-:W-:-:S03]  /*b090*/  IMAD.MOV.U32 R2, RZ, RZ, RZ ;  /* 0x000000ffff027224 */ /* 0x000fc600078e00ff */
        /* <DEDUP_REMOVED lines=25> */
.L_x_1954:
        /* <DEDUP_REMOVED lines=20> */
.L_x_1956:
        /* <DEDUP_REMOVED lines=15> */
.L_x_1955:
        /* <DEDUP_REMOVED lines=57> */
.L_x_1999:
        /* <DEDUP_REMOVED lines=14> */
.L_x_1958:
        /* <DEDUP_REMOVED lines=26> */
.L_x_2000:
        /* <DEDUP_REMOVED lines=76> */
.L_x_2010:
        /* <DEDUP_REMOVED lines=20> */
.L_x_1961:
        /* <DEDUP_REMOVED lines=30> */
.L_x_1962:
[----:B------:R-:W0:Y:S01]  /*c250*/  S2R R13, SR_TID.X ;  /* 0x00000000000d7919 */ /* 0x000e220000002100 */
[----:B------:R-:W-:Y:S01]  /*c260*/  UISETP.NE.AND UP0, UPT, UR47, URZ, UPT ;  /* 0x0000003f2f00728c */ /* 0x000fe2000bf05270 */
[----:B------:R-:W-:Y:S01]  /*c270*/  IMAD.U32 R4, RZ, RZ, UR36 ;  /* 0x00000024ff047e24 */ /* 0x000fe2000f8e00ff */
[----:B------:R-:W-:Y:S01]  /*c280*/  ULDC.64 UR4, c[0x0][0x2e0] ;  /* 0x0000b80000047ab9 */ /* 0x000fe20000000a00 */
[----:B------:R-:W-:Y:S01]  /*c290*/  IMAD.U32 R7, RZ, RZ, UR46 ;  /* 0x0000002eff077e24 */ /* 0x000fe2000f8e00ff */
[----:B------:R-:W1:Y:S01]  /*c2a0*/  LDC R20, c[0x0][0x448] ;  /* 0x00011200ff147b82 */ /* 0x000e620000000800 */
[----:B------:R-:W-:Y:S01]  /*c2b0*/  IMAD.U32 R3, RZ, RZ, UR45 ;  /* 0x0000002dff037e24 */ /* 0x000fe2000f8e00ff */
[----:B------:R-:W-:Y:S01]  /*c2c0*/  PLOP3.LUT P1, PT, PT, PT, UP0, 0x80, 0x0 ;  /* 0x000000000000781c */ /* 0x000fe20003f2f008 */
[----:B------:R-:W-:Y:S01]  /*c2d0*/  IMAD.MOV.U32 R2, RZ, RZ, R4 ;  /* 0x000000ffff027224 */ /* 0x000fe200078e0004 */
[----:B------:R-:W-:Y:S01]  /*c2e0*/  PLOP3.LUT P0, PT, PT, PT, UP0, 0x80, 0x0 ;  /* 0x000000000000781c */ /* 0x000fe20003f0f008 */
[----:B------:R-:W-:-:S02]  /*c2f0*/  IMAD R25, R25, UR4, RZ ;  /* 0x0000000419197c24 */ /* 0x000fc4000f8e02ff */
[----:B------:R-:W-:Y:S01]  /*c300*/  IMAD.WIDE.U32 R2, R24, UR4, R2 ;  /* 0x0000000418027c25 */ /* 0x000fe2000f8e0002 */
[----:B------:R-:W-:-:S03]  /*c310*/  @UP0 ULDC UR4, c[0x0][0x44c] ;  /* 0x0001130000040ab9 */ /* 0x000fc60000000800 */
[----:B------:R-:W-:Y:S02]  /*c320*/  IMAD.U32 R5, RZ, RZ, UR37 ;  /* 0x00000025ff057e24 */ /* 0x000fe4000f8e00ff */
[----:B------:R-:W-:-:S04]  /*c330*/  IMAD R25, R24, UR5, R25 ;  /* 0x0000000518197c24 */ /* 0x000fc8000f8e0219 */
[----:B------:R-:W-:Y:S01]  /*c340*/  IMAD.IADD R3, R3, 0x1, R25 ;  /* 0x0000000103037824 */ /* 0x000fe200078e0219 */
[C---:B0-----:R-:W-:Y:S01]  /*c350*/  LOP3.LUT R21, R13.reuse, 0x7f, RZ, 0xc0, !PT ;  /* 0x0000007f0d157812 */ /* 0x041fe200078ec0ff */
[----:B------:R-:W-:-:S03]  /*c360*/  IMAD.SHL.U32 R13, R13, 0x8, RZ ;  /* 0x000000080d0d7824 */ /* 0x000fc600078e00ff */
[----:B------:R-:W-:Y:S02]  /*c370*/  SHF.R.U32.HI R21, RZ, 0x2, R21 ;  /* 0x00000002ff157819 */ /* 0x000fe40000011615 */
[----:B------:R-:W-:-:S03]  /*c380*/  LOP3.LUT R13, R13, 0x18, RZ, 0xc0, !PT ;  /* 0x000000180d0d7812 */ /* 0x000fc600078ec0ff */
[----:B------:R-:W-:Y:S01]  /*c390*/  IMAD.IADD R0, R23, 0x1, R21 ;  /* 0x0000000117007824 */ /* 0x000fe200078e0215 */
[C---:B------:R-:W-:Y:S02]  /*c3a0*/  LOP3.LUT R14, R13.reuse, 0x20, RZ, 0xfc, !PT ;  /* 0x000000200d0e7812 */ /* 0x040fe400078efcff */
[----:B------:R-:W-:Y:S01]  /*c3b0*/  LOP3.LUT R13, R13, 0x40, RZ, 0xfc, !PT ;  /* 0x000000400d0d7812 */ /* 0x000fe200078efcff */
[----:B------:R-:W-:-:S04]  /*c3c0*/  IMAD R7, R7, 0xc0, R0 ;  /* 0x000000c007077824 */ /* 0x000fc800078e0200 */
[C---:B------:R-:W-:Y:S01]  /*c3d0*/  @P1 IMAD.HI.U32 R0, R7.reuse, UR4, RZ ;  /* 0x0000000407001c27 */ /* 0x040fe2000f8e00ff */
[----:B------:R-:W-:Y:S01]  /*c3e0*/  PLOP3.LUT P1, PT, PT, PT, UP0, 0x80, 0x0 ;  /* 0x000000000000781c */ /* 0x000fe20003f2f008 */
[----:B------:R-:W-:Y:S02]  /*c3f0*/  @UP0 ULDC UR4, c[0x0][0x450] ;  /* 0x0001140000040ab9 */ /* 0x000fe40000000800 */
[----:B------:R-:W-:Y:S01]  /*c400*/  IMAD.MOV.U32 R5, RZ, RZ, R7 ;  /* 0x000000ffff057224 */ /* 0x000fe200078e0007 */
[----:B------:R-:W-:Y:S01]  /*c410*/  @P0 SHF.R.U32.HI R5, RZ, UR4, R0 ;  /* 0x00000004ff050c19 */ /* 0x000fe20008011600 */
[----:B------:R-:W-:Y:S01]  /*c420*/  VIADD R0, R7, 0x80 ;  /* 0x0000008007007836 */ /* 0x000fe20000000000 */
[----:B------:R-:W-:Y:S01]  /*c430*/  PLOP3.LUT P0, PT, PT, PT, UP0, 0x80, 0x0 ;  /* 0x000000000000781c */ /* 0x000fe20003f0f008 */
[----:B------:R-:W-:Y:S02]  /*c440*/  @UP0 ULDC UR4, c[0x0][0x44c] ;  /* 0x0001130000040ab9 */ /* 0x000fe40000000800 */
[----:B------:R-:W-:-:S02]  /*c450*/  IMAD.MOV.U32 R10, RZ, RZ, R0 ;  /* 0x000000ffff0a7224 */ /* 0x000fc400078e0000 */
        /* <DEDUP_REMOVED lines=43> */
[----:B------:R-:W-:Y:S01]  /*c710*/  IMAD.U32 R0, RZ, RZ, UR46 ;  /* 0x0000002eff007e24 */ /* 0x000fe2000f8e00ff */
        /* <DEDUP_REMOVED lines=9> */
[----:B------:R-:W-:Y:S02]  /*c7b0*/  IMAD R0, R0, 0xc0, R3 ;  /* 0x000000c000007824 */ /* 0x000fe400078e0203 */
        /* <DEDUP_REMOVED lines=48> */
.L_x_2023:
        /* <DEDUP_REMOVED lines=14> */
.L_x_1965:
[----:B------:R-:W-:Y:S05]  /*cba0*/  BSYNC B0 ;  /* 0x0000000000007941 */ /* 0x000fea0003800000 */
.L_x_1964:
        /* <DEDUP_REMOVED lines=11> */
.L_x_2024:
[----:B------:R-:W-:Y:S01]  /*cc60*/  IMAD.MOV.U32 R21, RZ, RZ, RZ ;  /* 0x000000ffff157224 */ /* 0x000fe200078e00ff */
[----:B------:R-:W-:Y:S06]  /*cc70*/  @!P0 BRA `(.L_x_1967) ;  /* 0x0000000c00c88947 */ /* 0x000fec0003800000 */
[----:B0-----:R-:W0:Y:S01]  /*cc80*/  S2R R2, SR_TID.X ;  /* 0x0000000000027919 */ /* 0x001e220000002100 */
[----:B------:R-:W-:Y:S01]  /*cc90*/  UIADD3 UR4, UR42, 0x1, URZ ;  /* 0x000000012a047890 */ /* 0x000fe2000fffe03f */
[----:B------:R-:W-:Y:S01]  /*cca0*/  LOP3.LUT R0, RZ, UR41, RZ, 0x33, !PT ;  /* 0x00000029ff007c12 */ /* 0x000fe2000f8e33ff */
[----:B------:R-:W-:Y:S01]  /*ccb0*/  ULOP3.LUT UR5, URZ, UR43, URZ, 0x33, !UPT ;  /* 0x0000002b3f057292 */ /* 0x000fe2000f8e333f */
[----:B------:R-:W1:Y:S01]  /*ccc0*/  S2R R4, SR_TID.X ;  /* 0x0000000000047919 */ /* 0x000e620000002100 */
[----:B------:R-:W-:Y:S01]  /*ccd0*/  UIMAD UR4, UR4, UR38, URZ ;  /* 0x00000026040472a4 */ /* 0x000fe2000f8e023f */
[----:B------:R-:W-:Y:S01]  /*cce0*/  BSSY B0, `(.L_x_1967) ;  /* 0x00000eb000007945 */ /* 0x000fe20003800000 */
[----:B------:R-:W-:-:S04]  /*ccf0*/  IMAD.MOV.U32 R20, RZ, RZ, RZ ;  /* 0x000000ffff147224 */ /* 0x000fc800078e00ff */
[----:B------:R-:W-:Y:S01]  /*cd00*/  LOP3.LUT R3, RZ, UR4, RZ, 0x33, !PT ;  /* 0x00000004ff037c12 */ /* 0x000fe2000f8e33ff */
[----:B------:R-:W-:-:S03]  /*cd10*/  ULDC UR4, c[0x0][0x2f4] ;  /* 0x0000bd0000047ab9 */ /* 0x000fc60000000800 */
[----:B------:R-:W-:-:S04]  /*cd20*/  VIMNMX3 R0, R0, UR5, R3, !PT ;  /* 0x0000000500007c0f */ /* 0x000fc8000f800103 */
        /* <DEDUP_REMOVED lines=19> */
.L_x_1980:
        /* <DEDUP_REMOVED lines=29> */
.L_x_1968:
[----:B------:R-:W-:Y:S01]  /*d030*/  LEA R7, R21, UR44, 0x3 ;  /* 0x0000002c15077c11 */ /* 0x000fe2000f8e18ff */
[----:B------:R-:W-:Y:S01]  /*d040*/  BSSY B1, `(.L_x_1969) ;  /* 0x0000004000017945 */ /* 0x000fe20003800000 */
[----:B------:R-:W-:-:S04]  /*d050*/  SHF.L.U32 R2, R24, 0x1f, RZ ;  /* 0x0000001f18027819 */ /* 0x000fc800000006ff */
[----:B------:R-:W0:Y:S02]  /*d060*/  SYNCS.PHASECHK.TRANS64.TRYWAIT P0, [R7+URZ+0x2d840], R2 ;  /* 0x02d84002070075a7 */ /* 0x000e24000800017f */
[----:B0-----:R-:W-:Y:S05]  /*d070*/  @!P0 BRA `(.L_x_1970) ;  /* 0x00000024006c8947 */ /* 0x001fea0003800000 */
.L_x_2025:
[----:B------:R-:W-:Y:S05]  /*d080*/  BSYNC B1 ;  /* 0x0000000000017941 */ /* 0x000fea0003800000 */
.L_x_1969:
        /* <DEDUP_REMOVED lines=58> */
.L_x_2035:
        /* <DEDUP_REMOVED lines=11> */
.L_x_1972:
        /* <DEDUP_REMOVED lines=10> */
.L_x_1973:
[----:B------:R2:W-:Y:S01]  /*d580*/  SYNCS.ARRIVE.TRANS64.A1T0 RZ, [R7+URZ+0x2d830], RZ ;  /* 0x02d830ff07ff79a7 */ /* 0x0005e2000810003f */
[----:B------:R-:W-:Y:S05]  /*d590*/  @!P5 BRA `(.L_x_1974) ;  /* 0x000000000004d947 */ /* 0x000fea0003800000 */
[----:B------:R-:W-:Y:S01]  /*d5a0*/  BPT.TRAP 0x1 ;  /* 0x000000040000795c */ /* 0x000fe20000300000 */
.L_x_1974:
[----:B-1----:R-:W-:Y:S01]  /*d5b0*/  SHF.L.U32 R2, R22, 0x1f, RZ ;  /* 0x0000001f16027819 */ /* 0x002fe200000006ff */
[----:B------:R-:W-:Y:S01]  /*d5c0*/  BSSY B1, `(.L_x_1975) ;  /* 0x0000004000017945 */ /* 0x000fe20003800000 */
[----:B--2---:R-:W-:-:S04]  /*d5d0*/  LEA R7, R20, UR44, 0x3 ;  /* 0x0000002c14077c11 */ /* 0x004fc8000f8e18ff */
[----:B------:R-:W1:Y:S02]  /*d5e0*/  SYNCS.PHASECHK.TRANS64.TRYWAIT P0, [R7+URZ+0x2d860], R2 ;  /* 0x02d86002070075a7 */ /* 0x000e64000800017f */
[----:B-1----:R-:W-:Y:S05]  /*d5f0*/  @!P0 BRA `(.L_x_1976) ;  /* 0x0000002400748947 */ /* 0x002fea0003800000 */
.L_x_2036:
[----:B------:R-:W-:Y:S05]  /*d600*/  BSYNC B1 ;  /* 0x0000000000017941 */ /* 0x000fea0003800000 */
.L_x_1975:
        /* <DEDUP_REMOVED lines=36> */
.L_x_2046:
        /* <DEDUP_REMOVED lines=23> */
.L_x_1978:
        /* <DEDUP_REMOVED lines=10> */
.L_x_1979:
        /* <DEDUP_REMOVED lines=20> */
.L_x_1967:
[----:B------:R-:W-:-:S13]  /*dba0*/  LOP3.LUT P0, RZ, R16, 0x8, RZ, 0xc0, !PT ;  /* 0x0000000810ff7812 */ /* 0x000fda000780c0ff */
[----:B------:R-:W-:Y:S05]  /*dbb0*/  @!P0 BRA `(.L_x_1981) ;  /* 0x0000000000048947 */ /* 0x000fea0003800000 */
[----:B------:R-:W-:Y:S01]  /*dbc0*/  BPT.TRAP 0x1 ;  /* 0x000000040000795c */ /* 0x000fe20000300000 */
.L_x_1981:
        /* <DEDUP_REMOVED lines=12> */
.L_x_2047:
[----:B------:R-:W-:Y:S05]  /*dc90*/  BSYNC B0 ;  /* 0x0000000000007941 */ /* 0x000fea0003800000 */
.L_x_1982:
        /* <DEDUP_REMOVED lines=48> */
.L_x_2057:
        /* <DEDUP_REMOVED lines=14> */
.L_x_1985:
        /* <DEDUP_REMOVED lines=10> */
.L_x_1986:
[----:B0-----:R-:W-:Y:S01]  /*e120*/  VIADD R2, R21, 0x1 ;  /* 0x0000000115027836 */ /* 0x001fe20000000000 */
[----:B------:R0:W-:Y:S04]  /*e130*/  SYNCS.ARRIVE.TRANS64.A1T0 RZ, [R0+URZ+0x2d850], RZ ;  /* 0x02d850ff00ff79a7 */ /* 0x0001e8000810003f */
[----:B------:R-:W-:-:S04]  /*e140*/  ISETP.NE.AND P0, PT, R2, 0x2, PT ;  /* 0x000000020200780c */ /* 0x000fc80003f05270 */
[----:B------:R-:W-:Y:S02]  /*e150*/  SEL R3, RZ, 0x1, P0 ;  /* 0x00000001ff037807 */ /* 0x000fe40000000000 */
[----:B------:R-:W-:Y:S02]  /*e160*/  SEL R2, R2, RZ, P0 ;  /* 0x000000ff02027207 */ /* 0x000fe40000000000 */
[----:B0-----:R-:W-:-:S07]  /*e170*/  LOP3.LUT R0, R24, R3, RZ, 0x3c, !PT ;  /* 0x0000000318007212 */ /* 0x001fce00078e3cff */
.L_x_1952:
[----:B------:R-:W0:Y:S01]  /*e180*/  S2R R4, SR_CgaCtaId ;  /* 0x0000000000047919 */ /* 0x000e220000008800 */
[----:B------:R-:W-:Y:S02]  /*e190*/  MOV R3, 0x400 ;  /* 0x0000040000037802 */ /* 0x000fe40000000f00 */
[----:B------:R-:W-:Y:S02]  /*e1a0*/  SHF.L.U32 R6, R6, 0x1f, RZ ;  /* 0x0000001f06067819 */ /* 0x000fe400000006ff */
[----:B0-----:R-:W-:-:S04]  /*e1b0*/  LEA R7, R4, R3, 0x18 ;  /* 0x0000000304077211 */ /* 0x001fc800078ec0ff */
[----:B------:R-:W0:Y:S02]  /*e1c0*/  SYNCS.PHASECHK.TRANS64.TRYWAIT P0, [R7+URZ+0x2d820], R6 ;  /* 0x02d82006070075a7 */ /* 0x000e24000800017f */
[----:B0-----:R-:W-:Y:S05]  /*e1d0*/  @!P0 BRA `(.L_x_1987) ;  /* 0x0000002400748947 */ /* 0x001fea0003800000 */
.L_x_2058:
[----:B------:R-:W-:-:S03]  /*e1e0*/  UMOV UR4, 0xffffffff ;  /* 0xffffffff00047882 */ /* 0x000fc60000000000 */
[----:B------:R-:W-:Y:S05]  /*e1f0*/  BRA.DIV UR4, `(.L_x_1988) ;  /* 0x0000002604807947 */ /* 0x000fea000b800000 */
[----:B------:R-:W1:Y:S02]  /*e200*/  S2R R3, SR_TID.X ;  /* 0x0000000000037919 */ /* 0x000e640000002100 */
[----:B-1----:R-:W-:-:S04]  /*e210*/  SHF.R.U32.HI R3, RZ, 0x5, R3 ;  /* 0x00000005ff037819 */ /* 0x002fc80000011603 */
[----:B------:R-:W-:-:S05]  /*e220*/  LOP3.LUT R3, R3, 0x3, RZ, 0xc0, !PT ;  /* 0x0000000303037812 */ /* 0x000fca00078ec0ff */
[----:B------:R1:W2:Y:S02]  /*e230*/  SHFL.IDX PT, R14, R3, RZ, 0x1f ;  /* 0x00001fff030e7589 */ /* 0x0002a400000e0000 */
.L_x_2061:
[----:B--2---:R-:W-:-:S13]  /*e240*/  ISETP.NE.AND P0, PT, R14, RZ, PT ;  /* 0x000000ff0e00720c */ /* 0x004fda0003f05270 */
[----:B------:R-:W-:Y:S05]  /*e250*/  @P0 BRA `(.L_x_1908) ;  /* 0x0000000000900947 */ /* 0x000fea0003800000 */
[----:B------:R-:W-:-:S03]  /*e260*/  UMOV UR4, 0xffffffff ;  /* 0xffffffff00047882 */ /* 0x000fc60000000000 */
[----:B------:R-:W-:Y:S05]  /*e270*/  BRA.DIV UR4, `(.L_x_1989) ;  /* 0x0000002604947947 */ /* 0x000fea000b800000 */
[----:B------:R-:W-:-:S13]  /*e280*/  ELECT P6, URZ, PT ;  /* 0x00000000003f782f */ /* 0x000fda00038c0000 */
.L_x_2064:
        /* <DEDUP_REMOVED lines=8> */
.L_x_1990:
[----:B------:R-:W-:Y:S01]  /*e310*/  IMAD R5, R2, 0x8, R7 ;  /* 0x0000000802057824 */ /* 0x000fe200078e0207 */
[----:B------:R-:W-:Y:S01]  /*e320*/  SHF.L.U32 R4, R0, 0x1f, RZ ;  /* 0x0000001f00047819 */ /* 0x000fe200000006ff */
[----:B------:R-:W-:-:S03]  /*e330*/  VIADD R2, R2, 0x1 ;  /* 0x0000000102027836 */ /* 0x000fc60000000000 */
[----:B------:R-:W1:Y:S02]  /*e340*/  SYNCS.PHASECHK.TRANS64.TRYWAIT P1, [R5+URZ+0x2d840], R4 ;  /* 0x02d84004050075a7 */ /* 0x000e64000802017f */
[----:B------:R-:W-:-:S04]  /*e350*/  ISETP.NE.AND P2, PT, R2, 0x2, PT ;  /* 0x000000020200780c */ /* 0x000fc80003f45270 */
[----:B------:R-:W-:Y:S01]  /*e360*/  SEL R3, RZ, 0x1, P2 ;  /* 0x00000001ff037807 */ /* 0x000fe20001000000 */
[----:B-1----:R-:W-:Y:S08]  /*e370*/  @!P1 BRA `(.L_x_1991) ;  /* 0x0000002400749947 */ /* 0x002ff00003800000 */
.L_x_2065:
[----:B------:R-:W-:Y:S02]  /*e380*/  SEL R2, R2, RZ, P2 ;  /* 0x000000ff02027207 */ /* 0x000fe40001000000 */
[----:B------:R-:W-:Y:S01]  /*e390*/  LOP3.LUT R0, R0, R3, RZ, 0x3c, !PT ;  /* 0x0000000300007212 */ /* 0x000fe200078e3cff */
[----:B------:R-:W-:Y:S06]  /*e3a0*/  @!P0 BRA `(.L_x_1992) ;  /* 0x0000000000048947 */ /* 0x000fec0003800000 */
[----:B------:R-:W-:Y:S01]  /*e3b0*/  BPT.TRAP 0x1 ;  /* 0x000000040000795c */ /* 0x000fe20000300000 */
.L_x_1992:
[----:B------:R-:W-:Y:S01]  /*e3c0*/  IMAD R3, R2, 0x8, R7 ;  /* 0x0000000802037824 */ /* 0x000fe200078e0207 */
[----:B------:R-:W-:-:S04]  /*e3d0*/  SHF.L.U32 R0, R0, 0x1f, RZ ;  /* 0x0000001f00007819 */ /* 0x000fc800000006ff */
[----:B------:R-:W2:Y:S02]  /*e3e0*/  SYNCS.PHASECHK.TRANS64.TRYWAIT P1, [R3+URZ+0x2d840], R0 ;  /* 0x02d84000030075a7 */ /* 0x000ea4000802017f */
[----:B--2---:R-:W-:Y:S05]  /*e3f0*/  @!P1 BRA `(.L_x_1993) ;  /* 0x0000002400689947 */ /* 0x004fea0003800000 */
.L_x_2066:
[----:B------:R-:W-:Y:S05]  /*e400*/  @!P0 BRA `(.L_x_1994) ;  /* 0x0000000000048947 */ /* 0x000fea0003800000 */
[----:B------:R-:W-:Y:S01]  /*e410*/  BPT.TRAP 0x1 ;  /* 0x000000040000795c */ /* 0x000fe20000300000 */
.L_x_1994:
[----:B------:R-:W3:Y:S02]  /*e420*/  SYNCS.PHASECHK.TRANS64.TRYWAIT P1, [R5+URZ+0x2d860], R4 ;  /* 0x02d86004050075a7 */ /* 0x000ee4000802017f */
[----:B---3--:R-:W-:Y:S05]  /*e430*/  @!P1 BRA `(.L_x_1995) ;  /* 0x00000024006c9947 */ /* 0x008fea0003800000 */
.L_x_2067:
[----:B------:R-:W-:Y:S05]  /*e440*/  @!P0 BRA `(.L_x_1996) ;  /* 0x0000000000048947 */ /* 0x000fea0003800000 */
[----:B------:R-:W-:Y:S01]  /*e450*/  BPT.TRAP 0x1 ;  /* 0x000000040000795c */ /* 0x000fe20000300000 */
.L_x_1996:
[----:B----4-:R4:W0:Y:S02]  /*e460*/  SYNCS.PHASECHK.TRANS64.TRYWAIT P0, [R3+URZ+0x2d860], R0 ;  /* 0x02d86000030075a7 */ /* 0x010824000800017f */
[----:B0-----:R-:W-:Y:S05]  /*e470*/  @!P0 NANOSLEEP.SYNCS 0x989680 ;  /* 0x009896800000895d */ /* 0x001fea0003900000 */
[----:B------:R-:W0:Y:S02]  /*e480*/  @!P0 SYNCS.PHASECHK.TRANS64 P0, [R3+URZ+0x2d860], R0 ;  /* 0x02d86000030085a7 */ /* 0x000e24000800007f */
[----:B0-----:R-:W-:Y:S05]  /*e490*/  @!P0 BRA `(.L_x_1996) ;  /* 0xfffffffc00f08947 */ /* 0x001fea000383ffff */
.L_x_1908:
[----:B------:R-:W-:Y:S05]  /*e4a0*/  BSYNC B6 ;  /* 0x0000000000067941 */ /* 0x000fea0003800000 */
.L_x_1905:
[----:B------:R-:W-:Y:S05]  /*e4b0*/  EXIT ;  /* 0x000000000000794d */ /* 0x000fea0003800000 */
.L_x_1912:
[----:B------:R-:W-:-:S13]  /*e4c0*/  R2UR UR4, R2 ;  /* 0x00000000020472ca */ /* 0x000fda00000e0000 */
[----:B0-----:R-:W-:-:S04]  /*e4d0*/  IMAD.U32 R5, RZ, RZ, UR4 ;  /* 0x00000004ff057e24 */ /* 0x001fc8000f8e00ff */
[----:B------:R0:W1:Y:S03]  /*e4e0*/  SYNCS.PHASECHK.TRANS64.TRYWAIT P0, [R5+URZ+0x2d800], R8 ;  /* 0x02d80008050075a7 */ /* 0x000066000800017f */
[----:B-1----:R-:W-:Y:S05]  /*e4f0*/  @!P0 NANOSLEEP.SYNCS 0x989680 ;  /* 0x009896800000895d */ /* 0x002fea0003900000 */
[----:B------:R-:W1:Y:S02]  /*e500*/  @!P0 SYNCS.PHASECHK.TRANS64 P0, [R5+URZ+0x2d800], R8 ;  /* 0x02d80008050085a7 */ /* 0x000e64000800007f */
[----:B-1----:R-:W-:Y:S05]  /*e510*/  @!P0 BRA `(.L_x_1912) ;  /* 0xfffffffc00e88947 */ /* 0x002fea000383ffff */
[----:B------:R-:W-:Y:S05]  /*e520*/  BRA `(.L_x_1997) ;  /* 0xffffff2c00bc7947 */ /* 0x000fea000383ffff */
.L_x_1916:
[----:B------:R-:W-:-:S13]  /*e530*/  R2UR UR4, R2 ;  /* 0x00000000020472ca */ /* 0x000fda00000e0000 */
[----:B-1----:R-:W-:-:S04]  /*e540*/  IMAD.U32 R9, RZ, RZ, UR4 ;  /* 0x00000004ff097e24 */ /* 0x002fc8000f8e00ff */
[----:B------:R1:W2:Y:S03]  /*e550*/  SYNCS.PHASECHK.TRANS64.TRYWAIT P1, [R9+URZ+0x2d830], R8 ;  /* 0x02d83008090075a7 */ /* 0x0002a6000802017f */
[----:B--2---:R-:W-:Y:S05]  /*e560*/  @!P1 NANOSLEEP.SYNCS 0x989680 ;  /* 0x009896800000995d */ /* 0x004fea0003900000 */
[----:B------:R-:W2:Y:S02]  /*e570*/  @!P1 SYNCS.PHASECHK.TRANS64 P1, [R9+URZ+0x2d830], R8 ;  /* 0x02d83008090095a7 */ /* 0x000ea4000802007f */
[----:B--2---:R-:W-:Y:S05]  /*e580*/  @!P1 BRA `(.L_x_1916) ;  /* 0xfffffffc00e89947 */ /* 0x004fea000383ffff */
[----:B------:R-:W-:Y:S05]  /*e590*/  BRA `(.L_x_1915) ;  /* 0xffffff2c00f87947 */ /* 0x000fea000383ffff */
.L_x_1922:
[----:B-1----:R-:W-:-:S04]  /*e5a0*/  IMAD.U32 R13, RZ, RZ, UR4 ;  /* 0x00000004ff0d7e24 */ /* 0x002fc8000f8e00ff */
[----:B------:R1:W3:Y:S03]  /*e5b0*/  SYNCS.PHASECHK.TRANS64.TRYWAIT P1, [R13+URZ+0x2d830], R0 ;  /* 0x02d830000d0075a7 */ /* 0x0002e6000802017f */
[----:B---3--:R-:W-:Y:S05]  /*e5c0*/  @!P1 NANOSLEEP.SYNCS 0x989680 ;  /* 0x009896800000995d */ /* 0x008fea0003900000 */
[----:B------:R-:W3:Y:S02]  /*e5d0*/  @!P1 SYNCS.PHASECHK.TRANS64 P1, [R13+URZ+0x2d830], R0 ;  /* 0x02d830000d0095a7 */ /* 0x000ee4000802007f */
[----:B---3--:R-:W-:Y:S05]  /*e5e0*/  @!P1 BRA `(.L_x_1922) ;  /* 0xfffffffc00ec9947 */ /* 0x008fea000383ffff */
[----:B------:R-:W-:Y:S05]  /*e5f0*/  BRA `(.L_x_1919) ;  /* 0xffffff5400f47947 */ /* 0x000fea000383ffff */
.L_x_1926:
[----:B-1----:R-:W-:-:S04]  /*e600*/  IMAD.U32 R13, RZ, RZ, UR10 ;  /* 0x0000000aff0d7e24 */ /* 0x002fc8000f8e00ff */
[----:B------:R1:W2:Y:S03]  /*e610*/  SYNCS.PHASECHK.TRANS64.TRYWAIT P1, [R13+URZ+0x2d850], R0 ;  /* 0x02d850000d0075a7 */ /* 0x0002a6000802017f */
[----:B--2---:R-:W-:Y:S05]  /*e620*/  @!P1 NANOSLEEP.SYNCS 0x989680 ;  /* 0x009896800000995d */ /* 0x004fea0003900000 */
[----:B------:R-:W2:Y:S02]  /*e630*/  @!P1 SYNCS.PHASECHK.TRANS64 P1, [R13+URZ+0x2d850], R0 ;  /* 0x02d850000d0095a7 */ /* 0x000ea4000802007f */
[----:B--2---:R-:W-:Y:S05]  /*e640*/  @!P1 BRA `(.L_x_1926) ;  /* 0xfffffffc00ec9947 */ /* 0x004fea000383ffff */
[----:B------:R-:W-:Y:S05]  /*e650*/  BRA `(.L_x_1923) ;  /* 0xffffff5800b07947 */ /* 0x000fea000383ffff */
.L_x_1934:
[----:B-1----:R-:W-:-:S04]  /*e660*/  IMAD.U32 R13, RZ, RZ, UR10 ;  /* 0x0000000aff0d7e24 */ /* 0x002fc8000f8e00ff */
[----:B------:R1:W3:Y:S03]  /*e670*/  SYNCS.PHASECHK.TRANS64.TRYWAIT P1, [R13+URZ+0x2d830], R0 ;  /* 0x02d830000d0075a7 */ /* 0x0002e6000802017f */
[----:B---3--:R-:W-:Y:S05]  /*e680*/  @!P1 NANOSLEEP.SYNCS 0x989680 ;  /* 0x009896800000995d */ /* 0x008fea0003900000 */
[----:B------:R-:W3:Y:S02]  /*e690*/  @!P1 SYNCS.PHASECHK.TRANS64 P1, [R13+URZ+0x2d830], R0 ;  /* 0x02d830000d0095a7 */ /* 0x000ee4000802007f */
[----:B---3--:R-:W-:Y:S05]  /*e6a0*/  @!P1 BRA `(.L_x_1934) ;  /* 0xfffffffc00ec9947 */ /* 0x008fea000383ffff */
[----:B------:R-:W-:Y:S05]  /*e6b0*/  BRA `(.L_x_1931) ;  /* 0xffffff8400007947 */ /* 0x000fea000383ffff */
.L_x_1938:
[----:B-1----:R-:W-:-:S04]  /*e6c0*/  IMAD.U32 R13, RZ, RZ, UR10 ;  /* 0x0000000aff0d7e24 */ /* 0x002fc8000f8e00ff */
[----:B------:R1:W2:Y:S03]  /*e6d0*/  SYNCS.PHASECHK.TRANS64.TRYWAIT P1, [R13+URZ+0x2d850], R0 ;  /* 0x02d850000d0075a7 */ /* 0x0002a6000802017f */
[----:B--2---:R-:W-:Y:S05]  /*e6e0*/  @!P1 NANOSLEEP.SYNCS 0x989680 ;  /* 0x009896800000995d */ /* 0x004fea0003900000 */
[----:B------:R-:W2:Y:S02]  /*e6f0*/  @!P1 SYNCS.PHASECHK.TRANS64 P1, [R13+URZ+0x2d850], R0 ;  /* 0x02d850000d0095a7 */ /* 0x000ea4000802007f */
[----:B--2---:R-:W-:Y:S05]  /*e700*/  @!P1 BRA `(.L_x_1938) ;  /* 0xfffffffc00ec9947 */ /* 0x004fea000383ffff */
[----:B------:R-:W-:Y:S05]  /*e710*/  BRA `(.L_x_1935) ;  /* 0xffffff8400a87947 */ /* 0x000fea000383ffff */
.L_x_1945:
[----:B-1----:R-:W-:-:S04]  /*e720*/  IMAD.U32 R4, RZ, RZ, UR6 ;  /* 0x00000006ff047e24 */ /* 0x002fc8000f8e00ff */
[----:B------:R1:W2:Y:S03]  /*e730*/  SYNCS.PHASECHK.TRANS64.TRYWAIT P1, [R4+URZ+0x2d850], R3 ;  /* 0x02d85003040075a7 */ /* 0x0002a6000802017f */
[----:B--2---:R-:W-:Y:S05]  /*e740*/  @!P1 NANOSLEEP.SYNCS 0x989680 ;  /* 0x009896800000995d */ /* 0x004fea0003900000 */
[----:B------:R-:W2:Y:S02]  /*e750*/  @!P1 SYNCS.PHASECHK.TRANS64 P1, [R4+URZ+0x2d850], R3 ;  /* 0x02d85003040095a7 */ /* 0x000ea4000802007f */
[----:B--2---:R-:W-:Y:S05]  /*e760*/  @!P1 BRA `(.L_x_1945) ;  /* 0xfffffffc00ec9947 */ /* 0x004fea000383ffff */
[----:B------:R-:W-:Y:S05]  /*e770*/  BRA `(.L_x_1944) ;  /* 0xffffffa000b47947 */ /* 0x000fea000383ffff */
.L_x_1957:
[----:B------:R-:W-:Y:S02]  /*e780*/  IMAD.MOV.U32 R13, RZ, RZ, R18 ;  /* 0x000000ffff0d7224 */ /* 0x000fe400078e0012 */
[----:B------:R-:W-:Y:S02]  /*e790*/  IMAD.MOV.U32 R12, RZ, RZ, RZ ;  /* 0x000000ffff0c7224 */ /* 0x000fe400078e00ff */
[----:B------:R-:W-:Y:S02]  /*e7a0*/  IMAD.MOV.U32 R11, RZ, RZ, 0x1f ;  /* 0x0000001fff0b7424 */ /* 0x000fe400078e00ff */
[----:B------:R-:W-:-:S07]  /*e7b0*/  IMAD.MOV.U32 R15, RZ, RZ, -0x1 ;  /* 0xffffffffff0f7424 */ /* 0x000fce00078e00ff */
[----:B-----5:R-:W-:Y:S05]  /*e7c0*/  WARPSYNC.COLLECTIVE R15, `(.L_x_1998) ;  /* 0x000000000f087348 */ /* 0x020fea0003c00000 */
[----:B------:R0:W1:Y:S02]  /*e7d0*/  SHFL.IDX P6, R14, R13, R12, R11 ;  /* 0x0000000c0d0e7389 */ /* 0x00006400000c000b */
[----:B01---5:R-:W-:Y:S01]  /*e7e0*/  ENDCOLLECTIVE ;  /* 0x000000000000791b */ /* 0x023fe20003800000 */
.L_x_1998:
[----:B------:R-:W-:Y:S05]  /*e7f0*/  BRA `(.L_x_1999) ;  /* 0xffffffcc00fc7947 */ /* 0x000fea000383ffff */
.L_x_1959:
[----:B0-----:R-:W-:-:S04]  /*e800*/  IMAD.U32 R3, RZ, RZ, UR44 ;  /* 0x0000002cff037e24 */ /* 0x001fc8000f8e00ff */
[----:B------:R0:W1:Y:S03]  /*e810*/  SYNCS.PHASECHK.TRANS64.TRYWAIT P0, [R3+URZ+0x2d840], R10 ;  /* 0x02d8400a030075a7 */ /* 0x000066000800017f */
[----:B-1----:R-:W-:Y:S05]  /*e820*/  @!P0 NANOSLEEP.SYNCS 0x989680 ;  /* 0x009896800000895d */ /* 0x002fea0003900000 */
[----:B------:R-:W1:Y:S02]  /*e830*/  @!P0 SYNCS.PHASECHK.TRANS64 P0, [R3+URZ+0x2d840], R10 ;  /* 0x02d8400a030085a7 */ /* 0x000e64000800007f */
[----:B-1----:R-:W-:Y:S05]  /*e840*/  @!P0 BRA `(.L_x_1959) ;  /* 0xfffffffc00ec8947 */ /* 0x002fea000383ffff */
[----:B------:R-:W-:Y:S05]  /*e850*/  BRA `(.L_x_2000) ;  /* 0xffffffd000847947 */ /* 0x000fea000383ffff */
.L_x_1960:
        /* <DEDUP_REMOVED lines=8> */
.L_x_2002:
[----:B------:R-:W-:Y:S05]  /*e8e0*/  BSYNC B0 ;  /* 0x0000000000007941 */ /* 0x000fea0003800000 */
.L_x_2001:
        /* <DEDUP_REMOVED lines=9> */
.L_x_2003:
        /* <DEDUP_REMOVED lines=9> */
.L_x_2004:
        /* <DEDUP_REMOVED lines=14> */
.L_x_2005:
[----:B------:R-:W-:Y:S01]  /*eaf0*/  @P0 LEA R25, R28, UR44, 0x1 ;  /* 0x0000002c1c190c11 */ /* 0x000fe2000f8e08ff */
[----:B------:R-:W-:Y:S02]  /*eb00*/  IMAD.MOV.U32 R13, RZ, RZ, R9 ;  /* 0x000000ffff0d7224 */ /* 0x000fe400078e0009 */
[----:B------:R-:W-:Y:S02]  /*eb10*/  IMAD.MOV.U32 R12, RZ, RZ, 0x2 ;  /* 0x00000002ff0c7424 */ /* 0x000fe400078e00ff */
[----:B------:R-:W-:-:S07]  /*eb20*/  IMAD.MOV.U32 R5, RZ, RZ, R14 ;  /* 0x000000ffff057224 */ /* 0x000fce00078e000e */
[----:B------:R-:W-:Y:S05]  /*eb30*/  WARPSYNC.COLLECTIVE R15, `(.L_x_2006) ;  /* 0x000000000f087348 */ /* 0x000fea0003c00000 */
[----:B------:R0:W1:Y:S02]  /*eb40*/  SHFL.IDX P6, R14, R13, R12, R11 ;  /* 0x0000000c0d0e7389 */ /* 0x00006400000c000b */
[----:B01----:R-:W-:Y:S01]  /*eb50*/  ENDCOLLECTIVE ;  /* 0x000000000000791b */ /* 0x003fe20003800000 */
.L_x_2006:
        /* <DEDUP_REMOVED lines=14> */
.L_x_2007:
        /* <DEDUP_REMOVED lines=11> */
.L_x_2008:
        /* <DEDUP_REMOVED lines=16> */
.L_x_2009:
[----:B------:R-:W-:Y:S05]  /*edf0*/  BRA `(.L_x_2010) ;  /* 0xffffffd0004c7947 */ /* 0x000fea000383ffff */
.L_x_1963:
[----:B------:R-:W-:Y:S02]  /*ee00*/  IMAD.MOV.U32 R13, RZ, RZ, R9 ;  /* 0x000000ffff0d7224 */ /* 0x000fe400078e0009 */
[----:B------:R-:W-:Y:S02]  /*ee10*/  IMAD.MOV.U32 R12, RZ, RZ, RZ ;  /* 0x000000ffff0c7224 */ /* 0x000fe400078e00ff */
[----:B------:R-:W-:Y:S02]  /*ee20*/  IMAD.MOV.U32 R11, RZ, RZ, 0x1c1f ;  /* 0x00001c1fff0b7424 */ /* 0x000fe400078e00ff */
[----:B------:R-:W-:Y:S02]  /*ee30*/  IMAD.MOV.U32 R15, RZ, RZ, -0x1 ;  /* 0xffffffffff0f7424 */ /* 0x000fe400078e00ff */
[----:B------:R-:W-:Y:S02]  /*ee40*/  IMAD.U32 R0, RZ, RZ, UR46 ;  /* 0x0000002eff007e24 */ /* 0x000fe4000f8e00ff */
[----:B------:R-:W-:-:S07]  /*ee50*/  IMAD.MOV.U32 R24, RZ, RZ, 0x1 ;  /* 0x00000001ff187424 */ /* 0x000fce00078e00ff */
[----:B------:R-:W-:Y:S05]  /*ee60*/  WARPSYNC.COLLECTIVE R15, `(.L_x_2011) ;  /* 0x000000000f087348 */ /* 0x000fea0003c00000 */
[----:B------:R0:W1:Y:S02]  /*ee70*/  SHFL.IDX P6, R14, R13, R12, R11 ;  /* 0x0000000c0d0e7389 */ /* 0x00006400000c000b */
[----:B01----:R-:W-:Y:S01]  /*ee80*/  ENDCOLLECTIVE ;  /* 0x000000000000791b */ /* 0x003fe20003800000 */
.L_x_2011:
[----:B------:R-:W-:-:S04]  /*ee90*/  IMAD R0, R0, 0xc0, R21 ;  /* 0x000000c000007824 */ /* 0x000fc800078e0215 */
[----:B------:R-:W-:Y:S02]  /*eea0*/  VIADD R5, R0, 0x20 ;  /* 0x0000002000057836 */ /* 0x000fe40000000000 */
[----:B------:R-:W-:Y:S02]  /*eeb0*/  IMAD.MOV.U32 R13, RZ, RZ, R7 ;  /* 0x000000ffff0d7224 */ /* 0x000fe400078e0007 */
[----:B------:R-:W-:-:S07]  /*eec0*/  IMAD.MOV.U32 R2, RZ, RZ, R14 ;  /* 0x000000ffff027224 */ /* 0x000fce00078e000e */
[----:B------:R-:W-:Y:S05]  /*eed0*/  WARPSYNC.COLLECTIVE R15, `(.L_x_2012) ;  /* 0x000000000f087348 */ /* 0x000fea0003c00000 */
[----:B------:R0:W1:Y:S02]  /*eee0*/  SHFL.IDX P6, R14, R13, R12, R11 ;  /* 0x0000000c0d0e7389 */ /* 0x00006400000c000b */
[----:B01----:R-:W-:Y:S01]  /*eef0*/  ENDCOLLECTIVE ;  /* 0x000000000000791b */ /* 0x003fe20003800000 */
.L_x_2012:
        /* <DEDUP_REMOVED lines=11> */
.L_x_2013:
        /* <DEDUP_REMOVED lines=13> */
.L_x_2014:
        /* <DEDUP_REMOVED lines=9> */
.L_x_2015:
        /* <DEDUP_REMOVED lines=13> */
.L_x_2016:
        /* <DEDUP_REMOVED lines=8> */
.L_x_2017:
        /* <DEDUP_REMOVED lines=12> */
.L_x_2018:
        /* <DEDUP_REMOVED lines=10> */
.L_x_2019:
        /* <DEDUP_REMOVED lines=13> */
.L_x_2020:
[----:B------:R-:W-:Y:S01]  /*f490*/  @!P2 LEA R7, R28, UR44, 0x1 ;  /* 0x0000002c1c07ac11 */ /* 0x000fe2000f8e08ff */
[----:B------:R-:W-:Y:S02]  /*f4a0*/  IMAD.MOV.U32 R13, RZ, RZ, R8 ;  /* 0x000000ffff0d7224 */ /* 0x000fe400078e0008 */
[----:B------:R-:W-:Y:S02]  /*f4b0*/  IMAD.MOV.U32 R12, RZ, RZ, 0x1 ;  /* 0x00000001ff0c7424 */ /* 0x000fe400078e00ff */
[----:B------:R-:W-:-:S07]  /*f4c0*/  IMAD.MOV.U32 R2, RZ, RZ, R14 ;  /* 0x000000ffff027224 */ /* 0x000fce00078e000e */
[----:B------:R-:W-:Y:S05]  /*f4d0*/  WARPSYNC.COLLECTIVE R15, `(.L_x_2021) ;  /* 0x000000000f087348 */ /* 0x000fea0003c00000 */
[----:B------:R0:W1:Y:S02]  /*f4e0*/  SHFL.IDX P6, R14, R13, R12, R11 ;  /* 0x0000000c0d0e7389 */ /* 0x00006400000c000b */
[----:B01----:R-:W-:Y:S01]  /*f4f0*/  ENDCOLLECTIVE ;  /* 0x000000000000791b */ /* 0x003fe20003800000 */
.L_x_2021:
        /* <DEDUP_REMOVED lines=12> */
.L_x_2022:
[----:B------:R-:W-:Y:S05]  /*f5c0*/  BRA `(.L_x_2023) ;  /* 0xffffffd4003c7947 */ /* 0x000fea000383ffff */
.L_x_1966:
[----:B0-----:R-:W-:-:S04]  /*f5d0*/  IMAD.U32 R3, RZ, RZ, UR44 ;  /* 0x0000002cff037e24 */ /* 0x001fc8000f8e00ff */
[----:B------:R0:W1:Y:S03]  /*f5e0*/  SYNCS.PHASECHK.TRANS64.TRYWAIT P1, [R3+URZ+0x2d820], R0 ;  /* 0x02d82000030075a7 */ /* 0x000066000802017f */
[----:B-1----:R-:W-:Y:S05]  /*f5f0*/  @!P1 NANOSLEEP.SYNCS 0x989680 ;  /* 0x009896800000995d */ /* 0x002fea0003900000 */
[----:B------:R-:W1:Y:S02]  /*f600*/  @!P1 SYNCS.PHASECHK.TRANS64 P1, [R3+URZ+0x2d820], R0 ;  /* 0x02d82000030095a7 */ /* 0x000e64000802007f */
[----:B-1----:R-:W-:Y:S05]  /*f610*/  @!P1 BRA `(.L_x_1966) ;  /* 0xfffffffc00ec9947 */ /* 0x002fea000383ffff */
[----:B------:R-:W-:Y:S05]  /*f620*/  BRA `(.L_x_2024) ;  /* 0xffffffd4008c7947 */ /* 0x000fea000383ffff */
.L_x_1970:
[----:B0-----:R0:W1:Y:S02]  /*f630*/  SYNCS.PHASECHK.TRANS64.TRYWAIT P0, [R7+URZ+0x2d840], R2 ;  /* 0x02d84002070075a7 */ /* 0x001064000800017f */
[----:B-1----:R-:W-:Y:S05]  /*f640*/  @!P0 NANOSLEEP.SYNCS 0x989680 ;  /* 0x009896800000895d */ /* 0x002fea0003900000 */
[----:B------:R-:W1:Y:S02]  /*f650*/  @!P0 SYNCS.PHASECHK.TRANS64 P0, [R7+URZ+0x2d840], R2 ;  /* 0x02d84002070085a7 */ /* 0x000e64000800007f */
[----:B-1----:R-:W-:Y:S05]  /*f660*/  @!P0 BRA `(.L_x_1970) ;  /* 0xfffffffc00f08947 */ /* 0x002fea000383ffff */
[----:B------:R-:W-:Y:S05]  /*f670*/  BRA `(.L_x_2025) ;  /* 0xffffffd800807947 */ /* 0x000fea000383ffff */
.L_x_1971:
        /* <DEDUP_REMOVED lines=8> */
.L_x_2027:
[----:B------:R-:W-:Y:S05]  /*f700*/  BSYNC B1 ;  /* 0x0000000000017941 */ /* 0x000fea0003800000 */
.L_x_2026:
        /* <DEDUP_REMOVED lines=13> */
.L_x_2028:
        /* <DEDUP_REMOVED lines=8> */
.L_x_2029:
        /* <DEDUP_REMOVED lines=14> */
.L_x_2030:
[----:B------:R-:W-:Y:S02]  /*f940*/  IMAD.MOV.U32 R13, RZ, RZ, R19 ;  /* 0x000000ffff0d7224 */ /* 0x000fe400078e0013 */
[----:B------:R-:W-:Y:S02]  /*f950*/  IMAD.MOV.U32 R12, RZ, RZ, 0x2 ;  /* 0x00000002ff0c7424 */ /* 0x000fe400078e00ff */
[----:B------:R-:W-:-:S07]  /*f960*/  IMAD.MOV.U32 R2, RZ, RZ, R14 ;  /* 0x000000ffff027224 */ /* 0x000fce00078e000e */
[----:B------:R-:W-:Y:S05]  /*f970*/  WARPSYNC.COLLECTIVE R15, `(.L_x_2031) ;  /* 0x000000000f087348 */ /* 0x000fea0003c00000 */
[----:B------:R0:W1:Y:S02]  /*f980*/  SHFL.IDX P6, R14, R13, R12, R11 ;  /* 0x0000000c0d0e7389 */ /* 0x00006400000c000b */
[----:B01----:R-:W-:Y:S01]  /*f990*/  ENDCOLLECTIVE ;  /* 0x000000000000791b */ /* 0x003fe20003800000 */
.L_x_2031:
        /* <DEDUP_REMOVED lines=13> */
.L_x_2032:
[----:B------:R-:W-:Y:S02]  /*fa70*/  IMAD.MOV.U32 R13, RZ, RZ, R19 ;  /* 0x000000ffff0d7224 */ /* 0x000fe400078e0013 */
[----:B------:R-:W-:Y:S02]  /*fa80*/  IMAD.MOV.U32 R12, RZ, RZ, 0x3 ;  /* 0x00000003ff0c7424 */ /* 0x000fe400078e00ff */
[----:B------:R-:W-:-:S07]  /*fa90*/  IMAD.MOV.U32 R2, RZ, RZ, R14 ;  /* 0x000000ffff027224 */ /* 0x000fce00078e000e */
[----:B------:R-:W-:Y:S05]  /*faa0*/  WARPSYNC.COLLECTIVE R15, `(.L_x_2033) ;  /* 0x000000000f087348 */ /* 0x000fea0003c00000 */
[----:B------:R0:W1:Y:S02]  /*fab0*/  SHFL.IDX P6, R14, R13, R12, R11 ;  /* 0x0000000c0d0e7389 */ /* 0x00006400000c000b */
[----:B01----:R-:W-:Y:S01]  /*fac0*/  ENDCOLLECTIVE ;  /* 0x000000000000791b */ /* 0x003fe20003800000 */
.L_x_2033:
        /* <DEDUP_REMOVED lines=14> */
.L_x_2034:
[----:B------:R-:W-:Y:S01]  /*fbb0*/  IMAD.MOV.U32 R2, RZ, RZ, R14 ;  /* 0x000000ffff027224 */ /* 0x000fe200078e000e */
[----:B------:R-:W-:Y:S06]  /*fbc0*/  BRA `(.L_x_2035) ;  /* 0xffffffd800187947 */ /* 0x000fec000383ffff */
.L_x_1976:
[----:B-1----:R1:W2:Y:S02]  /*fbd0*/  SYNCS.PHASECHK.TRANS64.TRYWAIT P0, [R7+URZ+0x2d860], R2 ;  /* 0x02d86002070075a7 */ /* 0x0022a4000800017f */
[----:B--2---:R-:W-:Y:S05]  /*fbe0*/  @!P0 NANOSLEEP.SYNCS 0x989680 ;  /* 0x009896800000895d */ /* 0x004fea0003900000 */
[----:B------:R-:W2:Y:S02]  /*fbf0*/  @!P0 SYNCS.PHASECHK.TRANS64 P0, [R7+URZ+0x2d860], R2 ;  /* 0x02d86002070085a7 */ /* 0x000ea4000800007f */
[----:B--2---:R-:W-:Y:S05]  /*fc00*/  @!P0 BRA `(.L_x_1976) ;  /* 0xfffffffc00f08947 */ /* 0x004fea000383ffff */
[----:B------:R-:W-:Y:S05]  /*fc10*/  BRA `(.L_x_2036) ;  /* 0xffffffd800787947 */ /* 0x000fea000383ffff */
.L_x_1977:
        /* <DEDUP_REMOVED lines=8> */
.L_x_2038:
[----:B------:R-:W-:Y:S05]  /*fca0*/  BSYNC B1 ;  /* 0x0000000000017941 */ /* 0x000fea0003800000 */
.L_x_2037:
        /* <DEDUP_REMOVED lines=9> */
.L_x_2039:
[----:B------:R-:W-:Y:S02]  /*fd40*/  IMAD.MOV.U32 R13, RZ, RZ, R18 ;  /* 0x000000ffff0d7224 */ /* 0x000fe400078e0012 */
[----:B------:R-:W-:Y:S01]  /*fd50*/  IMAD.MOV.U32 R12, RZ, RZ, 0x1 ;  /* 0x00000001ff0c7424 */ /* 0x000fe200078e00ff */
[----:B------:R-:W-:-:S13]  /*fd60*/  IADD3 R2, P0, R14, R4, RZ ;  /* 0x000000040e027210 */ /* 0x000fda0007f1e0ff */
[----:B------:R-:W-:Y:S05]  /*fd70*/  WARPSYNC.COLLECTIVE R15, `(.L_x_2040) ;  /* 0x000000000f087348 */ /* 0x000fea0003c00000 */
[----:B------:R0:W1:Y:S02]  /*fd80*/  SHFL.IDX P6, R14, R13, R12, R11 ;  /* 0x0000000c0d0e7389 */ /* 0x00006400000c000b */
[----:B01----:R-:W-:Y:S01]  /*fd90*/  ENDCOLLECTIVE ;  /* 0x000000000000791b */ /* 0x003fe20003800000 */
.L_x_2040:
        /* <DEDUP_REMOVED lines=15> */
.L_x_2041:
[----:B------:R-:W-:Y:S02]  /*fe90*/  IMAD.MOV.U32 R13, RZ, RZ, R18 ;  /* 0x000000ffff0d7224 */ /* 0x000fe400078e0012 */
[----:B------:R-:W-:Y:S01]  /*fea0*/  IMAD.MOV.U32 R12, RZ, RZ, 0x2 ;  /* 0x00000002ff0c7424 */ /* 0x000fe200078e00ff */
[----:B------:R-:W-:-:S13]  /*feb0*/  IADD3 R2, P0, R14, R4, RZ ;  /* 0x000000040e027210 */ /* 0x000fda0007f1e0ff */
[----:B------:R-:W-:Y:S05]  /*fec0*/  WARPSYNC.COLLECTIVE R15, `(.L_x_2042) ;  /* 0x000000000f087348 */ /* 0x000fea0003c00000 */
[----:B------:R0:W1:Y:S02]  /*fed0*/  SHFL.IDX P6, R14, R13, R12, R11 ;  /* 0x0000000c0d0e7389 */ /* 0x00006400000c000b */
[----:B01----:R-:W-:Y:S01]  /*fee0*/  ENDCOLLECTIVE ;  /* 0x000000000000791b */ /* 0x003fe20003800000 */
.L_x_2042:
        /* <DEDUP_REMOVED lines=15> */
.L_x_2043:
[----:B------:R-:W-:Y:S02]  /*ffe0*/  IMAD.MOV.U32 R13, RZ, RZ, R18 ;  /* 0x000000ffff0d7224 */ /* 0x000fe400078e0012 */
[----:B------:R-:W-:Y:S01]  /*fff0*/  IMAD.MOV.U32 R12, RZ, RZ, 0x3 ;  /* 0x00000003ff0c7424 */ /* 0x000fe200078e00ff */
[----:B------:R-:W-:-:S13]  /*10000*/  IADD3 R2, P0, R14, R4, RZ ;  /* 0x000000040e027210 */ /* 0x000fda0007f1e0ff */
[----:B------:R-:W-:Y:S05]  /*10010*/  WARPSYNC.COLLECTIVE R15, `(.L_x_2044) ;  /* 0x000000000f087348 */ /* 0x000fea0003c00000 */
[----:B------:R0:W1:Y:S02]  /*10020*/  SHFL.IDX P6, R14, R13, R12, R11 ;  /* 0x0000000c0d0e7389 */ /* 0x00006400000c000b */
[----:B01----:R-:W-:Y:S01]  /*10030*/  ENDCOLLECTIVE ;  /* 0x000000000000791b */ /* 0x003fe20003800000 */
.L_x_2044:
        /* <DEDUP_REMOVED lines=12> */
.L_x_2045:
[----:B------:R-:W-:Y:S01]  /*10100*/  @!PT LDS RZ, [RZ] ;  /* 0x00000000fffff984 */ /* 0x000fe20000000800 */
[----:B------:R-:W-:Y:S01]  /*10110*/  @!PT LDS RZ, [RZ] ;  /* 0x00000000fffff984 */ /* 0x000fe20000000800 */
[----:B------:R-:W-:Y:S01]  /*10120*/  @!PT LDS RZ, [RZ] ;  /* 0x00000000fffff984 */ /* 0x000fe20000000800 */
[----:B------:R0:W-:Y:S01]  /*10130*/  LDGSTS.E.BYPASS.LTC128B.128 [R8+0x3400], desc[UR60][R2.64+0x40], !P0 ;  /* 0x0340004002087fae */ /* 0x0001e2000c101d7c */
[----:B------:R-:W-:-:S13]  /*10140*/  ISETP.LT.OR P0, PT, R0, 0x41, P1 ;  /* 0x000000410000780c */ /* 0x000fda0000f01670 */
[----:B------:R0:W-:Y:S01]  /*10150*/  LDGSTS.E.BYPASS.LTC128B.128 [R8+0x5400], desc[UR60][R2.64+0x80], !P0 ;  /* 0x0540008002087fae */ /* 0x0001e2000c101d7c */
[----:B------:R-:W-:Y:S05]  /*10160*/  BRA `(.L_x_2046) ;  /* 0xffffffd400b87947 */ /* 0x000fea000383ffff */
.L_x_1983:
[----:B0-----:R0:W1:Y:S02]  /*10170*/  SYNCS.PHASECHK.TRANS64.TRYWAIT P0, [R0+URZ+0x2d860], R3 ;  /* 0x02d86003000075a7 */ /* 0x001064000800017f */
[----:B-1----:R-:W-:Y:S05]  /*10180*/  @!P0 NANOSLEEP.SYNCS 0x989680 ;  /* 0x009896800000895d */ /* 0x002fea0003900000 */
[----:B------:R-:W1:Y:S02]  /*10190*/  @!P0 SYNCS.PHASECHK.TRANS64 P0, [R0+URZ+0x2d860], R3 ;  /* 0x02d86003000085a7 */ /* 0x000e64000800007f */
[----:B-1----:R-:W-:Y:S05]  /*101a0*/  @!P0 BRA `(.L_x_1983) ;  /* 0xfffffffc00f08947 */ /* 0x002fea000383ffff */
[----:B------:R-:W-:Y:S05]  /*101b0*/  BRA `(.L_x_2047) ;  /* 0xffffffd800b47947 */ /* 0x000fea000383ffff */
.L_x_1984:
        /* <DEDUP_REMOVED lines=8> */
.L_x_2049:
[----:B------:R-:W-:Y:S05]  /*10240*/  BSYNC B0 ;  /* 0x0000000000007941 */ /* 0x000fea0003800000 */
.L_x_2048:
        /* <DEDUP_REMOVED lines=10> */
.L_x_2050:
        /* <DEDUP_REMOVED lines=15> */
.L_x_2051:
        /* <DEDUP_REMOVED lines=17> */
.L_x_2052:
        /* <DEDUP_REMOVED lines=8> */
.L_x_2053:
        /* <DEDUP_REMOVED lines=15> */
.L_x_2054:
[----:B------:R-:W-:Y:S02]  /*10660*/  IMAD.MOV.U32 R3, RZ, RZ, R7 ;  /* 0x000000ffff037224 */ /* 0x000fe400078e0007 */
[----:B------:R-:W-:Y:S02]  /*10670*/  IMAD.MOV.U32 R13, RZ, RZ, R18 ;  /* 0x000000ffff0d7224 */ /* 0x000fe400078e0012 */
[----:B------:R-:W-:Y:S02]  /*10680*/  IMAD.MOV.U32 R12, RZ, RZ, 0x3 ;  /* 0x00000003ff0c7424 */ /* 0x000fe400078e00ff */
[----:B------:R-:W-:-:S07]  /*10690*/  IMAD.MOV.U32 R8, RZ, RZ, R14 ;  /* 0x000000ffff087224 */ /* 0x000fce00078e000e */
[----:B------:R-:W-:Y:S05]  /*106a0*/  WARPSYNC.COLLECTIVE R15, `(.L_x_2055) ;  /* 0x000000000f087348 */ /* 0x000fea0003c00000 */
[----:B------:R0:W1:Y:S02]  /*106b0*/  SHFL.IDX P6, R14, R13, R12, R11 ;  /* 0x0000000c0d0e7389 */ /* 0x00006400000c000b */
[----:B01----:R-:W-:Y:S01]  /*106c0*/  ENDCOLLECTIVE ;  /* 0x000000000000791b */ /* 0x003fe20003800000 */
.L_x_2055:
        /* <DEDUP_REMOVED lines=13> */
.L_x_2056:
[----:B------:R-:W-:Y:S05]  /*107a0*/  BRA `(.L_x_2057) ;  /* 0xffffffd400fc7947 */ /* 0x000fea000383ffff */
.L_x_1987:
[----:B0-----:R0:W1:Y:S02]  /*107b0*/  SYNCS.PHASECHK.TRANS64.TRYWAIT P0, [R7+URZ+0x2d820], R6 ;  /* 0x02d82006070075a7 */ /* 0x001064000800017f */
[----:B-1----:R-:W-:Y:S05]  /*107c0*/  @!P0 NANOSLEEP.SYNCS 0x989680 ;  /* 0x009896800000895d */ /* 0x002fea0003900000 */
[----:B------:R-:W1:Y:S02]  /*107d0*/  @!P0 SYNCS.PHASECHK.TRANS64 P0, [R7+URZ+0x2d820], R6 ;  /* 0x02d82006070085a7 */ /* 0x000e64000800007f */
[----:B-1----:R-:W-:Y:S05]  /*107e0*/  @!P0 BRA `(.L_x_1987) ;  /* 0xfffffffc00f08947 */ /* 0x002fea000383ffff */
[----:B------:R-:W-:Y:S05]  /*107f0*/  BRA `(.L_x_2058) ;  /* 0xffffffd800787947 */ /* 0x000fea000383ffff */
.L_x_1988:
        /* <DEDUP_REMOVED lines=11> */
.L_x_2060:
[----:B------:R-:W-:Y:S05]  /*108b0*/  BSYNC B0 ;  /* 0x0000000000007941 */ /* 0x000fea0003800000 */
.L_x_2059:
[----:B------:R-:W-:Y:S05]  /*108c0*/  BRA `(.L_x_2061) ;  /* 0xffffffd8005c7947 */ /* 0x000fea000383ffff */
.L_x_1989:
[----:B------:R-:W-:Y:S01]  /*108d0*/  BSSY B0, `(.L_x_2062) ;  /* 0x0000006000007945 */ /* 0x000fe20003800000 */
[----:B------:R-:W-:-:S07]  /*108e0*/  IMAD.MOV.U32 R15, RZ, RZ, -0x1 ;  /* 0xffffffffff0f7424 */ /* 0x000fce00078e00ff */
[----:B01---5:R-:W-:Y:S05]  /*108f0*/  WARPSYNC.COLLECTIVE R15, `(.L_x_2063) ;  /* 0x000000000f0c7348 */ /* 0x023fea0003c00000 */
[----:B------:R-:W-:Y:S02]  /*10900*/  ELECT P6, UR62, PT ;  /* 0x00000000003e782f */ /* 0x000fe400038c0000 */
[----:B------:R-:W-:Y:S01]  /*10910*/  MOV R14, UR62 ;  /* 0x0000003e000e7c02 */ /* 0x000fe20008000f00 */
[----:B01---5:R-:W-:Y:S10]  /*10920*/  ENDCOLLECTIVE ;  /* 0x000000000000791b */ /* 0x023ff40003800000 */
.L_x_2063:
[----:B------:R-:W-:Y:S05]  /*10930*/  BSYNC B0 ;  /* 0x0000000000007941 */ /* 0x000fea0003800000 */
.L_x_2062:
[----:B------:R-:W-:Y:S05]  /*10940*/  BRA `(.L_x_2064) ;  /* 0xffffffd800507947 */ /* 0x000fea000383ffff */
.L_x_1991:
[----:B-1----:R1:W2:Y:S02]  /*10950*/  SYNCS.PHASECHK.TRANS64.TRYWAIT P1, [R5+URZ+0x2d840], R4 ;  /* 0x02d84004050075a7 */ /* 0x0022a4000802017f */
[----:B--2---:R-:W-:Y:S05]  /*10960*/  @!P1 NANOSLEEP.SYNCS 0x989680 ;  /* 0x009896800000995d */ /* 0x004fea0003900000 */
[----:B------:R-:W2:Y:S02]  /*10970*/  @!P1 SYNCS.PHASECHK.TRANS64 P1, [R5+URZ+0x2d840], R4 ;  /* 0x02d84004050095a7 */ /* 0x000ea4000802007f */
[----:B--2---:R-:W-:Y:S05]  /*10980*/  @!P1 BRA `(.L_x_1991) ;  /* 0xfffffffc00f09947 */ /* 0x004fea000383ffff */
[----:B------:R-:W-:Y:S05]  /*10990*/  BRA `(.L_x_2065) ;  /* 0xffffffd800787947 */ /* 0x000fea000383ffff */
.L_x_1993:
[----:B--2---:R2:W3:Y:S02]  /*109a0*/  SYNCS.PHASECHK.TRANS64.TRYWAIT P1, [R3+URZ+0x2d840], R0 ;  /* 0x02d84000030075a7 */ /* 0x0044e4000802017f */
[----:B---3--:R-:W-:Y:S05]  /*109b0*/  @!P1 NANOSLEEP.SYNCS 0x989680 ;  /* 0x009896800000995d */ /* 0x008fea0003900000 */
[----:B------:R-:W3:Y:S02]  /*109c0*/  @!P1 SYNCS.PHASECHK.TRANS64 P1, [R3+URZ+0x2d840], R0 ;  /* 0x02d84000030095a7 */ /* 0x000ee4000802007f */
[----:B---3--:R-:W-:Y:S05]  /*109d0*/  @!P1 BRA `(.L_x_1993) ;  /* 0xfffffffc00f09947 */ /* 0x008fea000383ffff */
[----:B------:R-:W-:Y:S05]  /*109e0*/  BRA `(.L_x_2066) ;  /* 0xffffffd800847947 */ /* 0x000fea000383ffff */
.L_x_1995:
[----:B---3--:R3:W4:Y:S02]  /*109f0*/  SYNCS.PHASECHK.TRANS64.TRYWAIT P1, [R5+URZ+0x2d860], R4 ;  /* 0x02d86004050075a7 */ /* 0x008724000802017f */
[----:B----4-:R-:W-:Y:S05]  /*10a00*/  @!P1 NANOSLEEP.SYNCS 0x989680 ;  /* 0x009896800000995d */ /* 0x010fea0003900000 */
[----:B------:R-:W4:Y:S02]  /*10a10*/  @!P1 SYNCS.PHASECHK.TRANS64 P1, [R5+URZ+0x2d860], R4 ;  /* 0x02d86004050095a7 */ /* 0x000f24000802007f */
[----:B----4-:R-:W-:Y:S05]  /*10a20*/  @!P1 BRA `(.L_x_1995) ;  /* 0xfffffffc00f09947 */ /* 0x010fea000383ffff */
[----:B------:R-:W-:Y:S05]  /*10a30*/  BRA `(.L_x_2067) ;  /* 0xffffffd800807947 */ /* 0x000fea000383ffff */
.L_x_2068:
        /* <DEDUP_REMOVED lines=12> */
.L_x_2786:


//--------------------- .text._ZN7cutlass13device_kernelIN5flash11enable_sm90INS1_16FlashAttnFwdSm90INS1_25CollectiveMainloopFwdSm90ILi2EN4cute5tupleIJNS5_1CILi1EEES8_S8_EEENS6_IJNS7_ILi192EEENS7_ILi128EEENS7_ILi96EEEEEELi96ENS_10bfloat16_tEfNS_4arch4Sm90ELb1ELb0ELb0ELb1ELb1ELb0ELb0ELb0ELb1ELb1ELb1ELb0EEENS1_21CollectiveEpilogueFwdINS6_IJSA_SC_SB_EEES9_SE_SG_Li384ELb1ELb1ELb1ELb0EEENS1_36VarlenDynamicPersistentTileSchedulerILi192ELi128ELi384ELi128ELb1ELb1ELb1ELb1ELb1ELb1EEEEEEEEEvNT_6ParamsE --------------------------
	.section	.text._ZN7cutlass13device_kernelIN5flash11enable_sm90INS1_16FlashAttnFwdSm90INS1_25CollectiveMainloopFwdSm90ILi2EN4cute5tupleIJNS5_1CILi1EEES8_S8_EEENS6_IJNS7_ILi192EEENS7_ILi128EEENS7_ILi96EEEEEELi96ENS_10bfloat16_tEfNS_4arch4Sm90ELb1ELb0ELb0ELb1ELb1ELb0ELb0ELb0ELb1ELb1ELb1ELb0EEENS1_21CollectiveEpilogueFwdINS6_IJSA_SC_SB_EEES9_SE_SG_Li384ELb1ELb1ELb1ELb0EEENS1_36VarlenDynamicPersistentTileSchedulerILi192ELi128ELi384ELi128ELb1ELb1ELb1ELb1ELb1ELb1EEEEEEEEEvNT_6ParamsE,"ax",@progbits
	.align	128
.text._ZN7cutlass13device_kernelIN5flash11enable_sm90INS1_16FlashAttnFwdSm90INS1_25CollectiveMainloopFwdSm90ILi2EN4cute5tupleIJNS5_1CILi1EEES8_S8_EEENS6_IJNS7_ILi192EEENS7_ILi128EEENS7_ILi96EEEEEELi96ENS_10bfloat16_tEfNS_4arch4Sm90ELb1ELb0ELb0ELb1ELb1ELb0ELb0ELb0ELb1ELb1ELb1ELb0EEENS1_21CollectiveEpilogueFwdINS6_IJSA_SC_SB_EEES9_SE_SG_Li384ELb1ELb1ELb1ELb0EEENS1_36VarlenDynamicPersistentTileSchedulerILi192ELi128ELi384ELi128ELb1ELb1ELb1ELb1ELb1ELb1EEEEEEEEEvNT_6ParamsE:
        .type           _ZN7cutlass13device_kernelIN5flash11enable_sm90INS1_16FlashAttnFwdSm90INS1_25CollectiveMainloopFwdSm90ILi2EN4cute5tupleIJNS5_1CILi1EEES8_S8_EEENS6_IJNS7_ILi192EEENS7_ILi128EEENS7_ILi96EEEEEELi96ENS_10bfloat16_tEfNS_4arch4Sm90ELb1ELb0ELb0ELb1ELb1ELb0ELb0ELb0ELb1ELb1ELb1ELb0EEENS1_21CollectiveEpilogueFwdINS6_IJSA_SC_SB_EEES9_SE_SG_Li384ELb1ELb1ELb1ELb0EEENS1_36VarlenDynamicPersistentTileSchedulerILi192ELi128ELi384ELi128ELb1ELb1ELb1ELb1ELb1ELb1EEEEEEEEEvNT_6ParamsE,@function
        .size           _ZN7cutlass13device_kernelIN5flash11enable_sm90INS1_16FlashAttnFwdSm90INS1_25CollectiveMainloopFwdSm90ILi2EN4cute5tupleIJNS5_1CILi1EEES8_S8_EEENS6_IJNS7_ILi192EEENS7_ILi128EEENS7_ILi96EEEEEELi96ENS_10bfloat16_tEfNS_4arch4Sm90ELb1ELb0ELb0ELb1ELb1ELb0ELb0ELb0ELb1ELb1ELb1ELb0EEENS1_21CollectiveEpilogueFwdINS6_IJSA_SC_SB_EEES9_SE_SG_Li384ELb1ELb1ELb1ELb0EEENS1_36VarlenDynamicPersistentTileSchedulerILi192ELi128ELi384ELi128ELb1ELb1ELb1ELb1ELb1ELb1EEEEEEEEEvNT_6ParamsE,(.L_x_2787 - _ZN7cutlass13device_kernelIN5flash11enable_sm90INS1_16FlashAttnFwdSm90INS1_25CollectiveMainloopFwdSm90ILi2EN4cute5tupleIJNS5_1CILi1EEES8_S8_EEENS6_IJNS7_ILi192EEENS7_ILi128EEENS7_ILi96EEEEEELi96ENS_10bfloat16_tEfNS_4arch4Sm90ELb1ELb0ELb0ELb1ELb1ELb0ELb0ELb0ELb1ELb1ELb1ELb0EEENS1_21CollectiveEpilogueFwdINS6_IJSA_SC_SB_EEES9_SE_SG_Li384ELb1ELb1ELb1ELb0EEENS1_36VarlenDynamicPersistentTileSchedulerILi192ELi128ELi384ELi128ELb1ELb1ELb1ELb1ELb1ELb1EEEEEEEEEvNT_6ParamsE)
        .other          _ZN7cutlass13device_kernelIN5flash11enable_sm90INS1_16FlashAttnFwdSm90INS1_25CollectiveMainloopFwdSm90ILi2EN4cute5tupleIJNS5_1CILi1EEES8_S8_EEENS6_IJNS7_ILi192EEENS7_ILi128EEENS7_ILi96EEEEEELi96ENS_10bfloat16_tEfNS_4arch4Sm90ELb1ELb0ELb0ELb1ELb1ELb0ELb0ELb0ELb1ELb1ELb1ELb0EEENS1_21CollectiveEpilogueFwdINS6_IJSA_SC_SB_EEES9_SE_SG_Li384ELb1ELb1ELb1ELb0EEENS1_36VarlenDynamicPersistentTileSchedulerILi192ELi128ELi384ELi128ELb1ELb1ELb1ELb1ELb1ELb1EEEEEEEEEvNT_6ParamsE,@"STO_CUDA_ENTRY STV_DEFAULT"
_ZN7cutlass13device_kernelIN5flash11enable_sm90INS1_16FlashAttnFwdSm90INS1_25CollectiveMainloopFwdSm90ILi2EN4cute5tupleIJNS5_1CILi1EEES8_S8_EEENS6_IJNS7_ILi192EEENS7_ILi128EEENS7_ILi96EEEEEELi96ENS_10bfloat16_tEfNS_4arch4Sm90ELb1ELb0ELb0ELb1ELb1ELb0ELb0ELb0ELb1ELb1ELb1ELb0EEENS1_21CollectiveEpilogueFwdINS6_IJSA_SC_SB_EEES9_SE_SG_Li384ELb1ELb1ELb1ELb0EEENS1_36VarlenDynamicPersistentTileSchedulerILi192ELi128ELi384ELi128ELb1ELb1ELb1ELb1ELb1ELb1EEEEEEEEEvNT_6ParamsE:
        /* <DEDUP_REMOVED lines=45> */
.L_x_2069:
        /* <DEDUP_REMOVED lines=22> */
.L_x_2070:
        /* <DEDUP_REMOVED lines=18> */
.L_x_2071:
        /* <DEDUP_REMOVED lines=22> */
.L_x_2072:
        /* <DEDUP_REMOVED lines=22> */
.L_x_2073:
        /* <DEDUP_REMOVED lines=8> */
.L_x_2075:
        /* <DEDUP_REMOVED lines=38> */
[----:B------:R-:W-:Y:S01]  /*0af0*/  IMAD.IADD R3, R4, 0x1, -R3 ;  /* 0x0000000104037824 */ /* 0x000fe200078e0a03 */
[----:B------:R-:W-:Y:S01]  /*0b00*/  LEA.HI R13, R12, R16, RZ, 0x2 ;  /* 0x000000100c0d7211 */ /* 0x000fe200078f10ff */
[----:B------:R-:W-:Y:S02]  /*0b10*/  IMAD.IADD R7, R6, 0x1, -R7 ;  /* 0x0000000106077824 */ /* 0x000fe400078e0a07 */
[----:B------:R-:W-:Y:S01]  /*0b20*/  IMAD R6, R8, 0x10, R4 ;  /* 0x0000001008067824 */ /* 0x000fe200078e0204 */
[----:B------:R-:W-:Y:S01]  /*0b30*/  LEA.HI R4, R2, R2, RZ, 0x1 ;  /* 0x0000000202047211 */ /* 0x000fe200078f08ff */
[----:B------:R-:W-:Y:S01]  /*0b40*/  IMAD.SHL.U32 R2, R3, 0x40, RZ ;  /* 0x0000004003027824 */ /* 0x000fe200078e00ff */
[--C-:B------:R-:W-:Y:S02]  /*0b50*/  SHF.R.S32.HI R14, RZ, 0x2, R13.reuse ;  /* 0x00000002ff0e7819 */ /* 0x100fe4000001140d */
[----:B------:R-:W-:Y:S01]  /*0b60*/  SHF.R.S32.HI R15, RZ, 0x1f, R13 ;  /* 0x0000001fff0f7819 */ /* 0x000fe2000001140d */
[----:B------:R-:W-:Y:S01]  /*0b70*/  IMAD.SHL.U32 R7, R7, 0x8, RZ ;  /* 0x0000000807077824 */ /* 0x000fe200078e00ff */
[----:B------:R-:W-:Y:S01]  /*0b80*/  LOP3.LUT R2, R2, 0x1c0, RZ, 0xc0, !PT ;  /* 0x000001c002027812 */ /* 0x000fe200078ec0ff */
[----:B------:R-:W-:Y:S01]  /*0b90*/  IMAD.SHL.U32 R5, R5, 0x40, RZ ;  /* 0x0000004005057824 */ /* 0x000fe200078e00ff */
[----:B------:R-:W-:Y:S01]  /*0ba0*/  LEA.HI R15, R15, R14, RZ, 0x3 ;  /* 0x0000000e0f0f7211 */ /* 0x000fe200078f18ff */
[----:B------:R-:W-:Y:S01]  /*0bb0*/  IMAD.U32 R6, R6, 0x20, R7 ;  /* 0x0000002006067824 */ /* 0x000fe200078e0007 */
[----:B------:R-:W-:-:S02]  /*0bc0*/  LEA.HI R12, R12, R16, RZ, 0x5 ;  /* 0x000000100c0c7211 */ /* 0x000fc400078f28ff */
[----:B------:R-:W-:Y:S02]  /*0bd0*/  LOP3.LUT R15, R15, 0xfffffff8, RZ, 0xc0, !PT ;  /* 0xfffffff80f0f7812 */ /* 0x000fe400078ec0ff */
[----:B------:R-:W-:Y:S02]  /*0be0*/  LOP3.LUT R7, R2, 0x8, R7, 0xf8, !PT ;  /* 0x0000000802077812 */ /* 0x000fe400078ef807 */
[----:B------:R-:W-:Y:S02]  /*0bf0*/  LOP3.LUT R5, R5, 0x7ffffe00, RZ, 0xc0, !PT ;  /* 0x7ffffe0005057812 */ /* 0x000fe400078ec0ff */
[----:B------:R-:W-:Y:S01]  /*0c00*/  SHF.R.U32.HI R2, RZ, 0x3, R2 ;  /* 0x00000003ff027819 */ /* 0x000fe20000011602 */
[----:B------:R-:W-:Y:S01]  /*0c10*/  IMAD.IADD R15, R14, 0x1, -R15 ;  /* 0x000000010e0f7824 */ /* 0x000fe200078e0a0f */
[----:B------:R-:W-:Y:S01]  /*0c20*/  SHF.R.S32.HI R12, RZ, 0x5, R12 ;  /* 0x00000005ff0c7819 */ /* 0x000fe2000001140c */
[----:B------:R-:W-:Y:S01]  /*0c30*/  IMAD R5, R8, 0x400, R5 ;  /* 0x0000040008057824 */ /* 0x000fe200078e0205 */
[----:B------:R-:W-:-:S02]  /*0c40*/  LOP3.LUT R2, R7, R2, RZ, 0x3c, !PT ;  /* 0x0000000207027212 */ /* 0x000fc400078e3cff */
[----:B------:R-:W-:Y:S01]  /*0c50*/  LEA.HI R0, R0, R18, RZ, 0x2 ;  /* 0x0000001200007211 */ /* 0x000fe200078f10ff */
[----:B------:R-:W-:Y:S02]  /*0c60*/  IMAD R4, R4, -0x3, R17 ;  /* 0xfffffffd04047824 */ /* 0x000fe400078e0211 */
[----:B------:R-:W-:Y:S02]  /*0c70*/  IMAD R15, R12, 0x10, R15 ;  /* 0x000000100c0f7824 */ /* 0x000fe400078e020f */
[----:B------:R-:W-:Y:S01]  /*0c80*/  IMAD.IADD R17, R5, 0x1, R2 ;  /* 0x0000000105117824 */ /* 0x000fe200078e0202 */
[----:B------:R-:W-:Y:S01]  /*0c90*/  LOP3.LUT R2, R0, 0xfffffffc, RZ, 0xc0, !PT ;  /* 0xfffffffc00027812 */ /* 0x000fe200078ec0ff */
[----:B------:R-:W-:Y:S01]  /*0ca0*/  IMAD R8, R4, 0x40, R15 ;  /* 0x0000004004087824 */ /* 0x000fe200078e020f */
[----:B------:R0:W-:Y:S01]  /*0cb0*/  STL [R1+0x48], R6 ;  /* 0x0000480601007387 */ /* 0x0001e20000100800 */
[----:B------:R-:W-:Y:S02]  /*0cc0*/  LOP3.LUT R13, R13, 0x7ffffffc, RZ, 0xc0, !PT ;  /* 0x7ffffffc0d0d7812 */ /* 0x000fe400078ec0ff */
[----:B------:R-:W-:Y:S01]  /*0cd0*/  IMAD.IADD R4, R18, 0x1, -R2 ;  /* 0x0000000112047824 */ /* 0x000fe200078e0a02 */
[----:B------:R1:W-:Y:S01]  /*0ce0*/  STL [R1+0x44], R8 ;  /* 0x0000440801007387 */ /* 0x0003e20000100800 */
[----:B------:R-:W-:-:S03]  /*0cf0*/  R2P PR, R3, 0x6 ;  /* 0x0000000603007804 */ /* 0x000fc60000000000 */
[----:B------:R1:W-:Y:S01]  /*0d00*/  STL [R1+0x10], RZ ;  /* 0x000010ff01007387 */ /* 0x0003e20000100800 */
[C---:B------:R-:W-:Y:S01]  /*0d10*/  LEA.HI R3, R4.reuse, R4, RZ, 0x1 ;  /* 0x0000000404037211 */ /* 0x040fe200078f08ff */
[----:B------:R-:W-:Y:S02]  /*0d20*/  IMAD.SHL.U32 R145, R4, 0x8, RZ ;  /* 0x0000000804917824 */ /* 0x000fe400078e00ff */
[----:B------:R-:W-:Y:S01]  /*0d30*/  IMAD.IADD R13, R16, 0x1, -R13 ;  /* 0x00000001100d7824 */ /* 0x000fe200078e0a0d */
[----:B------:R-:W-:Y:S01]  /*0d40*/  LOP3.LUT R3, R3, 0x1ffffffe, RZ, 0xc0, !PT ;  /* 0x1ffffffe03037812 */ /* 0x000fe200078ec0ff */
[----:B------:R-:W-:Y:S01]  /*0d50*/  VIADD R150, R145, 0x40 ;  /* 0x0000004091967836 */ /* 0x000fe20000000000 */
[----:B------:R-:W-:Y:S01]  /*0d60*/  LEA R17, R17, UR40, 0x1 ;  /* 0x0000002811117c11 */ /* 0x000fe2000f8e08ff */
[----:B------:R-:W-:Y:S02]  /*0d70*/  VIADD R148, R145, 0x20 ;  /* 0x0000002091947836 */ /* 0x000fe40000000000 */
[----:B------:R-:W-:Y:S01]  /*0d80*/  IMAD.SHL.U32 R141, R13, 0x2, RZ ;  /* 0x000000020d8d7824 */ /* 0x000fe200078e00ff */
[----:B------:R-:W-:Y:S01]  /*0d90*/  SHF.R.S32.HI R0, RZ, 0x2, R0 ;  /* 0x00000002ff007819 */ /* 0x000fe20000011400 */
[----:B------:R-:W-:Y:S01]  /*0da0*/  IMAD.MOV.U32 R18, RZ, RZ, 0x40 ;  /* 0x00000040ff127424 */ /* 0x000fe200078e00ff */
[----:B------:R-:W-:Y:S01]  /*0db0*/  SHF.R.S32.HI R0, RZ, 0x1f, R150 ;  /* 0x0000001fff007819 */ /* 0x000fe20000011496 */
[----:B------:R-:W-:Y:S01]  /*0dc0*/  IMAD.IADD R3, R4, 0x1, -R3 ;  /* 0x0000000104037824 */ /* 0x000fe200078e0a03 */
[----:B------:R-:W-:Y:S01]  /*0dd0*/  SHF.R.S32.HI R4, RZ, 0x1f, R148 ;  /* 0x0000001fff047819 */ /* 0x000fe20000011494 */
[----:B------:R-:W-:-:S02]  /*0de0*/  IMAD.MOV.U32 R5, RZ, RZ, R9 ;  /* 0x000000ffff057224 */ /* 0x000fc400078e0009 */
[C---:B------:R-:W-:Y:S01]  /*0df0*/  VIADD R0, R141.reuse, 0x20 ;  /* 0x000000208d007836 */ /* 0x040fe20000000000 */
[----:B------:R-:W-:Y:S01]  /*0e00*/  SEL R18, R18, 0xffffffc0, !P2 ;  /* 0xffffffc012127807 */ /* 0x000fe20005000000 */
[C---:B------:R-:W-:Y:S02]  /*0e10*/  VIADD R9, R141.reuse, 0x10 ;  /* 0x000000108d097836 */ /* 0x040fe40000000000 */
[C---:B------:R-:W-:Y:S02]  /*0e20*/  VIADD R4, R141.reuse, 0x18 ;  /* 0x000000188d047836 */ /* 0x040fe40000000000 */
[C---:B------:R-:W-:Y:S02]  /*0e30*/  VIADD R155, R141.reuse, 0x38 ;  /* 0x000000388d9b7836 */ /* 0x040fe40000000000 */
[----:B0-----:R-:W-:Y:S02]  /*0e40*/  IMAD.MOV.U32 R6, RZ, RZ, R10 ;  /* 0x000000ffff067224 */ /* 0x001fe400078e000a */
[----:B------:R-:W-:-:S02]  /*0e50*/  VIADD R157, R141, 0x28 ;  /* 0x000000288d9d7836 */ /* 0x000fc40000000000 */
[C---:B------:R-:W-:Y:S02]  /*0e60*/  VIADD R156, R141.reuse, 0x30 ;  /* 0x000000308d9c7836 */ /* 0x040fe40000000000 */
[C---:B------:R-:W-:Y:S02]  /*0e70*/  VIADD R153, R141.reuse, 0x48 ;  /* 0x000000488d997836 */ /* 0x040fe40000000000 */
[C---:B------:R-:W-:Y:S02]  /*0e80*/  VIADD R10, R141.reuse, 0x8 ;  /* 0x000000088d0a7836 */ /* 0x040fe40000000000 */
[C---:B------:R-:W-:Y:S02]  /*0e90*/  VIADD R154, R141.reuse, 0x40 ;  /* 0x000000408d9a7836 */ /* 0x040fe40000000000 */
[C---:B------:R-:W-:Y:S02]  /*0ea0*/  VIADD R152, R141.reuse, 0x50 ;  /* 0x000000508d987836 */ /* 0x040fe40000000000 */
[----:B------:R-:W-:-:S02]  /*0eb0*/  VIADD R151, R141, 0x58 ;  /* 0x000000588d977836 */ /* 0x000fc40000000000 */
[----:B------:R-:W-:Y:S01]  /*0ec0*/  VIADD R23, R17, 0x21820 ;  /* 0x0002182011177836 */ /* 0x000fe20000000000 */
[----:B------:R-:W-:Y:S02]  /*0ed0*/  SHF.R.S32.HI R0, RZ, 0x1f, R0 ;  /* 0x0000001fff007819 */ /* 0x000fe40000011400 */
[----:B------:R-:W-:Y:S02]  /*0ee0*/  SHF.R.S32.HI R9, RZ, 0x1f, R9 ;  /* 0x0000001fff097819 */ /* 0x000fe40000011409 */
[----:B------:R-:W-:Y:S02]  /*0ef0*/  SHF.R.S32.HI R4, RZ, 0x1f, R4 ;  /* 0x0000001fff047819 */ /* 0x000fe40000011404 */
[----:B------:R-:W-:Y:S01]  /*0f00*/  SHF.R.S32.HI R0, RZ, 0x1f, R155 ;  /* 0x0000001fff007819 */ /* 0x000fe2000001149b */
[----:B------:R-:W-:Y:S01]  /*0f10*/  IMAD.MOV.U32 R7, RZ, RZ, R11 ;  /* 0x000000ffff077224 */ /* 0x000fe200078e000b */
[----:B------:R-:W-:Y:S01]  /*0f20*/  SHF.R.S32.HI R9, RZ, 0x1f, R157 ;  /* 0x0000001fff097819 */ /* 0x000fe2000001149d */
[----:B------:R-:W-:Y:S01]  /*0f30*/  IMAD.MOV.U32 R2, RZ, RZ, RZ ;  /* 0x000000ffff027224 */ /* 0x000fe200078e00ff */
[----:B------:R-:W-:Y:S01]  /*0f40*/  SHF.R.S32.HI R4, RZ, 0x1f, R156 ;  /* 0x0000001fff047819 */ /* 0x000fe2000001149c */
[----:B------:R-:W-:Y:S01]  /*0f50*/  IMAD R143, R3, 0x8, R8 ;  /* 0x00000008038f7824 */ /* 0x000fe200078e0208 */
[----:B------:R-:W-:-:S02]  /*0f60*/  SHF.R.S32.HI R0, RZ, 0x1f, R153 ;  /* 0x0000001fff007819 */ /* 0x000fc40000011499 */
[----:B------:R-:W-:Y:S02]  /*0f70*/  SHF.R.S32.HI R10, RZ, 0x1f, R10 ;  /* 0x0000001fff0a7819 */ /* 0x000fe4000001140a */
[----:B------:R-:W-:Y:S02]  /*0f80*/  SHF.R.S32.HI R9, RZ, 0x1f, R154 ;  /* 0x0000001fff097819 */ /* 0x000fe4000001149a */
[----:B------:R-:W-:Y:S02]  /*0f90*/  SHF.R.S32.HI R4, RZ, 0x1f, R152 ;  /* 0x0000001fff047819 */ /* 0x000fe40000011498 */
[----:B------:R-:W-:Y:S01]  /*0fa0*/  SHF.R.S32.HI R0, RZ, 0x1f, R151 ;  /* 0x0000001fff007819 */ /* 0x000fe20000011497 */
[----:B------:R-:W-:Y:S01]  /*0fb0*/  UMOV UR38, URZ ;  /* 0x0000003f00267c82 */ /* 0x000fe20008000000 */
[----:B--2---:R-:W-:Y:S01]  /*0fc0*/  LOP3.LUT R22, R19, 0x1, RZ, 0xfc, !PT ;  /* 0x0000000113167812 */ /* 0x004fe200078efcff */
[----:B------:R-:W-:-:S04]  /*0fd0*/  VIADD R19, R17, 0x21800 ;  /* 0x0002180011137836 */ /* 0x000fc80000000000 */
[C---:B------:R-:W-:Y:S02]  /*0fe0*/  @P1 VIADD R23, R19.reuse, 0xffffffe0 ;  /* 0xffffffe013171836 */ /* 0x040fe40000000000 */
[----:B------:R-:W-:Y:S02]  /*0ff0*/  IMAD.IADD R19, R19, 0x1, R18 ;  /* 0x0000000113137824 */ /* 0x000fe400078e0212 */
[----:B------:R-:W-:Y:S02]  /*1000*/  IMAD.IADD R18, R18, 0x1, R23 ;  /* 0x0000000112127824 */ /* 0x000fe400078e0217 */
[----:B-1----:R-:W-:-:S07]  /*1010*/  VIADD R136, R23, 0x6000 ;  /* 0x0000600017887836 */ /* 0x002fce0000000000 */
.L_x_2131:
[----:B012-4-:R-:W0:Y:S01]  /*1020*/  LDC.64 R8, c[0x0][0xc88] ;  /* 0x00032200ff087b82 */ /* 0x017e220000000a00 */
[----:B------:R-:W-:Y:S01]  /*1030*/  ULDC.64 UR4, c[0x0][0xa28] ;  /* 0x00028a0000047ab9 */ /* 0x000fe20000000a00 */
[----:B------:R-:W-:-:S06]  /*1040*/  ULDC.64 UR6, c[0x0][0xa18] ;  /* 0x0002860000067ab9 */ /* 0x000fcc0000000a00 */
[----:B------:R-:W1:Y:S08]  /*1050*/  LDC.64 R12, c[0x0][0x418] ;  /* 0x00010600ff0c7b82 */ /* 0x000e700000000a00 */
[----:B------:R-:W2:Y:S01]  /*1060*/  LDC R0, c[0x0][0x424] ;  /* 0x00010900ff007b82 */ /* 0x000ea20000000800 */
[----:B0-----:R-:W-:-:S07]  /*1070*/  IMAD.WIDE R8, R7, 0x4, R8 ;  /* 0x0000000407087825 */ /* 0x001fce00078e0208 */
[----:B------:R-:W0:Y:S01]  /*1080*/  LDC R15, c[0x0][0x2f0] ;  /* 0x0000bc00ff0f7b82 */ /* 0x000e220000000800 */
[----:B------:R-:W3:Y:S01]  /*1090*/  LDG.E R144, desc[UR36][R8.64] ;  /* 0x0000002408907981 */ /* 0x000ee2000c1e1900 */
[----:B------:R-:W-:Y:S01]  /*10a0*/  ISETP.NE.U32.AND P1, PT, RZ, UR4, PT ;  /* 0x00000004ff007c0c */ /* 0x000fe2000bf25070 */
[----:B------:R-:W-:Y:S01]  /*10b0*/  IMAD.MOV.U32 R3, RZ, RZ, RZ ;  /* 0x000000ffff037224 */ /* 0x000fe200078e00ff */
[----:B------:R-:W-:Y:S02]  /*10c0*/  ISETP.NE.U32.AND P0, PT, RZ, UR6, PT ;  /* 0x00000006ff007c0c */ /* 0x000fe4000bf05070 */
[----:B------:R-:W-:Y:S02]  /*10d0*/  ISETP.NE.AND.EX P1, PT, RZ, UR5, PT, P1 ;  /* 0x00000005ff007c0c */ /* 0x000fe4000bf25310 */
[----:B------:R-:W-:Y:S02]  /*10e0*/  ISETP.NE.AND.EX P0, PT, RZ, UR7, PT, P0 ;  /* 0x00000007ff007c0c */ /* 0x000fe4000bf05300 */
[----:B---3--:R-:W-:-:S09]  /*10f0*/  SHF.R.S32.HI R149, RZ, 0x1f, R144 ;  /* 0x0000001fff957819 */ /* 0x008fd20000011490 */
[----:B------:R-:W-:-:S04]  /*1100*/  @P1 LEA R10, P2, R144, UR4, 0x2 ;  /* 0x00000004900a1c11 */ /* 0x000fc8000f8410ff */
[C---:B------:R-:W-:Y:S02]  /*1110*/  @P1 LEA.HI.X R11, R144.reuse, UR5, R149, 0x2, P2 ;  /* 0x00000005900b1c11 */ /* 0x040fe400090f1495 */
[----:B------:R-:W-:-:S03]  /*1120*/  @P0 LEA R8, P2, R144, UR6, 0x2 ;  /* 0x0000000690080c11 */ /* 0x000fc6000f8410ff */
[----:B------:R3:W5:Y:S01]  /*1130*/  @P1 LDG.E R3, desc[UR36][R10.64] ;  /* 0x000000240a031981 */ /* 0x000762000c1e1900 */
[----:B------:R-:W-:Y:S01]  /*1140*/  @P0 LEA.HI.X R9, R144, UR7, R149, 0x2, P2 ;  /* 0x0000000790090c11 */ /* 0x000fe200090f1495 */
[----:B------:R-:W-:-:S04]  /*1150*/  ULDC.64 UR6, c[0x0][0xa20] ;  /* 0x0002880000067ab9 */ /* 0x000fc80000000a00 */
[----:B------:R3:W5:Y:S01]  /*1160*/  @P0 LDG.E R140, desc[UR36][R8.64] ;  /* 0x00000024088c0981 */ /* 0x000762000c1e1900 */
[----:B-1----:R-:W-:Y:S02]  /*1170*/  ISETP.NE.U32.AND P1, PT, R12, RZ, PT ;  /* 0x000000ff0c00720c */ /* 0x002fe40003f25070 */
[----:B------:R-:W-:Y:S02]  /*1180*/  ISETP.NE.U32.AND P2, PT, RZ, UR6, PT ;  /* 0x00000006ff007c0c */ /* 0x000fe4000bf45070 */
[----:B------:R-:W-:Y:S02]  /*1190*/  ISETP.NE.AND.EX P1, PT, R13, RZ, PT, P1 ;  /* 0x000000ff0d00720c */ /* 0x000fe40003f25310 */
[----:B------:R-:W-:Y:S02]  /*11a0*/  ISETP.NE.AND.EX P2, PT, RZ, UR7, PT, P2 ;  /* 0x00000007ff007c0c */ /* 0x000fe4000bf45320 */
[----:B--2---:R-:W-:Y:S01]  /*11b0*/  SEL R0, R0, 0x1, P1 ;  /* 0x0000000100007807 */ /* 0x004fe20000800000 */
[----:B0--3--:R-:W-:Y:S10]  /*11c0*/  @P0 BRA `(.L_x_2076) ;  /* 0x0000000000280947 */ /* 0x009ff40003800000 */
[----:B------:R-:W-:Y:S01]  /*11d0*/  ULDC.64 UR4, c[0x0][0xa00] ;  /* 0x0002800000047ab9 */ /* 0x000fe20000000a00 */
[----:B-----5:R-:W0:Y:S01]  /*11e0*/  LDC R140, c[0x0][0x288] ;  /* 0x0000a200ff8c7b82 */ /* 0x020e220000000800 */
[----:B------:R-:W-:-:S04]  /*11f0*/  ISETP.NE.U32.AND P0, PT, RZ, UR4, PT ;  /* 0x00000004ff007c0c */ /* 0x000fc8000bf05070 */
[----:B------:R-:W-:-:S13]  /*1200*/  ISETP.NE.AND.EX P0, PT, RZ, UR5, PT, P0 ;  /* 0x00000005ff007c0c */ /* 0x000fda000bf05300 */
[----:B------:R-:W-:Y:S05]  /*1210*/  @!P0 BRA `(.L_x_2076) ;  /* 0x0000000000148947 */ /* 0x000fea0003800000 */
[----:B------:R-:W1:Y:S02]  /*1220*/  LDC.64 R8, c[0x0][0xa00] ;  /* 0x00028000ff087b82 */ /* 0x000e640000000a00 */
[----:B-1----:R-:W-:-:S05]  /*1230*/  IMAD.WIDE R8, R144, 0x4, R8 ;  /* 0x0000000490087825 */ /* 0x002fca00078e0208 */
[----:B0-----:R-:W2:Y:S04]  /*1240*/  LDG.E R140, desc[UR36][R8.64] ;  /* 0x00000024088c7981 */ /* 0x001ea8000c1e1900 */
[----:B------:R-:W2:Y:S02]  /*1250*/  LDG.E R7, desc[UR36][R8.64+0x4] ;  /* 0x0000042408077981 */ /* 0x000ea4000c1e1900 */
[----:B--2---:R-:W-:-:S07]  /*1260*/  IMAD.IADD R140, R7, 0x1, -R140 ;  /* 0x00000001078c7824 */ /* 0x004fce00078e0a8c */
.L_x_2076:
[----:B------:R-:W-:Y:S01]  /*1270*/  IMAD R138, R0, R15, RZ ;  /* 0x0000000f008a7224 */ /* 0x000fe200078e02ff */
[----:B------:R-:W-:Y:S01]  /*1280*/  LOP3.LUT R146, R6, 0xffff, RZ, 0xc0, !PT ;  /* 0x0000ffff06927812 */ /* 0x000fe200078ec0ff */
[----:B------:R-:W-:Y:S06]  /*1290*/  @!P2 BRA `(.L_x_2077) ;  /* 0x000000000010a947 */ /* 0x000fec0003800000 */
[----:B------:R-:W-:-:S04]  /*12a0*/  LEA R8, P0, R144, UR6, 0x2 ;  /* 0x0000000690087c11 */ /* 0x000fc8000f8010ff */
[----:B------:R-:W-:-:S05]  /*12b0*/  LEA.HI.X R9, R144, UR7, R149, 0x2, P0 ;  /* 0x0000000790097c11 */ /* 0x000fca00080f1495 */
[----:B------:R1:W5:Y:S01]  /*12c0*/  LDG.E R138, desc[UR36][R8.64] ;  /* 0x00000024088a7981 */ /* 0x000362000c1e1900 */
[----:B------:R-:W-:Y:S05]  /*12d0*/  BRA `(.L_x_2078) ;  /* 0x0000000000247947 */ /* 0x000fea0003800000 */
.L_x_2077:
[----:B------:R-:W-:Y:S02]  /*12e0*/  ULDC.64 UR4, c[0x0][0xa08] ;  /* 0x0002820000047ab9 */ /* 0x000fe40000000a00 */
[----:B------:R-:W-:-:S04]  /*12f0*/  ISETP.NE.U32.AND P0, PT, RZ, UR4, PT ;  /* 0x00000004ff007c0c */ /* 0x000fc8000bf05070 */
[----:B------:R-:W-:-:S13]  /*1300*/  ISETP.NE.AND.EX P0, PT, RZ, UR5, PT, P0 ;  /* 0x00000005ff007c0c */ /* 0x000fda000bf05300 */
[----:B------:R-:W-:Y:S05]  /*1310*/  @!P0 BRA `(.L_x_2078) ;  /* 0x0000000000148947 */ /* 0x000fea0003800000 */
[----:B------:R-:W1:Y:S02]  /*1320*/  LDC.64 R8, c[0x0][0xa08] ;  /* 0x00028200ff087b82 */ /* 0x000e640000000a00 */
[----:B-1----:R-:W-:-:S05]  /*1330*/  IMAD.WIDE R8, R144, 0x4, R8 ;  /* 0x0000000490087825 */ /* 0x002fca00078e0208 */
[----:B------:R-:W2:Y:S04]  /*1340*/  LDG.E R138, desc[UR36][R8.64] ;  /* 0x00000024088a7981 */ /* 0x000ea8000c1e1900 */
[----:B------:R-:W2:Y:S02]  /*1350*/  LDG.E R7, desc[UR36][R8.64+0x4] ;  /* 0x0000042408077981 */ /* 0x000ea4000c1e1900 */
[----:B--2---:R-:W-:-:S07]  /*1360*/  IMAD.IADD R138, R7, 0x1, -R138 ;  /* 0x00000001078a7824 */ /* 0x004fce00078e0a8a */
.L_x_2078:
[----:B------:R-:W2:Y:S01]  /*1370*/  LDC R0, c[0x0][0x448] ;  /* 0x00011200ff007b82 */ /* 0x000ea20000000800 */
[----:B------:R-:W-:Y:S01]  /*1380*/  IMAD R137, R5, 0xc0, RZ ;  /* 0x000000c005897824 */ /* 0x000fe200078e02ff */
[----:B------:R-:W-:Y:S01]  /*1390*/  LOP3.LUT R16, R16, 0xffffffef, RZ, 0xc0, !PT ;  /* 0xffffffef10107812 */ /* 0x000fe200078ec0ff */
[----:B-----5:R-:W-:-:S05]  /*13a0*/  IMAD.IADD R138, R138, 0x1, -R3 ;  /* 0x000000018a8a7824 */ /* 0x020fca00078e0a03 */
[----:B0-----:R-:W-:Y:S02]  /*13b0*/  IADD3 R5, R138, 0x80, -R140 ;  /* 0x000000808a057810 */ /* 0x001fe40007ffe88c */
[----:B--2---:R-:W-:Y:S01]  /*13c0*/  ISETP.NE.AND P0, PT, R0, 0x1, PT ;  /* 0x000000010000780c */ /* 0x004fe20003f05270 */
[----:B------:R-:W-:-:S12]  /*13d0*/  VIADD R0, R137, 0xbf ;  /* 0x000000bf89007836 */ /* 0x000fd80000000000 */
[----:B------:R-:W0:Y:S01]  /*13e0*/  @P0 LDC R7, c[0x0][0x44c] ;  /* 0x00011300ff070b82 */ /* 0x000e220000000800 */
[----:B------:R-:W-:-:S07]  /*13f0*/  @P0 LOP3.LUT R16, R16, 0x10, RZ, 0xfc, !PT ;  /* 0x0000001010100812 */ /* 0x000fce00078efcff */
[----:B------:R-:W2:Y:S01]  /*1400*/  @P0 LDC R4, c[0x0][0x450] ;  /* 0x00011400ff040b82 */ /* 0x000ea20000000800 */
[----:B0-----:R-:W-:-:S05]  /*1410*/  @P0 IMAD.HI.U32 R3, R0, R7, RZ ;  /* 0x0000000700030227 */ /* 0x001fca00078e00ff */
[----:B--2---:R-:W-:Y:S01]  /*1420*/  @P0 SHF.R.U32.HI R0, RZ, R4, R3 ;  /* 0x00000004ff000219 */ /* 0x004fe20000011603 */
[----:B------:R-:W-:-:S04]  /*1430*/  VIADD R3, R138, 0x7f ;  /* 0x0000007f8a037836 */ /* 0x000fc80000000000 */
[----:B------:R-:W-:Y:S01]  /*1440*/  IMAD.IADD R5, R5, 0x1, R0 ;  /* 0x0000000105057824 */ /* 0x000fe200078e0200 */
[----:B------:R-:W-:-:S04]  /*1450*/  SHF.R.S32.HI R0, RZ, 0x1f, R3 ;  /* 0x0000001fff007819 */ /* 0x000fc80000011403 */
[----:B------:R-:W-:Y:S02]  /*1460*/  SHF.R.S32.HI R4, RZ, 0x1f, R5 ;  /* 0x0000001fff047819 */ /* 0x000fe40000011405 */
[----:B------:R-:W-:Y:S02]  /*1470*/  LEA.HI R0, R0, R3, RZ, 0x7 ;  /* 0x0000000300007211 */ /* 0x000fe400078f38ff */
[----:B------:R-:W-:Y:S01]  /*1480*/  LEA.HI R4, R4, R5, RZ, 0x7 ;  /* 0x0000000504047211 */ /* 0x000fe200078f38ff */
[----:B------:R-:W-:Y:S01]  /*1490*/  IMAD.MOV.U32 R5, RZ, RZ, RZ ;  /* 0x000000ffff057224 */ /* 0x000fe200078e00ff */
[----:B------:R-:W-:Y:S02]  /*14a0*/  SHF.R.S32.HI R3, RZ, 0x7, R0 ;  /* 0x00000007ff037819 */ /* 0x000fe40000011400 */
[----:B------:R-:W-:Y:S02]  /*14b0*/  SHF.R.S32.HI R4, RZ, 0x7, R4 ;  /* 0x00000007ff047819 */ /* 0x000fe40000011404 */
[----:B------:R-:W-:-:S02]  /*14c0*/  LOP3.LUT R0, R6, 0xff000000, RZ, 0xc0, !PT ;  /* 0xff00000006007812 */ /* 0x000fc400078ec0ff */
[----:B------:R-:W-:Y:S02]  /*14d0*/  VIMNMX R88, R3, R4, PT ;  /* 0x0000000403587248 */ /* 0x000fe40003fe0100 */
[----:B------:R-:W-:Y:S02]  /*14e0*/  LOP3.LUT R6, R6, 0xff0000, RZ, 0xc0, !PT ;  /* 0x00ff000006067812 */ /* 0x000fe400078ec0ff */
[----:B------:R-:W-:Y:S02]  /*14f0*/  SHF.R.U32.HI R3, RZ, 0x8, R0 ;  /* 0x00000008ff037819 */ /* 0x000fe40000011600 */
[----:B------:R-:W-:Y:S02]  /*1500*/  ISETP.GE.AND P0, PT, R88, 0x1, PT ;  /* 0x000000015800780c */ /* 0x000fe40003f06270 */
[----:B------:R-:W-:-:S04]  /*1510*/  LEA.HI R3, R6, R3, RZ, 0x10 ;  /* 0x0000000306037211 */ /* 0x000fc800078f80ff */
[----:B------:R-:W-:Y:S02]  /*1520*/  LOP3.LUT R11, R3, 0xff, RZ, 0xc0, !PT ;  /* 0x000000ff030b7812 */ /* 0x000fe400078ec0ff */
[----:B------:R-:W-:-:S03]  /*1530*/  SHF.R.U32.HI R147, RZ, 0x10, R3 ;  /* 0x00000010ff937819 */ /* 0x000fc60000011603 */
[----:B------:R0:W-:Y:S02]  /*1540*/  STL [R1+0x8], R11 ;  /* 0x0000080b01007387 */ /* 0x0001e40000100800 */
[----:B------:R-:W-:Y:S05]  /*1550*/  @!P0 BRA `(.L_x_2079) ;  /* 0x0000000000708947 */ /* 0x000fea0003800000 */
[----:B------:R-:W1:Y:S01]  /*1560*/  LDC R0, c[0x0][0x9f0] ;  /* 0x00027c00ff007b82 */ /* 0x000e620000000800 */
[----:B------:R-:W-:-:S04]  /*1570*/  ISETP.NE.AND P0, PT, R147, RZ, PT ;  /* 0x000000ff9300720c */ /* 0x000fc80003f05270 */
[----:B-1----:R-:W-:-:S04]  /*1580*/  SEL R9, R147, R0, P0 ;  /* 0x0000000093097207 */ /* 0x002fc80000000000 */
        /* <DEDUP_REMOVED lines=25> */
.L_x_2079:
[-C--:B------:R-:W-:Y:S01]  /*1720*/  IMAD R142, R11, R5.reuse, RZ ;  /* 0x000000050b8e7224 */ /* 0x080fe200078e02ff */
[----:B------:R-:W-:Y:S01]  /*1730*/  PLOP3.LUT P0, PT, PT, PT, PT, 0x80, 0x0 ;  /* 0x000000000000781c */ /* 0x000fe20003f0f070 */
[----:B------:R-:W-:Y:S01]  /*1740*/  IMAD.MOV.U32 R20, RZ, RZ, RZ ;  /* 0x000000ffff147224 */ /* 0x000fe200078e00ff */
[----:B------:R-:W-:Y:S01]  /*1750*/  CS2R R134, SRZ ;  /* 0x0000000000867805 */ /* 0x000fe2000001ff00 */
[----:B------:R-:W-:Y:S01]  /*1760*/  IMAD.MOV.U32 R0, RZ, RZ, RZ ;  /* 0x000000ffff007224 */ /* 0x000fe200078e00ff */
[----:B------:R-:W-:Y:S02]  /*1770*/  VIADDMNMX R88, R142, R5, R88, PT ;  /* 0x000000058e587246 */ /* 0x000fe40003800158 */
[----:B------:R-:W-:Y:S02]  /*1780*/  CS2R R132, SRZ ;  /* 0x0000000000847805 */ /* 0x000fe4000001ff00 */
[----:B------:R-:W-:Y:S02]  /*1790*/  CS2R R130, SRZ ;  /* 0x0000000000827805 */ /* 0x000fe4000001ff00 */
[----:B------:R-:W-:-:S02]  /*17a0*/  CS2R R128, SRZ ;  /* 0x0000000000807805 */ /* 0x000fc4000001ff00 */
[----:B------:R-:W-:Y:S02]  /*17b0*/  ISETP.GT.AND P1, PT, R88, R142, PT ;  /* 0x0000008e5800720c */ /* 0x000fe40003f24270 */
        /* <DEDUP_REMOVED lines=20> */
[----:B------:R-:W-:Y:S06]  /*1900*/  @!P1 BRA `(.L_x_2080) ;  /* 0x0000007800dc9947 */ /* 0x000fec0003800000 */
[----:B------:R-:W2:Y:S01]  /*1910*/  S2R R3, SR_TID.X ;  /* 0x0000000000037919 */ /* 0x000ea20000002100 */
[----:B------:R-:W-:-:S04]  /*1920*/  UIADD3 UR6, UR40, 0x21800, URZ ;  /* 0x0002180028067890 */ /* 0x000fc8000fffe03f */
[----:B------:R-:W-:-:S06]  /*1930*/  ULOP3.LUT UP0, URZ, UR6, 0x3ff, URZ, 0xc0, !UPT ;  /* 0x000003ff063f7892 */ /* 0x000fcc000f80c03f */
[----:B------:R-:W-:Y:S01]  /*1940*/  PLOP3.LUT P0, PT, PT, PT, UP0, 0x80, 0x0 ;  /* 0x000000000000781c */ /* 0x000fe20003f0f008 */
[----:B--2---:R-:W-:-:S05]  /*1950*/  VIADD R4, R3, 0xffffff80 ;  /* 0xffffff8003047836 */ /* 0x004fca0000000000 */
[----:B------:R-:W-:-:S04]  /*1960*/  SHF.R.S32.HI R3, RZ, 0x1f, R4 ;  /* 0x0000001fff037819 */ /* 0x000fc80000011404 */
[----:B------:R-:W-:-:S04]  /*1970*/  LEA.HI R3, R3, R4, RZ, 0x7 ;  /* 0x0000000403037211 */ /* 0x000fc800078f38ff */
[----:B------:R-:W-:-:S05]  /*1980*/  SHF.R.S32.HI R3, RZ, 0x7, R3 ;  /* 0x00000007ff037819 */ /* 0x000fca0000011403 */
[----:B------:R-:W2:Y:S02]  /*1990*/  SHFL.IDX PT, R0, R3, RZ, 0x1f ;  /* 0x00001fff03007589 */ /* 0x000ea400000e0000 */
[----:B--2---:R-:W-:-:S13]  /*19a0*/  R2UR UR42, R0 ;  /* 0x00000000002a72ca */ /* 0x004fda00000e0000 */
        /* <DEDUP_REMOVED lines=9> */
[----:B------:R-:W-:Y:S01]  /*1a40*/  ULOP3.LUT UR43, UR4, 0x3fff, URZ, 0xc0, !UPT ;  /* 0x00003fff042b7892 */ /* 0x000fe2000f8ec03f */
[----:B------:R-:W-:Y:S11]  /*1a50*/  @!P0 BRA `(.L_x_2081) ;  /* 0x0000000000408947 */ /* 0x000ff60003800000 */
[----:B------:R-:W-:Y:S01]  /*1a60*/  MOV R0, 0x0 ;  /* 0x0000000000007802 */ /* 0x000fe20000000f00 */
[----:B------:R-:W-:Y:S01]  /*1a70*/  ULDC.64 UR4, c[0x4][0x88] ;  /* 0x0100220000047ab9 */ /* 0x000fe20000000a00 */
[----:B------:R-:W-:Y:S01]  /*1a80*/  ULDC.64 UR6, c[0x4][0x28] ;  /* 0x01000a0000067ab9 */ /* 0x000fe20000000a00 */
[----:B------:R-:W-:Y:S01]  /*1a90*/  IMAD.U32 R4, RZ, RZ, UR4 ;  /* 0x00000004ff047e24 */ /* 0x000fe2000f8e00ff */
[----:B------:R2:W3:Y:S01]  /*1aa0*/  LDC.64 R14, c[0x4][R0] ;  /* 0x01000000000e7b82 */ /* 0x0004e20000000a00 */
[----:B------:R-:W-:Y:S01]  /*1ab0*/  IMAD.U32 R5, RZ, RZ, UR5 ;  /* 0x00000005ff057e24 */ /* 0x000fe2000f8e00ff */
[----:B------:R-:W-:Y:S01]  /*1ac0*/  ULDC.64 UR4, c[0x4][0x90] ;  /* 0x0100240000047ab9 */ /* 0x000fe20000000a00 */
[----:B------:R-:W-:Y:S02]  /*1ad0*/  IMAD.U32 R10, RZ, RZ, UR6 ;  /* 0x00000006ff0a7e24 */ /* 0x000fe4000f8e00ff */
[----:B------:R-:W-:Y:S02]  /*1ae0*/  IMAD.U32 R6, RZ, RZ, UR4 ;  /* 0x00000004ff067e24 */ /* 0x000fe4000f8e00ff */
[----:B------:R-:W-:-:S02]  /*1af0*/  IMAD.U32 R7, RZ, RZ, UR5 ;  /* 0x00000005ff077e24 */ /* 0x000fc4000f8e00ff */
[----:B0-----:R-:W-:Y:S02]  /*1b00*/  IMAD.U32 R11, RZ, RZ, UR7 ;  /* 0x00000007ff0b7e24 */ /* 0x001fe4000f8e00ff */
[----:B-1----:R-:W-:Y:S02]  /*1b10*/  IMAD.MOV.U32 R8, RZ, RZ, 0x70 ;  /* 0x00000070ff087424 */ /* 0x002fe400078e00ff */
[----:B------:R-:W-:Y:S02]  /*1b20*/  IMAD.MOV.U32 R12, RZ, RZ, 0x1 ;  /* 0x00000001ff0c7424 */ /* 0x000fe400078e00ff */
[----:B--2---:R-:W-:-:S07]  /*1b30*/  IMAD.MOV.U32 R13, RZ, RZ, RZ ;  /* 0x000000ffff0d7224 */ /* 0x004fce00078e00ff */
[----:B------:R-:W-:-:S07]  /*1b40*/  LEPC R20, `(.L_x_2081) ;  /* 0x000000001014794e */ /* 0x000fce0000000000 */
[----:B---3--:R-:W-:Y:S05]  /*1b50*/  CALL.ABS.NOINC R14 ;  /* 0x000000000e007343 */ /* 0x008fea0003c00000 */
.L_x_2081:
[----:B------:R-:W2:Y:S01]  /*1b60*/  LDL R20, [R1+0x10] ;  /* 0x0000100001147983 */ /* 0x000ea20000100800 */
[----:B------:R-:W-:Y:S02]  /*1b70*/  ISETP.NE.AND P0, PT, R22, 0x3, PT ;  /* 0x000000031600780c */ /* 0x000fe40003f05270 */
[----:B--2---:R-:W-:-:S04]  /*1b80*/  LEA.HI R0, R20, R20, RZ, 0x1 ;  /* 0x0000001414007211 */ /* 0x004fc800078f08ff */
[----:B------:R-:W-:-:S05]  /*1b90*/  LOP3.LUT R0, R0, 0xfffffffe, RZ, 0xc0, !PT ;  /* 0xfffffffe00007812 */ /* 0x000fca00078ec0ff */
[----:B------:R-:W-:-:S05]  /*1ba0*/  IMAD.IADD R0, R20, 0x1, -R0 ;  /* 0x0000000114007824 */ /* 0x000fca00078e0a00 */
[----:B------:R-:W-:-:S04]  /*1bb0*/  SHF.L.U32 R0, R0, 0x1f, RZ ;  /* 0x0000001f00007819 */ /* 0x000fc800000006ff */
[----:B------:R-:W2:Y:S02]  /*1bc0*/  SYNCS.PHASECHK.TRANS64.TRYWAIT P1, [UR40+0x2d800], R0 ;  /* 0x02d80000ff0075a7 */ /* 0x000ea40008020168 */
[----:B--2---:R-:W-:Y:S05]  /*1bd0*/  @!P1 BRA `(.L_x_2082) ;  /* 0x0000010000e89947 */ /* 0x004fea0003800000 */
.L_x_2218:
[----:B------:R-:W-:Y:S05]  /*1be0*/  @!P0 BRA `(.L_x_2083) ;  /* 0x0000000000048947 */ /* 0x000fea0003800000 */
[----:B------:R-:W-:Y:S01]  /*1bf0*/  BPT.TRAP 0x1 ;  /* 0x000000040000795c */ /* 0x000fe20000300000 */
.L_x_2083:
[----:B--2---:R-:W-:Y:S01]  /*1c00*/  IMAD.U32 R0, RZ, RZ, UR38 ;  /* 0x00000026ff007e24 */ /* 0x004fe2000f8e00ff */
[----:B------:R-:W-:-:S04]  /*1c10*/  SHF.L.U32 R3, R2, 0x1f, RZ ;  /* 0x0000001f02037819 */ /* 0x000fc800000006ff */
[----:B------:R-:W-:-:S04]  /*1c20*/  LEA R0, R0, UR40, 0x3 ;  /* 0x0000002800007c11 */ /* 0x000fc8000f8e18ff */
[----:B------:R2:W3:Y:S01]  /*1c30*/  SYNCS.PHASECHK.TRANS64.TRYWAIT P1, [R0+URZ+0x2d830], R3 ;  /* 0x02d83003000075a7 */ /* 0x0004e2000802017f */
[----:B------:R-:W-:Y:S05]  /*1c40*/  @!P0 BRA `(.L_x_2084) ;  /* 0x0000000000048947 */ /* 0x000fea0003800000 */
[----:B------:R-:W-:Y:S01]  /*1c50*/  BPT.TRAP 0x1 ;  /* 0x000000040000795c */ /* 0x000fe20000300000 */
.L_x_2084:
[----:B---3--:R-:W-:Y:S05]  /*1c60*/  @P1 BRA `(.L_x_2085) ;  /* 0x0000000000081947 */ /* 0x008fea0003800000 */
[----:B------:R-:W3:Y:S02]  /*1c70*/  SYNCS.PHASECHK.TRANS64.TRYWAIT P1, [R0+URZ+0x2d830], R3 ;  /* 0x02d83003000075a7 */ /* 0x000ee4000802017f */
[----:B---3--:R-:W-:Y:S05]  /*1c80*/  @!P1 BRA `(.L_x_2086) ;  /* 0x0000010000d49947 */ /* 0x008fea0003800000 */
.L_x_2085:
        /* <DEDUP_REMOVED lines=49> */
.L_x_2087:
[----:B--23--:R-:W2:Y:S01]  /*1fa0*/  LDC R3, c[0x0][0x448] ;  /* 0x00011200ff037b82 */ /* 0x00cea20000000800 */
[----:B------:R-:W-:Y:S01]  /*1fb0*/  IMAD.IADD R6, R143, 0x1, R137 ;  /* 0x000000018f067824 */ /* 0x000fe200078e0289 */
[----:B------:R-:W-:Y:S01]  /*1fc0*/  ULDC UR6, c[0x0][0x988] ;  /* 0x0002620000067ab9 */ /* 0x000fe20000000800 */
[----:B------:R-:W-:Y:S02]  /*1fd0*/  CS2R R134, SRZ ;  /* 0x0000000000867805 */ /* 0x000fe4000001ff00 */
[----:B--2---:R-:W-:-:S13]  /*1fe0*/  ISETP.NE.AND P4, PT, R3, 0x1, PT ;  /* 0x000000010300780c */ /* 0x004fda0003f85270 */
[----:B------:R-:W2:Y:S08]  /*1ff0*/  @P4 LDC R3, c[0x0][0x44c] ;  /* 0x00011300ff034b82 */ /* 0x000eb00000000800 */
[----:B------:R-:W3:Y:S01]  /*2000*/  @P4 LDC R4, c[0x0][0x450] ;  /* 0x00011400ff044b82 */ /* 0x000ee20000000800 */
[----:B--2---:R-:W-:-:S05]  /*2010*/  @P4 IMAD.HI.U32 R3, R6, R3, RZ ;  /* 0x0000000306034227 */ /* 0x004fca00078e00ff */
[----:B---3--:R-:W-:Y:S01]  /*2020*/  @P4 SHF.R.U32.HI R6, RZ, R4, R3 ;  /* 0x00000004ff064219 */ /* 0x008fe20000011603 */
[----:B------:R-:W-:-:S04]  /*2030*/  IMAD.MOV.U32 R3, RZ, RZ, -0x80 ;  /* 0xffffff80ff037424 */ /* 0x000fc800078e00ff */
[----:B------:R-:W2:Y:S01]  /*2040*/  SHFL.IDX PT, R5, R6, 0x1, 0x1c1f ;  /* 0x003c1f0006057f89 */ /* 0x000ea200000e0000 */
[----:B------:R-:W-:-:S03]  /*2050*/  IMAD R4, R88, R3, 0x80 ;  /* 0x0000008058047424 */ /* 0x000fc600078e0203 */
[----:B------:R-:W3:Y:S02]  /*2060*/  SHFL.IDX PT, R6, R6, RZ, 0x1c1f ;  /* 0x001c1fff06067589 */ /* 0x000ee400000e0000 */
[C-C-:B------:R-:W-:Y:S02]  /*2070*/  IADD3 R3, -R141.reuse, 0x1, R4.reuse ;  /* 0x000000018d037810 */ /* 0x140fe40007ffe104 */
[----:B------:R-:W-:Y:S02]  /*2080*/  IADD3 R7, -R141, R138, R4 ;  /* 0x0000008a8d077210 */ /* 0x000fe40007ffe104 */
[----:B------:R-:W-:-:S04]  /*2090*/  IADD3 R4, -R140, R3, R138 ;  /* 0x000000038c047210 */ /* 0x000fc80007ffe18a */
[----:B--2---:R-:W-:-:S04]  /*20a0*/  VIADDMNMX R3, R5, R4, R7, PT ;  /* 0x0000000405037246 */ /* 0x004fc80003800107 */
[C---:B------:R-:W-:Y:S02]  /*20b0*/  ISETP.GT.AND P1, PT, R3.reuse, RZ, PT ;  /* 0x000000ff0300720c */ /* 0x040fe40003f24270 */
[C---:B------:R-:W-:Y:S02]  /*20c0*/  ISETP.GT.AND P2, PT, R3.reuse, 0x1, PT ;  /* 0x000000010300780c */ /* 0x040fe40003f44270 */
[----:B------:R-:W-:Y:S02]  /*20d0*/  ISETP.GT.AND P3, PT, R3, 0x8, PT ;  /* 0x000000080300780c */ /* 0x000fe40003f64270 */
[----:B------:R-:W-:Y:S02]  /*20e0*/  FSEL R26, R26, -INF , P1 ;  /* 0xff8000001a1a7808 */ /* 0x000fe40000800000 */
[----:B------:R-:W-:Y:S02]  /*20f0*/  FSEL R27, R27, -INF , P2 ;  /* 0xff8000001b1b7808 */ /* 0x000fe40001000000 */
[----:B------:R-:W-:-:S02]  /*2100*/  ISETP.GT.AND P1, PT, R3, 0x9, PT ;  /* 0x000000090300780c */ /* 0x000fc40003f24270 */
[----:B------:R-:W-:Y:S02]  /*2110*/  FSEL R30, R30, -INF , P3 ;  /* 0xff8000001e1e7808 */ /* 0x000fe40001800000 */
[----:B------:R-:W-:Y:S02]  /*2120*/  FMNMX.FTZ R5, R26, R27, !PT ;  /* 0x0000001b1a057209 */ /* 0x000fe40007810000 */
[----:B------:R-:W-:Y:S02]  /*2130*/  ISETP.GT.AND P2, PT, R3, 0x10, PT ;  /* 0x000000100300780c */ /* 0x000fe40003f44270 */
[----:B-1----:R-:W-:Y:S02]  /*2140*/  FSEL R8, R31, -INF , P1 ;  /* 0xff8000001f087808 */ /* 0x002fe40000800000 */
        /* <DEDUP_REMOVED lines=79> */
[----:B------:R-:W-:Y:S01]  /*2640*/  ISETP.GT.AND P1, PT, R3, 0x79, PT ;  /* 0x000000790300780c */ /* 0x000fe20003f24270 */
[----:B------:R-:W-:Y:S01]  /*2650*/  IMAD.U32 R3, RZ, RZ, UR6 ;  /* 0x00000006ff037e24 */ /* 0x000fe2000f8e00ff */
[----:B------:R-:W-:-:S02]  /*2660*/  FSEL R86, R86, -INF , P2 ;  /* 0xff80000056567808 */ /* 0x000fc40001000000 */
[----:B------:R-:W-:Y:S02]  /*2670*/  FMNMX.FTZ R5, R106, R5, !PT ;  /* 0x000000056a057209 */ /* 0x000fe40007810000 */
[----:B------:R-:W-:Y:S02]  /*2680*/  FSEL R108, R87, -INF , P1 ;  /* 0xff800000576c7808 */ /* 0x000fe40000800000 */
[----:B------:R-:W-:Y:S02]  /*2690*/  FMNMX.FTZ R5, R86, R5, !PT ;  /* 0x0000000556057209 */ /* 0x000fe40007810000 */
[----:B---3--:R-:W-:Y:S02]  /*26a0*/  VIADDMNMX R4, R6, R4, R7, PT ;  /* 0x0000000406047246 */ /* 0x008fe40003800107 */
[----:B0-----:R-:W-:Y:S02]  /*26b0*/  FMNMX.FTZ R11, R108, R5, !PT ;  /* 0x000000056c0b7209 */ /* 0x001fe40007810000 */
[----:B------:R-:W-:-:S02]  /*26c0*/  ISETP.GT.AND P2, PT, R4, 0x1, PT ;  /* 0x000000010400780c */ /* 0x000fc40003f44270 */
[----:B------:R-:W-:Y:S01]  /*26d0*/  ISETP.GT.AND P3, PT, R4, 0x8, PT ;  /* 0x000000080400780c */ /* 0x000fe20003f64270 */
[----:B------:R-:W0:Y:S01]  /*26e0*/  SHFL.BFLY PT, R110, R11, 0x2, 0x1f ;  /* 0x0c401f000b6e7f89 */ /* 0x000e2200000e0000 */
[----:B------:R-:W-:Y:S02]  /*26f0*/  FSEL R25, R25, -INF , P2 ;  /* 0xff80000019197808 */ /* 0x000fe40001000000 */
[----:B------:R-:W-:Y:S02]  /*2700*/  FSEL R28, R28, -INF , P3 ;  /* 0xff8000001c1c7808 */ /* 0x000fe40001800000 */
[----:B------:R-:W-:Y:S02]  /*2710*/  ISETP.GT.AND P2, PT, R4, 0x10, PT ;  /* 0x000000100400780c */ /* 0x000fe40003f44270 */
[----:B------:R-:W-:Y:S02]  /*2720*/  R2UR UR6, R0 ;  /* 0x00000000000672ca */ /* 0x000fe400000e0000 */
[----:B------:R-:W-:-:S02]  /*2730*/  FSEL R32, R32, -INF , P2 ;  /* 0xff80000020207808 */ /* 0x000fc40001000000 */
[----:B------:R-:W-:-:S04]  /*2740*/  ISETP.GT.AND P2, PT, R4, 0x18, PT ;  /* 0x000000180400780c */ /* 0x000fc80003f44270 */
[----:B------:R-:W-:Y:S02]  /*2750*/  FSEL R36, R36, -INF , P2 ;  /* 0xff80000024247808 */ /* 0x000fe40001000000 */
[----:B------:R-:W-:-:S03]  /*2760*/  ISETP.GT.AND P2, PT, R4, 0x20, PT ;  /* 0x000000200400780c */ /* 0x000fc60003f44270 */
[----:B------:R-:W-:Y:S01]  /*2770*/  UIADD3 UR6, UR6, 0x2d840, URZ ;  /* 0x0002d84006067890 */ /* 0x000fe2000fffe03f */
[----:B------:R-:W-:Y:S02]  /*2780*/  FSEL R40, R40, -INF , P2 ;  /* 0xff80000028287808 */ /* 0x000fe40001000000 */
[----:B------:R-:W-:Y:S01]  /*2790*/  ISETP.GT.AND P2, PT, R4, 0x28, PT ;  /* 0x000000280400780c */ /* 0x000fe20003f44270 */
[----:B------:R-:W-:Y:S01]  /*27a0*/  UPRMT UR6, UR41, 0x654, UR6 ;  /* 0x0000065429067896 */ /* 0x000fe20008000006 */
[----:B0-----:R-:W-:Y:S02]  /*27b0*/  FMNMX.FTZ R110, R11, R110, !PT ;  /* 0x0000006e0b6e7209 */ /* 0x001fe40007810000 */
[----:B------:R-:W-:Y:S02]  /*27c0*/  FSEL R44, R44, -INF , P2 ;  /* 0xff8000002c2c7808 */ /* 0x000fe40001000000 */
[----:B------:R-:W-:Y:S01]  /*27d0*/  ISETP.GT.AND P2, PT, R4, 0x30, PT ;  /* 0x000000300400780c */ /* 0x000fe20003f44270 */
[----:B------:R-:W0:Y:S03]  /*27e0*/  SHFL.BFLY PT, R5, R110, 0x1, 0x1f ;  /* 0x0c201f006e057f89 */ /* 0x000e2600000e0000 */
[----:B------:R-:W-:Y:S01]  /*27f0*/  FSEL R48, R48, -INF , P2 ;  /* 0xff80000030307808 */ /* 0x000fe20001000000 */
[----:B------:R-:W-:Y:S01]  /*2800*/  SYNCS.ARRIVE.TRANS64.RED.A1T0 RZ, [UR6], RZ ;  /* 0x000000ffffff79a7 */ /* 0x000fe20008100406 */
[----:B------:R-:W-:-:S04]  /*2810*/  ISETP.GT.AND P2, PT, R4, 0x38, PT ;  /* 0x000000380400780c */ /* 0x000fc80003f44270 */
[----:B------:R-:W-:Y:S02]  /*2820*/  FSEL R52, R52, -INF , P2 ;  /* 0xff80000034347808 */ /* 0x000fe40001000000 */
[----:B------:R-:W-:-:S04]  /*2830*/  ISETP.GT.AND P2, PT, R4, 0x40, PT ;  /* 0x000000400400780c */ /* 0x000fc80003f44270 */
[----:B------:R-:W-:Y:S02]  /*2840*/  FSEL R56, R56, -INF , P2 ;  /* 0xff80000038387808 */ /* 0x000fe40001000000 */
[----:B------:R-:W-:-:S04]  /*2850*/  ISETP.GT.AND P2, PT, R4, 0x48, PT ;  /* 0x000000480400780c */ /* 0x000fc80003f44270 */
[----:B------:R-:W-:Y:S02]  /*2860*/  FSEL R60, R60, -INF , P2 ;  /* 0xff8000003c3c7808 */ /* 0x000fe40001000000 */
[----:B------:R-:W-:Y:S02]  /*2870*/  ISETP.GT.AND P2, PT, R4, 0x50, PT ;  /* 0x000000500400780c */ /* 0x000fe40003f44270 */
[----:B0-----:R-:W-:Y:S02]  /*2880*/  FMNMX.FTZ R5, R110, R5, !PT ;  /* 0x000000056e057209 */ /* 0x001fe40007810000 */
[----:B------:R-:W-:Y:S02]  /*2890*/  FSEL R64, R64, -INF , P2 ;  /* 0xff80000040407808 */ /* 0x000fe40001000000 */
[C---:B------:R-:W-:Y:S01]  /*28a0*/  FSETP.NEU.FTZ.AND P1, PT, R5.reuse, -INF , PT ;  /* 0xff8000000500780b */ /* 0x040fe20003f3d000 */
[----:B------:R-:W-:Y:S01]  /*28b0*/  FMUL.FTZ R9, R5, R3 ;  /* 0x0000000305097220 */ /* 0x000fe20000410000 */
[----:B------:R-:W-:-:S04]  /*28c0*/  ISETP.GT.AND P2, PT, R4, 0x58, PT ;  /* 0x000000580400780c */ /* 0x000fc80003f44270 */
[----:B------:R-:W-:Y:S02]  /*28d0*/  FSEL R9, R9, RZ, P1 ;  /* 0x000000ff09097208 */ /* 0x000fe40000800000 */
[----:B------:R-:W-:Y:S02]  /*28e0*/  ISETP.GT.AND P1, PT, R4, RZ, PT ;  /* 0x000000ff0400720c */ /* 0x000fe40003f24270 */
[----:B------:R-:W-:Y:S01]  /*28f0*/  FSEL R122, R68, -INF , P2 ;  /* 0xff800000447a7808 */ /* 0x000fe20001000000 */
[-CC-:B------:R-:W-:Y:S01]  /*2900*/  FFMA.FTZ R6, R30, R3.reuse, -R9.reuse ;  /* 0x000000031e067223 */ /* 0x180fe20000010809 */
[----:B------:R-:W-:Y:S01]  /*2910*/  FSEL R24, R24, -INF , P1 ;  /* 0xff80000018187808 */ /* 0x000fe20000800000 */
[-CC-:B------:R-:W-:Y:S01]  /*2920*/  FFMA.FTZ R7, R26, R3.reuse, -R9.reuse ;  /* 0x000000031a077223 */ /* 0x180fe20000010809 */
[----:B------:R-:W-:Y:S01]  /*2930*/  ISETP.GT.AND P1, PT, R4, 0x9, PT ;  /* 0x000000090400780c */ /* 0x000fe20003f24270 */
[--C-:B------:R-:W-:Y:S01]  /*2940*/  FFMA.FTZ R26, R27, R3, -R9.reuse ;  /* 0x000000031b1a7223 */ /* 0x100fe20000010809 */
[----:B------:R-:W-:Y:S01]  /*2950*/  FMNMX.FTZ R11, R24, R25, !PT ;  /* 0x00000019180b7209 */ /* 0x000fe20007810000 */
[-CC-:B------:R-:W-:Y:S01]  /*2960*/  FFMA.FTZ R46, R46, R3.reuse, -R9.reuse ;  /* 0x000000032e2e7223 */ /* 0x180fe20000010809 */
[----:B------:R-:W-:Y:S01]  /*2970*/  FSEL R110, R29, -INF , P1 ;  /* 0xff8000001d6e7808 */ /* 0x000fe20000800000 */
[--C-:B------:R-:W-:Y:S01]  /*2980*/  FFMA.FTZ R50, R50, R3, -R9.reuse ;  /* 0x0000000332327223 */ /* 0x100fe20000010809 */
[----:B------:R-:W-:Y:S01]  /*2990*/  FMNMX.FTZ R13, R28, R11, !PT ;  /* 0x0000000b1c0d7209 */ /* 0x000fe20007810000 */
[--C-:B------:R-:W-:Y:S01]  /*29a0*/  FFMA.FTZ R70, R70, R3, -R9.reuse ;  /* 0x0000000346467223 */ /* 0x100fe20000010809 */
[----:B------:R-:W-:Y:S01]  /*29b0*/  ISETP.GT.AND P1, PT, R4, 0x11, PT ;  /* 0x000000110400780c */ /* 0x000fe20003f24270 */
[----:B------:R0:W-:Y:S01]  /*29c0*/  MUFU.EX2 R11, R6 ;  /* 0x00000006000b7308 */ /* 0x0001e20000000800 */
[----:B------:R-:W-:Y:S01]  /*29d0*/  FMNMX.FTZ R13, R110, R13, !PT ;  /* 0x0000000d6e0d7209 */ /* 0x000fe20007810000 */
[-CC-:B------:R-:W-:Y:S01]  /*29e0*/  FFMA.FTZ R8, R8, R3.reuse, -R9.reuse ;  /* 0x0000000308087223 */ /* 0x180fe20000010809 */
[----:B------:R-:W-:Y:S01]  /*29f0*/  FSEL R30, R33, -INF , P1 ;  /* 0xff800000211e7808 */ /* 0x000fe20000800000 */
[--C-:B------:R-:W-:Y:S01]  /*2a00*/  FFMA.FTZ R10, R10, R3, -R9.reuse ;  /* 0x000000030a0a7223 */ /* 0x100fe20000010809 */
[----:B------:R-:W-:Y:S01]  /*2a10*/  FMNMX.FTZ R13, R32, R13, !PT ;  /* 0x0000000d200d7209 */ /* 0x000fe20007810000 */
[--C-:B------:R-:W-:Y:S01]  /*2a20*/  FFMA.FTZ R54, R54, R3, -R9.reuse ;  /* 0x0000000336367223 */ /* 0x100fe20000010809 */
[----:B------:R-:W-:Y:S01]  /*2a30*/  ISETP.GT.AND P1, PT, R4, 0x19, PT ;  /* 0x000000190400780c */ /* 0x000fe20003f24270 */
[----:B------:R-:W-:Y:S01]  /*2a40*/  MUFU.EX2 R7, R7 ;  /* 0x0000000700077308 */ /* 0x000fe20000000800 */
[----:B------:R-:W-:Y:S01]  /*2a50*/  FMNMX.FTZ R13, R30, R13, !PT ;  /* 0x0000000d1e0d7209 */ /* 0x000fe20007810000 */
[-CC-:B0-----:R-:W-:Y:S01]  /*2a60*/  FFMA.FTZ R6, R34, R3.reuse, -R9.reuse ;  /* 0x0000000322067223 */ /* 0x181fe20000010809 */
        /* <DEDUP_REMOVED lines=13> */
[----:B------:R-:W1:Y:S01]  /*2b40*/  MUFU.EX2 R26, R26 ;  /* 0x0000001a001a7308 */ /* 0x000e620000000800 */
        /* <DEDUP_REMOVED lines=11> */
[----:B------:R-:W-:Y:S01]  /*2c00*/  FFMA.FTZ R108, R108, R3, -R9 ;  /* 0x000000036c6c7223 */ /* 0x000fe20000010809 */
[----:B------:R-:W-:-:S02]  /*2c10*/  FMNMX.FTZ R21, R48, R21, !PT ;  /* 0x0000001530157209 */ /* 0x000fc40007810000 */
[----:B------:R-:W-:Y:S02]  /*2c20*/  CS2R R106, SRZ ;  /* 0x00000000006a7805 */ /* 0x000fe4000001ff00 */
[----:B------:R-:W-:Y:S01]  /*2c30*/  ISETP.GT.AND P1, PT, R4, 0x39, PT ;  /* 0x000000390400780c */ /* 0x000fe20003f24270 */
[----:B------:R-:W2:Y:S01]  /*2c40*/  MUFU.EX2 R8, R8 ;  /* 0x0000000800087308 */ /* 0x000ea20000000800 */
[----:B------:R-:W-:Y:S01]  /*2c50*/  FMNMX.FTZ R21, R38, R21, !PT ;  /* 0x0000001526157209 */ /* 0x000fe20007810000 */
[-CC-:B0-----:R-:W-:Y:S01]  /*2c60*/  FFMA.FTZ R6, R42, R3.reuse, -R9.reuse ;  /* 0x000000032a067223 */ /* 0x181fe20000010809 */
[----:B------:R-:W-:Y:S01]  /*2c70*/  FSEL R116, R53, -INF , P1 ;  /* 0xff80000035747808 */ /* 0x000fe20000800000 */
[----:B------:R-:W-:Y:S01]  /*2c80*/  FFMA.FTZ R42, R14, R3, -R9 ;  /* 0x000000030e2a7223 */ /* 0x000fe20000010809 */
[----:B------:R-:W-:Y:S02]  /*2c90*/  FMNMX.FTZ R27, R52, R21, !PT ;  /* 0x00000015341b7209 */ /* 0x000fe40007810000 */
[----:B------:R-:W-:-:S02]  /*2ca0*/  CS2R R94, SRZ ;  /* 0x00000000005e7805 */ /* 0x000fc4000001ff00 */
[----:B------:R-:W-:Y:S01]  /*2cb0*/  ISETP.GT.AND P1, PT, R4, 0x41, PT ;  /* 0x000000410400780c */ /* 0x000fe20003f24270 */
[----:B------:R-:W-:Y:S01]  /*2cc0*/  MUFU.EX2 R21, R6 ;  /* 0x0000000600157308 */ /* 0x000fe20000000800 */
[----:B------:R-:W-:Y:S02]  /*2cd0*/  FMNMX.FTZ R27, R116, R27, !PT ;  /* 0x0000001b741b7209 */ /* 0x000fe40007810000 */
[----:B------:R-:W-:Y:S02]  /*2ce0*/  FSEL R118, R57, -INF , P1 ;  /* 0xff80000039767808 */ /* 0x000fe40000800000 */
[----:B------:R-:W-:Y:S02]  /*2cf0*/  FMNMX.FTZ R27, R56, R27, !PT ;  /* 0x0000001b381b7209 */ /* 0x000fe40007810000 */
[----:B------:R-:W-:Y:S01]  /*2d00*/  ISETP.GT.AND P1, PT, R4, 0x49, PT ;  /* 0x000000490400780c */ /* 0x000fe20003f24270 */
[----:B------:R-:W-:Y:S01]  /*2d10*/  MUFU.EX2 R10, R10 ;  /* 0x0000000a000a7308 */ /* 0x000fe20000000800 */
[----:B------:R-:W-:-:S02]  /*2d20*/  FMNMX.FTZ R27, R118, R27, !PT ;  /* 0x0000001b761b7209 */ /* 0x000fc40007810000 */
[----:B------:R-:W-:Y:S02]  /*2d30*/  FSEL R14, R61, -INF , P1 ;  /* 0xff8000003d0e7808 */ /* 0x000fe40000800000 */
[----:B------:R-:W-:Y:S02]  /*2d40*/  FMNMX.FTZ R29, R60, R27, !PT ;  /* 0x0000001b3c1d7209 */ /* 0x000fe40007810000 */
[----:B------:R-:W-:Y:S01]  /*2d50*/  ISETP.GT.AND P1, PT, R4, 0x51, PT ;  /* 0x000000510400780c */ /* 0x000fe20003f24270 */
[----:B------:R0:W-:Y:S01]  /*2d60*/  MUFU.EX2 R27, R46 ;  /* 0x0000002e001b7308 */ /* 0x0001e20000000800 */
[----:B------:R-:W-:Y:S02]  /*2d70*/  FMNMX.FTZ R29, R14, R29, !PT ;  /* 0x0000001d0e1d7209 */ /* 0x000fe40007810000 */
[----:B------:R-:W-:Y:S02]  /*2d80*/  FSEL R120, R65, -INF , P1 ;  /* 0xff80000041787808 */ /* 0x000fe40000800000 */
[----:B------:R-:W-:-:S02]  /*2d90*/  FMNMX.FTZ R29, R64, R29, !PT ;  /* 0x0000001d401d7209 */ /* 0x000fc40007810000 */
[----:B------:R-:W-:Y:S01]  /*2da0*/  ISETP.GT.AND P1, PT, R4, 0x59, PT ;  /* 0x000000590400780c */ /* 0x000fe20003f24270 */
[----:B------:R-:W-:Y:S01]  /*2db0*/  MUFU.EX2 R12, R12 ;  /* 0x0000000c000c7308 */ /* 0x000fe20000000800 */
[----:B------:R-:W-:Y:S01]  /*2dc0*/  FMNMX.FTZ R29, R120, R29, !PT ;  /* 0x0000001d781d7209 */ /* 0x000fe20007810000 */
[----:B0-----:R-:W-:Y:S01]  /*2dd0*/  FFMA.FTZ R46, R90, R3, -R9 ;  /* 0x000000035a2e7223 */ /* 0x001fe20000010809 */
[----:B------:R-:W-:Y:S02]  /*2de0*/  ISETP.GT.AND P2, PT, R4, 0x60, PT ;  /* 0x000000600400780c */ /* 0x000fe40003f44270 */
[----:B------:R-:W-:Y:S02]  /*2df0*/  FSEL R124, R69, -INF , P1 ;  /* 0xff800000457c7808 */ /* 0x000fe40000800000 */
[----:B------:R-:W-:Y:S01]  /*2e00*/  FMNMX.FTZ R31, R122, R29, !PT ;  /* 0x0000001d7a1f7209 */ /* 0x000fe20007810000 */
[----:B------:R-:W-:Y:S01]  /*2e10*/  MUFU.EX2 R42, R42 ;  /* 0x0000002a002a7308 */ /* 0x000fe20000000800 */
[----:B------:R-:W-:-:S02]  /*2e20*/  ISETP.GT.AND P1, PT, R4, 0x61, PT ;  /* 0x000000610400780c */ /* 0x000fc40003f24270 */
[----:B------:R-:W-:Y:S01]  /*2e30*/  FSEL R126, R72, -INF , P2 ;  /* 0xff800000487e7808 */ /* 0x000fe20001000000 */
[----:B------:R-:W-:Y:S01]  /*2e40*/  FFMA.FTZ R72, R96, R3, -R9 ;  /* 0x0000000360487223 */ /* 0x000fe20000010809 */
[----:B------:R-:W-:Y:S02]  /*2e50*/  FMNMX.FTZ R31, R124, R31, !PT ;  /* 0x0000001f7c1f7209 */ /* 0x000fe40007810000 */
[----:B------:R-:W-:Y:S02]  /*2e60*/  CS2R R96, SRZ ;  /* 0x0000000000607805 */ /* 0x000fe4000001ff00 */
[----:B------:R-:W-:Y:S01]  /*2e70*/  ISETP.GT.AND P2, PT, R4, 0x68, PT ;  /* 0x000000680400780c */ /* 0x000fe20003f44270 */
[----:B------:R0:W-:Y:S01]  /*2e80*/  MUFU.EX2 R29, R50 ;  /* 0x00000032001d7308 */ /* 0x0001e20000000800 */
[----:B------:R-:W-:Y:S02]  /*2e90*/  FSEL R128, R73, -INF , P1 ;  /* 0xff80000049807808 */ /* 0x000fe40000800000 */
[----:B------:R-:W-:-:S02]  /*2ea0*/  FMNMX.FTZ R31, R126, R31, !PT ;  /* 0x0000001f7e1f7209 */ /* 0x000fc40007810000 */
[----:B------:R-:W-:Y:S02]  /*2eb0*/  ISETP.GT.AND P1, PT, R4, 0x69, PT ;  /* 0x000000690400780c */ /* 0x000fe40003f24270 */
[----:B------:R-:W-:Y:S01]  /*2ec0*/  FSEL R90, R76, -INF , P2 ;  /* 0xff8000004c5a7808 */ /* 0x000fe20001000000 */
[--C-:B------:R-:W-:Y:S01]  /*2ed0*/  FFMA.FTZ R76, R98, R3, -R9.reuse ;  /* 0x00000003624c7223 */ /* 0x100fe20000010809 */
[----:B------:R-:W-:Y:S01]  /*2ee0*/  FMNMX.FTZ R31, R128, R31, !PT ;  /* 0x0000001f801f7209 */ /* 0x000fe20007810000 */
[----:B0-----:R-:W-:Y:S01]  /*2ef0*/  FFMA.FTZ R50, R92, R3, -R9 ;  /* 0x000000035c327223 */ /* 0x001fe20000010809 */
[----:B------:R-:W-:Y:S01]  /*2f00*/  ISETP.GT.AND P2, PT, R4, 0x70, PT ;  /* 0x000000700400780c */ /* 0x000fe20003f44270 */
[----:B------:R-:W-:Y:S01]  /*2f10*/  MUFU.EX2 R20, R20 ;  /* 0x0000001400147308 */ /* 0x000fe20000000800 */
[----:B------:R-:W-:Y:S02]  /*2f20*/  FSEL R130, R77, -INF , P1 ;  /* 0xff8000004d827808 */ /* 0x000fe40000800000 */
[----:B------:R-:W-:-:S02]  /*2f30*/  CS2R R98, SRZ ;  /* 0x0000000000627805 */ /* 0x000fc4000001ff00 */
[----:B------:R-:W-:Y:S02]  /*2f40*/  FMNMX.FTZ R33, R90, R31, !PT ;  /* 0x0000001f5a217209 */ /* 0x000fe40007810000 */
[----:B------:R-:W-:Y:S02]  /*2f50*/  ISETP.GT.AND P1, PT, R4, 0x71, PT ;  /* 0x000000710400780c */ /* 0x000fe40003f24270 */
[----:B------:R-:W-:Y:S01]  /*2f60*/  FSEL R80, R80, -INF , P2 ;  /* 0xff80000050507808 */ /* 0x000fe20001000000 */
[----:B------:R0:W-:Y:S01]  /*2f70*/  MUFU.EX2 R31, R54 ;  /* 0x00000036001f7308 */ /* 0x0001e20000000800 */
[----:B------:R-:W-:Y:S02]  /*2f80*/  FMNMX.FTZ R33, R130, R33, !PT ;  /* 0x0000002182217209 */ /* 0x000fe40007810000 */
[----:B------:R-:W-:Y:S02]  /*2f90*/  ISETP.GT.AND P2, PT, R4, 0x78, PT ;  /* 0x000000780400780c */ /* 0x000fe40003f44270 */
[----:B------:R-:W-:-:S02]  /*2fa0*/  FSEL R132, R81, -INF , P1 ;  /* 0xff80000051847808 */ /* 0x000fc40000800000 */
[----:B------:R-:W-:Y:S01]  /*2fb0*/  FMNMX.FTZ R33, R80, R33, !PT ;  /* 0x0000002150217209 */ /* 0x000fe20007810000 */
[----:B------:R-:W-:Y:S01]  /*2fc0*/  MUFU.EX2 R46, R46 ;  /* 0x0000002e002e7308 */ /* 0x000fe20000000800 */
[----:B------:R-:W-:Y:S01]  /*2fd0*/  ISETP.GT.AND P1, PT, R4, 0x79, PT ;  /* 0x000000790400780c */ /* 0x000fe20003f24270 */
[----:B0-----:R-:W-:Y:S01]  /*2fe0*/  FFMA.FTZ R54, R102, R3, -R9 ;  /* 0x0000000366367223 */ /* 0x001fe20000010809 */
[----:B------:R-:W-:Y:S02]  /*2ff0*/  FSEL R84, R84, -INF , P2 ;  /* 0xff80000054547808 */ /* 0x000fe40001000000 */
[----:B------:R-:W-:Y:S02]  /*3000*/  CS2R R102, SRZ ;  /* 0x0000000000667805 */ /* 0x000fe4000001ff00 */
[----:B------:R-:W-:Y:S02]  /*3010*/  FMNMX.FTZ R33, R132, R33, !PT ;  /* 0x0000002184217209 */ /* 0x000fe40007810000 */
[----:B------:R-:W-:Y:S01]  /*3020*/  FSEL R92, R85, -INF , P1 ;  /* 0xff800000555c7808 */ /* 0x000fe20000800000 */
[----:B------:R-:W-:Y:S01]  /*3030*/  MUFU.EX2 R50, R50 ;  /* 0x0000003200327308 */ /* 0x000fe20000000800 */
[----:B------:R-:W-:-:S04]  /*3040*/  FMNMX.FTZ R35, R84, R33, !PT ;  /* 0x0000002154237209 */ /* 0x000fc80007810000 */
[----:B------:R-:W-:Y:S01]  /*3050*/  FMNMX.FTZ R4, R92, R35, !PT ;  /* 0x000000235c047209 */ /* 0x000fe20007810000 */
[-CC-:B------:R-:W-:Y:S01]  /*3060*/  FFMA.FTZ R35, R62, R3.reuse, -R9.reuse ;  /* 0x000000033e237223 */ /* 0x180fe20000010809 */
[-CC-:B------:R-:W-:Y:S01]  /*3070*/  FFMA.FTZ R62, R104, R3.reuse, -R9.reuse ;  /* 0x00000003683e7223 */ /* 0x180fe20000010809 */
[----:B------:R0:W-:Y:S01]  /*3080*/  MUFU.EX2 R33, R58 ;  /* 0x0000003a00217308 */ /* 0x0001e20000000800 */
[----:B------:R-:W-:Y:S01]  /*3090*/  CS2R R104, SRZ ;  /* 0x0000000000687805 */ /* 0x000fe2000001ff00 */
[----:B------:R-:W3:Y:S06]  /*30a0*/  SHFL.BFLY PT, R39, R4, 0x2, 0x1f ;  /* 0x0c401f0004277f89 */ /* 0x000eec00000e0000 */
[----:B------:R-:W-:Y:S01]  /*30b0*/  MUFU.EX2 R68, R68 ;  /* 0x0000004400447308 */ /* 0x000fe20000000800 */
[----:B0-----:R-:W-:Y:S01]  /*30c0*/  FFMA.FTZ R58, R100, R3, -R9 ;  /* 0x00000003643a7223 */ /* 0x001fe20000010809 */
[----:B------:R-:W-:-:S06]  /*30d0*/  CS2R R100, SRZ ;  /* 0x0000000000647805 */ /* 0x000fcc000001ff00 */
[----:B------:R-:W-:Y:S08]  /*30e0*/  MUFU.EX2 R35, R35 ;  /* 0x0000002300237308 */ /* 0x000ff00000000800 */
[----:B------:R-:W-:Y:S01]  /*30f0*/  MUFU.EX2 R72, R72 ;  /* 0x0000004800487308 */ /* 0x000fe20000000800 */
[----:B---3--:R-:W-:Y:S01]  /*3100*/  FMNMX.FTZ R45, R4, R39, !PT ;  /* 0x00000027042d7209 */ /* 0x008fe20007810000 */
[----:B------:R-:W-:-:S04]  /*3110*/  FFMA.FTZ R4, R86, R3, -R9 ;  /* 0x0000000356047223 */ /* 0x000fc80000010809 */
[----:B------:R-:W0:Y:S02]  /*3120*/  SHFL.BFLY PT, R6, R45, 0x1, 0x1f ;  /* 0x0c201f002d067f89 */ /* 0x000e2400000e0000 */
[----:B------:R3:W-:Y:S08]  /*3130*/  MUFU.EX2 R39, R70 ;  /* 0x0000004600277308 */ /* 0x0007f00000000800 */
[----:B------:R-:W-:Y:S08]  /*3140*/  MUFU.EX2 R37, R37 ;  /* 0x0000002500257308 */ /* 0x000ff00000000800 */
[----:B------:R-:W-:Y:S01]  /*3150*/  MUFU.EX2 R76, R76 ;  /* 0x0000004c004c7308 */ /* 0x000fe20000000800 */
[----:B0-----:R-:W-:Y:S01]  /*3160*/  FMNMX.FTZ R6, R45, R6, !PT ;  /* 0x000000062d067209 */ /* 0x001fe20007810000 */
[----:B------:R-:W-:-:S06]  /*3170*/  FFMA.FTZ R45, R82, R3, -R9 ;  /* 0x00000003522d7223 */ /* 0x000fcc0000010809 */
[----:B------:R-:W-:Y:S01]  /*3180*/  MUFU.EX2 R58, R58 ;  /* 0x0000003a003a7308 */ /* 0x000fe20000000800 */
[C---:B------:R-:W-:Y:S01]  /*3190*/  FSETP.NEU.FTZ.AND P1, PT, R6.reuse, -INF , PT ;  /* 0xff8000000600780b */ /* 0x040fe20003f3d000 */
[----:B------:R-:W-:-:S05]  /*31a0*/  FMUL.FTZ R55, R6, R3 ;  /* 0x0000000306377220 */ /* 0x000fca0000410000 */
[----:B------:R-:W-:Y:S01]  /*31b0*/  FSEL R55, R55, RZ, P1 ;  /* 0x000000ff37377208 */ /* 0x000fe20000800000 */
[----:B------:R-:W-:Y:S04]  /*31c0*/  MUFU.EX2 R41, R41 ;  /* 0x0000002900297308 */ /* 0x000fe80000000800 */
[-CC-:B------:R-:W-:Y:S01]  /*31d0*/  FFMA.FTZ R24, R24, R3.reuse, -R55.reuse ;  /* 0x0000000318187223 */ /* 0x180fe20000010837 */
[-CC-:B------:R-:W-:Y:S01]  /*31e0*/  FFMA.FTZ R25, R25, R3.reuse, -R55.reuse ;  /* 0x0000000319197223 */ /* 0x180fe20000010837 */
[-CC-:B------:R-:W-:Y:S01]  /*31f0*/  FFMA.FTZ R47, R28, R3.reuse, -R55.reuse ;  /* 0x000000031c2f7223 */ /* 0x180fe20000010837 */
[-CC-:B---3--:R-:W-:Y:S01]  /*3200*/  FFMA.FTZ R70, R110, R3.reuse, -R55.reuse ;  /* 0x000000036e467223 */ /* 0x188fe20000010837 */
[-CC-:B------:R-:W-:Y:S01]  /*3210*/  FFMA.FTZ R32, R32, R3.reuse, -R55.reuse ;  /* 0x0000000320207223 */ /* 0x180fe20000010837 */
[-CC-:B------:R-:W-:Y:S01]  /*3220*/  FFMA.FTZ R51, R30, R3.reuse, -R55.reuse ;  /* 0x000000031e337223 */ /* 0x180fe20000010837 */
[----:B------:R-:W-:Y:S01]  /*3230*/  MUFU.EX2 R24, R24 ;  /* 0x0000001800187308 */ /* 0x000fe20000000800 */
[-CC-:B------:R-:W-:Y:S01]  /*3240*/  FFMA.FTZ R36, R36, R3.reuse, -R55.reuse ;  /* 0x0000000324247223 */ /* 0x180fe20000010837 */
[-CC-:B------:R-:W-:Y:S01]  /*3250*/  FFMA.FTZ R28, R40, R3.reuse, -R55.reuse ;  /* 0x00000003281c7223 */ /* 0x180fe20000010837 */
[-CC-:B------:R-:W-:Y:S01]  /*3260*/  FFMA.FTZ R40, R52, R3.reuse, -R55.reuse ;  /* 0x0000000334287223 */ /* 0x180fe20000010837 */
[-CC-:B------:R-:W-:Y:S01]  /*3270*/  FFMA.FTZ R65, R14, R3.reuse, -R55.reuse ;  /* 0x000000030e417223 */ /* 0x180fe20000010837 */
[----:B-1----:R-:W-:Y:S01]  /*3280*/  FADD.FTZ R52, R7, R26 ;  /* 0x0000001a07347221 */ /* 0x002fe20000010000 */
[-CC-:B------:R-:W-:Y:S01]  /*3290*/  FFMA.FTZ R59, R112, R3.reuse, -R55.reuse ;  /* 0x00000003703b7223 */ /* 0x180fe20000010837 */
[-CC-:B------:R-:W-:Y:S01]  /*32a0*/  FFMA.FTZ R49, R34, R3.reuse, -R55.reuse ;  /* 0x0000000322317223 */ /* 0x180fe20000010837 */
[----:B------:R-:W0:Y:S01]  /*32b0*/  MUFU.EX2 R25, R25 ;  /* 0x0000001900197308 */ /* 0x000e220000000800 */
[----:B------:R-:W-:Y:S01]  /*32c0*/  FADD.FTZ R67, R11, R52 ;  /* 0x000000340b437221 */ /* 0x000fe20000010000 */
[-CC-:B------:R-:W-:Y:S01]  /*32d0*/  FFMA.FTZ R30, R44, R3.reuse, -R55.reuse ;  /* 0x000000032c1e7223 */ /* 0x180fe20000010837 */
[-CC-:B------:R-:W-:Y:S01]  /*32e0*/  FFMA.FTZ R53, R114, R3.reuse, -R55.reuse ;  /* 0x0000000372357223 */ /* 0x180fe20000010837 */
[--C-:B------:R-:W-:Y:S01]  /*32f0*/  FFMA.FTZ R34, R48, R3, -R55.reuse ;  /* 0x0000000330227223 */ /* 0x100fe20000010837 */
[----:B--2---:R-:W-:Y:S01]  /*3300*/  F2FP.BF16.F32.PACK_AB R11, R8, R11 ;  /* 0x0000000b080b723e */ /* 0x004fe200000010ff */
        /* <DEDUP_REMOVED lines=17> */
[-C--:B------:R-:W-:Y:S01]  /*3420*/  FFMA.FTZ R132, R132, R3.reuse, -R55 ;  /* 0x0000000384847223 */ /* 0x080fe20000010837 */
[----:B------:R-:W0:Y:S01]  /*3430*/  MUFU.EX2 R32, R32 ;  /* 0x0000002000207308 */ /* 0x000e220000000800 */
[----:B-1----:R-:W-:Y:S01]  /*3440*/  FADD.FTZ R9, R47, R14 ;  /* 0x0000000e2f097221 */ /* 0x002fe20000010000 */
[----:B------:R-:W-:Y:S01]  /*3450*/  FADD.FTZ R14, R8, R67 ;  /* 0x00000043080e7221 */ /* 0x000fe20000010000 */
[----:B------:R-:W-:Y:S01]  /*3460*/  F2FP.BF16.F32.PACK_AB R8, R25, R24 ;  /* 0x000000181908723e */ /* 0x000fe200000010ff */
[-CC-:B------:R-:W-:Y:S01]  /*3470*/  FFMA.FTZ R84, R84, R3.reuse, -R55.reuse ;  /* 0x0000000354547223 */ /* 0x180fe20000010837 */
[----:B------:R-:W-:Y:S01]  /*3480*/  FFMA.FTZ R55, R92, R3, -R55 ;  /* 0x000000035c377223 */ /* 0x000fe20000010837 */
[----:B------:R-:W-:Y:S01]  /*3490*/  FADD.FTZ R69, R13, R14 ;  /* 0x0000000e0d457221 */ /* 0x000fe20000010000 */
[----:B------:R-:W-:Y:S01]  /*34a0*/  F2FP.BF16.F32.PACK_AB R13, R10, R13 ;  /* 0x0000000d0a0d723e */ /* 0x000fe200000010ff */
[----:B------:R-:W1:Y:S01]  /*34b0*/  MUFU.EX2 R51, R51 ;  /* 0x0000003300337308 */ /* 0x000e620000000800 */
[----:B--2---:R-:W-:Y:S01]  /*34c0*/  FADD.FTZ R67, R70, R9 ;  /* 0x0000000946437221 */ /* 0x004fe20000010000 */
[----:B------:R-:W-:Y:S01]  /*34d0*/  F2FP.BF16.F32.PACK_AB R9, R26, R7 ;  /* 0x000000071a09723e */ /* 0x000fe200000010ff */
[----:B------:R-:W-:Y:S01]  /*34e0*/  FADD.FTZ R26, R10, R69 ;  /* 0x000000450a1a7221 */ /* 0x000fe20000010000 */
[----:B------:R-:W-:-:S02]  /*34f0*/  CS2R R122, SRZ ;  /* 0x00000000007a7805 */ /* 0x000fc4000001ff00 */
[----:B------:R-:W-:Y:S02]  /*3500*/  CS2R R118, SRZ ;  /* 0x0000000000767805 */ /* 0x000fe4000001ff00 */
[----:B------:R-:W-:Y:S01]  /*3510*/  CS2R R116, SRZ ;  /* 0x0000000000747805 */ /* 0x000fe2000001ff00 */
[----:B------:R-:W-:Y:S01]  /*3520*/  FADD.FTZ R69, R15, R26 ;  /* 0x0000001a0f457221 */ /* 0x000fe20000010000 */
[----:B------:R-:W2:Y:S01]  /*3530*/  MUFU.EX2 R36, R36 ;  /* 0x0000002400247308 */ /* 0x000ea20000000800 */
[----:B0-----:R-:W-:Y:S01]  /*3540*/  FADD.FTZ R14, R32, R67 ;  /* 0x00000043200e7221 */ /* 0x001fe20000010000 */
[----:B------:R-:W-:Y:S02]  /*3550*/  F2FP.BF16.F32.PACK_AB R15, R12, R15 ;  /* 0x0000000f0c0f723e */ /* 0x000fe400000010ff */
[----:B------:R-:W-:Y:S02]  /*3560*/  CS2R R114, SRZ ;  /* 0x0000000000727805 */ /* 0x000fe4000001ff00 */
[----:B------:R-:W-:-:S02]  /*3570*/  CS2R R112, SRZ ;  /* 0x0000000000707805 */ /* 0x000fc4000001ff00 */
[----:B------:R-:W-:Y:S02]  /*3580*/  CS2R R110, SRZ ;  /* 0x00000000006e7805 */ /* 0x000fe4000001ff00 */
[----:B------:R-:W-:Y:S01]  /*3590*/  CS2R R92, SRZ ;  /* 0x00000000005c7805 */ /* 0x000fe2000001ff00 */
[----:B------:R-:W0:Y:S01]  /*35a0*/  MUFU.EX2 R59, R59 ;  /* 0x0000003b003b7308 */ /* 0x000e220000000800 */
[C---:B-1----:R-:W-:Y:S01]  /*35b0*/  FADD.FTZ R67, R51.reuse, R14 ;  /* 0x0000000e33437221 */ /* 0x042fe20000010000 */
[----:B------:R-:W-:Y:S01]  /*35c0*/  FADD.FTZ R14, R12, R69 ;  /* 0x000000450c0e7221 */ /* 0x000fe20000010000 */
[----:B------:R-:W-:-:S05]  /*35d0*/  F2FP.BF16.F32.PACK_AB R12, R51, R32 ;  /* 0x00000020330c723e */ /* 0x000fca00000010ff */
[----:B------:R-:W1:Y:S01]  /*35e0*/  MUFU.EX2 R28, R28 ;  /* 0x0000001c001c7308 */ /* 0x000e620000000800 */
[----:B--2---:R-:W-:Y:S01]  /*35f0*/  FADD.FTZ R10, R36, R67 ;  /* 0x00000043240a7221 */ /* 0x004fe20000010000 */
[----:B------:R-:W-:-:S04]  /*3600*/  FADD.FTZ R67, R21, R14 ;  /* 0x0000000e15437221 */ /* 0x000fc80000010000 */
[----:B------:R-:W-:Y:S02]  /*3610*/  FADD.FTZ R24, R42, R67 ;  /* 0x000000432a187221 */ /* 0x000fe40000010000 */
[----:B------:R-:W2:Y:S01]  /*3620*/  MUFU.EX2 R49, R49 ;  /* 0x0000003100317308 */ /* 0x000ea20000000800 */
[----:B0-----:R-:W-:Y:S01]  /*3630*/  FADD.FTZ R25, R59, R10 ;  /* 0x0000000a3b197221 */ /* 0x001fe20000010000 */
[----:B------:R-:W-:Y:S01]  /*3640*/  FADD.FTZ R51, R27, R24 ;  /* 0x000000181b337221 */ /* 0x000fe20000010000 */
[----:B------:R-:W-:Y:S02]  /*3650*/  F2FP.BF16.F32.PACK_AB R10, R70, R47 ;  /* 0x0000002f460a723e */ /* 0x000fe400000010ff */
[C---:B------:R-:W-:Y:S01]  /*3660*/  F2FP.BF16.F32.PACK_AB R27, R20.reuse, R27 ;  /* 0x0000001b141b723e */ /* 0x040fe200000010ff */
[----:B------:R-:W-:Y:S02]  /*3670*/  FADD.FTZ R26, R20, R51 ;  /* 0x00000033141a7221 */ /* 0x000fe40000010000 */
[----:B------:R-:W0:Y:S01]  /*3680*/  MUFU.EX2 R30, R30 ;  /* 0x0000001e001e7308 */ /* 0x000e220000000800 */
[----:B-1----:R-:W-:Y:S01]  /*3690*/  FADD.FTZ R14, R28, R25 ;  /* 0x000000191c0e7221 */ /* 0x002fe20000010000 */
[----:B------:R1:W-:Y:S06]  /*36a0*/  STSM.16.M88.4 [R17+0x21800], R8 ;  /* 0x0218000811007844 */ /* 0x0003ec0000000200 */
[----:B------:R-:W3:Y:S01]  /*36b0*/  MUFU.EX2 R53, R53 ;  /* 0x0000003500357308 */ /* 0x000ee20000000800 */
[----:B--2---:R-:W-:Y:S01]  /*36c0*/  FADD.FTZ R25, R49, R14 ;  /* 0x0000000e31197221 */ /* 0x004fe20000010000 */
[----:B------:R-:W-:Y:S01]  /*36d0*/  F2FP.BF16.F32.PACK_AB R14, R59, R36 ;  /* 0x000000243b0e723e */ /* 0x000fe200000010ff */
[----:B------:R-:W-:-:S04]  /*36e0*/  FADD.FTZ R59, R29, R26 ;  /* 0x0000001a1d3b7221 */ /* 0x000fc80000010000 */
[----:B------:R-:W-:Y:S01]  /*36f0*/  FADD.FTZ R20, R46, R59 ;  /* 0x0000003b2e147221 */ /* 0x000fe20000010000 */
[----:B------:R-:W2:Y:S01]  /*3700*/  MUFU.EX2 R34, R34 ;  /* 0x0000002200227308 */ /* 0x000ea20000000800 */
[----:B0-----:R-:W-:Y:S01]  /*3710*/  FADD.FTZ R24, R30, R25 ;  /* 0x000000191e187221 */ /* 0x001fe20000010000 */
[----:B------:R0:W-:Y:S01]  /*3720*/  STSM.16.M88.4 [R23], R12 ;  /* 0x0000000c17007844 */ /* 0x0001e20000000200 */
[----:B-1----:R-:W-:Y:S01]  /*3730*/  FADD.FTZ R11, R31, R20 ;  /* 0x000000141f0b7221 */ /* 0x002fe20000010000 */
[----:B------:R-:W-:Y:S02]  /*3740*/  F2FP.BF16.F32.PACK_AB R25, R42, R21 ;  /* 0x000000152a19723e */ /* 0x000fe400000010ff */
[----:B------:R-:W-:Y:S02]  /*3750*/  F2FP.BF16.F32.PACK_AB R9, R46, R29 ;  /* 0x0000001d2e09723e */ /* 0x000fe400000010ff */
[----:B------:R-:W1:Y:S01]  /*3760*/  MUFU.EX2 R57, R57 ;  /* 0x0000003900397308 */ /* 0x000e620000000800 */
[C---:B---3--:R-:W-:Y:S01]  /*3770*/  FADD.FTZ R51, R53.reuse, R24 ;  /* 0x0000001835337221 */ /* 0x048fe20000010000 */
[----:B------:R-:W-:-:S06]  /*3780*/  F2FP.BF16.F32.PACK_AB R26, R53, R30 ;  /* 0x0000001e351a723e */ /* 0x000fcc00000010ff */
[----:B------:R-:W3:Y:S01]  /*3790*/  MUFU.EX2 R40, R40 ;  /* 0x0000002800287308 */ /* 0x000ee20000000800 */
[----:B--2---:R-:W-:Y:S01]  /*37a0*/  FADD.FTZ R24, R34, R51 ;  /* 0x0000003322187221 */ /* 0x004fe20000010000 */
[C---:B0-----:R-:W-:Y:S01]  /*37b0*/  FADD.FTZ R12, R50.reuse, R11 ;  /* 0x0000000b320c7221 */ /* 0x041fe20000010000 */
[----:B------:R-:W-:Y:S01]  /*37c0*/  F2FP.BF16.F32.PACK_AB R11, R50, R31 ;  /* 0x0000001f320b723e */ /* 0x000fe200000010ff */
[----:B------:R-:W-:-:S04]  /*37d0*/  IMAD.MOV.U32 R31, RZ, RZ, R137 ;  /* 0x000000ffff1f7224 */ /* 0x000fc800078e0089 */
[----:B------:R-:W0:Y:S01]  /*37e0*/  MUFU.EX2 R63, R63 ;  /* 0x0000003f003f7308 */ /* 0x000e220000000800 */
[----:B-1----:R-:W-:Y:S01]  /*37f0*/  FADD.FTZ R51, R57, R24 ;  /* 0x0000001839337221 */ /* 0x002fe20000010000 */
[----:B------:R-:W-:Y:S02]  /*3800*/  F2FP.BF16.F32.PACK_AB R24, R49, R28 ;  /* 0x0000001c3118723e */ /* 0x000fe400000010ff */
[----:B------:R-:W-:Y:S01]  /*3810*/  F2FP.BF16.F32.PACK_AB R8, R57, R34 ;  /* 0x000000223908723e */ /* 0x000fe200000010ff */
[----:B------:R-:W1:Y:S02]  /*3820*/  @P4 LDC R28, c[0x0][0x44c] ;  /* 0x00011300ff1c4b82 */ /* 0x000e640000000800 */
[----:B------:R1:W-:Y:S01]  /*3830*/  STSM.16.M88.4 [R19], R24 ;  /* 0x0000001813007844 */ /* 0x0003e20000000200 */
[----:B------:R-:W2:Y:S01]  /*3840*/  MUFU.EX2 R38, R38 ;  /* 0x0000002600267308 */ /* 0x000ea20000000800 */
[----:B---3--:R-:W-:-:S07]  /*3850*/  FADD.FTZ R10, R40, R51 ;  /* 0x00000033280a7221 */ /* 0x008fce0000010000 */
[----:B------:R-:W3:Y:S01]  /*3860*/  MUFU.EX2 R61, R61 ;  /* 0x0000003d003d7308 */ /* 0x000ee20000000800 */
[C---:B0-----:R-:W-:Y:S01]  /*3870*/  FADD.FTZ R13, R63.reuse, R10 ;  /* 0x0000000a3f0d7221 */ /* 0x041fe20000010000 */
[----:B------:R-:W-:-:S05]  /*3880*/  F2FP.BF16.F32.PACK_AB R10, R63, R40 ;  /* 0x000000283f0a723e */ /* 0x000fca00000010ff */
[----:B------:R0:W-:Y:S01]  /*3890*/  STSM.16.M88.4 [R18], R8 ;  /* 0x0000000812007844 */ /* 0x0001e20000000200 */
[----:B------:R-:W4:Y:S01]  /*38a0*/  MUFU.EX2 R0, R60 ;  /* 0x0000003c00007308 */ /* 0x000f220000000800 */
[----:B--2---:R-:W-:Y:S01]  /*38b0*/  FADD.FTZ R14, R38, R13 ;  /* 0x0000000d260e7221 */ /* 0x004fe20000010000 */
[----:B------:R-:W-:Y:S01]  /*38c0*/  FADD.FTZ R13, R33, R12 ;  /* 0x0000000c210d7221 */ /* 0x000fe20000010000 */
[----:B-1----:R-:W-:-:S04]  /*38d0*/  @P4 IMAD.HI.U32 R24, R137, R28, RZ ;  /* 0x0000001c89184227 */ /* 0x002fc800078e00ff */
[----:B------:R-:W-:Y:S01]  /*38e0*/  FADD.FTZ R12, R68, R13 ;  /* 0x0000000d440c7221 */ /* 0x000fe20000010000 */
[----:B------:R-:W1:Y:S01]  /*38f0*/  MUFU.EX2 R65, R65 ;  /* 0x0000004100417308 */ /* 0x000e620000000800 */
[----:B---3--:R-:W-:Y:S02]  /*3900*/  FADD.FTZ R15, R61, R14 ;  /* 0x0000000e3d0f7221 */ /* 0x008fe40000010000 */
[----:B------:R-:W-:-:S04]  /*3910*/  FADD.FTZ R13, R35, R12 ;  /* 0x0000000c230d7221 */ /* 0x000fc80000010000 */
[----:B------:R-:W-:Y:S01]  /*3920*/  FADD.FTZ R12, R72, R13 ;  /* 0x0000000d480c7221 */ /* 0x000fe20000010000 */
[----:B0-----:R-:W-:Y:S01]  /*3930*/  F2FP.BF16.F32.PACK_AB R9, R68, R33 ;  /* 0x000000214409723e */ /* 0x001fe200000010ff */
[----:B------:R-:W0:Y:S01]  /*3940*/  MUFU.EX2 R44, R44 ;  /* 0x0000002c002c7308 */ /* 0x000e220000000800 */
[----:B----4-:R-:W-:Y:S01]  /*3950*/  FADD.FTZ R14, R0, R15 ;  /* 0x0000000f000e7221 */ /* 0x010fe20000010000 */
[----:B------:R-:W-:Y:S01]  /*3960*/  FADD.FTZ R13, R37, R12 ;  /* 0x0000000c250d7221 */ /* 0x000fe20000010000 */
[----:B------:R-:W2:Y:S01]  /*3970*/  @P4 LDC R33, c[0x0][0x450] ;  /* 0x00011400ff214b82 */ /* 0x000ea20000000800 */
[----:B------:R-:W-:Y:S02]  /*3980*/  F2FP.BF16.F32.PACK_AB R8, R61, R38 ;  /* 0x000000263d08723e */ /* 0x000fe400000010ff */
[----:B------:R-:W-:Y:S02]  /*3990*/  F2FP.BF16.F32.PACK_AB R11, R72, R35 ;  /* 0x00000023480b723e */ /* 0x000fe400000010ff */
[----:B------:R3:W4:Y:S01]  /*39a0*/  MUFU.EX2 R7, R120 ;  /* 0x0000007800077308 */ /* 0x0007220000000800 */
[C---:B-1----:R-:W-:Y:S01]  /*39b0*/  FADD.FTZ R15, R65.reuse, R14 ;  /* 0x0000000e410f7221 */ /* 0x042fe20000010000 */
[----:B------:R-:W-:-:S05]  /*39c0*/  F2FP.BF16.F32.PACK_AB R10, R65, R0 ;  /* 0x00000000410a723e */ /* 0x000fca00000010ff */
[----:B------:R1:W-:Y:S01]  /*39d0*/  STSM.16.M88.4 [R17+0x27800], R8 ;  /* 0x0278000811007844 */ /* 0x0003e20000000200 */
[----:B------:R-:W5:Y:S01]  /*39e0*/  MUFU.EX2 R48, R48 ;  /* 0x0000003000307308 */ /* 0x000f620000000800 */
[----:B0-----:R-:W-:Y:S01]  /*39f0*/  FADD.FTZ R0, R44, R15 ;  /* 0x0000000f2c007221 */ /* 0x001fe20000010000 */
[----:B---3--:R-:W-:-:S06]  /*3a00*/  CS2R R120, SRZ ;  /* 0x0000000000787805 */ /* 0x008fcc000001ff00 */
[----:B------:R0:W3:Y:S01]  /*3a10*/  MUFU.EX2 R47, R124 ;  /* 0x0000007c002f7308 */ /* 0x0000e20000000800 */
[C---:B----4-:R-:W-:Y:S01]  /*3a20*/  FADD.FTZ R15, R7.reuse, R0 ;  /* 0x00000000070f7221 */ /* 0x050fe20000010000 */
[C---:B------:R-:W-:Y:S01]  /*3a30*/  FADD.FTZ R0, R76.reuse, R13 ;  /* 0x0000000d4c007221 */ /* 0x040fe20000010000 */
[----:B------:R-:W-:Y:S02]  /*3a40*/  F2FP.BF16.F32.PACK_AB R12, R7, R44 ;  /* 0x0000002c070c723e */ /* 0x000fe400000010ff */
[----:B------:R-:W-:Y:S01]  /*3a50*/  F2FP.BF16.F32.PACK_AB R13, R76, R37 ;  /* 0x000000254c0d723e */ /* 0x000fe200000010ff */
[----:B------:R-:W-:Y:S01]  /*3a60*/  FADD.FTZ R7, R39, R0 ;  /* 0x0000000027077221 */ /* 0x000fe20000010000 */
[----:B--2---:R-:W-:Y:S01]  /*3a70*/  @P4 SHF.R.U32.HI R31, RZ, R33, R24 ;  /* 0x00000021ff1f4219 */ /* 0x004fe20000011618 */
[----:B------:R-:W2:Y:S01]  /*3a80*/  MUFU.EX2 R126, R126 ;  /* 0x0000007e007e7308 */ /* 0x000ea20000000800 */
[----:B-----5:R-:W-:Y:S01]  /*3a90*/  FADD.FTZ R14, R48, R15 ;  /* 0x0000000f300e7221 */ /* 0x020fe20000010000 */
[C---:B------:R-:W-:Y:S01]  /*3aa0*/  FADD.FTZ R0, R58.reuse, R7 ;  /* 0x000000073a007221 */ /* 0x040fe20000010000 */
[----:B------:R-:W-:-:S02]  /*3ab0*/  F2FP.BF16.F32.PACK_AB R15, R58, R39 ;  /* 0x000000273a0f723e */ /* 0x000fc400000010ff */
[----:B0-----:R-:W-:Y:S01]  /*3ac0*/  CS2R R124, SRZ ;  /* 0x00000000007c7805 */ /* 0x001fe2000001ff00 */
[----:B------:R-:W-:Y:S02]  /*3ad0*/  FADD.FTZ R7, R41, R0 ;  /* 0x0000000029077221 */ /* 0x000fe40000010000 */
[----:B------:R0:W4:Y:S01]  /*3ae0*/  MUFU.EX2 R21, R128 ;  /* 0x0000008000157308 */ /* 0x0001220000000800 */
[C---:B---3--:R-:W-:Y:S01]  /*3af0*/  FADD.FTZ R27, R47.reuse, R14 ;  /* 0x0000000e2f1b7221 */ /* 0x048fe20000010000 */
[----:B------:R-:W-:-:S05]  /*3b00*/  F2FP.BF16.F32.PACK_AB R14, R47, R48 ;  /* 0x000000302f0e723e */ /* 0x000fca00000010ff */
[----:B------:R3:W-:Y:S01]  /*3b10*/  STSM.16.M88.4 [R136], R12 ;  /* 0x0000000c88007844 */ /* 0x0007e20000000200 */
[----:B------:R-:W5:Y:S01]  /*3b20*/  MUFU.EX2 R54, R54 ;  /* 0x0000003600367308 */ /* 0x000f620000000800 */
[----:B--2---:R-:W-:Y:S01]  /*3b30*/  FADD.FTZ R20, R126, R27 ;  /* 0x0000001b7e147221 */ /* 0x004fe20000010000 */
[----:B0-----:R-:W-:-:S06]  /*3b40*/  CS2R R128, SRZ ;  /* 0x0000000000807805 */ /* 0x001fcc000001ff00 */
[----:B------:R-:W0:Y:S01]  /*3b50*/  MUFU.EX2 R90, R90 ;  /* 0x0000005a005a7308 */ /* 0x000e220000000800 */
[C---:B----4-:R-:W-:Y:S01]  /*3b60*/  FADD.FTZ R27, R21.reuse, R20 ;  /* 0x00000014151b7221 */ /* 0x050fe20000010000 */
[----:B-1----:R-:W-:Y:S02]  /*3b70*/  F2FP.BF16.F32.PACK_AB R8, R21, R126 ;  /* 0x0000007e1508723e */ /* 0x002fe400000010ff */
[----:B------:R-:W-:-:S04]  /*3b80*/  CS2R R126, SRZ ;  /* 0x00000000007e7805 */ /* 0x000fc8000001ff00 */
[----:B------:R-:W1:Y:S01]  /*3b90*/  MUFU.EX2 R43, R43 ;  /* 0x0000002b002b7308 */ /* 0x000e620000000800 */
[----:B-----5:R-:W-:-:S07]  /*3ba0*/  FADD.FTZ R0, R54, R7 ;  /* 0x0000000736007221 */ /* 0x020fce0000010000 */
[----:B------:R2:W4:Y:S01]  /*3bb0*/  MUFU.EX2 R29, R130 ;  /* 0x00000082001d7308 */ /* 0x0005220000000800 */
[----:B0-----:R-:W-:-:S07]  /*3bc0*/  FADD.FTZ R20, R90, R27 ;  /* 0x0000001b5a147221 */ /* 0x001fce0000010000 */
[----:B------:R-:W0:Y:S01]  /*3bd0*/  MUFU.EX2 R62, R62 ;  /* 0x0000003e003e7308 */ /* 0x000e220000000800 */
[----:B-1----:R-:W-:Y:S01]  /*3be0*/  FADD.FTZ R9, R43, R0 ;  /* 0x000000002b097221 */ /* 0x002fe20000010000 */
[----:B--2---:R-:W-:-:S06]  /*3bf0*/  CS2R R130, SRZ ;  /* 0x0000000000827805 */ /* 0x004fcc000001ff00 */
[----:B------:R-:W3:Y:S01]  /*3c00*/  MUFU.EX2 R80, R80 ;  /* 0x0000005000507308 */ /* 0x000ee20000000800 */
[----:B----4-:R-:W-:Y:S01]  /*3c10*/  FADD.FTZ R11, R29, R20 ;  /* 0x000000141d0b7221 */ /* 0x010fe20000010000 */
[----:B------:R-:W-:Y:S02]  /*3c20*/  IADD3 R20, R31, R138, -R140 ;  /* 0x0000008a1f147210 */ /* 0x000fe40007ffe88c */
[----:B------:R-:W-:Y:S02]  /*3c30*/  F2FP.BF16.F32.PACK_AB R10, R29, R90 ;  /* 0x0000005a1d0a723e */ /* 0x000fe400000010ff */
[----:B------:R-:W-:Y:S02]  /*3c40*/  CS2R R90, SRZ ;  /* 0x00000000005a7805 */ /* 0x000fe4000001ff00 */
[----:B------:R-:W1:Y:S01]  /*3c50*/  MUFU.EX2 R45, R45 ;  /* 0x0000002d002d7308 */ /* 0x000e620000000800 */
[----:B0-----:R-:W-:Y:S01]  /*3c60*/  FADD.FTZ R0, R62, R9 ;  /* 0x000000093e007221 */ /* 0x001fe20000010000 */
[----:B------:R-:W-:-:S06]  /*3c70*/  F2FP.BF16.F32.PACK_AB R9, R54, R41 ;  /* 0x000000293609723e */ /* 0x000fcc00000010ff */
[----:B------:R0:W2:Y:S01]  /*3c80*/  MUFU.EX2 R25, R132 ;  /* 0x0000008400197308 */ /* 0x0000a20000000800 */
[----:B---3--:R-:W-:Y:S01]  /*3c90*/  FADD.FTZ R12, R80, R11 ;  /* 0x0000000b500c7221 */ /* 0x008fe20000010000 */
[----:B------:R-:W-:-:S05]  /*3ca0*/  F2FP.BF16.F32.PACK_AB R11, R62, R43 ;  /* 0x0000002b3e0b723e */ /* 0x000fca00000010ff */
[----:B------:R3:W-:Y:S01]  /*3cb0*/  STSM.16.M88.4 [R19+0x6000], R8 ;  /* 0x0060000813007844 */ /* 0x0007e20000000200 */
[----:B------:R-:W4:Y:S01]  /*3cc0*/  MUFU.EX2 R66, R66 ;  /* 0x0000004200427308 */ /* 0x000f220000000800 */
[----:B-1----:R-:W-:Y:S01]  /*3cd0*/  FADD.FTZ R13, R45, R0 ;  /* 0x000000002d0d7221 */ /* 0x002fe20000010000 */
[----:B0-----:R-:W-:-:S06]  /*3ce0*/  CS2R R132, SRZ ;  /* 0x0000000000847805 */ /* 0x001fcc000001ff00 */
[----:B------:R-:W0:Y:S01]  /*3cf0*/  MUFU.EX2 R4, R4 ;  /* 0x0000000400047308 */ /* 0x000e220000000800 */
[C---:B--2---:R-:W-:Y:S01]  /*3d00*/  FADD.FTZ R21, R25.reuse, R12 ;  /* 0x0000000c19157221 */ /* 0x044fe20000010000 */
[----:B------:R-:W-:Y:S01]  /*3d10*/  F2FP.BF16.F32.PACK_AB R12, R25, R80 ;  /* 0x00000050190c723e */ /* 0x000fe200000010ff */
[----:B---3--:R-:W-:-:S05]  /*3d20*/  VIADD R8, R88, 0xfffffffe ;  /* 0xfffffffe58087836 */ /* 0x008fca0000000000 */
[----:B------:R-:W-:Y:S01]  /*3d30*/  MUFU.EX2 R84, R84 ;  /* 0x0000005400547308 */ /* 0x000fe20000000800 */
[C---:B----4-:R-:W-:Y:S01]  /*3d40*/  FADD.FTZ R25, R66.reuse, R13 ;  /* 0x0000000d42197221 */ /* 0x050fe20000010000 */
[----:B------:R-:W-:Y:S02]  /*3d50*/  F2FP.BF16.F32.PACK_AB R13, R66, R45 ;  /* 0x0000002d420d723e */ /* 0x000fe400000010ff */
[----:B------:R-:W-:-:S04]  /*3d60*/  CS2R R88, SRZ ;  /* 0x0000000000587805 */ /* 0x000fc8000001ff00 */
[----:B------:R-:W1:Y:S01]  /*3d70*/  MUFU.EX2 R55, R55 ;  /* 0x0000003700377308 */ /* 0x000e620000000800 */
[----:B0-----:R-:W-:-:S07]  /*3d80*/  FADD.FTZ R0, R4, R25 ;  /* 0x0000001904007221 */ /* 0x001fce0000010000 */
[----:B------:R0:W2:Y:S01]  /*3d90*/  MUFU.EX2 R7, R108 ;  /* 0x0000006c00077308 */ /* 0x0000a20000000800 */
[----:B-1----:R-:W-:Y:S02]  /*3da0*/  F2FP.BF16.F32.PACK_AB R14, R55, R84 ;  /* 0x00000054370e723e */ /* 0x002fe400000010ff */
[----:B0-----:R-:W-:Y:S02]  /*3db0*/  CS2R R108, SRZ ;  /* 0x00000000006c7805 */ /* 0x001fe4000001ff00 */
[C---:B--2---:R-:W-:Y:S01]  /*3dc0*/  F2FP.BF16.F32.PACK_AB R15, R7.reuse, R4 ;  /* 0x00000004070f723e */ /* 0x044fe200000010ff */
[----:B------:R-:W-:Y:S01]  /*3dd0*/  FADD.FTZ R4, R84, R21 ;  /* 0x0000001554047221 */ /* 0x000fe20000010000 */
[----:B------:R-:W-:Y:S01]  /*3de0*/  SHF.R.S32.HI R21, RZ, 0x1f, R20 ;  /* 0x0000001fff157819 */ /* 0x000fe20000011414 */
[----:B------:R-:W-:Y:S02]  /*3df0*/  FADD.FTZ R0, R7, R0 ;  /* 0x0000000007007221 */ /* 0x000fe40000010000 */
[----:B------:R0:W-:Y:S01]  /*3e00*/  STSM.16.M88.4 [R18+0x6000], R12 ;  /* 0x0060000c12007844 */ /* 0x0001e20000000200 */
[----:B------:R-:W-:Y:S01]  /*3e10*/  LEA.HI R21, R21, R20, RZ, 0x7 ;  /* 0x0000001415157211 */ /* 0x000fe200078f38ff */
[----:B------:R-:W-:Y:S01]  /*3e20*/  FADD.FTZ R4, R55, R4 ;  /* 0x0000000437047221 */ /* 0x000fe20000010000 */
[----:B------:R1:W-:Y:S06]  /*3e30*/  MEMBAR.ALL.CTA ;  /* 0x0000000000007992 */ /* 0x0003ec0000008000 */
[----:B-1----:R-:W1:Y:S01]  /*3e40*/  FENCE.VIEW.ASYNC.S ;  /* 0x00000000000073c6 */ /* 0x002e620000000000 */
[----:B------:R-:W-:-:S04]  /*3e50*/  SHF.R.S32.HI R21, RZ, 0x7, R21 ;  /* 0x00000007ff157819 */ /* 0x000fc80000011415 */
[----:B------:R-:W-:-:S04]  /*3e60*/  VIMNMX R139, R142, R21, !PT ;  /* 0x000000158e8b7248 */ /* 0x000fc80007fe0100 */
[----:B------:R-:W-:Y:S01]  /*3e70*/  ISETP.GE.AND P1, PT, R8, R139, PT ;  /* 0x0000008b0800720c */ /* 0x000fe20003f26270 */
[----:B-1----:R-:W-:-:S12]  /*3e80*/  NOP ;  /* 0x0000000000007918 */ /* 0x002fd80000000000 */
[----:B0-----:R-:W-:Y:S05]  /*3e90*/  @!P1 BRA `(.L_x_2088) ;  /* 0x0000002800b89947 */ /* 0x001fea0003800000 */
[----:B------:R-:W-:Y:S01]  /*3ea0*/  IMAD.MOV.U32 R9, RZ, RZ, R5 ;  /* 0x000000ffff097224 */ /* 0x000fe200078e0005 */
[----:B------:R-:W-:Y:S01]  /*3eb0*/  UMOV UR6, UR38 ;  /* 0x0000002600067c82 */ /* 0x000fe20008000000 */
[----:B------:R-:W-:Y:S02]  /*3ec0*/  IMAD.MOV.U32 R7, RZ, RZ, R6 ;  /* 0x000000ffff077224 */ /* 0x000fe400078e0006 */
[----:B------:R-:W-:Y:S02]  /*3ed0*/  IMAD.MOV.U32 R10, RZ, RZ, R2 ;  /* 0x000000ffff0a7224 */ /* 0x000fe400078e0002 */
[----:B------:R-:W-:-:S07]  /*3ee0*/  IMAD.MOV.U32 R135, RZ, RZ, RZ ;  /* 0x000000ffff877224 */ /* 0x000fce00078e00ff */
.L_x_2099:
[----:B------:R-:W-:Y:S01]  /*3ef0*/  ISETP.NE.AND P2, PT, RZ, UR42, PT ;  /* 0x0000002aff007c0c */ /* 0x000fe2000bf45270 */
[----:B------:R-:W-:-:S04]  /*3f00*/  UISETP.NE.AND UP0, UPT, UR6, 0x1, UPT ;  /* 0x000000010600788c */ /* 0x000fc8000bf05270 */
[----:B------:R-:W-:-:S06]  /*3f10*/  USEL UR7, URZ, 0x1, UP0 ;  /* 0x000000013f077887 */ /* 0x000fcc0008000000 */
[----:B------:R-:W-:Y:S02]  /*3f20*/  LOP3.LUT R2, R10, UR7, RZ, 0x3c, !PT ;  /* 0x000000070a027c12 */ /* 0x000fe4000f8e3cff */
[----:B------:R-:W-:Y:S05]  /*3f30*/  @P2 BRA `(.L_x_2089) ;  /* 0x0000000000342947 */ /* 0x000fea0003800000 */
[----:B------:R-:W-:Y:S05]  /*3f40*/  @!P0 BRA `(.L_x_2090) ;  /* 0x0000000000048947 */ /* 0x000fea0003800000 */
[----:B------:R-:W-:Y:S01]  /*3f50*/  BPT.TRAP 0x1 ;  /* 0x000000040000795c */ /* 0x000fe20000300000 */
.L_x_2090:
[----:B------:R-:W-:Y:S01]  /*3f60*/  UIADD3 UR7, UR6, 0x1, URZ ;  /* 0x0000000106077890 */ /* 0x000fe2000fffe03f */
[----:B------:R-:W-:-:S03]  /*3f70*/  SHF.L.U32 R3, R2, 0x1f, RZ ;  /* 0x0000001f02037819 */ /* 0x000fc600000006ff */
[----:B------:R-:W-:-:S04]  /*3f80*/  UISETP.NE.AND UP0, UPT, UR7, 0x2, UPT ;  /* 0x000000020700788c */ /* 0x000fc8000bf05270 */
[----:B------:R-:W-:-:S04]  /*3f90*/  USEL UR7, UR7, URZ, UP0 ;  /* 0x0000003f07077287 */ /* 0x000fc80008000000 */
[----:B------:R-:W-:-:S09]  /*3fa0*/  ULEA UR7, UR7, UR40, 0x3 ;  /* 0x0000002807077291 */ /* 0x000fd2000f8e183f */
[----:B------:R0:W1:Y:S01]  /*3fb0*/  SYNCS.PHASECHK.TRANS64.TRYWAIT P1, [UR7+0x2d830], R3 ;  /* 0x02d83003ff0075a7 */ /* 0x0000620008020147 */
[----:B------:R-:W-:Y:S05]  /*3fc0*/  @!P0 BRA `(.L_x_2091) ;  /* 0x0000000000048947 */ /* 0x000fea0003800000 */
[----:B------:R-:W-:Y:S01]  /*3fd0*/  BPT.TRAP 0x1 ;  /* 0x000000040000795c */ /* 0x000fe20000300000 */
.L_x_2091:
[----:B-1----:R-:W-:Y:S05]  /*3fe0*/  @P1 BRA `(.L_x_2089) ;  /* 0x0000000000081947 */ /* 0x002fea0003800000 */
[----:B------:R-:W1:Y:S02]  /*3ff0*/  SYNCS.PHASECHK.TRANS64.TRYWAIT P1, [UR7+0x2d830], R3 ;  /* 0x02d83003ff0075a7 */ /* 0x000e640008020147 */
[----:B-1----:R-:W-:Y:S05]  /*4000*/  @!P1 BRA `(.L_x_2092) ;  /* 0x000000e000089947 */ /* 0x002fea0003800000 */
.L_x_2089:
[----:B------:R-:W2:Y:S01]  /*4010*/  S2R R5, SR_TID.X ;  /* 0x0000000000057919 */ /* 0x000ea20000002100 */
        /* <DEDUP_REMOVED lines=41> */
.L_x_2094:
[----:B------:R-:W-:Y:S01]  /*42b0*/  ULEA UR7, UR6, UR40, 0x3 ;  /* 0x0000002806077291 */ /* 0x000fe2000f8e183f */
[----:B------:R-:W-:-:S08]  /*42c0*/  SHF.L.U32 R3, R10, 0x1f, RZ ;  /* 0x0000001f0a037819 */ /* 0x000fd000000006ff */
[----:B------:R0:W1:Y:S01]  /*42d0*/  SYNCS.PHASECHK.TRANS64.TRYWAIT P1, [UR7+0x2d850], R3 ;  /* 0x02d85003ff0075a7 */ /* 0x0000620008020147 */
[----:B------:R-:W-:Y:S05]  /*42e0*/  @!P0 BRA `(.L_x_2095) ;  /* 0x0000000000048947 */ /* 0x000fea0003800000 */
[----:B------:R-:W-:Y:S01]  /*42f0*/  BPT.TRAP 0x1 ;  /* 0x000000040000795c */ /* 0x000fe20000300000 */
.L_x_2095:
[----:B-1----:R-:W-:Y:S05]  /*4300*/  @P1 BRA `(.L_x_2093) ;  /* 0x0000000000081947 */ /* 0x002fea0003800000 */
[----:B------:R-:W1:Y:S02]  /*4310*/  SYNCS.PHASECHK.TRANS64.TRYWAIT P1, [UR7+0x2d850], R3 ;  /* 0x02d85003ff0075a7 */ /* 0x000e640008020147 */
[----:B-1----:R-:W-:Y:S05]  /*4320*/  @!P1 BRA `(.L_x_2096) ;  /* 0x000000dc00589947 */ /* 0x002fea0003800000 */
.L_x_2093:
        /* <DEDUP_REMOVED lines=70> */
.L_x_2097:
[----:B0-----:R-:W0:Y:S01]  /*4790*/  LDC R3, c[0x0][0x448] ;  /* 0x00011200ff037b82 */ /* 0x001e220000000800 */
[----:B------:R-:W-:Y:S01]  /*47a0*/  IMAD.IADD R5, R143, 0x1, R137 ;  /* 0x000000018f057824 */ /* 0x000fe200078e0289 */
[----:B------:R-:W-:Y:S01]  /*47b0*/  LOP3.LUT R16, R16, 0xfffffeff, RZ, 0xc0, !PT ;  /* 0xfffffeff10107812 */ /* 0x000fe200078ec0ff */
[----:B------:R-:W-:-:S03]  /*47c0*/  ULEA UR7, UR38, UR40, 0x3 ;  /* 0x0000002826077291 */ /* 0x000fc6000f8e183f */
[----:B------:R-:W-:Y:S01]  /*47d0*/  @P0 LOP3.LUT R16, R16, 0x100, RZ, 0xfc, !PT ;  /* 0x0000010010100812 */ /* 0x000fe200078efcff */
[----:B------:R-:W-:-:S03]  /*47e0*/  UIADD3 UR7, UR7, 0x2d840, URZ ;  /* 0x0002d84007077890 */ /* 0x000fc6000fffe03f */
[----:B------:R-:W-:Y:S01]  /*47f0*/  LOP3.LUT R16, R16, 0xfffffdff, RZ, 0xc0, !PT ;  /* 0xfffffdff10107812 */ /* 0x000fe200078ec0ff */
[----:B------:R-:W-:-:S09]  /*4800*/  UPRMT UR7, UR41, 0x654, UR7 ;  /* 0x0000065429077896 */ /* 0x000fd20008000007 */
[----:B------:R-:W-:Y:S01]  /*4810*/  SYNCS.ARRIVE.TRANS64.RED.A1T0 RZ, [UR7], RZ ;  /* 0x000000ffffff79a7 */ /* 0x000fe20008100407 */
[----:B0-----:R-:W-:-:S13]  /*4820*/  ISETP.NE.AND P1, PT, R3, 0x1, PT ;  /* 0x000000010300780c */ /* 0x001fda0003f25270 */
[----:B------:R-:W0:Y:S08]  /*4830*/  @P1 LDC R6, c[0x0][0x44c] ;  /* 0x00011300ff061b82 */ /* 0x000e300000000800 */
[----:B------:R-:W1:Y:S01]  /*4840*/  @P1 LDC R3, c[0x0][0x450] ;  /* 0x00011400ff031b82 */ /* 0x000e620000000800 */
[----:B0-----:R-:W-:-:S05]  /*4850*/  @P1 IMAD.HI.U32 R6, R5, R6, RZ ;  /* 0x0000000605061227 */ /* 0x001fca00078e00ff */
[----:B-1----:R-:W-:Y:S01]  /*4860*/  @P1 SHF.R.U32.HI R5, RZ, R3, R6 ;  /* 0x00000003ff051219 */ /* 0x002fe20000011606 */
[----:B------:R-:W-:-:S04]  /*4870*/  IMAD.MOV.U32 R6, RZ, RZ, -0x80 ;  /* 0xffffff80ff067424 */ /* 0x000fc800078e00ff */
[----:B------:R-:W0:Y:S01]  /*4880*/  SHFL.IDX PT, R3, R5, RZ, 0x1c1f ;  /* 0x001c1fff05037589 */ /* 0x000e2200000e0000 */
[----:B------:R-:W-:-:S03]  /*4890*/  IMAD R6, R8, R6, 0x1 ;  /* 0x0000000108067424 */ /* 0x000fc600078e0206 */
[----:B------:R-:W1:Y:S02]  /*48a0*/  SHFL.IDX PT, R5, R5, 0x1, 0x1c1f ;  /* 0x003c1f0005057f89 */ /* 0x000e6400000e0000 */
[----:B------:R-:W-:-:S05]  /*48b0*/  IADD3 R6, R138, R6, -R141 ;  /* 0x000000068a067210 */ /* 0x000fca0007ffe88d */
[----:B------:R-:W-:-:S04]  /*48c0*/  IMAD.IADD R6, R6, 0x1, -R140 ;  /* 0x0000000106067824 */ /* 0x000fc800078e0a8c */
[C---:B0-----:R-:W-:Y:S02]  /*48d0*/  IMAD.IADD R3, R6.reuse, 0x1, R3 ;  /* 0x0000000106037824 */ /* 0x041fe400078e0203 */
[----:B-1----:R-:W-:-:S03]  /*48e0*/  IMAD.IADD R5, R6, 0x1, R5 ;  /* 0x0000000106057824 */ /* 0x002fc600078e0205 */
[C---:B------:R-:W-:Y:S02]  /*48f0*/  ISETP.GT.AND P5, PT, R3.reuse, RZ, PT ;  /* 0x000000ff0300720c */ /* 0x040fe40003fa4270 */
[----:B------:R-:W-:Y:S02]  /*4900*/  ISETP.GT.AND P4, PT, R3, 0x1, PT ;  /* 0x000000010300780c */ /* 0x000fe40003f84270 */
[----:B------:R-:W-:Y:S02]  /*4910*/  FSEL R24, R24, -INF , P5 ;  /* 0xff80000018187808 */ /* 0x000fe40002800000 */
[----:B------:R-:W-:Y:S02]  /*4920*/  FSEL R25, R25, -INF , P4 ;  /* 0xff80000019197808 */ /* 0x000fe40002000000 */
[C---:B------:R-:W-:Y:S02]  /*4930*/  ISETP.GT.AND P3, PT, R3.reuse, 0x8, PT ;  /* 0x000000080300780c */ /* 0x040fe40003f64270 */
[----:B------:R-:W-:-:S02]  /*4940*/  ISETP.GT.AND P2, PT, R3, 0x9, PT ;  /* 0x000000090300780c */ /* 0x000fc40003f44270 */
[C---:B------:R-:W-:Y:S02]  /*4950*/  ISETP.GT.AND P1, PT, R3.reuse, 0x10, PT ;  /* 0x000000100300780c */ /* 0x040fe40003f24270 */
[C---:B------:R-:W-:Y:S02]  /*4960*/  ISETP.GT.AND P5, PT, R3.reuse, 0x11, PT ;  /* 0x000000110300780c */ /* 0x040fe40003fa4270 */
[----:B------:R-:W-:Y:S02]  /*4970*/  ISETP.GT.AND P4, PT, R3, 0x18, PT ;  /* 0x000000180300780c */ /* 0x000fe40003f84270 */
[----:B------:R-:W-:Y:S02]  /*4980*/  FSEL R28, R28, -INF , P3 ;  /* 0xff8000001c1c7808 */ /* 0x000fe40001800000 */
[----:B------:R-:W-:Y:S02]  /*4990*/  FSEL R29, R29, -INF , P2 ;  /* 0xff8000001d1d7808 */ /* 0x000fe40001000000 */
[----:B------:R-:W-:-:S02]  /*49a0*/  FSEL R32, R32, -INF , P1 ;  /* 0xff80000020207808 */ /* 0x000fc40000800000 */
[----:B------:R-:W-:Y:S02]  /*49b0*/  FSEL R33, R33, -INF , P5 ;  /* 0xff80000021217808 */ /* 0x000fe40002800000 */
[----:B------:R-:W-:Y:S02]  /*49c0*/  FSEL R36, R36, -INF , P4 ;  /* 0xff80000024247808 */ /* 0x000fe40002000000 */
[C---:B------:R-:W-:Y:S02]  /*49d0*/  ISETP.GT.AND P3, PT, R3.reuse, 0x19, PT ;  /* 0x000000190300780c */ /* 0x040fe40003f64270 */
[C---:B------:R-:W-:Y:S02]  /*49e0*/  ISETP.GT.AND P2, PT, R3.reuse, 0x20, PT ;  /* 0x000000200300780c */ /* 0x040fe40003f44270 */
[C---:B------:R-:W-:Y:S02]  /*49f0*/  ISETP.GT.AND P1, PT, R3.reuse, 0x21, PT ;  /* 0x000000210300780c */ /* 0x040fe40003f24270 */
[----:B------:R-:W-:-:S02]  /*4a00*/  ISETP.GT.AND P5, PT, R3, 0x28, PT ;  /* 0x000000280300780c */ /* 0x000fc40003fa4270 */
[----:B------:R-:W-:Y:S02]  /*4a10*/  ISETP.GT.AND P4, PT, R3, 0x29, PT ;  /* 0x000000290300780c */ /* 0x000fe40003f84270 */
[----:B------:R-:W-:Y:S02]  /*4a20*/  FSEL R37, R37, -INF , P3 ;  /* 0xff80000025257808 */ /* 0x000fe40001800000 */
[----:B------:R-:W-:Y:S02]  /*4a30*/  FSEL R40, R40, -INF , P2 ;  /* 0xff80000028287808 */ /* 0x000fe40001000000 */
[----:B------:R-:W-:Y:S02]  /*4a40*/  FSEL R41, R41, -INF , P1 ;  /* 0xff80000029297808 */ /* 0x000fe40000800000 */
[----:B------:R-:W-:Y:S02]  /*4a50*/  FSEL R44, R44, -INF , P5 ;  /* 0xff8000002c2c7808 */ /* 0x000fe40002800000 */
[----:B------:R-:W-:-:S02]  /*4a60*/  FSEL R45, R45, -INF , P4 ;  /* 0xff8000002d2d7808 */ /* 0x000fc40002000000 */
[C---:B------:R-:W-:Y:S02]  /*4a70*/  ISETP.GT.AND P3, PT, R3.reuse, 0x30, PT ;  /* 0x000000300300780c */ /* 0x040fe40003f64270 */
[C---:B------:R-:W-:Y:S02]  /*4a80*/  ISETP.GT.AND P2, PT, R3.reuse, 0x31, PT ;  /* 0x000000310300780c */ /* 0x040fe40003f44270 */
[C---:B------:R-:W-:Y:S02]  /*4a90*/  ISETP.GT.AND P1, PT, R3.reuse, 0x38, PT ;  /* 0x000000380300780c */ /* 0x040fe40003f24270 */
[C---:B------:R-:W-:Y:S02]  /*4aa0*/  ISETP.GT.AND P5, PT, R3.reuse, 0x39, PT ;  /* 0x000000390300780c */ /* 0x040fe40003fa4270 */
[----:B------:R-:W-:Y:S02]  /*4ab0*/  ISETP.GT.AND P4, PT, R3, 0x40, PT ;  /* 0x000000400300780c */ /* 0x000fe40003f84270 */
        /* <DEDUP_REMOVED lines=30> */
[----:B------:R-:W-:-:S02]  /*4ca0*/  FMNMX.FTZ R3, R24, R7, !PT ;  /* 0x0000000718037209 */ /* 0x000fc40007810000 */
[----:B------:R-:W-:Y:S02]  /*4cb0*/  FSEL R77, R77, -INF , P3 ;  /* 0xff8000004d4d7808 */ /* 0x000fe40001800000 */
[----:B------:R-:W-:Y:S02]  /*4cc0*/  FMNMX.FTZ R3, R25, R3, !PT ;  /* 0x0000000319037209 */ /* 0x000fe40007810000 */
[----:B------:R-:W-:Y:S02]  /*4cd0*/  FSEL R80, R80, -INF , P2 ;  /* 0xff80000050507808 */ /* 0x000fe40001000000 */
[----:B------:R-:W-:Y:S02]  /*4ce0*/  FMNMX.FTZ R3, R28, R3, !PT ;  /* 0x000000031c037209 */ /* 0x000fe40007810000 */
[----:B------:R-:W-:Y:S02]  /*4cf0*/  FSEL R81, R81, -INF , P1 ;  /* 0xff80000051517808 */ /* 0x000fe40000800000 */
[----:B------:R-:W-:-:S02]  /*4d00*/  FMNMX.FTZ R3, R29, R3, !PT ;  /* 0x000000031d037209 */ /* 0x000fc40007810000 */
[----:B------:R-:W-:Y:S02]  /*4d10*/  FSEL R84, R84, -INF , P5 ;  /* 0xff80000054547808 */ /* 0x000fe40002800000 */
[----:B------:R-:W-:Y:S02]  /*4d20*/  FMNMX.FTZ R3, R32, R3, !PT ;  /* 0x0000000320037209 */ /* 0x000fe40007810000 */
[----:B------:R-:W-:Y:S02]  /*4d30*/  FSEL R85, R85, -INF , P4 ;  /* 0xff80000055557808 */ /* 0x000fe40002000000 */
[----:B------:R-:W-:Y:S02]  /*4d40*/  FMNMX.FTZ R3, R33, R3, !PT ;  /* 0x0000000321037209 */ /* 0x000fe40007810000 */
[----:B------:R-:W-:Y:S02]  /*4d50*/  ISETP.GT.AND P1, PT, R5, 0x8, PT ;  /* 0x000000080500780c */ /* 0x000fe40003f24270 */
[----:B------:R-:W-:-:S02]  /*4d60*/  FMNMX.FTZ R3, R36, R3, !PT ;  /* 0x0000000324037209 */ /* 0x000fc40007810000 */
[----:B------:R-:W-:Y:S02]  /*4d70*/  FSEL R30, R30, -INF , P1 ;  /* 0xff8000001e1e7808 */ /* 0x000fe40000800000 */
[----:B------:R-:W-:Y:S02]  /*4d80*/  FMNMX.FTZ R3, R37, R3, !PT ;  /* 0x0000000325037209 */ /* 0x000fe40007810000 */
[----:B------:R-:W-:Y:S02]  /*4d90*/  ISETP.GT.AND P1, PT, R5, 0x19, PT ;  /* 0x000000190500780c */ /* 0x000fe40003f24270 */
[----:B------:R-:W-:Y:S02]  /*4da0*/  FMNMX.FTZ R3, R40, R3, !PT ;  /* 0x0000000328037209 */ /* 0x000fe40007810000 */
[----:B------:R-:W-:Y:S02]  /*4db0*/  FSEL R39, R39, -INF , P1 ;  /* 0xff80000027277808 */ /* 0x000fe40000800000 */
[----:B------:R-:W-:-:S02]  /*4dc0*/  FMNMX.FTZ R3, R41, R3, !PT ;  /* 0x0000000329037209 */ /* 0x000fc40007810000 */
[C---:B------:R-:W-:Y:S02]  /*4dd0*/  ISETP.GT.AND P1, PT, R5.reuse, 0x30, PT ;  /* 0x000000300500780c */ /* 0x040fe40003f24270 */
[----:B------:R-:W-:Y:S02]  /*4de0*/  FMNMX.FTZ R3, R44, R3, !PT ;  /* 0x000000032c037209 */ /* 0x000fe40007810000 */
[----:B------:R-:W-:Y:S02]  /*4df0*/  ISETP.GT.AND P3, PT, R5, RZ, PT ;  /* 0x000000ff0500720c */ /* 0x000fe40003f64270 */
[----:B------:R-:W-:Y:S02]  /*4e00*/  FMNMX.FTZ R3, R45, R3, !PT ;  /* 0x000000032d037209 */ /* 0x000fe40007810000 */
[----:B------:R-:W-:Y:S02]  /*4e10*/  ISETP.GT.AND P2, PT, R5, 0x1, PT ;  /* 0x000000010500780c */ /* 0x000fe40003f44270 */
[----:B------:R-:W-:-:S02]  /*4e20*/  FMNMX.FTZ R3, R48, R3, !PT ;  /* 0x0000000330037209 */ /* 0x000fc40007810000 */
[----:B------:R-:W-:Y:S02]  /*4e30*/  FSEL R50, R50, -INF , P1 ;  /* 0xff80000032327808 */ /* 0x000fe40000800000 */
[----:B------:R-:W-:Y:S02]  /*4e40*/  FMNMX.FTZ R3, R49, R3, !PT ;  /* 0x0000000331037209 */ /* 0x000fe40007810000 */
[C---:B------:R-:W-:Y:S02]  /*4e50*/  ISETP.GT.AND P1, PT, R5.reuse, 0x41, PT ;  /* 0x000000410500780c */ /* 0x040fe40003f24270 */
[----:B------:R-:W-:Y:S02]  /*4e60*/  FMNMX.FTZ R3, R52, R3, !PT ;  /* 0x0000000334037209 */ /* 0x000fe40007810000 */
[----:B------:R-:W-:Y:S02]  /*4e70*/  ISETP.GT.AND P0, PT, R5, 0x61, PT ;  /* 0x000000610500780c */ /* 0x000fe40003f04270 */
[----:B------:R-:W-:-:S02]  /*4e80*/  FMNMX.FTZ R3, R53, R3, !PT ;  /* 0x0000000335037209 */ /* 0x000fc40007810000 */
[----:B------:R-:W-:Y:S02]  /*4e90*/  FSEL R26, R26, -INF , P3 ;  /* 0xff8000001a1a7808 */ /* 0x000fe40001800000 */
[----:B------:R-:W-:Y:S02]  /*4ea0*/  FMNMX.FTZ R3, R56, R3, !PT ;  /* 0x0000000338037209 */ /* 0x000fe40007810000 */
[----:B------:R-:W-:Y:S02]  /*4eb0*/  FSEL R27, R27, -INF , P2 ;  /* 0xff8000001b1b7808 */ /* 0x000fe40001000000 */
[----:B------:R-:W-:Y:S02]  /*4ec0*/  FMNMX.FTZ R3, R57, R3, !PT ;  /* 0x0000000339037209 */ /* 0x000fe40007810000 */
[----:B------:R-:W-:Y:S02]  /*4ed0*/  ISETP.GT.AND P5, PT, R5, 0x9, PT ;  /* 0x000000090500780c */ /* 0x000fe40003fa4270 */
[----:B------:R-:W-:-:S02]  /*4ee0*/  FMNMX.FTZ R3, R60, R3, !PT ;  /* 0x000000033c037209 */ /* 0x000fc40007810000 */
[----:B------:R-:W-:Y:S02]  /*4ef0*/  ISETP.GT.AND P4, PT, R5, 0x10, PT ;  /* 0x000000100500780c */ /* 0x000fe40003f84270 */
[----:B------:R-:W-:Y:S02]  /*4f00*/  FMNMX.FTZ R3, R61, R3, !PT ;  /* 0x000000033d037209 */ /* 0x000fe40007810000 */
[C---:B------:R-:W-:Y:S02]  /*4f10*/  ISETP.GT.AND P3, PT, R5.reuse, 0x11, PT ;  /* 0x000000110500780c */ /* 0x040fe40003f64270 */
        /* <DEDUP_REMOVED lines=9> */
[----:B------:R-:W-:Y:S02]  /*4fb0*/  FSEL R34, R34, -INF , P4 ;  /* 0xff80000022227808 */ /* 0x000fe40002000000 */
[----:B------:R-:W-:Y:S02]  /*4fc0*/  FMNMX.FTZ R3, R73, R3, !PT ;  /* 0x0000000349037209 */ /* 0x000fe40007810000 */
[----:B------:R-:W-:Y:S02]  /*4fd0*/  FSEL R35, R35, -INF , P3 ;  /* 0xff80000023237808 */ /* 0x000fe40001800000 */
[----:B------:R-:W-:Y:S02]  /*4fe0*/  FMNMX.FTZ R3, R76, R3, !PT ;  /* 0x000000034c037209 */ /* 0x000fe40007810000 */
[----:B------:R-:W-:Y:S02]  /*4ff0*/  FSEL R38, R38, -INF , P2 ;  /* 0xff80000026267808 */ /* 0x000fe40001000000 */
[----:B------:R-:W-:-:S02]  /*5000*/  FMNMX.FTZ R3, R77, R3, !PT ;  /* 0x000000034d037209 */ /* 0x000fc40007810000 */
[C---:B------:R-:W-:Y:S02]  /*5010*/  ISETP.GT.AND P5, PT, R5.reuse, 0x20, PT ;  /* 0x000000200500780c */ /* 0x040fe40003fa4270 */
[----:B------:R-:W-:Y:S02]  /*5020*/  FMNMX.FTZ R3, R80, R3, !PT ;  /* 0x0000000350037209 */ /* 0x000fe40007810000 */
[----:B------:R-:W-:Y:S02]  /*5030*/  ISETP.GT.AND P4, PT, R5, 0x21, PT ;  /* 0x000000210500780c */ /* 0x000fe40003f84270 */
[----:B------:R-:W-:Y:S02]  /*5040*/  FMNMX.FTZ R3, R81, R3, !PT ;  /* 0x0000000351037209 */ /* 0x000fe40007810000 */
[----:B------:R-:W-:Y:S02]  /*5050*/  ISETP.GT.AND P3, PT, R5, 0x28, PT ;  /* 0x000000280500780c */ /* 0x000fe40003f64270 */
[----:B------:R-:W-:-:S02]  /*5060*/  FMNMX.FTZ R3, R84, R3, !PT ;  /* 0x0000000354037209 */ /* 0x000fc40007810000 */
[----:B------:R-:W-:Y:S02]  /*5070*/  ISETP.GT.AND P2, PT, R5, 0x29, PT ;  /* 0x000000290500780c */ /* 0x000fe40003f44270 */
[----:B------:R-:W-:Y:S02]  /*5080*/  FMNMX.FTZ R3, R85, R3, !PT ;  /* 0x0000000355037209 */ /* 0x000fe40007810000 */
[----:B------:R-:W-:Y:S02]  /*5090*/  FSEL R70, R70, -INF , P1 ;  /* 0xff80000046467808 */ /* 0x000fe40000800000 */
[----:B------:R-:W-:Y:S01]  /*50a0*/  ISETP.GT.AND P1, PT, R5, 0x69, PT ;  /* 0x000000690500780c */ /* 0x000fe20003f24270 */
[----:B------:R-:W0:Y:S01]  /*50b0*/  SHFL.BFLY PT, R6, R3, 0x2, 0x1f ;  /* 0x0c401f0003067f89 */ /* 0x000e2200000e0000 */
        /* <DEDUP_REMOVED lines=8> */
[----:B------:R-:W-:Y:S02]  /*5140*/  @P0 LOP3.LUT R16, R16, 0x200, RZ, 0xfc, !PT ;  /* 0x0000020010100812 */ /* 0x000fe400078efcff */
[----:B------:R-:W-:Y:S02]  /*5150*/  FSEL R51, R51, -INF , P5 ;  /* 0xff80000033337808 */ /* 0x000fe40002800000 */
[----:B------:R-:W-:Y:S02]  /*5160*/  FSEL R54, R54, -INF , P4 ;  /* 0xff80000036367808 */ /* 0x000fe40002000000 */
[----:B------:R-:W-:Y:S02]  /*5170*/  FSEL R55, R55, -INF , P3 ;  /* 0xff80000037377808 */ /* 0x000fe40001800000 */
[----:B0-----:R-:W-:Y:S02]  /*5180*/  FMNMX.FTZ R6, R3, R6, !PT ;  /* 0x0000000603067209 */ /* 0x001fe40007810000 */
[----:B------:R-:W-:-:S02]  /*5190*/  FSEL R58, R58, -INF , P2 ;  /* 0xff8000003a3a7808 */ /* 0x000fc40001000000 */
[C---:B------:R-:W-:Y:S01]  /*51a0*/  ISETP.GT.AND P5, PT, R5.reuse, 0x48, PT ;  /* 0x000000480500780c */ /* 0x040fe20003fa4270 */
[----:B------:R-:W0:Y:S01]  /*51b0*/  SHFL.BFLY PT, R3, R6, 0x1, 0x1f ;  /* 0x0c201f0006037f89 */ /* 0x000e2200000e0000 */
[C---:B------:R-:W-:Y:S02]  /*51c0*/  ISETP.GT.AND P4, PT, R5.reuse, 0x49, PT ;  /* 0x000000490500780c */ /* 0x040fe40003f84270 */
[C---:B------:R-:W-:Y:S02]  /*51d0*/  ISETP.GT.AND P3, PT, R5.reuse, 0x50, PT ;  /* 0x000000500500780c */ /* 0x040fe40003f64270 */
[----:B------:R-:W-:Y:S02]  /*51e0*/  ISETP.GT.AND P2, PT, R5, 0x51, PT ;  /* 0x000000510500780c */ /* 0x000fe40003f44270 */
[----:B------:R-:W-:Y:S02]  /*51f0*/  LOP3.LUT R16, R16, 0xfffffbff, RZ, 0xc0, !PT ;  /* 0xfffffbff10107812 */ /* 0x000fe400078ec0ff */
[----:B------:R-:W-:-:S02]  /*5200*/  FSEL R62, R62, -INF , P5 ;  /* 0xff8000003e3e7808 */ /* 0x000fc40002800000 */
[----:B------:R-:W-:Y:S02]  /*5210*/  FSEL R63, R63, -INF , P4 ;  /* 0xff8000003f3f7808 */ /* 0x000fe40002000000 */
[----:B------:R-:W-:Y:S02]  /*5220*/  FSEL R66, R66, -INF , P3 ;  /* 0xff80000042427808 */ /* 0x000fe40001800000 */
[----:B------:R-:W-:Y:S02]  /*5230*/  FSEL R67, R67, -INF , P2 ;  /* 0xff80000043437808 */ /* 0x000fe40001000000 */
[----:B------:R-:W-:Y:S02]  /*5240*/  @P1 LOP3.LUT R16, R16, 0x400, RZ, 0xfc, !PT ;  /* 0x0000040010101812 */ /* 0x000fe400078efcff */
[C---:B------:R-:W-:Y:S02]  /*5250*/  ISETP.GT.AND P2, PT, R5.reuse, 0x70, PT ;  /* 0x000000700500780c */ /* 0x040fe40003f44270 */
[----:B------:R-:W-:-:S02]  /*5260*/  ISETP.GT.AND P3, PT, R5, 0x71, PT ;  /* 0x000000710500780c */ /* 0x000fc40003f64270 */
[C---:B------:R-:W-:Y:S02]  /*5270*/  ISETP.GT.AND P4, PT, R5.reuse, 0x78, PT ;  /* 0x000000780500780c */ /* 0x040fe40003f84270 */
[----:B0-----:R-:W-:Y:S02]  /*5280*/  FMNMX.FTZ R6, R6, R3, !PT ;  /* 0x0000000306067209 */ /* 0x001fe40007810000 */
[C---:B------:R-:W-:Y:S02]  /*5290*/  ISETP.GT.AND P5, PT, R5.reuse, 0x79, PT ;  /* 0x000000790500780c */ /* 0x040fe40003fa4270 */
[C---:B------:R-:W-:Y:S02]  /*52a0*/  FSETP.NEU.FTZ.AND P6, PT, R6.reuse, -INF , PT ;  /* 0xff8000000600780b */ /* 0x040fe40003fdd000 */
[----:B------:R-:W-:Y:S02]  /*52b0*/  ISETP.GT.AND P1, PT, R5, 0x59, PT ;  /* 0x000000590500780c */ /* 0x000fe40003f24270 */
[----:B------:R-:W-:-:S02]  /*52c0*/  FSEL R3, R6, RZ, P6 ;  /* 0x000000ff06037208 */ /* 0x000fc40003000000 */
[----:B------:R-:W-:Y:S02]  /*52d0*/  ISETP.GT.AND P0, PT, R5, 0x60, PT ;  /* 0x000000600500780c */ /* 0x000fe40003f04270 */
[----:B------:R-:W-:Y:S01]  /*52e0*/  FSEL R71, R71, -INF , P1 ;  /* 0xff80000047477808 */ /* 0x000fe20000800000 */
[----:B------:R-:W-:Y:S01]  /*52f0*/  FADD.FTZ R7, -R3, R7 ;  /* 0x0000000703077221 */ /* 0x000fe20000010100 */
[----:B------:R-:W-:Y:S01]  /*5300*/  FSEL R74, R74, -INF , P0 ;  /* 0xff8000004a4a7808 */ /* 0x000fe20000000000 */
[----:B------:R-:W0:Y:S01]  /*5310*/  LDC R3, c[0x0][0x988] ;  /* 0x00026200ff037b82 */ /* 0x000e220000000800 */
[C---:B------:R-:W-:Y:S02]  /*5320*/  LOP3.LUT P0, RZ, R16.reuse, 0x200, RZ, 0xc0, !PT ;  /* 0x0000020010ff7812 */ /* 0x040fe4000780c0ff */
[----:B------:R-:W-:Y:S02]  /*5330*/  LOP3.LUT P1, RZ, R16, 0x400, RZ, 0xc0, !PT ;  /* 0x0000040010ff7812 */ /* 0x000fe4000782c0ff */
[----:B------:R-:W-:-:S02]  /*5340*/  FSEL R75, R75, -INF , P0 ;  /* 0xff8000004b4b7808 */ /* 0x000fc40000000000 */
[----:B------:R-:W-:Y:S02]  /*5350*/  FSEL R79, R79, -INF , P1 ;  /* 0xff8000004f4f7808 */ /* 0x000fe40000800000 */
[----:B------:R-:W-:Y:S02]  /*5360*/  FSEL R82, R82, -INF , P2 ;  /* 0xff80000052527808 */ /* 0x000fe40001000000 */
[----:B------:R-:W-:Y:S02]  /*5370*/  FSEL R83, R83, -INF , P3 ;  /* 0xff80000053537808 */ /* 0x000fe40001800000 */
[----:B------:R-:W-:Y:S02]  /*5380*/  FSEL R86, R86, -INF , P4 ;  /* 0xff80000056567808 */ /* 0x000fe40002000000 */
[----:B------:R-:W-:Y:S02]  /*5390*/  FSEL R87, R87, -INF , P5 ;  /* 0xff80000057577808 */ /* 0x000fe40002800000 */
[----:B------:R-:W-:Y:S01]  /*53a0*/  LOP3.LUT P0, RZ, R16, 0x100, RZ, 0xc0, !PT ;  /* 0x0000010010ff7812 */ /* 0x000fe2000780c0ff */
[-C--:B0-----:R-:W-:Y:S01]  /*53b0*/  FMUL.FTZ R10, R6, R3.reuse ;  /* 0x00000003060a7220 */ /* 0x081fe20000410000 */
[----:B------:R-:W-:-:S04]  /*53c0*/  FMUL.FTZ R7, R7, R3 ;  /* 0x0000000307077220 */ /* 0x000fc80000410000 */
[----:B------:R-:W-:Y:S02]  /*53d0*/  FSEL R10, R10, RZ, P6 ;  /* 0x000000ff0a0a7208 */ /* 0x000fe40003000000 */
[----:B------:R-:W-:Y:S01]  /*53e0*/  ISETP.GT.AND P6, PT, R5, 0x68, PT ;  /* 0x000000680500780c */ /* 0x000fe20003fc4270 */
[----:B------:R-:W-:Y:S01]  /*53f0*/  MUFU.EX2 R7, R7 ;  /* 0x0000000700077308 */ /* 0x000fe20000000800 */
[----:B------:R-:W-:Y:S01]  /*5400*/  FMNMX.FTZ R5, R26, R9, !PT ;  /* 0x000000091a057209 */ /* 0x000fe20007810000 */
[-CC-:B------:R-:W-:Y:S01]  /*5410*/  FFMA.FTZ R24, R24, R3.reuse, -R10.reuse ;  /* 0x0000000318187223 */ /* 0x180fe2000001080a */
[----:B------:R-:W-:Y:S01]  /*5420*/  FSEL R78, R78, -INF , P6 ;  /* 0xff8000004e4e7808 */ /* 0x000fe20003000000 */
[--C-:B------:R-:W-:Y:S01]  /*5430*/  FFMA.FTZ R25, R25, R3, -R10.reuse ;  /* 0x0000000319197223 */ /* 0x100fe2000001080a */
[----:B------:R-:W-:Y:S01]  /*5440*/  FMNMX.FTZ R5, R27, R5, !PT ;  /* 0x000000051b057209 */ /* 0x000fe20007810000 */
[-CC-:B------:R-:W-:Y:S01]  /*5450*/  FFMA.FTZ R28, R28, R3.reuse, -R10.reuse ;  /* 0x000000031c1c7223 */ /* 0x180fe2000001080a */
[--C-:B------:R-:W-:Y:S01]  /*5460*/  FFMA.FTZ R29, R29, R3, -R10.reuse ;  /* 0x000000031d1d7223 */ /* 0x100fe2000001080a */
[----:B------:R-:W0:Y:S01]  /*5470*/  MUFU.EX2 R24, R24 ;  /* 0x0000001800187308 */ /* 0x000e220000000800 */
[----:B------:R-:W-:Y:S01]  /*5480*/  FMNMX.FTZ R5, R30, R5, !PT ;  /* 0x000000051e057209 */ /* 0x000fe20007810000 */
[-CC-:B------:R-:W-:Y:S01]  /*5490*/  FFMA.FTZ R32, R32, R3.reuse, -R10.reuse ;  /* 0x0000000320207223 */ /* 0x180fe2000001080a */
[-CC-:B------:R-:W-:Y:S01]  /*54a0*/  FFMA.FTZ R33, R33, R3.reuse, -R10.reuse ;  /* 0x0000000321217223 */ /* 0x180fe2000001080a */
[--C-:B------:R-:W-:Y:S01]  /*54b0*/  FFMA.FTZ R36, R36, R3, -R10.reuse ;  /* 0x0000000324247223 */ /* 0x100fe2000001080a */
[----:B------:R-:W-:Y:S01]  /*54c0*/  FMNMX.FTZ R5, R31, R5, !PT ;  /* 0x000000051f057209 */ /* 0x000fe20007810000 */
[-CC-:B------:R-:W-:Y:S01]  /*54d0*/  FFMA.FTZ R37, R37, R3.reuse, -R10.reuse ;  /* 0x0000000325257223 */ /* 0x180fe2000001080a */
[--C-:B------:R-:W-:Y:S01]  /*54e0*/  FFMA.FTZ R40, R40, R3, -R10.reuse ;  /* 0x0000000328287223 */ /* 0x100fe2000001080a */
[----:B------:R-:W1:Y:S01]  /*54f0*/  MUFU.EX2 R25, R25 ;  /* 0x0000001900197308 */ /* 0x000e620000000800 */
[----:B------:R-:W-:Y:S01]  /*5500*/  FMNMX.FTZ R5, R34, R5, !PT ;  /* 0x0000000522057209 */ /* 0x000fe20007810000 */
[-CC-:B------:R-:W-:Y:S01]  /*5510*/  FFMA.FTZ R41, R41, R3.reuse, -R10.reuse ;  /* 0x0000000329297223 */ /* 0x180fe2000001080a */
[-CC-:B------:R-:W-:Y:S01]  /*5520*/  FFMA.FTZ R44, R44, R3.reuse, -R10.reuse ;  /* 0x000000032c2c7223 */ /* 0x180fe2000001080a */
[--C-:B------:R-:W-:Y:S01]  /*5530*/  FFMA.FTZ R45, R45, R3, -R10.reuse ;  /* 0x000000032d2d7223 */ /* 0x100fe2000001080a */
[----:B------:R-:W-:Y:S01]  /*5540*/  FMNMX.FTZ R5, R35, R5, !PT ;  /* 0x0000000523057209 */ /* 0x000fe20007810000 */
[-CC-:B------:R-:W-:Y:S01]  /*5550*/  FFMA.FTZ R48, R48, R3.reuse, -R10.reuse ;  /* 0x0000000330307223 */ /* 0x180fe2000001080a */
[----:B------:R-:W-:Y:S01]  /*5560*/  FFMA.FTZ R49, R49, R3, -R10 ;  /* 0x0000000331317223 */ /* 0x000fe2000001080a */
[----:B------:R-:W-:Y:S01]  /*5570*/  MUFU.EX2 R28, R28 ;  /* 0x0000001c001c7308 */ /* 0x000fe20000000800 */
[----:B------:R-:W-:Y:S01]  /*5580*/  FMNMX.FTZ R5, R38, R5, !PT ;  /* 0x0000000526057209 */ /* 0x000fe20007810000 */
[----:B0-----:R-:W-:Y:S01]  /*5590*/  FFMA.FTZ R4, R7, R4, R24 ;  /* 0x0000000407047223 */ /* 0x001fe20000010018 */
[-CC-:B------:R-:W-:Y:S01]  /*55a0*/  FFMA.FTZ R52, R52, R3.reuse, -R10.reuse ;  /* 0x0000000334347223 */ /* 0x180fe2000001080a */
[--C-:B------:R-:W-:Y:S01]  /*55b0*/  FFMA.FTZ R53, R53, R3, -R10.reuse ;  /* 0x0000000335357223 */ /* 0x100fe2000001080a */
[----:B------:R-:W-:Y:S01]  /*55c0*/  FMNMX.FTZ R5, R39, R5, !PT ;  /* 0x0000000527057209 */ /* 0x000fe20007810000 */
[-CC-:B------:R-:W-:Y:S01]  /*55d0*/  FFMA.FTZ R56, R56, R3.reuse, -R10.reuse ;  /* 0x0000000338387223 */ /* 0x180fe2000001080a */
[----:B------:R-:W-:Y:S01]  /*55e0*/  FFMA.FTZ R57, R57, R3, -R10 ;  /* 0x0000000339397223 */ /* 0x000fe2000001080a */
[----:B------:R-:W-:Y:S01]  /*55f0*/  MUFU.EX2 R29, R29 ;  /* 0x0000001d001d7308 */ /* 0x000fe20000000800 */
[----:B------:R-:W-:Y:S01]  /*5600*/  FMNMX.FTZ R5, R42, R5, !PT ;  /* 0x000000052a057209 */ /* 0x000fe20007810000 */
[----:B-1----:R-:W-:Y:S01]  /*5610*/  FADD.FTZ R4, R25, R4 ;  /* 0x0000000419047221 */ /* 0x002fe20000010000 */
[-CC-:B------:R-:W-:Y:S01]  /*5620*/  FFMA.FTZ R60, R60, R3.reuse, -R10.reuse ;  /* 0x000000033c3c7223 */ /* 0x180fe2000001080a */
[--C-:B------:R-:W-:Y:S01]  /*5630*/  FFMA.FTZ R61, R61, R3, -R10.reuse ;  /* 0x000000033d3d7223 */ /* 0x100fe2000001080a */
[----:B------:R-:W-:Y:S01]  /*5640*/  FMNMX.FTZ R5, R43, R5, !PT ;  /* 0x000000052b057209 */ /* 0x000fe20007810000 */
[-CC-:B------:R-:W-:Y:S01]  /*5650*/  FFMA.FTZ R64, R64, R3.reuse, -R10.reuse ;  /* 0x0000000340407223 */ /* 0x180fe2000001080a */
[--C-:B------:R-:W-:Y:S01]  /*5660*/  FFMA.FTZ R65, R65, R3, -R10.reuse ;  /* 0x0000000341417223 */ /* 0x100fe2000001080a */
[----:B------:R-:W-:Y:S01]  /*5670*/  MUFU.EX2 R32, R32 ;  /* 0x0000002000207308 */ /* 0x000fe20000000800 */
[----:B------:R-:W-:Y:S01]  /*5680*/  FMNMX.FTZ R5, R46, R5, !PT ;  /* 0x000000052e057209 */ /* 0x000fe20007810000 */
[-CC-:B------:R-:W-:Y:S01]  /*5690*/  FFMA.FTZ R68, R68, R3.reuse, -R10.reuse ;  /* 0x0000000344447223 */ /* 0x180fe2000001080a */
        /* <DEDUP_REMOVED lines=40> */
[----:B------:R-:W-:Y:S02]  /*5920*/  MUFU.EX2 R53, R53 ;  /* 0x0000003500357308 */ /* 0x000fe40000000800 */
[----:B------:R-:W0:Y:S06]  /*5930*/  SHFL.BFLY PT, R11, R5, 0x2, 0x1f ;  /* 0x0c401f00050b7f89 */ /* 0x000e2c00000e0000 */
[----:B------:R-:W-:Y:S08]  /*5940*/  MUFU.EX2 R56, R56 ;  /* 0x0000003800387308 */ /* 0x000ff00000000800 */
[----:B------:R-:W-:Y:S08]  /*5950*/  MUFU.EX2 R57, R57 ;  /* 0x0000003900397308 */ /* 0x000ff00000000800 */
[----:B------:R-:W-:Y:S01]  /*5960*/  MUFU.EX2 R60, R60 ;  /* 0x0000003c003c7308 */ /* 0x000fe20000000800 */
[----:B0-----:R-:W-:-:S05]  /*5970*/  FMNMX.FTZ R5, R5, R11, !PT ;  /* 0x0000000b05057209 */ /* 0x001fca0007810000 */
[----:B------:R-:W0:Y:S02]  /*5980*/  SHFL.BFLY PT, R11, R5, 0x1, 0x1f ;  /* 0x0c201f00050b7f89 */ /* 0x000e2400000e0000 */
[----:B------:R-:W-:Y:S08]  /*5990*/  MUFU.EX2 R61, R61 ;  /* 0x0000003d003d7308 */ /* 0x000ff00000000800 */
[----:B------:R-:W-:Y:S08]  /*59a0*/  MUFU.EX2 R64, R64 ;  /* 0x0000004000407308 */ /* 0x000ff00000000800 */
[----:B------:R-:W-:Y:S01]  /*59b0*/  MUFU.EX2 R65, R65 ;  /* 0x0000004100417308 */ /* 0x000fe20000000800 */
[----:B0-----:R-:W-:-:S07]  /*59c0*/  FMNMX.FTZ R5, R5, R11, !PT ;  /* 0x0000000b05057209 */ /* 0x001fce0007810000 */
[----:B------:R-:W-:Y:S01]  /*59d0*/  MUFU.EX2 R68, R68 ;  /* 0x0000004400447308 */ /* 0x000fe20000000800 */
[C---:B------:R-:W-:Y:S01]  /*59e0*/  FSETP.NEU.FTZ.AND P1, PT, R5.reuse, -INF , PT ;  /* 0xff8000000500780b */ /* 0x040fe20003f3d000 */
[----:B------:R-:W-:-:S03]  /*59f0*/  FMUL.FTZ R12, R5, R3 ;  /* 0x00000003050c7220 */ /* 0x000fc60000410000 */
[----:B------:R-:W-:-:S03]  /*5a00*/  FSEL R11, R5, RZ, P1 ;  /* 0x000000ff050b7208 */ /* 0x000fc60000800000 */
[----:B------:R-:W-:Y:S01]  /*5a10*/  MUFU.EX2 R69, R69 ;  /* 0x0000004500457308 */ /* 0x000fe20000000800 */
[----:B------:R-:W-:Y:S01]  /*5a20*/  FSEL R12, R12, RZ, P1 ;  /* 0x000000ff0c0c7208 */ /* 0x000fe20000800000 */
[----:B------:R-:W-:-:S04]  /*5a30*/  FADD.FTZ R9, -R11, R9 ;  /* 0x000000090b097221 */ /* 0x000fc80000010100 */
[-CC-:B------:R-:W-:Y:S01]  /*5a40*/  FFMA.FTZ R26, R26, R3.reuse, -R12.reuse ;  /* 0x000000031a1a7223 */ /* 0x180fe2000001080c */
[-CC-:B------:R-:W-:Y:S01]  /*5a50*/  FFMA.FTZ R27, R27, R3.reuse, -R12.reuse ;  /* 0x000000031b1b7223 */ /* 0x180fe2000001080c */
[-C--:B------:R-:W-:Y:S01]  /*5a60*/  FMUL.FTZ R9, R9, R3.reuse ;  /* 0x0000000309097220 */ /* 0x080fe20000410000 */
        /* <DEDUP_REMOVED lines=35> */
[----:B0-----:R-:W-:-:S04]  /*5ca0*/  FFMA.FTZ R0, R9, R0, R26 ;  /* 0x0000000009007223 */ /* 0x001fc8000001001a */
[----:B------:R-:W-:Y:S01]  /*5cb0*/  FADD.FTZ R14, R13, R0 ;  /* 0x000000000d0e7221 */ /* 0x000fe20000010000 */
        /* <DEDUP_REMOVED lines=98> */
.L_x_2098:
        /* <DEDUP_REMOVED lines=106> */
.L_x_2088:
[----:B------:R-:W-:-:S13]  /*6980*/  ISETP.GE.AND P1, PT, R8, R142, PT ;  /* 0x0000008e0800720c */ /* 0x000fda0003f26270 */
[----:B------:R-:W-:Y:S05]  /*6990*/  @!P1 BRA `(.L_x_2100) ;  /* 0x00000020003c9947 */ /* 0x000fea0003800000 */
[----:B------:R-:W-:Y:S01]  /*69a0*/  IMAD.MOV.U32 R9, RZ, RZ, R5 ;  /* 0x000000ffff097224 */ /* 0x000fe200078e0005 */
[----:B------:R-:W-:Y:S01]  /*69b0*/  UMOV UR6, UR38 ;  /* 0x0000002600067c82 */ /* 0x000fe20008000000 */
[----:B------:R-:W-:Y:S02]  /*69c0*/  IMAD.MOV.U32 R7, RZ, RZ, R6 ;  /* 0x000000ffff077224 */ /* 0x000fe400078e0006 */
[----:B------:R-:W-:-:S07]  /*69d0*/  IMAD.MOV.U32 R10, RZ, RZ, R2 ;  /* 0x000000ffff0a7224 */ /* 0x000fce00078e0002 */
.L_x_2111:
[----:B------:R-:W-:Y:S01]  /*69e0*/  ISETP.NE.AND P2, PT, RZ, UR42, PT ;  /* 0x0000002aff007c0c */ /* 0x000fe2000bf45270 */
[----:B------:R-:W-:-:S04]  /*69f0*/  UISETP.NE.AND UP0, UPT, UR6, 0x1, UPT ;  /* 0x000000010600788c */ /* 0x000fc8000bf05270 */
[----:B------:R-:W-:-:S06]  /*6a00*/  USEL UR7, URZ, 0x1, UP0 ;  /* 0x000000013f077887 */ /* 0x000fcc0008000000 */
[----:B------:R-:W-:Y:S02]  /*6a10*/  LOP3.LUT R2, R10, UR7, RZ, 0x3c, !PT ;  /* 0x000000070a027c12 */ /* 0x000fe4000f8e3cff */
[----:B------:R-:W-:Y:S05]  /*6a20*/  @P2 BRA `(.L_x_2101) ;  /* 0x0000000000342947 */ /* 0x000fea0003800000 */
[----:B------:R-:W-:Y:S05]  /*6a30*/  @!P0 BRA `(.L_x_2102) ;  /* 0x0000000000048947 */ /* 0x000fea0003800000 */
[----:B------:R-:W-:Y:S01]  /*6a40*/  BPT.TRAP 0x1 ;  /* 0x000000040000795c */ /* 0x000fe20000300000 */
.L_x_2102:
        /* <DEDUP_REMOVED lines=8> */
.L_x_2103:
[----:B-1----:R-:W-:Y:S05]  /*6ad0*/  @P1 BRA `(.L_x_2101) ;  /* 0x0000000000081947 */ /* 0x002fea0003800000 */
[----:B------:R-:W1:Y:S02]  /*6ae0*/  SYNCS.PHASECHK.TRANS64.TRYWAIT P1, [UR7+0x2d830], R3 ;  /* 0x02d83003ff0075a7 */ /* 0x000e640008020147 */
[----:B-1----:R-:W-:Y:S05]  /*6af0*/  @!P1 BRA `(.L_x_2104) ;  /* 0x000000b4007c9947 */ /* 0x002fea0003800000 */
.L_x_2101:
        /* <DEDUP_REMOVED lines=42> */
.L_x_2106:
[----:B------:R-:W-:Y:S01]  /*6da0*/  ULEA UR7, UR6, UR40, 0x3 ;  /* 0x0000002806077291 */ /* 0x000fe2000f8e183f */
[----:B------:R-:W-:-:S08]  /*6db0*/  SHF.L.U32 R3, R10, 0x1f, RZ ;  /* 0x0000001f0a037819 */ /* 0x000fd000000006ff */
[----:B------:R0:W1:Y:S01]  /*6dc0*/  SYNCS.PHASECHK.TRANS64.TRYWAIT P1, [UR7+0x2d850], R3 ;  /* 0x02d85003ff0075a7 */ /* 0x0000620008020147 */
[----:B------:R-:W-:Y:S05]  /*6dd0*/  @!P0 BRA `(.L_x_2107) ;  /* 0x0000000000048947 */ /* 0x000fea0003800000 */
[----:B------:R-:W-:Y:S01]  /*6de0*/  BPT.TRAP 0x1 ;  /* 0x000000040000795c */ /* 0x000fe20000300000 */
.L_x_2107:
[----:B-1----:R-:W-:Y:S05]  /*6df0*/  @P1 BRA `(.L_x_2105) ;  /* 0x0000000000081947 */ /* 0x002fea0003800000 */
[----:B------:R-:W1:Y:S02]  /*6e00*/  SYNCS.PHASECHK.TRANS64.TRYWAIT P1, [UR7+0x2d850], R3 ;  /* 0x02d85003ff0075a7 */ /* 0x000e640008020147 */
[----:B-1----:R-:W-:Y:S05]  /*6e10*/  @!P1 BRA `(.L_x_2108) ;  /* 0x000000b000cc9947 */ /* 0x002fea0003800000 */
.L_x_2105:
        /* <DEDUP_REMOVED lines=70> */
.L_x_2109:
        /* <DEDUP_REMOVED lines=37> */
[----:B0-----:R-:W-:Y:S02]  /*74d0*/  FMNMX.FTZ R5, R3, R5, !PT ;  /* 0x0000000503057209 */ /* 0x001fe40007810000 */
[----:B------:R-:W-:-:S03]  /*74e0*/  FMNMX.FTZ R3, R26, R9, !PT ;  /* 0x000000091a037209 */ /* 0x000fc60007810000 */
[----:B------:R-:W0:Y:S01]  /*74f0*/  SHFL.BFLY PT, R6, R5, 0x1, 0x1f ;  /* 0x0c201f0005067f89 */ /* 0x000e2200000e0000 */
[----:B------:R-:W-:-:S04]  /*7500*/  FMNMX.FTZ R3, R27, R3, !PT ;  /* 0x000000031b037209 */ /* 0x000fc80007810000 */
[----:B------:R-:W-:-:S04]  /*7510*/  FMNMX.FTZ R3, R30, R3, !PT ;  /* 0x000000031e037209 */ /* 0x000fc80007810000 */
[----:B------:R-:W-:-:S04]  /*7520*/  FMNMX.FTZ R3, R31, R3, !PT ;  /* 0x000000031f037209 */ /* 0x000fc80007810000 */
[----:B------:R-:W-:-:S04]  /*7530*/  FMNMX.FTZ R3, R34, R3, !PT ;  /* 0x0000000322037209 */ /* 0x000fc80007810000 */
[----:B------:R-:W-:-:S04]  /*7540*/  FMNMX.FTZ R3, R35, R3, !PT ;  /* 0x0000000323037209 */ /* 0x000fc80007810000 */
[----:B------:R-:W-:Y:S02]  /*7550*/  FMNMX.FTZ R3, R38, R3, !PT ;  /* 0x0000000326037209 */ /* 0x000fe40007810000 */
        /* <DEDUP_REMOVED lines=32> */
[C---:B------:R-:W-:Y:S01]  /*7760*/  FADD.FTZ R9, -R5.reuse, R9 ;  /* 0x0000000905097221 */ /* 0x040fe20000010100 */
        /* <DEDUP_REMOVED lines=46> */
[-C--:B------:R-:W-:Y:S01]  /*7a50*/  FFMA.FTZ R35, R35, R3.reuse, -R12 ;  /* 0x0000000323237223 */ /* 0x080fe2000001080c */
        /* <DEDUP_REMOVED lines=10> */
[-C--:B------:R-:W-:Y:S01]  /*7b00*/  FFMA.FTZ R51, R51, R3.reuse, -R12 ;  /* 0x0000000333337223 */ /* 0x080fe2000001080c */
        /* <DEDUP_REMOVED lines=142> */
.L_x_2110:
        /* <DEDUP_REMOVED lines=106> */
.L_x_2100:
[----:B------:R-:W-:Y:S06]  /*8a90*/  BAR.ARV 0x8, 0x200 ;  /* 0x0208000000007b1d */ /* 0x000fec0000002000 */
[----:B------:R-:W-:Y:S05]  /*8aa0*/  @!P0 BRA `(.L_x_2112) ;  /* 0x0000000000048947 */ /* 0x000fea0003800000 */
[----:B------:R-:W-:Y:S01]  /*8ab0*/  BPT.TRAP 0x1 ;  /* 0x000000040000795c */ /* 0x000fe20000300000 */
.L_x_2112:
[----:B------:R-:W-:Y:S01]  /*8ac0*/  ULEA UR4, UR38, UR40, 0x3 ;  /* 0x0000002826047291 */ /* 0x000fe2000f8e183f */
[----:B------:R-:W-:-:S08]  /*8ad0*/  SHF.L.U32 R7, R2, 0x1f, RZ ;  /* 0x0000001f02077819 */ /* 0x000fd000000006ff */
[----:B------:R0:W1:Y:S01]  /*8ae0*/  SYNCS.PHASECHK.TRANS64.TRYWAIT P1, [UR4+0x2d850], R7 ;  /* 0x02d85007ff0075a7 */ /* 0x0000620008020144 */
[----:B------:R-:W-:Y:S05]  /*8af0*/  @!P0 BRA `(.L_x_2113) ;  /* 0x0000000000048947 */ /* 0x000fea0003800000 */
[----:B------:R-:W-:Y:S01]  /*8b00*/  BPT.TRAP 0x1 ;  /* 0x000000040000795c */ /* 0x000fe20000300000 */
.L_x_2113:
[----:B-1----:R-:W-:Y:S05]  /*8b10*/  @P1 BRA `(.L_x_2114) ;  /* 0x0000000000081947 */ /* 0x002fea0003800000 */
[----:B------:R-:W1:Y:S02]  /*8b20*/  SYNCS.PHASECHK.TRANS64.TRYWAIT P1, [UR4+0x2d850], R7 ;  /* 0x02d85007ff0075a7 */ /* 0x000e640008020144 */
[----:B-1----:R-:W-:Y:S05]  /*8b30*/  @!P1 BRA `(.L_x_2115) ;  /* 0x00000094009c9947 */ /* 0x002fea0003800000 */
.L_x_2114:
[----:B------:R-:W-:Y:S01]  /*8b40*/  UIADD3 UR40, UR40, 0x400, URZ ;  /* 0x0000040028287890 */ /* 0x000fe2000fffe03f */
[----:B------:R-:W-:Y:S01]  /*8b50*/  WARPGROUP.ARRIVE ;  /* 0x00000000000079c5 */ /* 0x000fe20000000000 */
[----:B------:R-:W-:Y:S01]  /*8b60*/  ULOP3.LUT UR39, UR39, 0x10000, URZ, 0xfc, !UPT ;  /* 0x0001000027277892 */ /* 0x000fe2000f8efc3f */
[----:B01----:R-:W0:Y:S01]  /*8b70*/  SHFL.BFLY PT, R7, R4, 0x2, 0x1f ;  /* 0x0c401f0004077f89 */ /* 0x003e2200000e0000 */
[----:B------:R-:W-:Y:S01]  /*8b80*/  USHF.R.U32.HI UR40, URZ, 0x4, UR40 ;  /* 0x000000043f287899 */ /* 0x000fe20008011628 */
[----:B------:R-:W-:Y:S01]  /*8b90*/  IMAD.MOV.U32 R20, RZ, RZ, -0x800000 ;  /* 0xff800000ff147424 */ /* 0x000fe200078e00ff */
[----:B------:R-:W-:Y:S01]  /*8ba0*/  UMOV UR9, 0x40000040 ;  /* 0x4000004000097882 */ /* 0x000fe20000000000 */
[----:B------:R-:W-:Y:S01]  /*8bb0*/  UMOV UR11, 0x80000020 ;  /* 0x80000020000b7882 */ /* 0x000fe20000000000 */
[----:B------:R-:W-:Y:S01]  /*8bc0*/  ULOP3.LUT UR40, UR40, 0x3fff, URZ, 0xc0, !UPT ;  /* 0x00003fff28287892 */ /* 0x000fe2000f8ec03f */
[----:B------:R-:W1:Y:S01]  /*8bd0*/  SHFL.BFLY PT, R9, R0, 0x2, 0x1f ;  /* 0x0c401f0000097f89 */ /* 0x000e6200000e0000 */
[----:B------:R-:W-:-:S02]  /*8be0*/  UMOV UR8, UR39 ;  /* 0x0000002700087c82 */ /* 0x000fc40008000000 */
[----:B------:R-:W-:-:S04]  /*8bf0*/  ULOP3.LUT UR5, UR40, 0x2000000, URZ, 0xfc, !UPT ;  /* 0x0200000028057892 */ /* 0x000fc8000f8efc3f */
[----:B------:R-:W-:-:S07]  /*8c00*/  UIMAD UR5, UR38, 0x600, UR5 ;  /* 0x00000600260578a4 */ /* 0x000fce000f8e0205 */
[----:B------:R-:W-:Y:S02]  /*8c10*/  UMOV UR10, UR5 ;  /* 0x00000005000a7c82 */ /* 0x000fe40008000000 */
[----:B------:R-:W-:Y:S01]  /*8c20*/  HGMMA.64x96x16.F32.BF16 R88, gdesc[UR8].tnspB, R88, gsb0 ;  /* 0x41600000085879f0 */ /* 0x000fe20008001858 */
[----:B------:R-:W-:Y:S01]  /*8c30*/  UIADD3 UR8, UR39, 0x2, URZ ;  /* 0x0000000227087890 */ /* 0x000fe2000fffe03f */
[----:B0-----:R-:W-:Y:S01]  /*8c40*/  FADD.FTZ R7, R7, R4 ;  /* 0x0000000407077221 */ /* 0x001fe20000010000 */
[----:B------:R-:W-:Y:S01]  /*8c50*/  UIADD3 UR10, UR5, 0x40, URZ ;  /* 0x00000040050a7890 */ /* 0x000fe2000fffe03f */
[----:B------:R-:W-:Y:S01]  /*8c60*/  IMAD.MOV.U32 R4, RZ, RZ, RZ ;  /* 0x000000ffff047224 */ /* 0x000fe200078e00ff */
[----:B------:R-:W-:Y:S01]  /*8c70*/  UMOV UR9, 0x40000040 ;  /* 0x4000004000097882 */ /* 0x000fe20000000000 */
[----:B------:R-:W-:Y:S01]  /*8c80*/  UMOV UR11, 0x80000020 ;  /* 0x80000020000b7882 */ /* 0x000fe20000000000 */
[----:B------:R-:W0:Y:S01]  /*8c90*/  SHFL.BFLY PT, R8, R7, 0x1, 0x1f ;  /* 0x0c201f0007087f89 */ /* 0x000e2200000e0000 */
[----:B-1----:R-:W-:Y:S01]  /*8ca0*/  FADD.FTZ R9, R9, R0 ;  /* 0x0000000009097221 */ /* 0x002fe20000010000 */
[----:B------:R-:W-:-:S04]  /*8cb0*/  IMAD.MOV.U32 R0, RZ, RZ, -0x800000 ;  /* 0xff800000ff007424 */ /* 0x000fc800078e00ff */
[----:B------:R-:W1:Y:S01]  /*8cc0*/  SHFL.BFLY PT, R10, R9, 0x1, 0x1f ;  /* 0x0c201f00090a7f89 */ /* 0x000e6200000e0000 */
[----:B0-----:R-:W-:Y:S01]  /*8cd0*/  FADD.FTZ R13, R7, R8 ;  /* 0x00000008070d7221 */ /* 0x001fe20000010000 */
[----:B------:R-:W-:-:S04]  /*8ce0*/  IMAD.MOV.U32 R8, RZ, RZ, RZ ;  /* 0x000000ffff087224 */ /* 0x000fc800078e00ff */
[----:B------:R-:W-:Y:S01]  /*8cf0*/  FSETP.NE.FTZ.AND P1, PT, R13, RZ, PT ;  /* 0x000000ff0d00720b */ /* 0x000fe20003f35000 */
[----:B-1----:R-:W-:-:S05]  /*8d00*/  FADD.FTZ R14, R9, R10 ;  /* 0x0000000a090e7221 */ /* 0x002fca0000010000 */
        /* <DEDUP_REMOVED lines=59> */
.L_x_2116:
        /* <DEDUP_REMOVED lines=60> */
.L_x_2080:
[----:B------:R-:W3:Y:S08]  /*9480*/  S2UR UR41, SR_CgaCtaId ;  /* 0x00000000002979c3 */ /* 0x000ef00000008800 */
[----:B------:R-:W-:Y:S06]  /*9490*/  BAR.SYNC.DEFER_BLOCKING 0x5, 0x200 ;  /* 0x0148000000007b1d */ /* 0x000fec0000010000 */
[----:B------:R-:W-:Y:S01]  /*94a0*/  UMOV UR40, 0x400 ;  /* 0x0000040000287882 */ /* 0x000fe20000000000 */
[----:B------:R-:W-:Y:S01]  /*94b0*/  BSSY B0, `(.L_x_2117) ;  /* 0x0000281000007945 */ /* 0x000fe20003800000 */
[----:B---3--:R-:W-:-:S09]  /*94c0*/  ULEA UR40, UR41, UR40, 0x18 ;  /* 0x0000002829287291 */ /* 0x008fd2000f8ec03f */
[----:B------:R-:W3:Y:S01]  /*94d0*/  LDS.128 R4, [UR40+0x2d8d0] ;  /* 0x02d8d028ff047984 */ /* 0x000ee20008000c00 */
[----:B------:R-:W-:Y:S06]  /*94e0*/  BAR.ARV 0x4, 0x200 ;  /* 0x0108000000007b1d */ /* 0x000fec0000002000 */
[----:B------:R-:W-:Y:S05]  /*94f0*/  @P0 BRA `(.L_x_2118) ;  /* 0x0000001c00540947 */ /* 0x000fea0003800000 */
[----:B--2---:R-:W1:Y:S01]  /*9500*/  LDL R3, [R1+0x48] ;  /* 0x0000480001037983 */ /* 0x004e620000100800 */
[----:B------:R-:W2:Y:S03]  /*9510*/  S2UR UR6, SR_SWINHI ;  /* 0x00000000000679c3 */ /* 0x000ea60000002f00 */
[----:B------:R-:W4:Y:S01]  /*9520*/  LDL R48, [R1+0x8] ;  /* 0x0000080001307983 */ /* 0x000f220000100800 */
[----:B------:R-:W-:Y:S01]  /*9530*/  UMOV UR4, UR40 ;  /* 0x0000002800047c82 */ /* 0x000fe20008000000 */
[----:B--2---:R-:W-:Y:S01]  /*9540*/  UMOV UR5, UR6 ;  /* 0x0000000600057c82 */ /* 0x004fe20008000000 */
[----:B------:R-:W-:Y:S02]  /*9550*/  IMAD.U32 R34, RZ, RZ, UR4 ;  /* 0x00000004ff227e24 */ /* 0x000fe4000f8e00ff */
[----:B------:R-:W-:Y:S01]  /*9560*/  IMAD.U32 R35, RZ, RZ, UR5 ;  /* 0x00000005ff237e24 */ /* 0x000fe2000f8e00ff */
[----:B------:R-:W-:Y:S01]  /*9570*/  F2FP.BF16.F32.PACK_AB R30, R109, R108 ;  /* 0x0000006c6d1e723e */ /* 0x000fe200000010ff */
[C---:B------:R-:W-:Y:S01]  /*9580*/  IMAD.SHL.U32 R41, R144.reuse, 0x4, RZ ;  /* 0x0000000490297824 */ /* 0x040fe200078e00ff */
[----:B------:R-:W-:Y:S01]  /*9590*/  SHF.L.U64.HI R40, R144, 0x2, R149 ;  /* 0x0000000290287819 */ /* 0x000fe20000010295 */
[----:B------:R-:W-:Y:S01]  /*95a0*/  ULDC.64 UR4, c[0x0][0xc08] ;  /* 0x0003020000047ab9 */ /* 0x000fe20000000a00 */
[----:B------:R-:W-:Y:S01]  /*95b0*/  BAR.SYNC.DEFER_BLOCKING 0x1, 0x180 ;  /* 0x0046000000007b1d */ /* 0x000fe20000010000 */
[----:B-1----:R-:W-:-:S03]  /*95c0*/  IMAD.WIDE R8, R3, 0x2, R34 ;  /* 0x0000000203087825 */ /* 0x002fc600078e0222 */
[C---:B------:R-:W-:Y:S02]  /*95d0*/  LOP3.LUT R3, R8.reuse, 0x180, RZ, 0xc0, !PT ;  /* 0x0000018008037812 */ /* 0x040fe400078ec0ff */
[C---:B------:R-:W-:Y:S02]  /*95e0*/  IADD3 R14, P0, R8.reuse, 0x6020, RZ ;  /* 0x00006020080e7810 */ /* 0x040fe40007f1e0ff */
[----:B------:R-:W-:Y:S02]  /*95f0*/  IADD3 R12, P1, R8, 0x6000, RZ ;  /* 0x00006000080c7810 */ /* 0x000fe40007f3e0ff */
[----:B------:R-:W-:Y:S02]  /*9600*/  SHF.R.U64 R3, R3, 0x3, RZ ;  /* 0x0000000303037819 */ /* 0x000fe400000012ff */
[----:B0-----:R-:W-:Y:S02]  /*9610*/  LOP3.LUT R11, R14, 0x180, RZ, 0xc0, !PT ;  /* 0x000001800e0b7812 */ /* 0x001fe400078ec0ff */
[----:B------:R-:W-:-:S02]  /*9620*/  LOP3.LUT R10, R12, 0x180, RZ, 0xc0, !PT ;  /* 0x000001800c0a7812 */ /* 0x000fc400078ec0ff */
[C---:B------:R-:W-:Y:S02]  /*9630*/  IADD3 R37, P2, R8.reuse, 0x3020, RZ ;  /* 0x0000302008257810 */ /* 0x040fe40007f5e0ff */
[C---:B------:R-:W-:Y:S02]  /*9640*/  IADD3 R31, P3, R8.reuse, 0x3000, RZ ;  /* 0x00003000081f7810 */ /* 0x040fe40007f7e0ff */
[----:B---3--:R-:W-:Y:S02]  /*9650*/  IADD3 R4, P4, R8, 0x20, RZ ;  /* 0x0000002008047810 */ /* 0x008fe40007f9e0ff */
[----:B------:R-:W-:Y:S02]  /*9660*/  LOP3.LUT R8, R3, R8, RZ, 0x3c, !PT ;  /* 0x0000000803087212 */ /* 0x000fe400078e3cff */
[----:B------:R-:W-:Y:S02]  /*9670*/  SHF.R.U64 R11, R11, 0x3, RZ ;  /* 0x000000030b0b7819 */ /* 0x000fe400000012ff */
[----:B------:R-:W-:-:S02]  /*9680*/  SHF.R.U64 R3, R10, 0x3, RZ ;  /* 0x000000030a037819 */ /* 0x000fc400000012ff */
[----:B------:R-:W-:Y:S02]  /*9690*/  LOP3.LUT R26, R11, R14, RZ, 0x3c, !PT ;  /* 0x0000000e0b1a7212 */ /* 0x000fe400078e3cff */
[----:B------:R-:W-:Y:S02]  /*96a0*/  LOP3.LUT R12, R3, R12, RZ, 0x3c, !PT ;  /* 0x0000000c030c7212 */ /* 0x000fe400078e3cff */
[----:B------:R-:W-:Y:S02]  /*96b0*/  LOP3.LUT R14, R37, 0x180, RZ, 0xc0, !PT ;  /* 0x00000180250e7812 */ /* 0x000fe400078ec0ff */
[----:B------:R-:W-:Y:S02]  /*96c0*/  LOP3.LUT R24, R31, 0x180, RZ, 0xc0, !PT ;  /* 0x000001801f187812 */ /* 0x000fe400078ec0ff */
[----:B------:R-:W-:Y:S02]  /*96d0*/  LOP3.LUT R3, R4, 0x180, RZ, 0xc0, !PT ;  /* 0x0000018004037812 */ /* 0x000fe400078ec0ff */
[----:B------:R-:W-:-:S02]  /*96e0*/  SHF.R.U64 R14, R14, 0x3, RZ ;  /* 0x000000030e0e7819 */ /* 0x000fc400000012ff */
[----:B------:R-:W-:Y:S02]  /*96f0*/  SHF.R.U64 R24, R24, 0x3, RZ ;  /* 0x0000000318187819 */ /* 0x000fe400000012ff */
[----:B------:R-:W-:Y:S01]  /*9700*/  SHF.R.U64 R3, R3, 0x3, RZ ;  /* 0x0000000303037819 */ /* 0x000fe200000012ff */
[--C-:B------:R-:W-:Y:S01]  /*9710*/  IMAD.X R27, RZ, RZ, R9.reuse, P0 ;  /* 0x000000ffff1b7224 */ /* 0x100fe200000e0609 */
[----:B------:R-:W-:Y:S01]  /*9720*/  LOP3.LUT R14, R14, R37, RZ, 0x3c, !PT ;  /* 0x000000250e0e7212 */ /* 0x000fe200078e3cff */
[--C-:B------:R-:W-:Y:S01]  /*9730*/  IMAD.X R25, RZ, RZ, R9.reuse, P4 ;  /* 0x000000ffff197224 */ /* 0x100fe200020e0609 */
[----:B------:R-:W-:Y:S01]  /*9740*/  LOP3.LUT R28, R24, R31, RZ, 0x3c, !PT ;  /* 0x0000001f181c7212 */ /* 0x000fe200078e3cff */
[----:B------:R-:W0:Y:S01]  /*9750*/  LDC.64 R36, c[0x0][0xc00] ;  /* 0x00030000ff247b82 */ /* 0x000e220000000a00 */
[----:B------:R-:W-:Y:S01]  /*9760*/  LOP3.LUT R24, R3, R4, RZ, 0x3c, !PT ;  /* 0x0000000403187212 */ /* 0x000fe200078e3cff */
        /* <DEDUP_REMOVED lines=8> */
[----:B------:R-:W-:Y:S02]  /*97f0*/  MOV R4, R26 ;  /* 0x0000001a00047202 */ /* 0x000fe40000000f00 */
[----:B------:R-:W-:Y:S02]  /*9800*/  MOV R39, R24 ;  /* 0x0000001800277202 */ /* 0x000fe40000000f00 */
[----:B------:R-:W-:Y:S02]  /*9810*/  F2FP.BF16.F32.PACK_AB R24, R97, R96 ;  /* 0x000000606118723e */ /* 0x000fe400000010ff */
[----:B------:R-:W-:-:S02]  /*9820*/  F2FP.BF16.F32.PACK_AB R25, R99, R98 ;  /* 0x000000626319723e */ /* 0x000fc400000010ff */
[----:B------:R-:W-:Y:S02]  /*9830*/  F2FP.BF16.F32.PACK_AB R26, R101, R100 ;  /* 0x00000064651a723e */ /* 0x000fe400000010ff */
[----:B------:R-:W-:Y:S01]  /*9840*/  F2FP.BF16.F32.PACK_AB R27, R103, R102 ;  /* 0x00000066671b723e */ /* 0x000fe200000010ff */
[----:B------:R1:W-:Y:S01]  /*9850*/  STSM.16.M88.4 [R21], R8 ;  /* 0x0000000815007844 */ /* 0x0003e20000000200 */
[----:B------:R-:W-:Y:S02]  /*9860*/  MOV R3, R28 ;  /* 0x0000001c00037202 */ /* 0x000fe40000000f00 */
[----:B------:R-:W-:Y:S02]  /*9870*/  F2FP.BF16.F32.PACK_AB R28, R105, R104 ;  /* 0x00000068691c723e */ /* 0x000fe400000010ff */
[----:B------:R-:W-:Y:S02]  /*9880*/  F2FP.BF16.F32.PACK_AB R29, R107, R106 ;  /* 0x0000006a6b1d723e */ /* 0x000fe400000010ff */
[----:B------:R-:W-:Y:S01]  /*9890*/  F2FP.BF16.F32.PACK_AB R31, R111, R110 ;  /* 0x0000006e6f1f723e */ /* 0x000fe200000010ff */
[----:B------:R2:W-:Y:S01]  /*98a0*/  STSM.16.M88.4 [R39], R24 ;  /* 0x0000001827007844 */ /* 0x0005e20000000200 */
[----:B------:R-:W-:-:S02]  /*98b0*/  MOV R38, R14 ;  /* 0x0000000e00267202 */ /* 0x000fc40000000f00 */
[----:B------:R-:W-:Y:S02]  /*98c0*/  F2FP.BF16.F32.PACK_AB R14, R125, R124 ;  /* 0x0000007c7d0e723e */ /* 0x000fe400000010ff */
[----:B------:R-:W-:Y:S02]  /*98d0*/  F2FP.BF16.F32.PACK_AB R15, R127, R126 ;  /* 0x0000007e7f0f723e */ /* 0x000fe400000010ff */
[----:B-1----:R-:W-:Y:S02]  /*98e0*/  MOV R21, R12 ;  /* 0x0000000c00157202 */ /* 0x002fe40000000f00 */
[----:B------:R-:W-:Y:S02]  /*98f0*/  F2FP.BF16.F32.PACK_AB R8, R113, R112 ;  /* 0x000000707108723e */ /* 0x000fe400000010ff */
[----:B------:R-:W-:Y:S02]  /*9900*/  F2FP.BF16.F32.PACK_AB R9, R115, R114 ;  /* 0x000000727309723e */ /* 0x000fe400000010ff */
[----:B------:R-:W-:-:S02]  /*9910*/  F2FP.BF16.F32.PACK_AB R10, R117, R116 ;  /* 0x00000074750a723e */ /* 0x000fc400000010ff */
[----:B------:R-:W-:Y:S02]  /*9920*/  F2FP.BF16.F32.PACK_AB R11, R119, R118 ;  /* 0x00000076770b723e */ /* 0x000fe400000010ff */
[----:B------:R-:W-:Y:S02]  /*9930*/  F2FP.BF16.F32.PACK_AB R12, R121, R120 ;  /* 0x00000078790c723e */ /* 0x000fe400000010ff */
[----:B------:R-:W-:Y:S02]  /*9940*/  F2FP.BF16.F32.PACK_AB R13, R123, R122 ;  /* 0x0000007a7b0d723e */ /* 0x000fe400000010ff */
[----:B--2---:R-:W-:Y:S02]  /*9950*/  F2FP.BF16.F32.PACK_AB R24, R129, R128 ;  /* 0x000000808118723e */ /* 0x004fe400000010ff */
[----:B------:R-:W-:Y:S02]  /*9960*/  F2FP.BF16.F32.PACK_AB R25, R131, R130 ;  /* 0x000000828319723e */ /* 0x000fe400000010ff */
[----:B------:R-:W-:-:S02]  /*9970*/  F2FP.BF16.F32.PACK_AB R26, R133, R132 ;  /* 0x00000084851a723e */ /* 0x000fc400000010ff */
        /* <DEDUP_REMOVED lines=12> */
[----:B---3--:R-:W1:Y:S08]  /*9a40*/  LDC R4, c[0x0][0xbe8] ;  /* 0x0002fa00ff047b82 */ /* 0x008e700000000800 */
[----:B------:R-:W2:Y:S01]  /*9a50*/  LDC.64 R14, c[0x0][0xba8] ;  /* 0x0002ea00ff0e7b82 */ /* 0x000ea20000000a00 */
[----:B------:R-:W3:Y:S01]  /*9a60*/  @P0 LDG.E R3, desc[UR36][R28.64] ;  /* 0x000000241c030981 */ /* 0x000ee2000c1e1900 */
        /* <DEDUP_REMOVED lines=16> */
[----:B------:R-:W3:Y:S01]  /*9b70*/  @P4 LDC R26, c[0x0][0xbec] ;  /* 0x0002fb00ff1a4b82 */ /* 0x000ee20000000800 */
[----:B------:R-:W-:-:S04]  /*9b80*/  ISETP.NE.AND.EX P2, PT, R37, RZ, PT, P2 ;  /* 0x000000ff2500720c */ /* 0x000fc80003f45320 */
[----:B------:R-:W-:-:S03]  /*9b90*/  SEL R144, R144, RZ, !P2 ;  /* 0x000000ff90907207 */ /* 0x000fc60005000000 */
[----:B------:R-:W3:Y:S01]  /*9ba0*/  @P4 LDC R41, c[0x0][0xbf0] ;  /* 0x0002fc00ff294b82 */ /* 0x000ee20000000800 */
[----:B------:R-:W-:-:S07]  /*9bb0*/  SEL R149, R149, RZ, !P2 ;  /* 0x000000ff95957207 */ /* 0x000fce0005000000 */
[----:B------:R4:W2:Y:S01]  /*9bc0*/  LDC.64 R12, c[0x0][R24+0x228] ;  /* 0x00008a00180c7b82 */ /* 0x0008a20000000a00 */
[----:B0-----:R-:W-:Y:S02]  /*9bd0*/  IMAD R9, R9, R144, RZ ;  /* 0x0000009009097224 */ /* 0x001fe400078e02ff */
[-C--:B-1----:R-:W-:Y:S02]  /*9be0*/  IMAD R21, R11, R146.reuse, RZ ;  /* 0x000000920b157224 */ /* 0x082fe400078e02ff */
[----:B------:R-:W-:Y:S02]  /*9bf0*/  IMAD R149, R8, R149, R9 ;  /* 0x0000009508957224 */ /* 0x000fe400078e0209 */
[----:B------:R-:W-:Y:S01]  /*9c00*/  IMAD.WIDE.U32 R10, R10, R146, RZ ;  /* 0x000000920a0a7225 */ /* 0x000fe200078e00ff */
[----:B----4-:R-:W0:Y:S03]  /*9c10*/  LDC.64 R24, c[0x0][R24+0x210] ;  /* 0x0000840018187b82 */ /* 0x010e260000000a00 */
[----:B------:R-:W-:-:S04]  /*9c20*/  IMAD.WIDE.U32 R8, R8, R144, RZ ;  /* 0x0000009008087225 */ /* 0x000fc800078e00ff */
[----:B------:R-:W-:Y:S01]  /*9c30*/  IMAD.IADD R27, R143, 0x1, R137 ;  /* 0x000000018f1b7824 */ /* 0x000fe200078e0289 */
[----:B------:R-:W-:Y:S01]  /*9c40*/  SEL R37, R48, RZ, P3 ;  /* 0x000000ff30257207 */ /* 0x000fe20001800000 */
[----:B------:R-:W-:Y:S01]  /*9c50*/  IMAD.IADD R30, R11, 0x1, R21 ;  /* 0x000000010b1e7824 */ /* 0x000fe200078e0215 */
[----:B--2---:R-:W1:Y:S01]  /*9c60*/  @!P3 LDC R14, c[0x0][0xb50] ;  /* 0x0002d400ff0ebb82 */ /* 0x004e620000000800 */
[----:B------:R-:W-:Y:S02]  /*9c70*/  IMAD.IADD R11, R9, 0x1, R149 ;  /* 0x00000001090b7824 */ /* 0x000fe400078e0295 */
[----:B------:R-:W-:Y:S02]  /*9c80*/  IMAD.MOV.U32 R9, RZ, RZ, R27 ;  /* 0x000000ffff097224 */ /* 0x000fe400078e001b */
[-C--:B------:R-:W-:Y:S02]  /*9c90*/  IMAD R39, R13, R37.reuse, RZ ;  /* 0x000000250d277224 */ /* 0x080fe400078e02ff */
[----:B------:R-:W-:Y:S01]  /*9ca0*/  IMAD.WIDE.U32 R12, R12, R37, RZ ;  /* 0x000000250c0c7225 */ /* 0x000fe200078e00ff */
[----:B------:R-:W2:Y:S03]  /*9cb0*/  @!P3 LDC R15, c[0x0][0xb54] ;  /* 0x0002d500ff0fbb82 */ /* 0x000ea60000000800 */
[----:B------:R-:W-:Y:S01]  /*9cc0*/  IMAD.IADD R39, R13, 0x1, R39 ;  /* 0x000000010d277824 */ /* 0x000fe200078e0227 */
[--C-:B---3--:R-:W-:Y:S01]  /*9cd0*/  IADD3 R10, P2, P5, R8, R10, R3.reuse ;  /* 0x0000000a080a7210 */ /* 0x108fe20007d5e003 */
        /* <DEDUP_REMOVED lines=21> */
.L_x_2119:
        /* <DEDUP_REMOVED lines=13> */
[----:B--2---:R-:W-:-:S04]  /*9f00*/  IMAD.IADD R25, R13, 0x1, R137 ;  /* 0x000000010d197824 */ /* 0x004fc800078e0289 */
        /* <DEDUP_REMOVED lines=10> */
[----:B------:R-:W-:Y:S01]  /*9fb0*/  ULDC.64 UR4, c[0x0][0xaa0] ;  /* 0x0002a80000047ab9 */ /* 0x000fe20000000a00 */
[----:B------:R-:W-:-:S06]  /*9fc0*/  ULDC.64 UR6, c[0x0][0xa80] ;  /* 0x0002a00000067ab9 */ /* 0x000fcc0000000a00 */
[----:B------:R-:W3:Y:S01]  /*9fd0*/  @P4 LDC R45, c[0x0][0xbf0] ;  /* 0x0002fc00ff2d4b82 */ /* 0x000ee20000000800 */
[----:B-1----:R-:W-:-:S05]  /*9fe0*/  VIADD R41, R12, 0xffffff80 ;  /* 0xffffff800c297836 */ /* 0x002fca0000000000 */
[----:B------:R-:W-:-:S04]  /*9ff0*/  SHF.R.S32.HI R44, RZ, 0x1f, R41 ;  /* 0x0000001fff2c7819 */ /* 0x000fc80000011429 */
[----:B------:R-:W-:-:S04]  /*a000*/  LEA.HI R44, R44, R41, RZ, 0x2 ;  /* 0x000000292c2c7211 */ /* 0x000fc800078f10ff */
[----:B------:R-:W-:-:S05]  /*a010*/  SHF.R.S32.HI R44, RZ, 0x2, R44 ;  /* 0x00000002ff2c7819 */ /* 0x000fca000001142c */
[----:B0-----:R-:W-:-:S04]  /*a020*/  IMAD R9, R44, 0x20, R145 ;  /* 0x000000202c097824 */ /* 0x001fc800078e0291 */
[----:B------:R-:W-:Y:S01]  /*a030*/  IMAD.WIDE R34, R9, 0x2, R34 ;  /* 0x0000000209227825 */ /* 0x000fe200078e0222 */
[----:B------:R-:W-:Y:S02]  /*a040*/  SHF.R.S32.HI R42, RZ, 0x1f, R41 ;  /* 0x0000001fff2a7819 */ /* 0x000fe40000011429 */
[----:B------:R-:W-:Y:S02]  /*a050*/  IADD3 R11, P5, R34, 0x7800, RZ ;  /* 0x00007800220b7810 */ /* 0x000fe40007fbe0ff */
[----:B------:R-:W-:Y:S02]  /*a060*/  LEA.HI R42, R42, R41, RZ, 0x2 ;  /* 0x000000292a2a7211 */ /* 0x000fe400078f10ff */
[----:B------:R-:W-:Y:S01]  /*a070*/  LOP3.LUT R0, R11, 0x180, RZ, 0xc0, !PT ;  /* 0x000001800b007812 */ /* 0x000fe200078ec0ff */
[----:B------:R-:W-:Y:S01]  /*a080*/  IMAD.X R37, RZ, RZ, R35, P5 ;  /* 0x000000ffff257224 */ /* 0x000fe200028e0623 */
[----:B------:R-:W-:Y:S02]  /*a090*/  LOP3.LUT R42, R42, 0xfffffffc, RZ, 0xc0, !PT ;  /* 0xfffffffc2a2a7812 */ /* 0x000fe400078ec0ff */
[----:B------:R-:W-:-:S02]  /*a0a0*/  SHF.R.U64 R0, R0, 0x3, RZ ;  /* 0x0000000300007819 */ /* 0x000fc400000012ff */
[----:B------:R-:W-:Y:S02]  /*a0b0*/  IADD3 R13, P0, R34, 0x1800, RZ ;  /* 0x00001800220d7810 */ /* 0x000fe40007f1e0ff */
[----:B------:R-:W-:Y:S01]  /*a0c0*/  LOP3.LUT R36, R0, R11, RZ, 0x3c, !PT ;  /* 0x0000000b00247212 */ /* 0x000fe200078e3cff */
[----:B------:R-:W-:Y:S01]  /*a0d0*/  IMAD R0, R21, UR4, RZ ;  /* 0x0000000415007c24 */ /* 0x000fe2000f8e02ff */
[C---:B------:R-:W-:Y:S01]  /*a0e0*/  IADD3 R25, P1, R34.reuse, 0x3000, RZ ;  /* 0x0000300022197810 */ /* 0x040fe20007f3e0ff */
[----:B------:R-:W-:Y:S01]  /*a0f0*/  IMAD.IADD R42, R41, 0x1, -R42 ;  /* 0x00000001292a7824 */ /* 0x000fe200078e0a2a */
[C---:B------:R-:W-:Y:S01]  /*a100*/  IADD3 R29, P2, R34.reuse, 0x4800, RZ ;  /* 0x00004800221d7810 */ /* 0x040fe20007f5e0ff */
[C---:B------:R-:W-:Y:S01]  /*a110*/  IMAD R41, R3.reuse, UR5, R0 ;  /* 0x0000000503297c24 */ /* 0x040fe2000f8e0200 */
[----:B------:R-:W-:Y:S01]  /*a120*/  IADD3 R33, P3, R34, 0x6000, RZ ;  /* 0x0000600022217810 */ /* 0x000fe20007f7e0ff */
[----:B------:R-:W-:Y:S01]  /*a130*/  IMAD.WIDE.U32 R20, R3, UR4, RZ ;  /* 0x0000000403147c25 */ /* 0x000fe2000f8e00ff */
[----:B------:R-:W-:Y:S01]  /*a140*/  ULDC.64 UR4, c[0x0][0xae8] ;  /* 0x0002ba0000047ab9 */ /* 0x000fe20000000a00 */
[----:B------:R-:W-:Y:S01]  /*a150*/  LOP3.LUT R12, R13, 0x180, RZ, 0xc0, !PT ;  /* 0x000001800d0c7812 */ /* 0x000fe200078ec0ff */
[----:B------:R-:W5:Y:S01]  /*a160*/  LD.E.128 R36, desc[UR36][R36.64] ;  /* 0x0000002424247980 */ /* 0x000f62000c101d00 */
[----:B------:R-:W-:Y:S01]  /*a170*/  IMAD R0, R42, 0x60, R44 ;  /* 0x000000602a007824 */ /* 0x000fe200078e022c */
[----:B------:R-:W-:Y:S01]  /*a180*/  LOP3.LUT R24, R25, 0x180, RZ, 0xc0, !PT ;  /* 0x0000018019187812 */ /* 0x000fe200078ec0ff */
[----:B------:R-:W-:Y:S01]  /*a190*/  IMAD.IADD R21, R21, 0x1, R41 ;  /* 0x0000000115157824 */ /* 0x000fe200078e0229 */
[----:B------:R-:W-:Y:S01]  /*a1a0*/  LOP3.LUT R28, R29, 0x180, RZ, 0xc0, !PT ;  /* 0x000001801d1c7812 */ /* 0x000fe200078ec0ff */
[----:B------:R-:W-:Y:S01]  /*a1b0*/  IMAD.IADD R42, R137, 0x1, R0 ;  /* 0x00000001892a7824 */ /* 0x000fe200078e0200 */
[----:B------:R-:W-:Y:S01]  /*a1c0*/  LOP3.LUT R32, R33, 0x180, RZ, 0xc0, !PT ;  /* 0x0000018021207812 */ /* 0x000fe200078ec0ff */
[----:B------:R-:W-:Y:S01]  /*a1d0*/  IMAD.WIDE.U32 R20, R146, UR4, R20 ;  /* 0x0000000492147c25 */ /* 0x000fe2000f8e0014 */
[----:B------:R-:W-:-:S02]  /*a1e0*/  SHF.R.S32.HI R41, RZ, 0x1f, R144 ;  /* 0x0000001fff297819 */ /* 0x000fc40000011490 */
[----:B------:R-:W-:Y:S01]  /*a1f0*/  LOP3.LUT R9, R34, 0x180, RZ, 0xc0, !PT ;  /* 0x0000018022097812 */ /* 0x000fe200078ec0ff */
[----:B--2---:R-:W-:Y:S01]  /*a200*/  @P4 IMAD.HI.U32 R0, R42, R43, RZ ;  /* 0x0000002b2a004227 */ /* 0x004fe200078e00ff */
[----:B------:R-:W-:Y:S02]  /*a210*/  SHF.R.U64 R12, R12, 0x3, RZ ;  /* 0x000000030c0c7819 */ /* 0x000fe400000012ff */
[----:B------:R-:W-:Y:S01]  /*a220*/  SHF.R.U64 R24, R24, 0x3, RZ ;  /* 0x0000000318187819 */ /* 0x000fe200000012ff */
[----:B------:R-:W-:Y:S01]  /*a230*/  IMAD R21, R146, UR5, R21 ;  /* 0x0000000592157c24 */ /* 0x000fe2000f8e0215 */
[----:B------:R-:W-:Y:S01]  /*a240*/  ULDC.64 UR4, c[0x0][0xaf0] ;  /* 0x0002bc0000047ab9 */ /* 0x000fe20000000a00 */
[----:B------:R-:W-:Y:S01]  /*a250*/  IMAD.MOV.U32 R3, RZ, RZ, R42 ;  /* 0x000000ffff037224 */ /* 0x000fe200078e002a */
[----:B---3--:R-:W-:Y:S01]  /*a260*/  @P4 SHF.R.U32.HI R3, RZ, R45, R0 ;  /* 0x0000002dff034219 */ /* 0x008fe20000011600 */
[----:B------:R-:W-:Y:S01]  /*a270*/  IMAD R41, R41, UR4, RZ ;  /* 0x0000000429297c24 */ /* 0x000fe2000f8e02ff */
[----:B------:R-:W-:-:S02]  /*a280*/  SHF.R.U64 R28, R28, 0x3, RZ ;  /* 0x000000031c1c7819 */ /* 0x000fc400000012ff */
[----:B------:R-:W-:Y:S02]  /*a290*/  SHF.R.U64 R32, R32, 0x3, RZ ;  /* 0x0000000320207819 */ /* 0x000fe400000012ff */
[----:B------:R-:W-:Y:S01]  /*a2a0*/  SHF.R.U64 R9, R9, 0x3, RZ ;  /* 0x0000000309097819 */ /* 0x000fe200000012ff */
[C---:B------:R-:W-:Y:S01]  /*a2b0*/  IMAD R41, R144.reuse, UR5, R41 ;  /* 0x0000000590297c24 */ /* 0x040fe2000f8e0229 */
[----:B------:R-:W-:Y:S01]  /*a2c0*/  SHF.R.S32.HI R0, RZ, 0x1f, R3 ;  /* 0x0000001fff007819 */ /* 0x000fe20000011403 */
[----:B------:R-:W-:Y:S01]  /*a2d0*/  IMAD.WIDE.U32 R20, R144, UR4, R20 ;  /* 0x0000000490147c25 */ /* 0x000fe2000f8e0014 */
[----:B------:R-:W-:Y:S01]  /*a2e0*/  LOP3.LUT R12, R12, R13, RZ, 0x3c, !PT ;  /* 0x0000000d0c0c7212 */ /* 0x000fe200078e3cff */
[----:B------:R-:W-:Y:S01]  /*a2f0*/  ULDC.64 UR4, c[0x0][0xae0] ;  /* 0x0002b80000047ab9 */ /* 0x000fe20000000a00 */
[----:B------:R-:W-:Y:S01]  /*a300*/  LOP3.LUT R24, R24, R25, RZ, 0x3c, !PT ;  /* 0x0000001918187212 */ /* 0x000fe200078e3cff */
[----:B------:R-:W-:Y:S01]  /*a310*/  IMAD.MOV R43, RZ, RZ, -R3 ;  /* 0x000000ffff2b7224 */ /* 0x000fe200078e0a03 */
        /* <DEDUP_REMOVED lines=9> */
[----:B------:R-:W-:Y:S01]  /*a3b0*/  IMAD.IADD R21, R21, 0x1, R41 ;  /* 0x0000000115157824 */ /* 0x000fe200078e0229 */
[----:B------:R-:W5:Y:S01]  /*a3c0*/  LD.E.128 R24, desc[UR36][R24.64] ;  /* 0x0000002418187980 */ /* 0x000f62000c101d00 */
[----:B------:R-:W-:Y:S02]  /*a3d0*/  IMAD R0, R0, UR4, RZ ;  /* 0x0000000400007c24 */ /* 0x000fe4000f8e02ff */
[----:B------:R-:W-:Y:S01]  /*a3e0*/  IMAD R41, R4, R43, R42 ;  /* 0x0000002b04297224 */ /* 0x000fe200078e022a */
[----:B------:R-:W5:Y:S01]  /*a3f0*/  LD.E.128 R8, desc[UR36][R8.64] ;  /* 0x0000002408087980 */ /* 0x000f62000c101d00 */
[----:B------:R-:W-:-:S03]  /*a400*/  IMAD R43, R3, UR5, R0 ;  /* 0x00000005032b7c24 */ /* 0x000fc6000f8e0200 */
[----:B------:R-:W5:Y:S01]  /*a410*/  LD.E.128 R28, desc[UR36][R28.64] ;  /* 0x000000241c1c7980 */ /* 0x000f62000c101d00 */
[----:B------:R-:W-:-:S03]  /*a420*/  SHF.R.S32.HI R0, RZ, 0x1f, R41 ;  /* 0x0000001fff007819 */ /* 0x000fc60000011429 */
[----:B------:R-:W5:Y:S01]  /*a430*/  LD.E.128 R32, desc[UR36][R32.64] ;  /* 0x0000002420207980 */ /* 0x000f62000c101d00 */
[----:B------:R-:W-:Y:S01]  /*a440*/  IMAD.WIDE.U32 R20, R3, UR4, R20 ;  /* 0x0000000403147c25 */ /* 0x000fe2000f8e0014 */
[----:B------:R-:W-:Y:S01]  /*a450*/  ULDC.64 UR4, c[0x0][0xad8] ;  /* 0x0002b60000047ab9 */ /* 0x000fe20000000a00 */
[----:B------:R-:W-:Y:S01]  /*a460*/  @!PT LDS RZ, [RZ] ;  /* 0x00000000fffff984 */ /* 0x000fe20000000800 */
[----:B------:R-:W-:Y:S01]  /*a470*/  @!PT LDS RZ, [RZ] ;  /* 0x00000000fffff984 */ /* 0x000fe20000000800 */
[----:B------:R-:W-:Y:S01]  /*a480*/  @!PT LDS RZ, [RZ] ;  /* 0x00000000fffff984 */ /* 0x000fe20000000800 */
[----:B------:R-:W-:Y:S01]  /*a490*/  @!PT LDS RZ, [RZ] ;  /* 0x00000000fffff984 */ /* 0x000fe20000000800 */
[----:B------:R0:W-:Y:S06]  /*a4a0*/  MEMBAR.ALL.CTA ;  /* 0x0000000000007992 */ /* 0x0001ec0000008000 */
[----:B0-----:R-:W0:Y:S01]  /*a4b0*/  FENCE.VIEW.ASYNC.S ;  /* 0x00000000000073c6 */ /* 0x001e220000000000 */
[----:B------:R-:W-:-:S02]  /*a4c0*/  IMAD.IADD R21, R21, 0x1, R43 ;  /* 0x0000000115157824 */ /* 0x000fc400078e022b */
[----:B------:R-:W-:Y:S02]  /*a4d0*/  IMAD R0, R0, UR4, RZ ;  /* 0x0000000400007c24 */ /* 0x000fe4000f8e02ff */
[----:B------:R-:W-:Y:S02]  /*a4e0*/  IMAD.IADD R137, R44, 0x1, R137 ;  /* 0x000000012c897824 */ /* 0x000fe400078e0289 */
        /* <DEDUP_REMOVED lines=8> */
[----:B0-----:R0:W1:Y:S01]  /*a570*/  SHFL.IDX PT, R42, R0, RZ, 0x1c1f ;  /* 0x001c1fff002a7589 */ /* 0x00106200000e0000 */
        /* <DEDUP_REMOVED lines=18> */
.L_x_2122:
[----:B------:R-:W-:Y:S05]  /*a6a0*/  BSYNC B1 ;  /* 0x0000000000017941 */ /* 0x000fea0003800000 */
.L_x_2121:
        /* <DEDUP_REMOVED lines=19> */
.L_x_2120:
[----:B0-----:R-:W0:Y:S01]  /*a7e0*/  @P4 LDC R10, c[0x0][0xbec] ;  /* 0x0002fb00ff0a4b82 */ /* 0x001e220000000800 */
[----:B------:R-:W-:Y:S01]  /*a7f0*/  ULDC.64 UR4, c[0x0][0xb08] ;  /* 0x0002c20000047ab9 */ /* 0x000fe20000000a00 */
[----:B------:R-:W-:Y:S01]  /*a800*/  ULDC.64 UR6, c[0x0][0xb30] ;  /* 0x0002cc0000067ab9 */ /* 0x000fe20000000a00 */
[----:B------:R-:W-:Y:S01]  /*a810*/  IMAD R0, R21, UR4, RZ ;  /* 0x0000000415007c24 */ /* 0x000fe2000f8e02ff */
[----:B------:R-:W-:Y:S01]  /*a820*/  BSSY B1, `(.L_x_2124) ;  /* 0x000006d000017945 */ /* 0x000fe20003800000 */
[C---:B------:R-:W-:Y:S01]  /*a830*/  IMAD.WIDE.U32 R8, R3.reuse, UR4, RZ ;  /* 0x0000000403087c25 */ /* 0x040fe2000f8e00ff */
[----:B------:R-:W-:Y:S02]  /*a840*/  SHF.R.S32.HI R28, RZ, 0x1f, R152 ;  /* 0x0000001fff1c7819 */ /* 0x000fe40000011498 */
[----:B------:R-:W1:Y:S01]  /*a850*/  @P4 LDC R13, c[0x0][0xbf0] ;  /* 0x0002fc00ff0d4b82 */ /* 0x000e620000000800 */
[----:B------:R-:W-:Y:S01]  /*a860*/  IMAD R3, R3, UR5, R0 ;  /* 0x0000000503037c24 */ /* 0x000fe2000f8e0200 */
[----:B------:R-:W-:Y:S01]  /*a870*/  ULDC.64 UR4, c[0x0][0xb38] ;  /* 0x0002ce0000047ab9 */ /* 0x000fe20000000a00 */
[----:B------:R-:W-:Y:S01]  /*a880*/  VIADD R35, R141, 0x20 ;  /* 0x000000208d237836 */ /* 0x000fe20000000000 */
[----:B------:R-:W-:Y:S01]  /*a890*/  SHF.R.S32.HI R29, RZ, 0x1f, R153 ;  /* 0x0000001fff1d7819 */ /* 0x000fe20000011499 */
[----:B------:R-:W-:Y:S01]  /*a8a0*/  IMAD.IADD R9, R9, 0x1, R3 ;  /* 0x0000000109097824 */ /* 0x000fe200078e0203 */
[----:B------:R-:W-:Y:S01]  /*a8b0*/  SHF.R.S32.HI R3, RZ, 0x1f, R144 ;  /* 0x0000001fff037819 */ /* 0x000fe20000011490 */
[----:B------:R-:W-:Y:S01]  /*a8c0*/  VIADD R37, R141, 0x18 ;  /* 0x000000188d257836 */ /* 0x000fe20000000000 */
[----:B------:R-:W-:Y:S01]  /*a8d0*/  SHF.R.S32.HI R30, RZ, 0x1f, R154 ;  /* 0x0000001fff1e7819 */ /* 0x000fe2000001149a */
[----:B------:R-:W-:Y:S01]  /*a8e0*/  IMAD.WIDE.U32 R8, R146, UR4, R8 ;  /* 0x0000000492087c25 */ /* 0x000fe2000f8e0008 */
[----:B------:R-:W-:-:S02]  /*a8f0*/  SHF.R.S32.HI R26, RZ, 0x1f, R155 ;  /* 0x0000001fff1a7819 */ /* 0x000fc4000001149b */
[----:B------:R-:W-:Y:S01]  /*a900*/  SHF.R.S32.HI R31, RZ, 0x1f, R157 ;  /* 0x0000001fff1f7819 */ /* 0x000fe2000001149d */
[----:B------:R-:W-:Y:S01]  /*a910*/  IMAD R9, R146, UR5, R9 ;  /* 0x0000000592097c24 */ /* 0x000fe2000f8e0209 */
[----:B------:R-:W-:Y:S01]  /*a920*/  ULDC.64 UR4, c[0x0][0xb40] ;  /* 0x0002d00000047ab9 */ /* 0x000fe20000000a00 */
[----:B------:R-:W-:Y:S01]  /*a930*/  VIADD R39, R141, 0x10 ;  /* 0x000000108d277836 */ /* 0x000fe20000000000 */
[----:B------:R-:W-:Y:S01]  /*a940*/  SHF.R.S32.HI R35, RZ, 0x1f, R35 ;  /* 0x0000001fff237819 */ /* 0x000fe20000011423 */
[----:B------:R-:W-:Y:S01]  /*a950*/  IMAD R3, R3, UR4, RZ ;  /* 0x0000000403037c24 */ /* 0x000fe2000f8e02ff */
[----:B------:R-:W-:Y:S01]  /*a960*/  SHF.R.S32.HI R37, RZ, 0x1f, R37 ;  /* 0x0000001fff257819 */ /* 0x000fe20000011425 */
[----:B0-----:R-:W-:Y:S01]  /*a970*/  @P4 IMAD.HI.U32 R10, R27, R10, RZ ;  /* 0x0000000a1b0a4227 */ /* 0x001fe200078e00ff */
[----:B------:R-:W-:-:S03]  /*a980*/  SHF.R.S32.HI R39, RZ, 0x1f, R39 ;  /* 0x0000001fff277819 */ /* 0x000fc60000011427 */
[C---:B------:R-:W-:Y:S02]  /*a990*/  IMAD R11, R144.reuse, UR5, R3 ;  /* 0x00000005900b7c24 */ /* 0x040fe4000f8e0203 */
[----:B------:R-:W-:Y:S01]  /*a9a0*/  IMAD.WIDE.U32 R8, R144, UR4, R8 ;  /* 0x0000000490087c25 */ /* 0x000fe2000f8e0008 */
[----:B------:R-:W-:-:S03]  /*a9b0*/  ULDC.64 UR4, c[0x0][0xb48] ;  /* 0x0002d20000047ab9 */ /* 0x000fc60000000a00 */
[----:B------:R-:W-:Y:S01]  /*a9c0*/  IMAD.MOV.U32 R3, RZ, RZ, R27 ;  /* 0x000000ffff037224 */ /* 0x000fe200078e001b */
[----:B-1----:R-:W-:Y:S01]  /*a9d0*/  @P4 SHF.R.U32.HI R3, RZ, R13, R10 ;  /* 0x0000000dff034219 */ /* 0x002fe2000001160a */
[----:B------:R-:W-:Y:S02]  /*a9e0*/  IMAD.IADD R9, R9, 0x1, R11 ;  /* 0x0000000109097824 */ /* 0x000fe400078e020b */
[----:B------:R-:W-:Y:S01]  /*a9f0*/  VIADD R41, R141, 0x8 ;  /* 0x000000088d297836 */ /* 0x000fe20000000000 */
[--C-:B------:R-:W-:Y:S01]  /*aa00*/  SHF.R.S32.HI R0, RZ, 0x1f, R3.reuse ;  /* 0x0000001fff007819 */ /* 0x100fe20000011403 */
[----:B------:R-:W-:Y:S02]  /*aa10*/  IMAD.MOV R11, RZ, RZ, -R3 ;  /* 0x000000ffff0b7224 */ /* 0x000fe400078e0a03 */
[----:B------:R-:W-:Y:S01]  /*aa20*/  IMAD.WIDE.U32 R8, R48, UR4, R8 ;  /* 0x0000000430087c25 */ /* 0x000fe2000f8e0008 */
[----:B------:R-:W-:Y:S01]  /*aa30*/  UIADD3 UR4, UR40, 0x2d820, URZ ;  /* 0x0002d82028047890 */ /* 0x000fe2000fffe03f */
[----:B------:R-:W-:-:S02]  /*aa40*/  SHF.R.S32.HI R41, RZ, 0x1f, R41 ;  /* 0x0000001fff297819 */ /* 0x000fc40000011429 */
[----:B------:R-:W-:Y:S01]  /*aa50*/  IMAD R11, R4, R11, R27 ;  /* 0x0000000b040b7224 */ /* 0x000fe200078e021b */
[----:B------:R-:W-:Y:S01]  /*aa60*/  UPRMT UR4, URZ, 0x654, UR4 ;  /* 0x000006543f047896 */ /* 0x000fe20008000004 */
[----:B------:R-:W-:Y:S01]  /*aa70*/  IMAD R0, R0, UR6, RZ ;  /* 0x0000000600007c24 */ /* 0x000fe2000f8e02ff */
[----:B------:R-:W-:Y:S01]  /*aa80*/  SHF.R.S32.HI R4, RZ, 0x1f, R151 ;  /* 0x0000001fff047819 */ /* 0x000fe20000011497 */
[----:B------:R-:W-:Y:S01]  /*aa90*/  IMAD R9, R48, UR5, R9 ;  /* 0x0000000530097c24 */ /* 0x000fe2000f8e0209 */
[----:B------:R-:W-:Y:S01]  /*aaa0*/  SHF.R.S32.HI R27, RZ, 0x1f, R156 ;  /* 0x0000001fff1b7819 */ /* 0x000fe2000001149c */
        /* <DEDUP_REMOVED lines=9> */
[----:B------:R-:W-:-:S03]  /*ab40*/  ULDC.64 UR6, c[0x0][0xb00] ;  /* 0x0002c00000067ab9 */ /* 0x000fc60000000a00 */
[----:B------:R-:W-:Y:S01]  /*ab50*/  IMAD.IADD R3, R9, 0x1, R3 ;  /* 0x0000000109037824 */ /* 0x000fe200078e0203 */
[C---:B------:R-:W-:Y:S01]  /*ab60*/  LEA R0, P1, R8.reuse, UR6, 0x2 ;  /* 0x0000000608007c11 */ /* 0x040fe2000f8210ff */
[C---:B------:R-:W-:Y:S02]  /*ab70*/  VIADD R34, R141.reuse, 0x20 ;  /* 0x000000208d227836 */ /* 0x040fe40000000000 */
[C---:B------:R-:W-:Y:S01]  /*ab80*/  VIADD R36, R141.reuse, 0x18 ;  /* 0x000000188d247836 */ /* 0x040fe20000000000 */
[----:B------:R-:W-:Y:S01]  /*ab90*/  LEA.HI.X R3, R8, UR7, R3, 0x2, P1 ;  /* 0x0000000708037c11 */ /* 0x000fe200088f1403 */
[C---:B------:R-:W-:Y:S01]  /*aba0*/  VIADD R38, R141.reuse, 0x10 ;  /* 0x000000108d267836 */ /* 0x040fe20000000000 */
[----:B------:R0:W1:Y:S01]  /*abb0*/  SHFL.IDX PT, R8, R0, RZ, 0x1c1f ;  /* 0x001c1fff00087589 */ /* 0x00006200000e0000 */
[----:B------:R-:W-:-:S03]  /*abc0*/  VIADD R40, R141, 0x8 ;  /* 0x000000088d287836 */ /* 0x000fc60000000000 */
        /* <DEDUP_REMOVED lines=50> */
.L_x_2125:
[----:B------:R-:W-:Y:S05]  /*aef0*/  BSYNC B1 ;  /* 0x0000000000017941 */ /* 0x000fea0003800000 */
.L_x_2124:
        /* <DEDUP_REMOVED lines=53> */
.L_x_2118:
[----:B0-----:R-:W0:Y:S01]  /*b250*/  LDC.64 R10, c[0x0][0xc00] ;  /* 0x00030000ff0a7b82 */ /* 0x001e220000000a00 */
[----:B------:R-:W-:Y:S01]  /*b260*/  ULDC.64 UR4, c[0x0][0xc08] ;  /* 0x0003020000047ab9 */ /* 0x000fe20000000a00 */
[----:B--2---:R-:W-:Y:S01]  /*b270*/  IMAD.MOV.U32 R3, RZ, RZ, RZ ;  /* 0x000000ffff037224 */ /* 0x004fe200078e00ff */
[----:B------:R-:W-:-:S04]  /*b280*/  ISETP.NE.U32.AND P0, PT, RZ, UR4, PT ;  /* 0x00000004ff007c0c */ /* 0x000fc8000bf05070 */
[----:B------:R-:W-:Y:S01]  /*b290*/  ISETP.NE.AND.EX P1, PT, RZ, UR5, PT, P0 ;  /* 0x00000005ff007c0c */ /* 0x000fe2000bf25300 */
[----:B-1----:R-:W1:Y:S01]  /*b2a0*/  LDC.64 R8, c[0x0][0xc00] ;  /* 0x00030000ff087b82 */ /* 0x002e620000000a00 */
[----:B0-----:R-:W-:-:S04]  /*b2b0*/  ISETP.NE.U32.AND P0, PT, R10, RZ, PT ;  /* 0x000000ff0a00720c */ /* 0x001fc80003f05070 */
[----:B------:R-:W-:-:S07]  /*b2c0*/  ISETP.NE.AND.EX P0, PT, R11, RZ, PT, P0 ;  /* 0x000000ff0b00720c */ /* 0x000fce0003f05300 */
[----:B------:R-:W0:Y:S01]  /*b2d0*/  @P1 LDC.64 R10, c[0x0][0xc08] ;  /* 0x00030200ff0a1b82 */ /* 0x000e220000000a00 */
[----:B------:R-:W-:Y:S01]  /*b2e0*/  ULDC UR4, c[0x0][0xa88] ;  /* 0x0002a20000047ab9 */ /* 0x000fe20000000800 */
[----:B-1----:R-:W-:-:S04]  /*b2f0*/  IMAD.WIDE R12, R144, 0x4, R8 ;  /* 0x00000004900c7825 */ /* 0x002fc800078e0208 */
[----:B------:R-:W-:Y:S01]  /*b300*/  IMAD.U32 R0, RZ, RZ, UR4 ;  /* 0x00000004ff007e24 */ /* 0x000fe2000f8e00ff */
[----:B------:R1:W5:Y:S01]  /*b310*/  @P0 LDG.E R3, desc[UR36][R12.64] ;  /* 0x000000240c030981 */ /* 0x000362000c1e1900 */
[----:B------:R-:W2:Y:S01]  /*b320*/  S2R R14, SR_TID.X ;  /* 0x00000000000e7919 */ /* 0x000ea20000002100 */
[----:B0-----:R-:W-:-:S05]  /*b330*/  @P1 IMAD.WIDE R8, R144, 0x4, R10 ;  /* 0x0000000490081825 */ /* 0x001fca00078e020a */
[----:B------:R1:W5:Y:S01]  /*b340*/  @P1 LDG.E R0, desc[UR36][R8.64] ;  /* 0x0000002408001981 */ /* 0x000362000c1e1900 */
[----:B------:R-:W-:-:S13]  /*b350*/  ISETP.NE.AND P2, PT, R147, RZ, PT ;  /* 0x000000ff9300720c */ /* 0x000fda0003f45270 */
[----:B------:R-:W0:Y:S01]  /*b360*/  @!P2 LDC R147, c[0x0][0xad4] ;  /* 0x0002b500ff93ab82 */ /* 0x000e220000000800 */
[----:B--2---:R-:W-:-:S05]  /*b370*/  VIADD R32, R14, 0xffffff80 ;  /* 0xffffff800e207836 */ /* 0x004fca0000000000 */
[----:B------:R-:W-:Y:S02]  /*b380*/  ISETP.GT.AND P3, PT, R32, 0xbf, PT ;  /* 0x000000bf2000780c */ /* 0x000fe40003f64270 */
[----:B0-----:R-:W-:Y:S01]  /*b390*/  ISETP.GT.AND P2, PT, R147, 0x1, PT ;  /* 0x000000019300780c */ /* 0x001fe20003f44270 */
[----:B-1----:R-:W-:-:S12]  /*b3a0*/  @P1 BRA `(.L_x_2126) ;  /* 0x0000000000101947 */ /* 0x002fd80003800000 */
[----:B------:R-:W-:Y:S05]  /*b3b0*/  @!P0 BRA `(.L_x_2126) ;  /* 0x00000000000c8947 */ /* 0x000fea0003800000 */
[----:B------:R-:W2:Y:S04]  /*b3c0*/  LDG.E R9, desc[UR36][R12.64] ;  /* 0x000000240c097981 */ /* 0x000ea8000c1e1900 */
[----:B-----5:R-:W2:Y:S02]  /*b3d0*/  LDG.E R0, desc[UR36][R12.64+0x4] ;  /* 0x000004240c007981 */ /* 0x020ea4000c1e1900 */
[----:B--2---:R-:W-:-:S07]  /*b3e0*/  IMAD.IADD R0, R0, 0x1, -R9 ;  /* 0x0000000100007824 */ /* 0x004fce00078e0a09 */
.L_x_2126:
[----:B------:R-:W-:Y:S01]  /*b3f0*/  BSSY B1, `(.L_x_2127) ;  /* 0x0000036000017945 */ /* 0x000fe20003800000 */
[----:B------:R-:W-:Y:S02]  /*b400*/  SEL R33, R144, RZ, !P0 ;  /* 0x000000ff90217207 */ /* 0x000fe40004000000 */
[----:B------:R-:W-:Y:S02]  /*b410*/  SEL R149, R149, RZ, !P0 ;  /* 0x000000ff95957207 */ /* 0x000fe40004000000 */
[----:B-----5:R-:W-:Y:S01]  /*b420*/  SHF.R.S32.HI R28, RZ, 0x1f, R3 ;  /* 0x0000001fff1c7819 */ /* 0x020fe20000011403 */
[----:B------:R-:W-:Y:S06]  /*b430*/  @P3 BRA `(.L_x_2128) ;  /* 0x0000000000c43947 */ /* 0x000fec0003800000 */
[----:B------:R-:W3:Y:S01]  /*b440*/  LDC R35, c[0x0][0xbe8] ;  /* 0x0002fa00ff237b82 */ /* 0x000ee20000000800 */
[----:B------:R-:W-:Y:S01]  /*b450*/  IADD3 R30, R137, -0x80, R14 ;  /* 0xffffff80891e7810 */ /* 0x000fe20007ffe00e */
[----:B---3--:R-:W-:-:S05]  /*b460*/  IMAD R4, R0, R35, RZ ;  /* 0x0000002300047224 */ /* 0x008fca00078e02ff */
[----:B------:R-:W-:-:S13]  /*b470*/  ISETP.GE.AND P0, PT, R30, R4, PT ;  /* 0x000000041e00720c */ /* 0x000fda0003f06270 */
[----:B------:R-:W-:Y:S05]  /*b480*/  @P0 BRA `(.L_x_2128) ;  /* 0x0000000000b00947 */ /* 0x000fea0003800000 */
[----:B------:R-:W2:Y:S01]  /*b490*/  LDL.LU R34, [R1+0x8] ;  /* 0x0000080001227983 */ /* 0x000ea20000300800 */
[----:B------:R-:W-:Y:S01]  /*b4a0*/  ISETP.NE.AND P1, PT, R35, 0x1, PT ;  /* 0x000000012300780c */ /* 0x000fe20003f25270 */
[----:B------:R-:W-:Y:S01]  /*b4b0*/  IMAD.MOV.U32 R26, RZ, RZ, 0x9b8 ;  /* 0x000009b8ff1a7424 */ /* 0x000fe200078e00ff */
[----:B------:R-:W-:Y:S01]  /*b4c0*/  ISETP.GT.AND P0, PT, R147, 0x1, PT ;  /* 0x000000019300780c */ /* 0x000fe20003f04270 */
[----:B------:R-:W0:Y:S01]  /*b4d0*/  LDC.64 R8, c[0x0][0xba8] ;  /* 0x0002ea00ff087b82 */ /* 0x000e220000000a00 */
[----:B------:R-:W-:Y:S02]  /*b4e0*/  IMAD.MOV.U32 R27, RZ, RZ, R30 ;  /* 0x000000ffff1b7224 */ /* 0x000fe400078e001e */
[----:B------:R-:W-:-:S05]  /*b4f0*/  SEL R26, R26, 0x978, P0 ;  /* 0x000009781a1a7807 */ /* 0x000fca0000000000 */
[----:B------:R-:W1:Y:S08]  /*b500*/  LDC.64 R20, c[0x0][R26+0x220] ;  /* 0x000088001a147b82 */ /* 0x000e700000000a00 */
[----:B------:R-:W3:Y:S08]  /*b510*/  @P1 LDC R25, c[0x0][0xbec] ;  /* 0x0002fb00ff191b82 */ /* 0x000ef00000000800 */
[----:B------:R-:W4:Y:S08]  /*b520*/  @P1 LDC R31, c[0x0][0xbf0] ;  /* 0x0002fc00ff1f1b82 */ /* 0x000f300000000800 */
[----:B------:R-:W5:Y:S01]  /*b530*/  LDC.64 R14, c[0x0][R26+0x218] ;  /* 0x000086001a0e7b82 */ /* 0x000f620000000a00 */
[----:B-1----:R-:W-:-:S07]  /*b540*/  IMAD R21, R21, R33, RZ ;  /* 0x0000002115157224 */ /* 0x002fce00078e02ff */
[----:B------:R-:W1:Y:S01]  /*b550*/  LDC.64 R12, c[0x0][R26+0x228] ;  /* 0x00008a001a0c7b82 */ /* 0x000e620000000a00 */
[----:B---3--:R-:W-:-:S04]  /*b560*/  @P1 IMAD.HI.U32 R4, R30, R25, RZ ;  /* 0x000000191e041227 */ /* 0x008fc800078e00ff */
[----:B------:R-:W-:-:S03]  /*b570*/  IMAD.WIDE.U32 R24, R20, R33, RZ ;  /* 0x0000002114187225 */ /* 0x000fc600078e00ff */
[----:B------:R-:W3:Y:S01]  /*b580*/  LDC.64 R10, c[0x0][R26+0x210] ;  /* 0x000084001a0a7b82 */ /* 0x000ee20000000a00 */
[----:B----4-:R-:W-:Y:S01]  /*b590*/  @P1 SHF.R.U32.HI R27, RZ, R31, R4 ;  /* 0x0000001fff1b1219 */ /* 0x010fe20000011604 */
[----:B------:R-:W-:-:S04]  /*b5a0*/  IMAD R31, R20, R149, R21 ;  /* 0x00000095141f7224 */ /* 0x000fc800078e0215 */
[----:B------:R-:W-:Y:S02]  /*b5b0*/  IMAD.IADD R4, R25, 0x1, R31 ;  /* 0x0000000119047824 */ /* 0x000fe400078e021f */
[-C--:B-----5:R-:W-:Y:S01]  /*b5c0*/  IMAD R29, R15, R146.reuse, RZ ;  /* 0x000000920f1d7224 */ /* 0x0a0fe200078e02ff */
[----:B0-----:R-:W0:Y:S01]  /*b5d0*/  @!P0 LDC R8, c[0x0][0xb50] ;  /* 0x0002d400ff088b82 */ /* 0x001e220000000800 */
[----:B------:R-:W-:-:S04]  /*b5e0*/  IMAD.WIDE.U32 R14, R14, R146, RZ ;  /* 0x000000920e0e7225 */ /* 0x000fc800078e00ff */
[----:B------:R-:W-:Y:S01]  /*b5f0*/  IMAD.IADD R29, R15, 0x1, R29 ;  /* 0x000000010f1d7824 */ /* 0x000fe200078e021d */
[----:B------:R-:W-:Y:S01]  /*b600*/  IADD3 R14, P1, P3, R24, R14, R3 ;  /* 0x0000000e180e7210 */ /* 0x000fe20007b3e003 */
[----:B------:R-:W-:Y:S01]  /*b610*/  IMAD.MOV R15, RZ, RZ, -R27 ;  /* 0x000000ffff0f7224 */ /* 0x000fe200078e0a1b */
[----:B------:R-:W4:Y:S02]  /*b620*/  @!P0 LDC R9, c[0x0][0xb54] ;  /* 0x0002d500ff098b82 */ /* 0x000f240000000800 */
[----:B------:R-:W-:Y:S01]  /*b630*/  IADD3.X R4, R4, R29, R28, P1, P3 ;  /* 0x0000001d04047210 */ /* 0x000fe20000fe641c */
[----:B------:R-:W-:Y:S01]  /*b640*/  IMAD R15, R35, R15, R30 ;  /* 0x0000000f230f7224 */ /* 0x000fe200078e021e */
[----:B--2---:R-:W-:-:S05]  /*b650*/  SEL R21, R34, RZ, P0 ;  /* 0x000000ff22157207 */ /* 0x004fca0000000000 */
[-C--:B-1----:R-:W-:Y:S02]  /*b660*/  IMAD R25, R13, R21.reuse, RZ ;  /* 0x000000150d197224 */ /* 0x082fe400078e02ff */
[----:B------:R-:W-:Y:S01]  /*b670*/  IMAD.WIDE.U32 R12, R12, R21, RZ ;  /* 0x000000150c0c7225 */ /* 0x000fe200078e00ff */
[----:B------:R-:W-:-:S03]  /*b680*/  SHF.R.S32.HI R21, RZ, 0x1f, R15 ;  /* 0x0000001fff157819 */ /* 0x000fc6000001140f */
[----:B------:R-:W-:Y:S01]  /*b690*/  IMAD.IADD R25, R13, 0x1, R25 ;  /* 0x000000010d197824 */ /* 0x000fe200078e0219 */
[----:B------:R-:W-:Y:S02]  /*b6a0*/  IADD3 R12, P0, P1, R27, R14, R12 ;  /* 0x0000000e1b0c7210 */ /* 0x000fe4000791e00c */
[----:B------:R-:W-:-:S04]  /*b6b0*/  SHF.R.S32.HI R27, RZ, 0x1f, R27 ;  /* 0x0000001fff1b7819 */ /* 0x000fc8000001141b */
[----:B------:R-:W-:Y:S01]  /*b6c0*/  IADD3.X R13, R27, R4, R25, P0, P1 ;  /* 0x000000041b0d7210 */ /* 0x000fe200007e2419 */
[----:B---3--:R-:W-:-:S04]  /*b6d0*/  IMAD R4, R11, R15, RZ ;  /* 0x0000000f0b047224 */ /* 0x008fc800078e02ff */
[C---:B------:R-:W-:Y:S02]  /*b6e0*/  IMAD R21, R10.reuse, R21, R4 ;  /* 0x000000150a157224 */ /* 0x040fe400078e0204 */
[----:B------:R-:W-:-:S04]  /*b6f0*/  IMAD.WIDE.U32 R10, R10, R15, R12 ;  /* 0x0000000f0a0a7225 */ /* 0x000fc800078e000c */
[----:B------:R-:W-:Y:S01]  /*b700*/  IMAD.IADD R4, R11, 0x1, R21 ;  /* 0x000000010b047824 */ /* 0x000fe200078e0215 */
[----:B0-----:R-:W-:Y:S01]  /*b710*/  LEA R8, P0, R10, R8, 0x2 ;  /* 0x000000080a087211 */ /* 0x001fe200078010ff */
[----:B------:R-:W-:-:S03]  /*b720*/  IMAD.MOV.U32 R11, RZ, RZ, -0x800000 ;  /* 0xff800000ff0b7424 */ /* 0x000fc600078e00ff */
[----:B----4-:R-:W-:-:S05]  /*b730*/  LEA.HI.X R9, R10, R9, R4, 0x2, P0 ;  /* 0x000000090a097211 */ /* 0x010fca00000f1404 */
[----:B------:R0:W-:Y:S04]  /*b740*/  STG.E desc[UR36][R8.64], R11 ;  /* 0x0000000b08007986 */ /* 0x0001e8000c101924 */
.L_x_2128:
[----:B------:R-:W-:Y:S05]  /*b750*/  BSYNC B1 ;  /* 0x0000000000017941 */ /* 0x000fea0003800000 */
.L_x_2127:
[----:B------:R-:W-:Y:S05]  /*b760*/  @P2 BRA `(.L_x_2123) ;  /* 0x0000000400542947 */ /* 0x000fea0003800000 */
[----:B------:R-:W1:Y:S01]  /*b770*/  LDC R15, c[0x0][0xbe8] ;  /* 0x0002fa00ff0f7b82 */ /* 0x000e620000000800 */
[--C-:B------:R-:W-:Y:S01]  /*b780*/  SHF.R.S32.HI R10, RZ, 0x1f, R32.reuse ;  /* 0x0000001fff0a7819 */ /* 0x100fe20000011420 */
[----:B------:R-:W-:Y:S01]  /*b790*/  ULDC.64 UR4, c[0x0][0xaa0] ;  /* 0x0002a80000047ab9 */ /* 0x000fe20000000a00 */
[----:B------:R-:W-:Y:S01]  /*b7a0*/  SHF.R.S32.HI R14, RZ, 0x1f, R32 ;  /* 0x0000001fff0e7819 */ /* 0x000fe20000011420 */
[----:B---3--:R-:W-:Y:S01]  /*b7b0*/  IMAD R4, R28, UR4, RZ ;  /* 0x000000041c047c24 */ /* 0x008fe2000f8e02ff */
        /* <DEDUP_REMOVED lines=16> */
[----:B------:R-:W-:Y:S02]  /*b8c0*/  IMAD.IADD R12, R137, 0x1, R4 ;  /* 0x00000001890c7824 */ /* 0x000fe400078e0204 */
        /* <DEDUP_REMOVED lines=20> */
[----:B------:R-:W-:Y:S02]  /*ba10*/  IMAD.IADD R0, R14, 0x1, R137 ;  /* 0x000000010e007824 */ /* 0x000fe400078e0289 */
        /* <DEDUP_REMOVED lines=24> */
.L_x_2130:
[----:B------:R-:W-:Y:S05]  /*bba0*/  BSYNC B1 ;  /* 0x0000000000017941 */ /* 0x000fea0003800000 */
.L_x_2129:
        /* <DEDUP_REMOVED lines=11> */
[----:B----4-:R-:W-:Y:S01]  /*bc60*/  @!P2 IMAD.WIDE R10, R145, 0x2, R8 ;  /* 0x00000002910aa825 */ /* 0x010fe200078e0208 */
[-C--:B------:R-:W-:Y:S02]  /*bc70*/  @!P3 LEA.HI.X R13, R148, R9.reuse, R25, 0x1, P0 ;  /* 0x00000009940db211 */ /* 0x080fe400000f0c19 */
[----:B------:R-:W-:Y:S02]  /*bc80*/  @!P4 LEA.HI.X R15, R150, R9, R24, 0x1, P1 ;  /* 0x00000009960fc211 */ /* 0x000fe400008f0c18 */
[----:B------:R2:W-:Y:S04]  /*bc90*/  @!P2 ST.E.128 desc[UR36][R10.64], RZ ;  /* 0x000000ff0a00a985 */ /* 0x0005e8000c101d24 */
[----:B------:R2:W-:Y:S04]  /*bca0*/  @!P3 ST.E.128 desc[UR36][R12.64], RZ ;  /* 0x000000ff0c00b985 */ /* 0x0005e8000c101d24 */
[----:B------:R2:W-:Y:S02]  /*bcb0*/  @!P4 ST.E.128 desc[UR36][R14.64], RZ ;  /* 0x000000ff0e00c985 */ /* 0x0005e4000c101d24 */
.L_x_2123:
[----:B------:R-:W-:Y:S05]  /*bcc0*/  BSYNC B0 ;  /* 0x0000000000007941 */ /* 0x000fea0003800000 */
.L_x_2117:
[----:B------:R-:W-:Y:S02]  /*bcd0*/  ULDC UR4, c[0x0][0xc3c] ;  /* 0x00030f0000047ab9 */ /* 0x000fe40000000800 */
[----:B---3--:R-:W-:-:S13]  /*bce0*/  ISETP.GE.AND P0, PT, R7, UR4, PT ;  /* 0x0000000407007c0c */ /* 0x008fda000bf06270 */
[----:B------:R-:W-:Y:S05]  /*bcf0*/  @!P0 BRA `(.L_x_2131) ;  /* 0xffffff5000c88947 */ /* 0x000fea000383ffff */
[----:B------:R-:W-:Y:S05]  /*bd00*/  EXIT ;  /* 0x000000000000794d */ /* 0x000fea0003800000 */
.L_x_2074:
        /* <DEDUP_REMOVED lines=16> */
.L_x_2132:
        /* <DEDUP_REMOVED lines=44> */
.L_x_2136:
[----:B------:R-:W0:Y:S01]  /*c0d0*/  LDC R2, c[0x0][0xc3c] ;  /* 0x00030f00ff027b82 */ /* 0x000e220000000800 */
[----:B------:R-:W-:-:S06]  /*c0e0*/  UIADD3 UR4, UR4, 0x1f, URZ ;  /* 0x0000001f04047890 */ /* 0x000fcc000fffe03f */
        /* <DEDUP_REMOVED lines=33> */
.L_x_2134:
        /* <DEDUP_REMOVED lines=13> */
.L_x_2137:
        /* <DEDUP_REMOVED lines=62> */
.L_x_2138:
        /* <DEDUP_REMOVED lines=62> */
.L_x_2139:
[----:B------:R-:W-:-:S05]  /*cb90*/  LOP3.LUT R2, RZ, R2, RZ, 0x33, !PT ;  /* 0x00000002ff027212 */ /* 0x000fca00078e33ff */
[----:B------:R-:W-:Y:S01]  /*cba0*/  IMAD.IADD R25, R25, 0x1, R2 ;  /* 0x0000000119197824 */ /* 0x000fe200078e0202 */
[----:B------:R-:W-:Y:S06]  /*cbb0*/  BRA `(.L_x_2140) ;  /* 0x0000000000147947 */ /* 0x000fec0003800000 */
.L_x_2135:
[----:B------:R-:W-:Y:S01]  /*cbc0*/  ULDC UR4, c[0x0][0xc3c] ;  /* 0x00030f0000047ab9 */ /* 0x000fe20000000800 */
[----:B------:R-:W-:Y:S02]  /*cbd0*/  IMAD.MOV.U32 R25, RZ, RZ, RZ ;  /* 0x000000ffff197224 */ /* 0x000fe400078e00ff */
[----:B------:R-:W-:Y:S02]  /*cbe0*/  IMAD.U32 R24, RZ, RZ, UR6 ;  /* 0x00000006ff187e24 */ /* 0x000fe4000f8e00ff */
[----:B------:R-:W-:Y:S02]  /*cbf0*/  IMAD.MOV.U32 R26, RZ, RZ, RZ ;  /* 0x000000ffff1a7224 */ /* 0x000fe400078e00ff */
[----:B------:R-:W-:-:S07]  /*cc00*/  IMAD.U32 R27, RZ, RZ, UR4 ;  /* 0x00000004ff1b7e24 */ /* 0x000fce000f8e00ff */
.L_x_2140:
[----:B------:R-:W-:-:S13]  /*cc10*/  ISETP.NE.AND P0, PT, R0, RZ, PT ;  /* 0x000000ff0000720c */ /* 0x000fda0003f05270 */
[----:B------:R-:W0:Y:S01]  /*cc20*/  @!P0 S2R R3, SR_CgaCtaId ;  /* 0x0000000000038919 */ /* 0x000e220000008800 */
[----:B------:R-:W-:-:S04]  /*cc30*/  @!P0 MOV R0, 0x400 ;  /* 0x0000040000008802 */ /* 0x000fc80000000f00 */
[----:B0-----:R-:W-:-:S05]  /*cc40*/  @!P0 LEA R0, R3, R0, 0x18 ;  /* 0x0000000003008211 */ /* 0x001fca00078ec0ff */
[----:B------:R1:W-:Y:S01]  /*cc50*/  @!P0 STS.128 [R0+0x2d8d0], R24 ;  /* 0x02d8d01800008388 */ /* 0x0003e20000000c00 */
[----:B------:R-:W-:Y:S06]  /*cc60*/  BAR.ARV 0x5, 0x200 ;  /* 0x0148000000007b1d */ /* 0x000fec0000002000 */
.L_x_2133:
[----:B------:R2:W-:Y:S01]  /*cc70*/  STL [R1+0x3c], RZ ;  /* 0x00003cff01007387 */ /* 0x0005e20000100800 */
[----:B------:R-:W-:Y:S01]  /*cc80*/  ULDC UR4, c[0x0][0xc3c] ;  /* 0x00030f0000047ab9 */ /* 0x000fe20000000800 */
[----:B------:R-:W-:Y:S01]  /*cc90*/  IMAD.MOV.U32 R29, RZ, RZ, 0x1 ;  /* 0x00000001ff1d7424 */ /* 0x000fe200078e00ff */
[----:B0-----:R-:W-:Y:S01]  /*cca0*/  ISETP.GE.AND P0, PT, R27, UR4, PT ;  /* 0x000000041b007c0c */ /* 0x001fe2000bf06270 */
[----:B------:R-:W-:-:S12]  /*ccb0*/  IMAD.MOV.U32 R22, RZ, RZ, RZ ;  /* 0x000000ffff167224 */ /* 0x000fd800078e00ff */
[----:B--2---:R-:W-:Y:S05]  /*ccc0*/  @P0 BRA `(.L_x_2141) ;  /* 0x0000004c00c40947 */ /* 0x004fea0003800000 */
[----:B------:R-:W2:Y:S01]  /*ccd0*/  LDL R6, [R1+0x20] ;  /* 0x0000200001067983 */ /* 0x000ea20000100800 */
[----:B------:R-:W1:Y:S01]  /*cce0*/  S2R R3, SR_TID.X ;  /* 0x0000000000037919 */ /* 0x000e620000002100 */
[----:B------:R-:W0:Y:S01]  /*ccf0*/  S2UR UR5, SR_CgaCtaId ;  /* 0x00000000000579c3 */ /* 0x000e220000008800 */
[----:B------:R-:W-:Y:S01]  /*cd00*/  UMOV UR4, 0x400 ;  /* 0x0000040000047882 */ /* 0x000fe20000000000 */
[C---:B-1----:R-:W-:Y:S01]  /*cd10*/  IMAD.SHL.U32 R0, R3.reuse, 0x8, RZ ;  /* 0x0000000803007824 */ /* 0x042fe200078e00ff */
[C---:B------:R-:W-:Y:S01]  /*cd20*/  LOP3.LUT R5, R3.reuse, 0x7f, RZ, 0xc0, !PT ;  /* 0x0000007f03057812 */ /* 0x040fe200078ec0ff */
[----:B------:R-:W-:-:S03]  /*cd30*/  IMAD.SHL.U32 R4, R3, 0x20, RZ ;  /* 0x0000002003047824 */ /* 0x000fc600078e00ff */
[----:B------:R-:W-:Y:S01]  /*cd40*/  LOP3.LUT R2, R0, 0xd8, RZ, 0xc0, !PT ;  /* 0x000000d800027812 */ /* 0x000fe200078ec0ff */
[----:B0-----:R-:W-:-:S03]  /*cd50*/  ULEA UR4, UR5, UR4, 0x18 ;  /* 0x0000000405047291 */ /* 0x001fc6000f8ec03f */
        /* <DEDUP_REMOVED lines=18> */
.L_x_2204:
        /* <DEDUP_REMOVED lines=50> */
.L_x_2142:
        /* <DEDUP_REMOVED lines=10> */
.L_x_2143:
        /* <DEDUP_REMOVED lines=9> */
.L_x_2144:
[----:B------:R-:W3:Y:S01]  /*d2d0*/  LDL R6, [R1+0x24] ;  /* 0x0000240001067983 */ /* 0x000ee20000100800 */
[----:B0-2---:R-:W0:Y:S01]  /*d2e0*/  LDC R2, c[0x0][0x448] ;  /* 0x00011200ff027b82 */ /* 0x005e220000000800 */
[----:B-----5:R-:W-:Y:S01]  /*d2f0*/  IMAD.IADD R5, R0, 0x1, -R7 ;  /* 0x0000000100057824 */ /* 0x020fe200078e0a07 */
[----:B------:R-:W-:Y:S01]  /*d300*/  LOP3.LUT R16, R16, 0xffffffdf, RZ, 0xc0, !PT ;  /* 0xffffffdf10107812 */ /* 0x000fe200078ec0ff */
[----:B------:R-:W-:Y:S03]  /*d310*/  BSSY B0, `(.L_x_2145) ;  /* 0x0000037000007945 */ /* 0x000fe60003800000 */
[----:B------:R1:W-:Y:S01]  /*d320*/  STL [R1+0xc], R5 ;  /* 0x00000c0501007387 */ /* 0x0003e20000100800 */
[----:B0-----:R-:W-:Y:S01]  /*d330*/  ISETP.NE.AND P0, PT, R2, 0x1, PT ;  /* 0x000000010200780c */ /* 0x001fe20003f05270 */
[----:B------:R-:W-:-:S04]  /*d340*/  IMAD R2, R25, 0xc0, RZ ;  /* 0x000000c019027824 */ /* 0x000fc800078e02ff */
[----:B------:R-:W-:-:S08]  /*d350*/  VIADD R2, R2, 0xbf ;  /* 0x000000bf02027836 */ /* 0x000fd00000000000 */
[----:B------:R-:W0:Y:S01]  /*d360*/  @P0 LDC R4, c[0x0][0x44c] ;  /* 0x00011300ff040b82 */ /* 0x000e220000000800 */
[----:B------:R-:W-:-:S07]  /*d370*/  @P0 LOP3.LUT R16, R16, 0x20, RZ, 0xfc, !PT ;  /* 0x0000002010100812 */ /* 0x000fce00078efcff */
[----:B------:R-:W2:Y:S01]  /*d380*/  @P0 LDC R3, c[0x0][0x450] ;  /* 0x00011400ff030b82 */ /* 0x000ea20000000800 */
[----:B0-----:R-:W-:-:S05]  /*d390*/  @P0 IMAD.HI.U32 R4, R2, R4, RZ ;  /* 0x0000000402040227 */ /* 0x001fca00078e00ff */
[----:B--2---:R-:W-:Y:S02]  /*d3a0*/  @P0 SHF.R.U32.HI R2, RZ, R3, R4 ;  /* 0x00000003ff020219 */ /* 0x004fe40000011604 */
[----:B------:R-:W-:-:S04]  /*d3b0*/  LOP3.LUT R4, R26, 0xff000000, RZ, 0xc0, !PT ;  /* 0xff0000001a047812 */ /* 0x000fc800078ec0ff */
[----:B------:R-:W-:Y:S02]  /*d3c0*/  SHF.R.U32.HI R4, RZ, 0x8, R4 ;  /* 0x00000008ff047819 */ /* 0x000fe40000011604 */
[----:B---3--:R-:W-:-:S05]  /*d3d0*/  IADD3 R0, R5, 0x80, -R6 ;  /* 0x0000008005007810 */ /* 0x008fca0007ffe806 */
[----:B------:R-:W-:-:S05]  /*d3e0*/  IMAD.IADD R0, R0, 0x1, R2 ;  /* 0x0000000100007824 */ /* 0x000fca00078e0202 */
[----:B------:R-:W-:-:S04]  /*d3f0*/  SHF.R.S32.HI R2, RZ, 0x1f, R0 ;  /* 0x0000001fff027819 */ /* 0x000fc80000011400 */
[----:B------:R-:W-:Y:S01]  /*d400*/  LEA.HI R0, R2, R0, RZ, 0x7 ;  /* 0x0000000002007211 */ /* 0x000fe200078f38ff */
[----:B------:R-:W-:-:S03]  /*d410*/  VIADD R2, R5, 0x7f ;  /* 0x0000007f05027836 */ /* 0x000fc60000000000 */
[----:B------:R-:W-:Y:S02]  /*d420*/  SHF.R.S32.HI R0, RZ, 0x7, R0 ;  /* 0x00000007ff007819 */ /* 0x000fe40000011400 */
[----:B------:R-:W-:-:S04]  /*d430*/  SHF.R.S32.HI R3, RZ, 0x1f, R2 ;  /* 0x0000001fff037819 */ /* 0x000fc80000011402 */
[----:B------:R-:W-:-:S04]  /*d440*/  LEA.HI R2, R3, R2, RZ, 0x7 ;  /* 0x0000000203027211 */ /* 0x000fc800078f38ff */
[----:B------:R-:W-:-:S04]  /*d450*/  SHF.R.S32.HI R2, RZ, 0x7, R2 ;  /* 0x00000007ff027819 */ /* 0x000fc80000011402 */
[----:B------:R-:W-:Y:S02]  /*d460*/  VIMNMX R0, R2, R0, PT ;  /* 0x0000000002007248 */ /* 0x000fe40003fe0100 */
[----:B------:R-:W-:Y:S02]  /*d470*/  LOP3.LUT R2, R26, 0xff0000, RZ, 0xc0, !PT ;  /* 0x00ff00001a027812 */ /* 0x000fe400078ec0ff */
[----:B------:R-:W-:Y:S02]  /*d480*/  ISETP.GE.AND P0, PT, R0, 0x1, PT ;  /* 0x000000010000780c */ /* 0x000fe40003f06270 */
[----:B------:R-:W-:Y:S01]  /*d490*/  LEA.HI R4, R2, R4, RZ, 0x10 ;  /* 0x0000000402047211 */ /* 0x000fe200078f80ff */
[----:B------:R-:W-:-:S10]  /*d4a0*/  IMAD.MOV.U32 R2, RZ, RZ, RZ ;  /* 0x000000ffff027224 */ /* 0x000fd400078e00ff */
[----:B-1----:R-:W-:Y:S05]  /*d4b0*/  @!P0 BRA `(.L_x_2146) ;  /* 0x0000000000708947 */ /* 0x002fea0003800000 */
        /* <DEDUP_REMOVED lines=28> */
.L_x_2146:
[----:B------:R-:W-:Y:S05]  /*d680*/  BSYNC B0 ;  /* 0x0000000000007941 */ /* 0x000fea0003800000 */
.L_x_2145:
        /* <DEDUP_REMOVED lines=25> */
.L_x_2148:
        /* <DEDUP_REMOVED lines=20> */
.L_x_2151:
[----:B------:R-:W-:Y:S05]  /*d960*/  BSYNC B6 ;  /* 0x0000000000067941 */ /* 0x000fea0003800000 */
.L_x_2150:
        /* <DEDUP_REMOVED lines=20> */
.L_x_2154:
        /* <DEDUP_REMOVED lines=15> */
.L_x_2153:
[----:B------:R-:W-:Y:S05]  /*dba0*/  BSYNC B6 ;  /* 0x0000000000067941 */ /* 0x000fea0003800000 */
.L_x_2152:
[----:B------:R0:W2:Y:S01]  /*dbb0*/  LDL R20, [R1+0x4] ;  /* 0x0000040001147983 */ /* 0x0000a20000100800 */
[----:B------:R-:W-:Y:S01]  /*dbc0*/  ULDC.64 UR4, c[0x0][0x9f8] ;  /* 0x00027e0000047ab9 */ /* 0x000fe20000000a00 */
[----:B------:R-:W1:Y:S01]  /*dbd0*/  LDC R5, c[0x0][0x430] ;  /* 0x00010c00ff057b82 */ /* 0x000e620000000800 */
[----:B------:R-:W-:Y:S01]  /*dbe0*/  ISETP.NE.U32.AND P0, PT, RZ, UR4, PT ;  /* 0x00000004ff007c0c */ /* 0x000fe2000bf05070 */
[----:B------:R-:W3:Y:S03]  /*dbf0*/  LDL R2, [R1+0x38] ;  /* 0x0000380001027983 */ /* 0x000ee60000100800 */
[----:B------:R-:W-:Y:S01]  /*dc00*/  ISETP.NE.AND.EX P0, PT, RZ, UR5, PT, P0 ;  /* 0x00000005ff007c0c */ /* 0x000fe2000bf05300 */
[----:B------:R-:W4:Y:S04]  /*dc10*/  LDL R4, [R1+0xc] ;  /* 0x00000c0001047983 */ /* 0x000f280000100800 */
[----:B------:R-:W4:Y:S08]  /*dc20*/  LDL R21, [R1+0x14] ;  /* 0x0000140001157983 */ /* 0x000f300000100800 */
        /* <DEDUP_REMOVED lines=19> */
[----:B------:R-:W-:Y:S01]  /*dd60*/  LOP3.LUT R26, R26, 0xffff, RZ, 0xc0, !PT ;  /* 0x0000ffff1a1a7812 */ /* 0x000fe200078ec0ff */
[----:B--2---:R-:W-:Y:S01]  /*dd70*/  @P0 STL [R1+0x4], R20 ;  /* 0x0000041401000387 */ /* 0x004fe20000100800 */
[C---:B----4-:R-:W-:Y:S01]  /*dd80*/  ISETP.GE.AND P0, PT, R0.reuse, R4, PT ;  /* 0x000000040000720c */ /* 0x050fe20003f06270 */
[----:B------:R-:W-:-:S04]  /*dd90*/  IMAD.IADD R0, R0, 0x1, R21 ;  /* 0x0000000100007824 */ /* 0x000fc800078e0215 */
[----:B-1----:R-:W-:-:S04]  /*dda0*/  @P2 IMAD.HI.U32 R3, R0, R3, RZ ;  /* 0x0000000300032227 */ /* 0x002fc800078e00ff */
[----:B------:R-:W-:Y:S01]  /*ddb0*/  IMAD.MOV.U32 R6, RZ, RZ, R0 ;  /* 0x000000ffff067224 */ /* 0x000fe200078e0000 */
[----:B0-----:R-:W-:-:S03]  /*ddc0*/  @P2 SHF.R.U32.HI R6, RZ, R2, R3 ;  /* 0x00000002ff062219 */ /* 0x001fc60000011603 */
[----:B------:R-:W0:Y:S02]  /*ddd0*/  @!P0 LDC.64 R2, c[0x0][0x428] ;  /* 0x00010a00ff028b82 */ /* 0x000e240000000a00 */
[--C-:B------:R-:W-:Y:S01]  /*dde0*/  IMAD.MOV R4, RZ, RZ, -R6.reuse ;  /* 0x000000ffff047224 */ /* 0x100fe200078e0a06 */
[----:B------:R-:W-:-:S03]  /*ddf0*/  @!P0 SHF.R.S32.HI R7, RZ, 0x1f, R6 ;  /* 0x0000001fff078819 */ /* 0x000fc60000011406 */
[----:B------:R-:W-:Y:S01]  /*de00*/  IMAD R4, R5, R4, R0 ;  /* 0x0000000405047224 */ /* 0x000fe200078e0200 */
[----:B------:R-:W-:-:S05]  /*de10*/  SHF.R.S32.HI R5, RZ, 0x1f, R20 ;  /* 0x0000001fff057819 */ /* 0x000fca0000011414 */
[----:B------:R1:W-:Y:S01]  /*de20*/  STL [R1+0x18], R5 ;  /* 0x0000180501007387 */ /* 0x0003e20000100800 */
[----:B0-----:R-:W-:-:S04]  /*de30*/  @!P0 IMAD.WIDE.U32 R6, R20, R2, R6 ;  /* 0x0000000214068225 */ /* 0x001fc800078e0006 */
[----:B------:R-:W-:Y:S02]  /*de40*/  @!P0 IMAD R2, R5, R2, RZ ;  /* 0x0000000205028224 */ /* 0x000fe400078e02ff */
[----:B-1----:R-:W0:Y:S02]  /*de50*/  S2R R5, SR_TID.X ;  /* 0x0000000000057919 */ /* 0x002e240000002100 */
[----:B------:R-:W-:Y:S02]  /*de60*/  @!P0 IMAD R0, R20, R3, R2 ;  /* 0x0000000314008224 */ /* 0x000fe400078e0202 */
[----:B------:R-:W1:Y:S02]  /*de70*/  @!P0 LDC.64 R2, c[0x0][0x418] ;  /* 0x00010600ff028b82 */ /* 0x000e640000000a00 */
[----:B------:R-:W-:Y:S02]  /*de80*/  @!P0 IMAD.IADD R0, R7, 0x1, R0 ;  /* 0x0000000107008824 */ /* 0x000fe400078e0200 */
[----:B0-----:R-:W-:-:S05]  /*de90*/  IMAD.SHL.U32 R20, R5, 0x8, RZ ;  /* 0x0000000805147824 */ /* 0x001fca00078e00ff */
[----:B------:R-:W-:-:S04]  /*dea0*/  LOP3.LUT R20, R20, 0x18, RZ, 0xc0, !PT ;  /* 0x0000001814147812 */ /* 0x000fc800078ec0ff */
[----:B------:R-:W-:Y:S02]  /*deb0*/  ISETP.GE.AND P2, PT, R20, UR4, PT ;  /* 0x0000000414007c0c */ /* 0x000fe4000bf46270 */
[----:B-1----:R-:W-:Y:S02]  /*dec0*/  @!P0 LEA R2, P1, R6, R2, 0x2 ;  /* 0x0000000206028211 */ /* 0x002fe400078210ff */
[----:B------:R-:W-:Y:S02]  /*ded0*/  LOP3.LUT R9, R20, 0x20, RZ, 0xfc, !PT ;  /* 0x0000002014097812 */ /* 0x000fe400078efcff */
[----:B------:R-:W-:Y:S01]  /*dee0*/  @!P0 LEA.HI.X R3, R6, R3, R0, 0x2, P1 ;  /* 0x0000000306038211 */ /* 0x000fe200008f1400 */
[----:B------:R-:W-:Y:S01]  /*def0*/  IMAD.MOV.U32 R0, RZ, RZ, RZ ;  /* 0x000000ffff007224 */ /* 0x000fe200078e00ff */
[----:B------:R-:W-:Y:S02]  /*df00*/  LOP3.LUT R5, R20, 0x40, RZ, 0xfc, !PT ;  /* 0x0000004014057812 */ /* 0x000fe400078efcff */
[----:B------:R-:W-:-:S03]  /*df10*/  ISETP.GE.AND P1, PT, R9, UR4, PT ;  /* 0x0000000409007c0c */ /* 0x000fc6000bf26270 */
[----:B------:R-:W-:Y:S01]  /*df20*/  @P2 LOP3.LUT R16, R16, 0x4, RZ, 0xfc, !PT ;  /* 0x0000000410102812 */ /* 0x000fe200078efcff */
[----:B------:R0:W5:Y:S01]  /*df30*/  @!P0 LDG.E R0, desc[UR36][R2.64] ;  /* 0x0000002402008981 */ /* 0x000162000c1e1900 */
[----:B------:R-:W-:Y:S02]  /*df40*/  ISETP.GE.AND P0, PT, R5, UR4, PT ;  /* 0x0000000405007c0c */ /* 0x000fe4000bf06270 */
[----:B------:R-:W-:-:S04]  /*df50*/  LOP3.LUT R16, R16, 0xfffffffe, RZ, 0xc0, !PT ;  /* 0xfffffffe10107812 */ /* 0x000fc800078ec0ff */
[----:B------:R-:W-:-:S04]  /*df60*/  LOP3.LUT R16, R16, 0xfffffffd, RZ, 0xc0, !PT ;  /* 0xfffffffd10107812 */ /* 0x000fc800078ec0ff */
[----:B------:R-:W-:-:S04]  /*df70*/  @P1 LOP3.LUT R16, R16, 0x2, RZ, 0xfc, !PT ;  /* 0x0000000210101812 */ /* 0x000fc800078efcff */
[----:B------:R-:W-:Y:S01]  /*df80*/  @P0 LOP3.LUT R16, R16, 0x1, RZ, 0xfc, !PT ;  /* 0x0000000110100812 */ /* 0x000fe200078efcff */
[----:B0-----:R-:W-:Y:S06]  /*df90*/  BRA.DIV UR5, `(.L_x_2155) ;  /* 0x00000042059c7947 */ /* 0x001fec000b800000 */
.L_x_2221:
[----:B------:R-:W2:Y:S01]  /*dfa0*/  LDL R2, [R1+0x40] ;  /* 0x0000400001027983 */ /* 0x000ea20000100800 */
[----:B------:R-:W-:Y:S02]  /*dfb0*/  LOP3.LUT R16, R16, 0xfffffff7, RZ, 0xc0, !PT ;  /* 0xfffffff710107812 */ /* 0x000fe400078ec0ff */
[----:B--2---:R-:W-:-:S13]  /*dfc0*/  ISETP.NE.AND P0, PT, R2, 0x3, PT ;  /* 0x000000030200780c */ /* 0x004fda0003f05270 */
[----:B------:R-:W-:Y:S01]  /*dfd0*/  @P0 LOP3.LUT R16, R16, 0x8, RZ, 0xfc, !PT ;  /* 0x0000000810100812 */ /* 0x000fe200078efcff */
[----:B------:R-:W-:Y:S06]  /*dfe0*/  @!P0 BRA `(.L_x_2156) ;  /* 0x0000000000048947 */ /* 0x000fec0003800000 */
[----:B------:R-:W-:Y:S01]  /*dff0*/  BPT.TRAP 0x1 ;  /* 0x000000040000795c */ /* 0x000fe20000300000 */
.L_x_2156:
        /* <DEDUP_REMOVED lines=23> */
.L_x_2222:
[----:B------:R-:W-:Y:S05]  /*e170*/  BSYNC B0 ;  /* 0x0000000000007941 */ /* 0x000fea0003800000 */
.L_x_2157:
        /* <DEDUP_REMOVED lines=74> */
.L_x_2232:
        /* <DEDUP_REMOVED lines=12> */
.L_x_2160:
        /* <DEDUP_REMOVED lines=11> */
.L_x_2161:
[----:B------:R1:W5:Y:S01]  /*e790*/  LDL.LU R0, [R1+0x28] ;  /* 0x0000280001007983 */ /* 0x0003620000300800 */
[----:B------:R-:W-:Y:S01]  /*e7a0*/  LOP3.LUT P0, RZ, R16, 0x40, RZ, 0xc0, !PT ;  /* 0x0000004010ff7812 */ /* 0x000fe2000780c0ff */
[----:B------:R1:W-:Y:S02]  /*e7b0*/  SYNCS.ARRIVE.TRANS64.A1T0 RZ, [R2+URZ+0x2d830], RZ ;  /* 0x02d830ff02ff79a7 */ /* 0x0003e4000810003f */
[----:B------:R1:W5:Y:S10]  /*e7c0*/  LDL.LU R3, [R1] ;  /* 0x0000000001037983 */ /* 0x0003740000300800 */
[----:B------:R-:W-:Y:S05]  /*e7d0*/  WARPSYNC.ALL ;  /* 0x0000000000007948 */ /* 0x000fea0003800000 */
[----:B------:R-:W-:Y:S01]  /*e7e0*/  ULDC.64 UR4, c[0x0][0x298] ;  /* 0x0000a60000047ab9 */ /* 0x000fe20000000a00 */
[----:B-1----:R-:W-:Y:S01]  /*e7f0*/  VIADD R2, R17, 0xc400 ;  /* 0x0000c40011027836 */ /* 0x002fe20000000000 */
[----:B------:R-:W-:Y:S01]  /*e800*/  SEL R28, R28, RZ, !P0 ;  /* 0x000000ff1c1c7207 */ /* 0x000fe20004000000 */
[----:B------:R-:W-:Y:S01]  /*e810*/  BSSY B6, `(.L_x_2162) ;  /* 0x000001d000067945 */ /* 0x000fe20003800000 */
[----:B------:R-:W-:Y:S01]  /*e820*/  BAR.SYNC.DEFER_BLOCKING 0x8, 0x200 ;  /* 0x0208000000007b1d */ /* 0x000fe20000010000 */
[----:B-----5:R-:W-:-:S02]  /*e830*/  SEL R0, R0, RZ, !P0 ;  /* 0x000000ff00007207 */ /* 0x020fc40004000000 */
[----:B------:R-:W-:Y:S01]  /*e840*/  LOP3.LUT P0, RZ, R2, 0x1bf, RZ, 0xc0, !PT ;  /* 0x000001bf02ff7812 */ /* 0x000fe2000780c0ff */
[----:B0-----:R-:W-:Y:S02]  /*e850*/  IMAD.WIDE.U32 R4, R3, UR4, RZ ;  /* 0x0000000403047c25 */ /* 0x001fe4000f8e00ff */
[----:B------:R0:W-:Y:S04]  /*e860*/  STL [R1+0x28], R0 ;  /* 0x0000280001007387 */ /* 0x0001e80000100800 */
[----:B------:R1:W-:Y:S01]  /*e870*/  STL.64 [R1+0x30], R4 ;  /* 0x0000300401007387 */ /* 0x0003e20000100a00 */
[----:B0-----:R-:W-:-:S05]  /*e880*/  SHF.R.S32.HI R0, RZ, 0x1f, R3 ;  /* 0x0000001fff007819 */ /* 0x001fca0000011403 */
[----:B------:R-:W-:-:S04]  /*e890*/  IMAD R0, R0, UR4, RZ ;  /* 0x0000000400007c24 */ /* 0x000fc8000f8e02ff */
        /* <DEDUP_REMOVED lines=8> */
[----:B-1----:R-:W-:Y:S02]  /*e920*/  IMAD.U32 R4, RZ, RZ, UR6 ;  /* 0x00000006ff047e24 */ /* 0x002fe4000f8e00ff */
        /* <DEDUP_REMOVED lines=11> */
.L_x_2163:
[----:B------:R-:W-:Y:S05]  /*e9e0*/  BSYNC B6 ;  /* 0x0000000000067941 */ /* 0x000fea0003800000 */
.L_x_2162:
[----:B------:R-:W2:Y:S01]  /*e9f0*/  LDL.LU R21, [R1+0x28] ;  /* 0x0000280001157983 */ /* 0x000ea20000300800 */
[----:B-1----:R-:W0:Y:S01]  /*ea00*/  LDC R0, c[0x0][0x448] ;  /* 0x00011200ff007b82 */ /* 0x002e220000000800 */
[----:B------:R-:W-:Y:S01]  /*ea10*/  ULDC.64 UR6, c[0x0][0x2e0] ;  /* 0x0000b80000067ab9 */ /* 0x000fe20000000a00 */
[----:B------:R-:W-:Y:S01]  /*ea20*/  ULDC.64 UR4, c[0x0][0x2d8] ;  /* 0x0000b60000047ab9 */ /* 0x000fe20000000a00 */
[----:B------:R-:W3:Y:S01]  /*ea30*/  LDL.LU R20, [R1] ;  /* 0x0000000001147983 */ /* 0x000ee20000300800 */
[----:B------:R-:W-:-:S03]  /*ea40*/  ULDC.64 UR8, c[0x0][0x280] ;  /* 0x0000a00000087ab9 */ /* 0x000fc60000000a00 */
[----:B------:R-:W3:Y:S01]  /*ea50*/  LDL.LU.64 R2, [R1+0x30] ;  /* 0x0000300001027983 */ /* 0x000ee20000300a00 */
[----:B------:R-:W1:Y:S01]  /*ea60*/  LDC R10, c[0x0][0x448] ;  /* 0x00011200ff0a7b82 */ /* 0x000e620000000800 */
[----:B------:R-:W4:Y:S01]  /*ea70*/  S2R R13, SR_TID.X ;  /* 0x00000000000d7919 */ /* 0x000f220000002100 */
[----:B0-----:R-:W-:-:S13]  /*ea80*/  ISETP.NE.AND P6, PT, R0, 0x1, PT ;  /* 0x000000010000780c */ /* 0x001fda0003fc5270 */
[----:B------:R-:W0:Y:S01]  /*ea90*/  @P6 LDC R4, c[0x0][0x44c] ;  /* 0x00011300ff046b82 */ /* 0x000e220000000800 */
[----:B----4-:R-:W-:-:S07]  /*eaa0*/  IMAD.SHL.U32 R11, R13, 0x8, RZ ;  /* 0x000000080d0b7824 */ /* 0x010fce00078e00ff */
[----:B------:R-:W4:Y:S01]  /*eab0*/  @P6 LDC R0, c[0x0][0x450] ;  /* 0x00011400ff006b82 */ /* 0x000f220000000800 */
[----:B------:R-:W-:-:S04]  /*eac0*/  LOP3.LUT R11, R11, 0x18, RZ, 0xc0, !PT ;  /* 0x000000180b0b7812 */ /* 0x000fc800078ec0ff */
[C---:B------:R-:W-:Y:S02]  /*ead0*/  LOP3.LUT R12, R11.reuse, 0x20, RZ, 0xfc, !PT ;  /* 0x000000200b0c7812 */ /* 0x040fe400078efcff */
[----:B------:R-:W-:Y:S01]  /*eae0*/  LOP3.LUT R11, R11, 0x40, RZ, 0xfc, !PT ;  /* 0x000000400b0b7812 */ /* 0x000fe200078efcff */
[----:B--2---:R-:W-:Y:S02]  /*eaf0*/  IMAD R5, R21, UR6, RZ ;  /* 0x0000000615057c24 */ /* 0x004fe4000f8e02ff */
[----:B------:R-:W2:Y:S02]  /*eb00*/  S2R R21, SR_TID.X ;  /* 0x0000000000157919 */ /* 0x000ea40000002100 */
[----:B------:R-:W-:Y:S02]  /*eb10*/  IMAD R5, R28, UR7, R5 ;  /* 0x000000071c057c24 */ /* 0x000fe4000f8e0205 */
[----:B---3--:R-:W-:Y:S02]  /*eb20*/  IMAD.MOV.U32 R3, RZ, RZ, R20 ;  /* 0x000000ffff037224 */ /* 0x008fe400078e0014 */
[----:B------:R-:W3:Y:S01]  /*eb30*/  S2R R20, SR_TID.X ;  /* 0x0000000000147919 */ /* 0x000ee20000002100 */
[----:B------:R-:W-:-:S04]  /*eb40*/  IMAD.WIDE.U32 R2, R26, UR4, R2 ;  /* 0x000000041a027c25 */ /* 0x000fc8000f8e0002 */
[----:B------:R-:W-:Y:S01]  /*eb50*/  IMAD R3, R26, UR5, R3 ;  /* 0x000000051a037c24 */ /* 0x000fe2000f8e0203 */
[----:B------:R-:W-:Y:S01]  /*eb60*/  ULDC.64 UR4, c[0x0][0x2d0] ;  /* 0x0000b40000047ab9 */ /* 0x000fe20000000a00 */
[----:B------:R-:W-:Y:S01]  /*eb70*/  IMAD.WIDE.U32 R2, R28, UR6, R2 ;  /* 0x000000061c027c25 */ /* 0x000fe2000f8e0002 */
[----:B------:R-:W-:-:S03]  /*eb80*/  ULDC.64 UR6, c[0x0][0x2c8] ;  /* 0x0000b20000067ab9 */ /* 0x000fc60000000a00 */
[----:B------:R-:W-:Y:S02]  /*eb90*/  IMAD.IADD R3, R3, 0x1, R5 ;  /* 0x0000000103037824 */ /* 0x000fe400078e0205 */
[----:B--2---:R-:W-:-:S05]  /*eba0*/  IMAD.SHL.U32 R21, R21, 0x20, RZ ;  /* 0x0000002015157824 */ /* 0x004fca00078e00ff */
[----:B------:R-:W-:Y:S02]  /*ebb0*/  LOP3.LUT R21, R21, 0x60, RZ, 0xc0, !PT ;  /* 0x0000006015157812 */ /* 0x000fe400078ec0ff */
[----:B---3--:R-:W-:-:S04]  /*ebc0*/  LOP3.LUT R20, R20, 0x7f, RZ, 0xc0, !PT ;  /* 0x0000007f14147812 */ /* 0x008fc800078ec0ff */
        /* <DEDUP_REMOVED lines=9> */
[----:B----4-:R-:W-:-:S04]  /*ec60*/  @P6 SHF.R.U32.HI R4, RZ, R0, R5 ;  /* 0x00000000ff046219 */ /* 0x010fc80000011605 */
        /* <DEDUP_REMOVED lines=8> */
[----:B------:R-:W-:-:S03]  /*ecf0*/  SHF.R.S32.HI R7, RZ, 0x1f, R0 ;  /* 0x0000001fff077819 */ /* 0x000fc60000011400 */
[----:B------:R-:W-:Y:S01]  /*ed00*/  VIADD R5, R6, 0x80 ;  /* 0x0000008006057836 */ /* 0x000fe20000000000 */
[----:B------:R-:W-:Y:S01]  /*ed10*/  LEA R4, P0, R8, UR8, 0x1 ;  /* 0x0000000808047c11 */ /* 0x000fe2000f8008ff */
[----:B------:R-:W-:Y:S02]  /*ed20*/  IMAD R7, R7, UR6, RZ ;  /* 0x0000000607077c24 */ /* 0x000fe4000f8e02ff */
[----:B------:R-:W-:Y:S02]  /*ed30*/  IMAD.MOV.U32 R6, RZ, RZ, R5 ;  /* 0x000000ffff067224 */ /* 0x000fe400078e0005 */
[----:B------:R-:W-:Y:S02]  /*ed40*/  IMAD R0, R0, UR7, R7 ;  /* 0x0000000700007c24 */ /* 0x000fe4000f8e0207 */
[----:B------:R-:W0:Y:S02]  /*ed50*/  @P6 LDC R7, c[0x0][0x44c] ;  /* 0x00011300ff076b82 */ /* 0x000e240000000800 */
[----:B------:R-:W-:-:S05]  /*ed60*/  IMAD.IADD R0, R9, 0x1, R0 ;  /* 0x0000000109007824 */ /* 0x000fca00078e0200 */
[----:B------:R-:W-:Y:S02]  /*ed70*/  LEA.HI.X R0, R8, UR9, R0, 0x1, P0 ;  /* 0x0000000908007c11 */ /* 0x000fe400080f0c00 */
[----:B------:R-:W1:Y:S01]  /*ed80*/  @P6 LDC R8, c[0x0][0x450] ;  /* 0x00011400ff086b82 */ /* 0x000e620000000800 */
[----:B0-----:R-:W-:-:S05]  /*ed90*/  @P6 IMAD.HI.U32 R7, R5, R7, RZ ;  /* 0x0000000705076227 */ /* 0x001fca00078e00ff */
[----:B-1----:R-:W-:-:S05]  /*eda0*/  @P6 SHF.R.U32.HI R6, RZ, R8, R7 ;  /* 0x00000008ff066219 */ /* 0x002fca0000011607 */
        /* <DEDUP_REMOVED lines=76> */
.L_x_2245:
        /* <DEDUP_REMOVED lines=13> */
.L_x_2165:
        /* <DEDUP_REMOVED lines=18> */
.L_x_2246:
[----:B------:R-:W-:Y:S05]  /*f460*/  BSYNC B0 ;  /* 0x0000000000007941 */ /* 0x000fea0003800000 */
.L_x_2166:
        /* <DEDUP_REMOVED lines=18> */
.L_x_2182:
        /* <DEDUP_REMOVED lines=42> */
.L_x_2170:
[----:B------:R-:W-:Y:S01]  /*f830*/  IMAD R5, R22, 0x8, R17 ;  /* 0x0000000816057824 */ /* 0x000fe200078e0211 */
[----:B------:R-:W-:Y:S01]  /*f840*/  SHF.L.U32 R0, R29, 0x1f, RZ ;  /* 0x0000001f1d007819 */ /* 0x000fe200000006ff */
[----:B------:R-:W-:Y:S03]  /*f850*/  BSSY B1, `(.L_x_2171) ;  /* 0x0000003000017945 */ /* 0x000fe60003800000 */
[----:B------:R-:W0:Y:S02]  /*f860*/  SYNCS.PHASECHK.TRANS64.TRYWAIT P0, [R5+URZ+0x2d840], R0 ;  /* 0x02d84000050075a7 */ /* 0x000e24000800017f */
[----:B0-----:R-:W-:Y:S05]  /*f870*/  @!P0 BRA `(.L_x_2172) ;  /* 0x0000003800288947 */ /* 0x001fea0003800000 */
.L_x_2247:
[----:B------:R-:W-:Y:S05]  /*f880*/  BSYNC B1 ;  /* 0x0000000000017941 */ /* 0x000fea0003800000 */
.L_x_2171:
        /* <DEDUP_REMOVED lines=57> */
.L_x_2257:
        /* <DEDUP_REMOVED lines=11> */
.L_x_2174:
        /* <DEDUP_REMOVED lines=11> */
.L_x_2175:
[----:B------:R1:W-:Y:S01]  /*fd80*/  SYNCS.ARRIVE.TRANS64.A1T0 RZ, [R5+URZ+0x2d830], RZ ;  /* 0x02d830ff05ff79a7 */ /* 0x0003e2000810003f */
[----:B------:R-:W-:Y:S05]  /*fd90*/  @!P5 BRA `(.L_x_2176) ;  /* 0x000000000004d947 */ /* 0x000fea0003800000 */
[----:B------:R-:W-:Y:S01]  /*fda0*/  BPT.TRAP 0x1 ;  /* 0x000000040000795c */ /* 0x000fe20000300000 */
.L_x_2176:
[----:B------:R-:W-:Y:S01]  /*fdb0*/  SHF.L.U32 R2, R20, 0x1f, RZ ;  /* 0x0000001f14027819 */ /* 0x000fe200000006ff */
[----:B-1----:R-:W-:Y:S01]  /*fdc0*/  IMAD R5, R10, 0x8, R17 ;  /* 0x000000080a057824 */ /* 0x002fe200078e0211 */
[----:B------:R-:W-:Y:S03]  /*fdd0*/  BSSY B1, `(.L_x_2177) ;  /* 0x0000003000017945 */ /* 0x000fe60003800000 */
[----:B------:R-:W1:Y:S02]  /*fde0*/  SYNCS.PHASECHK.TRANS64.TRYWAIT P0, [R5+URZ+0x2d860], R2 ;  /* 0x02d86002050075a7 */ /* 0x000e64000800017f */
[----:B-1----:R-:W-:Y:S05]  /*fdf0*/  @!P0 BRA `(.L_x_2178) ;  /* 0x0000003800308947 */ /* 0x002fea0003800000 */
.L_x_2258:
[----:B------:R-:W-:Y:S05]  /*fe00*/  BSYNC B1 ;  /* 0x0000000000017941 */ /* 0x000fea0003800000 */
.L_x_2177:
        /* <DEDUP_REMOVED lines=49> */
.L_x_2268:
        /* <DEDUP_REMOVED lines=29> */
.L_x_2180:
        /* <DEDUP_REMOVED lines=8> */
[----:B------:R-:W-:Y:S01]  /*10370*/  IMAD.MOV.U32 R19, RZ, RZ, R0 ;  /* 0x000000ffff137224 */ /* 0x000fe200078e0000 */
[----:B--2---:R-:W-:-:S13]  /*10380*/  ISETP.NE.AND P5, PT, R2, 0x3, PT ;  /* 0x000000030200780c */ /* 0x004fda0003fa5270 */
[----:B------:R-:W-:Y:S05]  /*10390*/  @!P5 BRA `(.L_x_2181) ;  /* 0x000000000004d947 */ /* 0x000fea0003800000 */
[----:B------:R-:W-:Y:S01]  /*103a0*/  BPT.TRAP 0x1 ;  /* 0x000000040000795c */ /* 0x000fe20000300000 */
.L_x_2181:
        /* <DEDUP_REMOVED lines=8> */
.L_x_2169:
[----:B------:R-:W-:Y:S05]  /*10430*/  BSYNC B0 ;  /* 0x0000000000007941 */ /* 0x000fea0003800000 */
.L_x_2168:
        /* <DEDUP_REMOVED lines=17> */
.L_x_2184:
[----:B------:R-:W-:Y:S05]  /*10550*/  BSYNC B0 ;  /* 0x0000000000007941 */ /* 0x000fea0003800000 */
.L_x_2183:
[----:B------:R-:W2:Y:S02]  /*10560*/  LDL R0, [R1+0x40] ;  /* 0x0000400001007983 */ /* 0x000ea40000100800 */
[----:B--2---:R-:W-:-:S13]  /*10570*/  ISETP.NE.AND P0, PT, R0, 0x3, PT ;  /* 0x000000030000780c */ /* 0x004fda0003f05270 */
[----:B------:R-:W-:Y:S05]  /*10580*/  @!P0 BRA `(.L_x_2185) ;  /* 0x0000000000048947 */ /* 0x000fea0003800000 */
[----:B------:R-:W-:Y:S01]  /*10590*/  BPT.TRAP 0x1 ;  /* 0x000000040000795c */ /* 0x000fe20000300000 */
.L_x_2185:
[----:B------:R-:W2:Y:S01]  /*105a0*/  LDL.LU R2, [R1+0xc] ;  /* 0x00000c0001027983 */ /* 0x000ea20000300800 */
[----:B------:R-:W-:Y:S01]  /*105b0*/  IMAD R0, R22, 0x8, R17 ;  /* 0x0000000816007824 */ /* 0x000fe200078e0211 */
[----:B------:R-:W-:Y:S01]  /*105c0*/  SHF.L.U32 R3, R29, 0x1f, RZ ;  /* 0x0000001f1d037819 */ /* 0x000fe200000006ff */
[----:B------:R-:W-:Y:S03]  /*105d0*/  BSSY B0, `(.L_x_2186) ;  /* 0x0000004000007945 */ /* 0x000fe60003800000 */
[----:B------:R-:W1:Y:S01]  /*105e0*/  SYNCS.PHASECHK.TRANS64.TRYWAIT P0, [R0+URZ+0x2d860], R3 ;  /* 0x02d86003000075a7 */ /* 0x000e62000800017f */
[----:B--2---:R-:W-:Y:S01]  /*105f0*/  IMAD R6, R23, -0x80, R2 ;  /* 0xffffff8017067824 */ /* 0x004fe200078e0202 */
[----:B-1----:R-:W-:Y:S06]  /*10600*/  @!P0 BRA `(.L_x_2187) ;  /* 0x0000003400a48947 */ /* 0x002fec0003800000 */
.L_x_2269:
[----:B------:R-:W-:Y:S05]  /*10610*/  BSYNC B0 ;  /* 0x0000000000007941 */ /* 0x000fea0003800000 */
.L_x_2186:
        /* <DEDUP_REMOVED lines=56> */
.L_x_2279:
        /* <DEDUP_REMOVED lines=13> */
.L_x_2189:
        /* <DEDUP_REMOVED lines=11> */
.L_x_2190:
[----:B------:R-:W-:Y:S01]  /*10b20*/  VIADD R22, R22, 0x1 ;  /* 0x0000000116167836 */ /* 0x000fe20000000000 */
[----:B------:R0:W-:Y:S04]  /*10b30*/  SYNCS.ARRIVE.TRANS64.A1T0 RZ, [R0+URZ+0x2d850], RZ ;  /* 0x02d850ff00ff79a7 */ /* 0x0001e8000810003f */
[----:B------:R-:W-:-:S04]  /*10b40*/  ISETP.NE.AND P0, PT, R22, 0x2, PT ;  /* 0x000000021600780c */ /* 0x000fc80003f05270 */
[----:B0-----:R-:W-:Y:S02]  /*10b50*/  SEL R0, RZ, 0x1, P0 ;  /* 0x00000001ff007807 */ /* 0x001fe40000000000 */
[----:B------:R-:W-:Y:S02]  /*10b60*/  SEL R22, R22, RZ, P0 ;  /* 0x000000ff16167207 */ /* 0x000fe40000000000 */
[----:B------:R-:W-:-:S07]  /*10b70*/  LOP3.LUT R29, R29, R0, RZ, 0x3c, !PT ;  /* 0x000000001d1d7212 */ /* 0x000fce00078e3cff */
.L_x_2149:
[----:B------:R-:W-:Y:S05]  /*10b80*/  BSYNC B7 ;  /* 0x0000000000077941 */ /* 0x000fea0003800000 */
.L_x_2147:
        /* <DEDUP_REMOVED lines=11> */
.L_x_2191:
        /* <DEDUP_REMOVED lines=43> */
.L_x_2289:
[----:B------:R-:W-:Y:S02]  /*10ef0*/  ULDC UR4, c[0x0][0xc38] ;  /* 0x00030e0000047ab9 */ /* 0x000fe40000000800 */
[----:B------:R-:W-:-:S04]  /*10f00*/  IMAD.U32 R4, RZ, RZ, UR4 ;  /* 0x00000004ff047e24 */ /* 0x000fc8000f8e00ff */
[----:B-1----:R-:W-:-:S04]  /*10f10*/  IMAD R3, R14, R4, RZ ;  /* 0x000000040e037224 */ /* 0x002fc800078e02ff */
[----:B------:R-:W-:-:S05]  /*10f20*/  IMAD.IADD R6, R6, 0x1, R3 ;  /* 0x0000000106067824 */ /* 0x000fca00078e0203 */
[----:B------:R-:W-:-:S13]  /*10f30*/  ISETP.GT.AND P6, PT, R6, R0, PT ;  /* 0x000000000600720c */ /* 0x000fda0003fc4270 */
[----:B------:R-:W-:Y:S05]  /*10f40*/  @P6 BRA `(.L_x_2194) ;  /* 0x0000000000a46947 */ /* 0x000fea0003800000 */
.L_x_2197:
        /* <DEDUP_REMOVED lines=35> */
.L_x_2297:
[----:B------:R-:W-:Y:S02]  /*11180*/  ULDC UR4, c[0x0][0xc38] ;  /* 0x00030e0000047ab9 */ /* 0x000fe40000000800 */
[----:B------:R-:W-:-:S04]  /*11190*/  IMAD.U32 R4, RZ, RZ, UR4 ;  /* 0x00000004ff047e24 */ /* 0x000fc8000f8e00ff */
[----:B-1----:R-:W-:-:S04]  /*111a0*/  IMAD R3, R14, R4, RZ ;  /* 0x000000040e037224 */ /* 0x002fc800078e02ff */
[----:B------:R-:W-:-:S05]  /*111b0*/  IMAD.IADD R6, R3, 0x1, R6 ;  /* 0x0000000103067824 */ /* 0x000fca00078e0206 */
[----:B------:R-:W-:-:S13]  /*111c0*/  ISETP.GT.AND P6, PT, R6, R0, PT ;  /* 0x000000000600720c */ /* 0x000fda0003fc4270 */
[----:B------:R-:W-:Y:S05]  /*111d0*/  @!P6 BRA `(.L_x_2197) ;  /* 0xfffffffc005ce947 */ /* 0x000fea000383ffff */
.L_x_2194:
        /* <DEDUP_REMOVED lines=10> */
.L_x_2302:
[----:B------:R-:W-:-:S13]  /*11280*/  ISETP.NE.AND P0, PT, R3, RZ, PT ;  /* 0x000000ff0300720c */ /* 0x000fda0003f05270 */
[----:B------:R-:W-:Y:S05]  /*11290*/  @!P0 BRA `(.L_x_2199) ;  /* 0x0000000000108947 */ /* 0x000fea0003800000 */
[----:B------:R-:W-:Y:S01]  /*112a0*/  UMOV UR4, 0xffffffff ;  /* 0xffffffff00047882 */ /* 0x000fe20000000000 */
[----:B------:R-:W-:Y:S02]  /*112b0*/  VIADD R12, R7, 0xffffffff ;  /* 0xffffffff070c7836 */ /* 0x000fe40000000000 */
[----:B------:R-:W-:Y:S05]  /*112c0*/  BRA.DIV UR4, `(.L_x_2200) ;  /* 0x0000003a04487947 */ /* 0x000fea000b800000 */
[----:B------:R4:W0:Y:S02]  /*112d0*/  SHFL.IDX PT, R24, R2, R12, 0x1f ;  /* 0x00001f0c02187589 */ /* 0x00082400000e0000 */
.L_x_2199:
[----:B---3--:R-:W-:Y:S01]  /*112e0*/  ISETP.NE.AND P0, PT, R5, 0x1, PT ;  /* 0x000000010500780c */ /* 0x008fe20003f05270 */
[----:B0-----:R-:W-:-:S04]  /*112f0*/  IMAD R24, R24, R4, R6 ;  /* 0x0000000418187224 */ /* 0x001fc800078e0206 */
[----:B------:R-:W-:-:S08]  /*11300*/  IMAD.IADD R0, R0, 0x1, -R24 ;  /* 0x0000000100007824 */ /* 0x000fd000078e0a18 */
[----:B------:R-:W-:Y:S05]  /*11310*/  @!P0 BRA `(.L_x_2201) ;  /* 0x0000000000dc8947 */ /* 0x000fea0003800000 */
[-C--:B--2---:R-:W-:Y:S01]  /*11320*/  IABS R6, R25.reuse ;  /* 0x0000001900067213 */ /* 0x084fe20000000000 */
[----:B----4-:R-:W-:Y:S01]  /*11330*/  IMAD.MOV.U32 R2, RZ, RZ, RZ ;  /* 0x000000ffff027224 */ /* 0x010fe200078e00ff */
[----:B------:R-:W-:Y:S02]  /*11340*/  IABS R8, R25 ;  /* 0x0000001900087213 */ /* 0x000fe40000000000 */
[----:B------:R-:W0:Y:S03]  /*11350*/  I2F.RP R4, R6 ;  /* 0x0000000600047306 */ /* 0x000e260000209400 */
[----:B------:R-:W-:-:S05]  /*11360*/  IMAD.MOV R8, RZ, RZ, -R8 ;  /* 0x000000ffff087224 */ /* 0x000fca00078e0a08 */
[----:B0-----:R-:W1:Y:S02]  /*11370*/  MUFU.RCP R4, R4 ;  /* 0x0000000400047308 */ /* 0x001e640000001000 */
[----:B-1----:R-:W-:-:S06]  /*11380*/  VIADD R7, R4, 0xffffffe ;  /* 0x0ffffffe04077836 */ /* 0x002fcc0000000000 */
        /* <DEDUP_REMOVED lines=48> */
.L_x_2201:
[----:B----4-:R-:W0:Y:S02]  /*11690*/  LDC.64 R2, c[0x0][0xc90] ;  /* 0x00032400ff027b82 */ /* 0x010e240000000a00 */
[----:B0-----:R-:W-:-:S05]  /*116a0*/  IMAD.WIDE R2, R27, 0x4, R2 ;  /* 0x000000041b027825 */ /* 0x001fca00078e0202 */
[----:B------:R0:W2:Y:S02]  /*116b0*/  LDG.E R6, desc[UR36][R2.64] ;  /* 0x0000002402067981 */ /* 0x0000a4000c1e1900 */
[----:B0-----:R-:W-:Y:S02]  /*116c0*/  IMAD.MOV.U32 R2, RZ, RZ, RZ ;  /* 0x000000ffff027224 */ /* 0x001fe400078e00ff */
[----:B--2---:R-:W-:-:S05]  /*116d0*/  IMAD R5, R25, R6, RZ ;  /* 0x0000000619057224 */ /* 0x004fca00078e02ff */
[----:B-1----:R-:W-:-:S04]  /*116e0*/  IABS R7, R5 ;  /* 0x0000000500077213 */ /* 0x002fc80000000000 */
        /* <DEDUP_REMOVED lines=55> */
.L_x_2202:
[----:B------:R-:W-:-:S05]  /*11a60*/  LOP3.LUT R2, RZ, R2, RZ, 0x33, !PT ;  /* 0x00000002ff027212 */ /* 0x000fca00078e33ff */
[----:B------:R-:W-:Y:S01]  /*11a70*/  IMAD.IADD R25, R25, 0x1, R2 ;  /* 0x0000000119197824 */ /* 0x000fe200078e0202 */
[----:B------:R-:W-:Y:S06]  /*11a80*/  BRA `(.L_x_2203) ;  /* 0x00000000001c7947 */ /* 0x000fec0003800000 */
.L_x_2195:
[----:B------:R-:W-:Y:S01]  /*11a90*/  UMOV UR4, URZ ;  /* 0x0000003f00047c82 */ /* 0x000fe20008000000 */
[----:B------:R-:W-:Y:S01]  /*11aa0*/  UMOV UR5, URZ ;  /* 0x0000003f00057c82 */ /* 0x000fe20008000000 */
[----:B------:R-:W-:Y:S01]  /*11ab0*/  ULDC UR6, c[0x0][0xc3c] ;  /* 0x00030f0000067ab9 */ /* 0x000fe20000000800 */
[----:B------:R-:W-:Y:S02]  /*11ac0*/  IMAD.MOV.U32 R24, RZ, RZ, R0 ;  /* 0x000000ffff187224 */ /* 0x000fe400078e0000 */
[----:B------:R-:W-:Y:S02]  /*11ad0*/  IMAD.U32 R25, RZ, RZ, UR4 ;  /* 0x00000004ff197e24 */ /* 0x000fe4000f8e00ff */
[----:B------:R-:W-:Y:S02]  /*11ae0*/  IMAD.U32 R26, RZ, RZ, UR5 ;  /* 0x00000005ff1a7e24 */ /* 0x000fe4000f8e00ff */
[----:B------:R-:W-:-:S07]  /*11af0*/  IMAD.U32 R27, RZ, RZ, UR6 ;  /* 0x00000006ff1b7e24 */ /* 0x000fce000f8e00ff */
.L_x_2203:
        /* <DEDUP_REMOVED lines=10> */
.L_x_2192:
[----:B------:R-:W-:Y:S02]  /*11ba0*/  ULDC UR4, c[0x0][0xc3c] ;  /* 0x00030f0000047ab9 */ /* 0x000fe40000000800 */
[----:B-1----:R-:W-:-:S13]  /*11bb0*/  ISETP.GE.AND P0, PT, R27, UR4, PT ;  /* 0x000000041b007c0c */ /* 0x002fda000bf06270 */
[----:B------:R-:W-:Y:S05]  /*11bc0*/  @!P0 BRA `(.L_x_2204) ;  /* 0xffffffb000ac8947 */ /* 0x000fea000383ffff */
[----:B------:R-:W-:Y:S05]  /*11bd0*/  BSYNC B8 ;  /* 0x0000000000087941 */ /* 0x000fea0003800000 */
.L_x_2141:
        /* <DEDUP_REMOVED lines=12> */
.L_x_2305:
[----:B------:R-:W-:Y:S05]  /*11ca0*/  BSYNC B0 ;  /* 0x0000000000007941 */ /* 0x000fea0003800000 */
.L_x_2205:
[----:B------:R-:W-:-:S03]  /*11cb0*/  UMOV UR4, 0xffffffff ;  /* 0xffffffff00047882 */ /* 0x000fc60000000000 */
[----:B------:R-:W-:Y:S05]  /*11cc0*/  BRA.DIV UR4, `(.L_x_2207) ;  /* 0x0000003204047947 */ /* 0x000fea000b800000 */
[----:B-1----:R-:W1:Y:S02]  /*11cd0*/  S2R R0, SR_TID.X ;  /* 0x0000000000007919 */ /* 0x002e640000002100 */
[----:B-1----:R-:W-:-:S04]  /*11ce0*/  SHF.R.U32.HI R0, RZ, 0x5, R0 ;  /* 0x00000005ff007819 */ /* 0x002fc80000011600 */
[----:B------:R-:W-:-:S05]  /*11cf0*/  LOP3.LUT R0, R0, 0x3, RZ, 0xc0, !PT ;  /* 0x0000000300007812 */ /* 0x000fca00078ec0ff */
[----:B------:R1:W3:Y:S02]  /*11d00*/  SHFL.IDX PT, R14, R0, RZ, 0x1f ;  /* 0x00001fff000e7589 */ /* 0x0002e400000e0000 */
.L_x_2308:
[----:B---3--:R-:W-:Y:S01]  /*11d10*/  ISETP.NE.AND P0, PT, R14, RZ, PT ;  /* 0x000000ff0e00720c */ /* 0x008fe20003f05270 */
[----:B------:R-:W-:-:S12]  /*11d20*/  BSSY B0, `(.L_x_2208) ;  /* 0x0000024000007945 */ /* 0x000fd80003800000 */
[----:B------:R-:W-:Y:S05]  /*11d30*/  @P0 BRA `(.L_x_2209) ;  /* 0x0000000000880947 */ /* 0x000fea0003800000 */
[----:B------:R-:W-:-:S03]  /*11d40*/  UMOV UR4, 0xffffffff ;  /* 0xffffffff00047882 */ /* 0x000fc60000000000 */
[----:B------:R-:W-:Y:S05]  /*11d50*/  BRA.DIV UR4, `(.L_x_2210) ;  /* 0x0000003204147947 */ /* 0x000fea000b800000 */
[----:B------:R-:W-:-:S13]  /*11d60*/  ELECT P6, URZ, PT ;  /* 0x00000000003f782f */ /* 0x000fda00038c0000 */
.L_x_2311:
[----:B------:R-:W-:Y:S05]  /*11d70*/  @!P6 BRA `(.L_x_2209) ;  /* 0x000000000078e947 */ /* 0x000fea0003800000 */
[----:B-1----:R-:W3:Y:S02]  /*11d80*/  LDL.LU R0, [R1+0x20] ;  /* 0x0000200001007983 */ /* 0x002ee40000300800 */
[----:B---3--:R-:W-:-:S04]  /*11d90*/  LOP3.LUT R0, R0, 0x2, RZ, 0xfc, !PT ;  /* 0x0000000200007812 */ /* 0x008fc800078efcff */
[----:B------:R-:W-:-:S13]  /*11da0*/  ISETP.NE.AND P0, PT, R0, 0x3, PT ;  /* 0x000000030000780c */ /* 0x000fda0003f05270 */
[----:B------:R-:W-:Y:S05]  /*11db0*/  @!P0 BRA `(.L_x_2211) ;  /* 0x0000000000048947 */ /* 0x000fea0003800000 */
[----:B------:R-:W-:Y:S01]  /*11dc0*/  BPT.TRAP 0x1 ;  /* 0x000000040000795c */ /* 0x000fe20000300000 */
.L_x_2211:
[C---:B------:R-:W-:Y:S01]  /*11dd0*/  IMAD R3, R22.reuse, 0x8, R5 ;  /* 0x0000000816037824 */ /* 0x040fe200078e0205 */
[----:B------:R-:W-:Y:S01]  /*11de0*/  SHF.L.U32 R2, R29, 0x1f, RZ ;  /* 0x0000001f1d027819 */ /* 0x000fe200000006ff */
[----:B------:R-:W-:-:S03]  /*11df0*/  VIADD R22, R22, 0x1 ;  /* 0x0000000116167836 */ /* 0x000fc60000000000 */
[----:B------:R-:W1:Y:S02]  /*11e00*/  SYNCS.PHASECHK.TRANS64.TRYWAIT P1, [R3+URZ+0x2d840], R2 ;  /* 0x02d84002030075a7 */ /* 0x000e64000802017f */
[----:B------:R-:W-:-:S04]  /*11e10*/  ISETP.NE.AND P2, PT, R22, 0x2, PT ;  /* 0x000000021600780c */ /* 0x000fc80003f45270 */
[----:B------:R-:W-:Y:S01]  /*11e20*/  SEL R0, RZ, 0x1, P2 ;  /* 0x00000001ff007807 */ /* 0x000fe20001000000 */
[----:B-1----:R-:W-:Y:S08]  /*11e30*/  @!P1 BRA `(.L_x_2212) ;  /* 0x0000002c00fc9947 */ /* 0x002ff00003800000 */
.L_x_2312:
[----:B------:R-:W-:Y:S02]  /*11e40*/  SEL R22, R22, RZ, P2 ;  /* 0x000000ff16167207 */ /* 0x000fe40001000000 */
[----:B------:R-:W-:Y:S01]  /*11e50*/  LOP3.LUT R0, R29, R0, RZ, 0x3c, !PT ;  /* 0x000000001d007212 */ /* 0x000fe200078e3cff */
[----:B------:R-:W-:Y:S06]  /*11e60*/  @!P0 BRA `(.L_x_2213) ;  /* 0x0000000000048947 */ /* 0x000fec0003800000 */
[----:B------:R-:W-:Y:S01]  /*11e70*/  BPT.TRAP 0x1 ;  /* 0x000000040000795c */ /* 0x000fe20000300000 */
.L_x_2213:
[----:B------:R-:W-:Y:S01]  /*11e80*/  IMAD R5, R22, 0x8, R5 ;  /* 0x0000000816057824 */ /* 0x000fe200078e0205 */
[----:B------:R-:W-:-:S04]  /*11e90*/  SHF.L.U32 R0, R0, 0x1f, RZ ;  /* 0x0000001f00007819 */ /* 0x000fc800000006ff */
[----:B------:R-:W3:Y:S02]  /*11ea0*/  SYNCS.PHASECHK.TRANS64.TRYWAIT P1, [R5+URZ+0x2d840], R0 ;  /* 0x02d84000050075a7 */ /* 0x000ee4000802017f */
[----:B---3--:R-:W-:Y:S05]  /*11eb0*/  @!P1 BRA `(.L_x_2214) ;  /* 0x0000002c00f09947 */ /* 0x008fea0003800000 */
.L_x_2313:
[----:B------:R-:W-:Y:S05]  /*11ec0*/  @!P0 BRA `(.L_x_2215) ;  /* 0x0000000000048947 */ /* 0x000fea0003800000 */
[----:B------:R-:W-:Y:S01]  /*11ed0*/  BPT.TRAP 0x1 ;  /* 0x000000040000795c */ /* 0x000fe20000300000 */
.L_x_2215:
[----:B------:R-:W4:Y:S02]  /*11ee0*/  SYNCS.PHASECHK.TRANS64.TRYWAIT P1, [R3+URZ+0x2d860], R2 ;  /* 0x02d86002030075a7 */ /* 0x000f24000802017f */
[----:B----4-:R-:W-:Y:S05]  /*11ef0*/  @!P1 BRA `(.L_x_2216) ;  /* 0x0000002c00f49947 */ /* 0x010fea0003800000 */
.L_x_2314:
[----:B------:R-:W-:Y:S05]  /*11f00*/  @!P0 BRA `(.L_x_2217) ;  /* 0x0000000000048947 */ /* 0x000fea0003800000 */
[----:B------:R-:W-:Y:S01]  /*11f10*/  BPT.TRAP 0x1 ;  /* 0x000000040000795c */ /* 0x000fe20000300000 */
.L_x_2217:
[----:B------:R0:W0:Y:S02]  /*11f20*/  SYNCS.PHASECHK.TRANS64.TRYWAIT P0, [R5+URZ+0x2d860], R0 ;  /* 0x02d86000050075a7 */ /* 0x000024000800017f */
[----:B0-----:R-:W-:Y:S05]  /*11f30*/  @!P0 NANOSLEEP.SYNCS 0x989680 ;  /* 0x009896800000895d */ /* 0x001fea0003900000 */
[----:B------:R-:W0:Y:S02]  /*11f40*/  @!P0 SYNCS.PHASECHK.TRANS64 P0, [R5+URZ+0x2d860], R0 ;  /* 0x02d86000050085a7 */ /* 0x000e24000800007f */
[----:B0-----:R-:W-:Y:S05]  /*11f50*/  @!P0 BRA `(.L_x_2217) ;  /* 0xfffffffc00f08947 */ /* 0x001fea000383ffff */
.L_x_2209:
[----:B------:R-:W-:Y:S05]  /*11f60*/  BSYNC B0 ;  /* 0x0000000000007941 */ /* 0x000fea0003800000 */
.L_x_2208:
[----:B------:R-:W-:Y:S05]  /*11f70*/  EXIT ;  /* 0x000000000000794d */ /* 0x000fea0003800000 */
.L_x_2082:
[----:B--2---:R-:W-:-:S04]  /*11f80*/  IMAD.U32 R3, RZ, RZ, UR40 ;  /* 0x00000028ff037e24 */ /* 0x004fc8000f8e00ff */
[----:B------:R2:W3:Y:S03]  /*11f90*/  SYNCS.PHASECHK.TRANS64.TRYWAIT P1, [R3+URZ+0x2d800], R0 ;  /* 0x02d80000030075a7 */ /* 0x0004e6000802017f */
[----:B---3--:R-:W-:Y:S05]  /*11fa0*/  @!P1 NANOSLEEP.SYNCS 0x989680 ;  /* 0x009896800000995d */ /* 0x008fea0003900000 */
[----:B------:R-:W3:Y:S02]  /*11fb0*/  @!P1 SYNCS.PHASECHK.TRANS64 P1, [R3+URZ+0x2d800], R0 ;  /* 0x02d80000030095a7 */ /* 0x000ee4000802007f */
[----:B---3--:R-:W-:Y:S05]  /*11fc0*/  @!P1 BRA `(.L_x_2082) ;  /* 0xfffffffc00ec9947 */ /* 0x008fea000383ffff */
[----:B------:R-:W-:Y:S05]  /*11fd0*/  BRA `(.L_x_2218) ;  /* 0xfffffefc00007947 */ /* 0x000fea000383ffff */
.L_x_2086:
[----:B---3--:R3:W4:Y:S02]  /*11fe0*/  SYNCS.PHASECHK.TRANS64.TRYWAIT P1, [R0+URZ+0x2d830], R3 ;  /* 0x02d83003000075a7 */ /* 0x008724000802017f */
[----:B----4-:R-:W-:Y:S05]  /*11ff0*/  @!P1 NANOSLEEP.SYNCS 0x989680 ;  /* 0x009896800000995d */ /* 0x010fea0003900000 */
[----:B------:R-:W4:Y:S02]  /*12000*/  @!P1 SYNCS.PHASECHK.TRANS64 P1, [R0+URZ+0x2d830], R3 ;  /* 0x02d83003000095a7 */ /* 0x000f24000802007f */
[----:B----4-:R-:W-:Y:S05]  /*12010*/  @!P1 BRA `(.L_x_2086) ;  /* 0xfffffffc00f09947 */ /* 0x010fea000383ffff */
[----:B------:R-:W-:Y:S05]  /*12020*/  BRA `(.L_x_2085) ;  /* 0xfffffefc00187947 */ /* 0x000fea000383ffff */
.L_x_2092:
[----:B-1----:R-:W-:-:S04]  /*12030*/  IMAD.U32 R6, RZ, RZ, UR7 ;  /* 0x00000007ff067e24 */ /* 0x002fc8000f8e00ff */
[----:B------:R1:W2:Y:S03]  /*12040*/  SYNCS.PHASECHK.TRANS64.TRYWAIT P1, [R6+URZ+0x2d830], R3 ;  /* 0x02d83003060075a7 */ /* 0x0002a6000802017f */
[----:B--2---:R-:W-:Y:S05]  /*12050*/  @!P1 NANOSLEEP.SYNCS 0x989680 ;  /* 0x009896800000995d */ /* 0x004fea0003900000 */
[----:B------:R-:W2:Y:S02]  /*12060*/  @!P1 SYNCS.PHASECHK.TRANS64 P1, [R6+URZ+0x2d830], R3 ;  /* 0x02d83003060095a7 */ /* 0x000ea4000802007f */
[----:B--2---:R-:W-:Y:S05]  /*12070*/  @!P1 BRA `(.L_x_2092) ;  /* 0xfffffffc00ec9947 */ /* 0x004fea000383ffff */
[----:B------:R-:W-:Y:S05]  /*12080*/  BRA `(.L_x_2089) ;  /* 0xffffff1c00e07947 */ /* 0x000fea000383ffff */
.L_x_2096:
[----:B-1----:R-:W-:-:S04]  /*12090*/  IMAD.U32 R5, RZ, RZ, UR7 ;  /* 0x00000007ff057e24 */ /* 0x002fc8000f8e00ff */
[----:B------:R1:W2:Y:S03]  /*120a0*/  SYNCS.PHASECHK.TRANS64.TRYWAIT P1, [R5+URZ+0x2d850], R3 ;  /* 0x02d85003050075a7 */ /* 0x0002a6000802017f */
[----:B--2---:R-:W-:Y:S05]  /*120b0*/  @!P1 NANOSLEEP.SYNCS 0x989680 ;  /* 0x009896800000995d */ /* 0x004fea0003900000 */
[----:B------:R-:W2:Y:S02]  /*120c0*/  @!P1 SYNCS.PHASECHK.TRANS64 P1, [R5+URZ+0x2d850], R3 ;  /* 0x02d85003050095a7 */ /* 0x000ea4000802007f */
[----:B--2---:R-:W-:Y:S05]  /*120d0*/  @!P1 BRA `(.L_x_2096) ;  /* 0xfffffffc00ec9947 */ /* 0x004fea000383ffff */
[----:B------:R-:W-:Y:S05]  /*120e0*/  BRA `(.L_x_2093) ;  /* 0xffffff2000907947 */ /* 0x000fea000383ffff */
.L_x_2104:
[----:B-1----:R-:W-:-:S04]  /*120f0*/  IMAD.U32 R6, RZ, RZ, UR7 ;  /* 0x00000007ff067e24 */ /* 0x002fc8000f8e00ff */
[----:B------:R1:W2:Y:S03]  /*12100*/  SYNCS.PHASECHK.TRANS64.TRYWAIT P1, [R6+URZ+0x2d830], R3 ;  /* 0x02d83003060075a7 */ /* 0x0002a6000802017f */
[----:B--2---:R-:W-:Y:S05]  /*12110*/  @!P1 NANOSLEEP.SYNCS 0x989680 ;  /* 0x009896800000995d */ /* 0x004fea0003900000 */
[----:B------:R-:W2:Y:S02]  /*12120*/  @!P1 SYNCS.PHASECHK.TRANS64 P1, [R6+URZ+0x2d830], R3 ;  /* 0x02d83003060095a7 */ /* 0x000ea4000802007f */
[----:B--2---:R-:W-:Y:S05]  /*12130*/  @!P1 BRA `(.L_x_2104) ;  /* 0xfffffffc00ec9947 */ /* 0x004fea000383ffff */
[----:B------:R-:W-:Y:S05]  /*12140*/  BRA `(.L_x_2101) ;  /* 0xffffff48006c7947 */ /* 0x000fea000383ffff */
.L_x_2108:
[----:B-1----:R-:W-:-:S04]  /*12150*/  IMAD.U32 R5, RZ, RZ, UR7 ;  /* 0x00000007ff057e24 */ /* 0x002fc8000f8e00ff */
[----:B------:R1:W2:Y:S03]  /*12160*/  SYNCS.PHASECHK.TRANS64.TRYWAIT P1, [R5+URZ+0x2d850], R3 ;  /* 0x02d85003050075a7 */ /* 0x0002a6000802017f */
[----:B--2---:R-:W-:Y:S05]  /*12170*/  @!P1 NANOSLEEP.SYNCS 0x989680 ;  /* 0x009896800000995d */ /* 0x004fea0003900000 */
[----:B------:R-:W2:Y:S02]  /*12180*/  @!P1 SYNCS.PHASECHK.TRANS64 P1, [R5+URZ+0x2d850], R3 ;  /* 0x02d85003050095a7 */ /* 0x000ea4000802007f */
[----:B--2---:R-:W-:Y:S05]  /*12190*/  @!P1 BRA `(.L_x_2108) ;  /* 0xfffffffc00ec9947 */ /* 0x004fea000383ffff */
[----:B------:R-:W-:Y:S05]  /*121a0*/  BRA `(.L_x_2105) ;  /* 0xffffff4c001c7947 */ /* 0x000fea000383ffff */
.L_x_2115:
[----:B-1----:R-:W-:-:S04]  /*121b0*/  IMAD.U32 R8, RZ, RZ, UR4 ;  /* 0x00000004ff087e24 */ /* 0x002fc8000f8e00ff */
[----:B------:R1:W2:Y:S03]  /*121c0*/  SYNCS.PHASECHK.TRANS64.TRYWAIT P1, [R8+URZ+0x2d850], R7 ;  /* 0x02d85007080075a7 */ /* 0x0002a6000802017f */
[----:B--2---:R-:W-:Y:S05]  /*121d0*/  @!P1 NANOSLEEP.SYNCS 0x989680 ;  /* 0x009896800000995d */ /* 0x004fea0003900000 */
[----:B------:R-:W2:Y:S02]  /*121e0*/  @!P1 SYNCS.PHASECHK.TRANS64 P1, [R8+URZ+0x2d850], R7 ;  /* 0x02d85007080095a7 */ /* 0x000ea4000802007f */
[----:B--2---:R-:W-:Y:S05]  /*121f0*/  @!P1 BRA `(.L_x_2115) ;  /* 0xfffffffc00ec9947 */ /* 0x004fea000383ffff */
[----:B------:R-:W-:Y:S05]  /*12200*/  BRA `(.L_x_2114) ;  /* 0xffffff68004c7947 */ /* 0x000fea000383ffff */
.L_x_2155:
        /* <DEDUP_REMOVED lines=11> */
.L_x_2220:
[----:B------:R-:W-:Y:S05]  /*122c0*/  BSYNC B0 ;  /* 0x0000000000007941 */ /* 0x000fea0003800000 */
.L_x_2219:
[----:B------:R-:W-:Y:S05]  /*122d0*/  BRA `(.L_x_2221) ;  /* 0xffffffbc00307947 */ /* 0x000fea000383ffff */
.L_x_2158:
[----:B0-----:R0:W1:Y:S02]  /*122e0*/  SYNCS.PHASECHK.TRANS64.TRYWAIT P0, [R2+URZ+0x2d840], R3 ;  /* 0x02d84003020075a7 */ /* 0x001064000800017f */
[----:B-1----:R-:W-:Y:S05]  /*122f0*/  @!P0 NANOSLEEP.SYNCS 0x989680 ;  /* 0x009896800000895d */ /* 0x002fea0003900000 */
[----:B------:R-:W1:Y:S02]  /*12300*/  @!P0 SYNCS.PHASECHK.TRANS64 P0, [R2+URZ+0x2d840], R3 ;  /* 0x02d84003020085a7 */ /* 0x000e64000800007f */
[----:B-1----:R-:W-:Y:S05]  /*12310*/  @!P0 BRA `(.L_x_2158) ;  /* 0xfffffffc00f08947 */ /* 0x002fea000383ffff */
[----:B------:R-:W-:Y:S05]  /*12320*/  BRA `(.L_x_2222) ;  /* 0xffffffbc00907947 */ /* 0x000fea000383ffff */
.L_x_2159:
        /* <DEDUP_REMOVED lines=8> */
.L_x_2224:
[----:B------:R-:W-:Y:S05]  /*123b0*/  BSYNC B0 ;  /* 0x0000000000007941 */ /* 0x000fea0003800000 */
.L_x_2223:
        /* <DEDUP_REMOVED lines=9> */
.L_x_2225:
[----:B------:R-:W-:Y:S02]  /*12450*/  IMAD.MOV.U32 R13, RZ, RZ, R6 ;  /* 0x000000ffff0d7224 */ /* 0x000fe400078e0006 */
[----:B------:R-:W-:Y:S02]  /*12460*/  IMAD.MOV.U32 R12, RZ, RZ, 0x1 ;  /* 0x00000001ff0c7424 */ /* 0x000fe400078e00ff */
[----:B------:R-:W-:-:S07]  /*12470*/  IMAD.MOV.U32 R5, RZ, RZ, R14 ;  /* 0x000000ffff057224 */ /* 0x000fce00078e000e */
[----:B------:R-:W-:Y:S05]  /*12480*/  WARPSYNC.COLLECTIVE R15, `(.L_x_2226) ;  /* 0x000000000f087348 */ /* 0x000fea0003c00000 */
[----:B------:R0:W1:Y:S02]  /*12490*/  SHFL.IDX P6, R14, R13, R12, R11 ;  /* 0x0000000c0d0e7389 */ /* 0x00006400000c000b */
[----:B01----:R-:W-:Y:S01]  /*124a0*/  ENDCOLLECTIVE ;  /* 0x000000000000791b */ /* 0x003fe20003800000 */
.L_x_2226:
        /* <DEDUP_REMOVED lines=17> */
.L_x_2227:
[----:B------:R-:W-:Y:S02]  /*125c0*/  @P1 IMAD R8, R7, 0x2, R17 ;  /* 0x0000000207081824 */ /* 0x000fe400078e0211 */
[----:B------:R-:W-:Y:S02]  /*125d0*/  IMAD.MOV.U32 R13, RZ, RZ, R6 ;  /* 0x000000ffff0d7224 */ /* 0x000fe400078e0006 */
[----:B------:R-:W-:Y:S02]  /*125e0*/  IMAD.MOV.U32 R12, RZ, RZ, 0x2 ;  /* 0x00000002ff0c7424 */ /* 0x000fe400078e00ff */
[----:B------:R-:W-:-:S07]  /*125f0*/  IMAD.MOV.U32 R5, RZ, RZ, R14 ;  /* 0x000000ffff057224 */ /* 0x000fce00078e000e */
[----:B------:R-:W-:Y:S05]  /*12600*/  WARPSYNC.COLLECTIVE R15, `(.L_x_2228) ;  /* 0x000000000f087348 */ /* 0x000fea0003c00000 */
[----:B------:R0:W1:Y:S02]  /*12610*/  SHFL.IDX P6, R14, R13, R12, R11 ;  /* 0x0000000c0d0e7389 */ /* 0x00006400000c000b */
[----:B01----:R-:W-:Y:S01]  /*12620*/  ENDCOLLECTIVE ;  /* 0x000000000000791b */ /* 0x003fe20003800000 */
.L_x_2228:
        /* <DEDUP_REMOVED lines=17> */
.L_x_2229:
[----:B------:R-:W-:Y:S02]  /*12740*/  @P1 IMAD R8, R7, 0x2, R17 ;  /* 0x0000000207081824 */ /* 0x000fe400078e0211 */
[----:B------:R-:W-:Y:S02]  /*12750*/  IMAD.MOV.U32 R13, RZ, RZ, R6 ;  /* 0x000000ffff0d7224 */ /* 0x000fe400078e0006 */
[----:B------:R-:W-:Y:S02]  /*12760*/  IMAD.MOV.U32 R12, RZ, RZ, 0x3 ;  /* 0x00000003ff0c7424 */ /* 0x000fe400078e00ff */
[----:B------:R-:W-:-:S07]  /*12770*/  IMAD.MOV.U32 R5, RZ, RZ, R14 ;  /* 0x000000ffff057224 */ /* 0x000fce00078e000e */
[----:B------:R-:W-:Y:S05]  /*12780*/  WARPSYNC.COLLECTIVE R15, `(.L_x_2230) ;  /* 0x000000000f087348 */ /* 0x000fea0003c00000 */
[----:B------:R0:W1:Y:S02]  /*12790*/  SHFL.IDX P6, R14, R13, R12, R11 ;  /* 0x0000000c0d0e7389 */ /* 0x00006400000c000b */
[----:B01----:R-:W-:Y:S01]  /*127a0*/  ENDCOLLECTIVE ;  /* 0x000000000000791b */ /* 0x003fe20003800000 */
.L_x_2230:
        /* <DEDUP_REMOVED lines=10> */
.L_x_2231:
        /* <DEDUP_REMOVED lines=8> */
.L_x_2164:
[----:B------:R-:W2:Y:S04]  /*128d0*/  LDL.LU R11, [R1+0x24] ;  /* 0x00002400010b7983 */ /* 0x000ea80000300800 */
[----:B------:R0:W5:Y:S01]  /*128e0*/  LDL R9, [R1+0x1c] ;  /* 0x00001c0001097983 */ /* 0x0001620000100800 */
[----:B------:R-:W-:Y:S02]  /*128f0*/  IMAD.MOV.U32 R13, RZ, RZ, R0 ;  /* 0x000000ffff0d7224 */ /* 0x000fe400078e0000 */
[----:B------:R-:W-:Y:S02]  /*12900*/  IMAD.MOV.U32 R12, RZ, RZ, RZ ;  /* 0x000000ffff0c7224 */ /* 0x000fe400078e00ff */
[----:B------:R-:W-:Y:S02]  /*12910*/  IMAD.MOV.U32 R15, RZ, RZ, -0x1 ;  /* 0xffffffffff0f7424 */ /* 0x000fe400078e00ff */
[----:B------:R-:W-:-:S02]  /*12920*/  IMAD R25, R25, 0xc0, R21 ;  /* 0x000000c019197824 */ /* 0x000fc400078e0215 */
[----:B--2---:R-:W-:Y:S02]  /*12930*/  IMAD R2, R11, R10, RZ ;  /* 0x0000000a0b027224 */ /* 0x004fe400078e02ff */
[----:B0-----:R-:W-:-:S07]  /*12940*/  IMAD.MOV.U32 R11, RZ, RZ, 0x1c1f ;  /* 0x00001c1fff0b7424 */ /* 0x001fce00078e00ff */
[----:B-----5:R-:W-:Y:S05]  /*12950*/  WARPSYNC.COLLECTIVE R15, `(.L_x_2233) ;  /* 0x000000000f087348 */ /* 0x020fea0003c00000 */
[----:B------:R0:W1:Y:S02]  /*12960*/  SHFL.IDX P6, R14, R13, R12, R11 ;  /* 0x0000000c0d0e7389 */ /* 0x00006400000c000b */
[----:B01---5:R-:W-:Y:S01]  /*12970*/  ENDCOLLECTIVE ;  /* 0x000000000000791b */ /* 0x023fe20003800000 */
.L_x_2233:
[----:B------:R-:W-:Y:S02]  /*12980*/  IMAD.MOV.U32 R13, RZ, RZ, R4 ;  /* 0x000000ffff0d7224 */ /* 0x000fe400078e0004 */
[----:B------:R-:W-:-:S07]  /*12990*/  IMAD.MOV.U32 R6, RZ, RZ, R14 ;  /* 0x000000ffff067224 */ /* 0x000fce00078e000e */
[----:B------:R-:W-:Y:S05]  /*129a0*/  WARPSYNC.COLLECTIVE R15, `(.L_x_2234) ;  /* 0x000000000f087348 */ /* 0x000fea0003c00000 */
[----:B------:R0:W1:Y:S02]  /*129b0*/  SHFL.IDX P6, R14, R13, R12, R11 ;  /* 0x0000000c0d0e7389 */ /* 0x00006400000c000b */
[----:B01----:R-:W-:Y:S01]  /*129c0*/  ENDCOLLECTIVE ;  /* 0x000000000000791b */ /* 0x003fe20003800000 */
.L_x_2234:
[----:B------:R-:W-:Y:S01]  /*129d0*/  ISETP.GE.AND P2, PT, R25, R2, PT ;  /* 0x000000021900720c */ /* 0x000fe20003f46270 */
[----:B------:R-:W-:Y:S02]  /*129e0*/  IMAD.MOV.U32 R13, RZ, RZ, R0 ;  /* 0x000000ffff0d7224 */ /* 0x000fe400078e0000 */
[----:B------:R-:W-:Y:S02]  /*129f0*/  IMAD.MOV.U32 R12, RZ, RZ, 0x1 ;  /* 0x00000001ff0c7424 */ /* 0x000fe400078e00ff */
[----:B------:R-:W-:-:S08]  /*12a00*/  IMAD.MOV.U32 R5, RZ, RZ, R14 ;  /* 0x000000ffff057224 */ /* 0x000fd000078e000e */
[----:B------:R-:W-:Y:S05]  /*12a10*/  WARPSYNC.COLLECTIVE R15, `(.L_x_2235) ;  /* 0x000000000f087348 */ /* 0x000fea0003c00000 */
[----:B------:R0:W1:Y:S02]  /*12a20*/  SHFL.IDX P6, R14, R13, R12, R11 ;  /* 0x0000000c0d0e7389 */ /* 0x00006400000c000b */
[----:B01----:R-:W-:Y:S01]  /*12a30*/  ENDCOLLECTIVE ;  /* 0x000000000000791b */ /* 0x003fe20003800000 */
.L_x_2235:
        /* <DEDUP_REMOVED lines=15> */
.L_x_2236:
        /* <DEDUP_REMOVED lines=8> */
.L_x_2237:
        /* <DEDUP_REMOVED lines=14> */
.L_x_2238:
        /* <DEDUP_REMOVED lines=8> */
.L_x_2239:
[----:B------:R-:W-:Y:S01]  /*12d10*/  @!P2 LEA R5, P4, R20, R5, 0x1 ;  /* 0x000000051405a211 */ /* 0x000fe200078808ff */
[----:B------:R-:W-:Y:S02]  /*12d20*/  IMAD.MOV.U32 R13, RZ, RZ, R4 ;  /* 0x000000ffff0d7224 */ /* 0x000fe400078e0004 */
[----:B------:R-:W-:-:S10]  /*12d30*/  IMAD.MOV.U32 R0, RZ, RZ, R14 ;  /* 0x000000ffff007224 */ /* 0x000fd400078e000e */
[----:B------:R-:W-:Y:S05]  /*12d40*/  WARPSYNC.COLLECTIVE R15, `(.L_x_2240) ;  /* 0x000000000f087348 */ /* 0x000fea0003c00000 */
[----:B------:R0:W1:Y:S02]  /*12d50*/  SHFL.IDX P6, R14, R13, R12, R11 ;  /* 0x0000000c0d0e7389 */ /* 0x00006400000c000b */
[----:B01----:R-:W-:Y:S01]  /*12d60*/  ENDCOLLECTIVE ;  /* 0x000000000000791b */ /* 0x003fe20003800000 */
.L_x_2240:
        /* <DEDUP_REMOVED lines=16> */
.L_x_2241:
[----:B------:R-:W-:-:S05]  /*12e70*/  @!P2 LEA R4, P4, R20, R4, 0x1 ;  /* 0x000000041404a211 */ /* 0x000fca00078808ff */
[----:B------:R-:W-:-:S04]  /*12e80*/  @!P2 IMAD.X R0, RZ, RZ, R0, P4 ;  /* 0x000000ffff00a224 */ /* 0x000fc800020e0600 */
        /* <DEDUP_REMOVED lines=14> */
.L_x_2242:
[----:B------:R-:W-:Y:S02]  /*12f70*/  IMAD.MOV.U32 R13, RZ, RZ, R3 ;  /* 0x000000ffff0d7224 */ /* 0x000fe400078e0003 */
[----:B------:R-:W-:Y:S02]  /*12f80*/  IMAD.MOV.U32 R12, RZ, RZ, 0x1 ;  /* 0x00000001ff0c7424 */ /* 0x000fe400078e00ff */
[----:B------:R-:W-:-:S07]  /*12f90*/  IMAD.MOV.U32 R4, RZ, RZ, R14 ;  /* 0x000000ffff047224 */ /* 0x000fce00078e000e */
[----:B------:R-:W-:Y:S05]  /*12fa0*/  WARPSYNC.COLLECTIVE R15, `(.L_x_2243) ;  /* 0x000000000f087348 */ /* 0x000fea0003c00000 */
[----:B------:R0:W1:Y:S02]  /*12fb0*/  SHFL.IDX P6, R14, R13, R12, R11 ;  /* 0x0000000c0d0e7389 */ /* 0x00006400000c000b */
[----:B01----:R-:W-:Y:S01]  /*12fc0*/  ENDCOLLECTIVE ;  /* 0x000000000000791b */ /* 0x003fe20003800000 */
.L_x_2243:
        /* <DEDUP_REMOVED lines=14> */
.L_x_2244:
[----:B------:R-:W-:Y:S01]  /*130b0*/  IMAD.MOV.U32 R8, RZ, RZ, R14 ;  /* 0x000000ffff087224 */ /* 0x000fe200078e000e */
[----:B------:R-:W-:Y:S06]  /*130c0*/  BRA `(.L_x_2245) ;  /* 0xffffffc000687947 */ /* 0x000fec000383ffff */
.L_x_2167:
[----:B-1----:R1:W2:Y:S02]  /*130d0*/  SYNCS.PHASECHK.TRANS64.TRYWAIT P0, [R17+URZ+0x2d820], R0 ;  /* 0x02d82000110075a7 */ /* 0x0022a4000800017f */
[----:B--2---:R-:W-:Y:S05]  /*130e0*/  @!P0 NANOSLEEP.SYNCS 0x989680 ;  /* 0x009896800000895d */ /* 0x004fea0003900000 */
[----:B------:R-:W2:Y:S02]  /*130f0*/  @!P0 SYNCS.PHASECHK.TRANS64 P0, [R17+URZ+0x2d820], R0 ;  /* 0x02d82000110085a7 */ /* 0x000ea4000800007f */
[----:B--2---:R-:W-:Y:S05]  /*13100*/  @!P0 BRA `(.L_x_2167) ;  /* 0xfffffffc00f08947 */ /* 0x004fea000383ffff */
[----:B------:R-:W-:Y:S05]  /*13110*/  BRA `(.L_x_2246) ;  /* 0xffffffc000d07947 */ /* 0x000fea000383ffff */
.L_x_2172:
[----:B0-----:R0:W1:Y:S02]  /*13120*/  SYNCS.PHASECHK.TRANS64.TRYWAIT P0, [R5+URZ+0x2d840], R0 ;  /* 0x02d84000050075a7 */ /* 0x001064000800017f */
[----:B-1----:R-:W-:Y:S05]  /*13130*/  @!P0 NANOSLEEP.SYNCS 0x989680 ;  /* 0x009896800000895d */ /* 0x002fea0003900000 */
[----:B------:R-:W1:Y:S02]  /*13140*/  @!P0 SYNCS.PHASECHK.TRANS64 P0, [R5+URZ+0x2d840], R0 ;  /* 0x02d84000050085a7 */ /* 0x000e64000800007f */
[----:B-1----:R-:W-:Y:S05]  /*13150*/  @!P0 BRA `(.L_x_2172) ;  /* 0xfffffffc00f08947 */ /* 0x002fea000383ffff */
[----:B------:R-:W-:Y:S05]  /*13160*/  BRA `(.L_x_2247) ;  /* 0xffffffc400c47947 */ /* 0x000fea000383ffff */
.L_x_2173:
        /* <DEDUP_REMOVED lines=8> */
.L_x_2249:
[----:B------:R-:W-:Y:S05]  /*131f0*/  BSYNC B1 ;  /* 0x0000000000017941 */ /* 0x000fea0003800000 */
.L_x_2248:
        /* <DEDUP_REMOVED lines=13> */
.L_x_2250:
        /* <DEDUP_REMOVED lines=8> */
.L_x_2251:
        /* <DEDUP_REMOVED lines=14> */
.L_x_2252:
[----:B------:R-:W-:Y:S02]  /*13430*/  IMAD.MOV.U32 R13, RZ, RZ, R8 ;  /* 0x000000ffff0d7224 */ /* 0x000fe400078e0008 */
[----:B------:R-:W-:Y:S02]  /*13440*/  IMAD.MOV.U32 R12, RZ, RZ, 0x2 ;  /* 0x00000002ff0c7424 */ /* 0x000fe400078e00ff */
[----:B------:R-:W-:-:S07]  /*13450*/  IMAD.MOV.U32 R2, RZ, RZ, R14 ;  /* 0x000000ffff027224 */ /* 0x000fce00078e000e */
[----:B------:R-:W-:Y:S05]  /*13460*/  WARPSYNC.COLLECTIVE R15, `(.L_x_2253) ;  /* 0x000000000f087348 */ /* 0x000fea0003c00000 */
[----:B------:R0:W1:Y:S02]  /*13470*/  SHFL.IDX P6, R14, R13, R12, R11 ;  /* 0x0000000c0d0e7389 */ /* 0x00006400000c000b */
[----:B01----:R-:W-:Y:S01]  /*13480*/  ENDCOLLECTIVE ;  /* 0x000000000000791b */ /* 0x003fe20003800000 */
.L_x_2253:
        /* <DEDUP_REMOVED lines=13> */
.L_x_2254:
[----:B------:R-:W-:Y:S02]  /*13560*/  IMAD.MOV.U32 R13, RZ, RZ, R8 ;  /* 0x000000ffff0d7224 */ /* 0x000fe400078e0008 */
[----:B------:R-:W-:Y:S02]  /*13570*/  IMAD.MOV.U32 R12, RZ, RZ, 0x3 ;  /* 0x00000003ff0c7424 */ /* 0x000fe400078e00ff */
[----:B------:R-:W-:-:S07]  /*13580*/  IMAD.MOV.U32 R2, RZ, RZ, R14 ;  /* 0x000000ffff027224 */ /* 0x000fce00078e000e */
[----:B------:R-:W-:Y:S05]  /*13590*/  WARPSYNC.COLLECTIVE R15, `(.L_x_2255) ;  /* 0x000000000f087348 */ /* 0x000fea0003c00000 */
[----:B------:R0:W1:Y:S02]  /*135a0*/  SHFL.IDX P6, R14, R13, R12, R11 ;  /* 0x0000000c0d0e7389 */ /* 0x00006400000c000b */
[----:B01----:R-:W-:Y:S01]  /*135b0*/  ENDCOLLECTIVE ;  /* 0x000000000000791b */ /* 0x003fe20003800000 */
.L_x_2255:
        /* <DEDUP_REMOVED lines=14> */
.L_x_2256:
[----:B------:R-:W-:Y:S01]  /*136a0*/  IMAD.MOV.U32 R2, RZ, RZ, R14 ;  /* 0x000000ffff027224 */ /* 0x000fe200078e000e */
[----:B------:R-:W-:Y:S06]  /*136b0*/  BRA `(.L_x_2257) ;  /* 0xffffffc400587947 */ /* 0x000fec000383ffff */
.L_x_2178:
[----:B-1----:R1:W2:Y:S02]  /*136c0*/  SYNCS.PHASECHK.TRANS64.TRYWAIT P0, [R5+URZ+0x2d860], R2 ;  /* 0x02d86002050075a7 */ /* 0x0022a4000800017f */
[----:B--2---:R-:W-:Y:S05]  /*136d0*/  @!P0 NANOSLEEP.SYNCS 0x989680 ;  /* 0x009896800000895d */ /* 0x004fea0003900000 */
[----:B------:R-:W2:Y:S02]  /*136e0*/  @!P0 SYNCS.PHASECHK.TRANS64 P0, [R5+URZ+0x2d860], R2 ;  /* 0x02d86002050085a7 */ /* 0x000ea4000800007f */
[----:B--2---:R-:W-:Y:S05]  /*136f0*/  @!P0 BRA `(.L_x_2178) ;  /* 0xfffffffc00f08947 */ /* 0x004fea000383ffff */
[----:B------:R-:W-:Y:S05]  /*13700*/  BRA `(.L_x_2258) ;  /* 0xffffffc400bc7947 */ /* 0x000fea000383ffff */
.L_x_2179:
        /* <DEDUP_REMOVED lines=8> */
.L_x_2260:
[----:B------:R-:W-:Y:S05]  /*13790*/  BSYNC B1 ;  /* 0x0000000000017941 */ /* 0x000fea0003800000 */
.L_x_2259:
        /* <DEDUP_REMOVED lines=9> */
.L_x_2261:
[----:B------:R-:W-:Y:S02]  /*13830*/  IMAD.MOV.U32 R13, RZ, RZ, R19 ;  /* 0x000000ffff0d7224 */ /* 0x000fe400078e0013 */
[----:B------:R-:W-:Y:S02]  /*13840*/  IMAD.MOV.U32 R12, RZ, RZ, 0x1 ;  /* 0x00000001ff0c7424 */ /* 0x000fe400078e00ff */
[----:B------:R-:W-:-:S07]  /*13850*/  IMAD.MOV.U32 R2, RZ, RZ, R14 ;  /* 0x000000ffff027224 */ /* 0x000fce00078e000e */
[----:B------:R-:W-:Y:S05]  /*13860*/  WARPSYNC.COLLECTIVE R15, `(.L_x_2262) ;  /* 0x000000000f087348 */ /* 0x000fea0003c00000 */
[----:B------:R0:W1:Y:S02]  /*13870*/  SHFL.IDX P6, R14, R13, R12, R11 ;  /* 0x0000000c0d0e7389 */ /* 0x00006400000c000b */
[----:B01----:R-:W-:Y:S01]  /*13880*/  ENDCOLLECTIVE ;  /* 0x000000000000791b */ /* 0x003fe20003800000 */
.L_x_2262:
        /* <DEDUP_REMOVED lines=16> */
.L_x_2263:
[----:B------:R-:W-:Y:S02]  /*13990*/  IMAD.MOV.U32 R13, RZ, RZ, R19 ;  /* 0x000000ffff0d7224 */ /* 0x000fe400078e0013 */
[----:B------:R-:W-:Y:S02]  /*139a0*/  IMAD.MOV.U32 R12, RZ, RZ, 0x2 ;  /* 0x00000002ff0c7424 */ /* 0x000fe400078e00ff */
[----:B------:R-:W-:-:S07]  /*139b0*/  IMAD.MOV.U32 R2, RZ, RZ, R14 ;  /* 0x000000ffff027224 */ /* 0x000fce00078e000e */
[----:B------:R-:W-:Y:S05]  /*139c0*/  WARPSYNC.COLLECTIVE R15, `(.L_x_2264) ;  /* 0x000000000f087348 */ /* 0x000fea0003c00000 */
[----:B------:R0:W1:Y:S02]  /*139d0*/  SHFL.IDX P6, R14, R13, R12, R11 ;  /* 0x0000000c0d0e7389 */ /* 0x00006400000c000b */
[----:B01----:R-:W-:Y:S01]  /*139e0*/  ENDCOLLECTIVE ;  /* 0x000000000000791b */ /* 0x003fe20003800000 */
.L_x_2264:
        /* <DEDUP_REMOVED lines=16> */
.L_x_2265:
[----:B------:R-:W-:Y:S02]  /*13af0*/  IMAD.MOV.U32 R13, RZ, RZ, R19 ;  /* 0x000000ffff0d7224 */ /* 0x000fe400078e0013 */
[----:B------:R-:W-:Y:S02]  /*13b00*/  IMAD.MOV.U32 R12, RZ, RZ, 0x3 ;  /* 0x00000003ff0c7424 */ /* 0x000fe400078e00ff */
[----:B------:R-:W-:-:S07]  /*13b10*/  IMAD.MOV.U32 R2, RZ, RZ, R14 ;  /* 0x000000ffff027224 */ /* 0x000fce00078e000e */
[----:B------:R-:W-:Y:S05]  /*13b20*/  WARPSYNC.COLLECTIVE R15, `(.L_x_2266) ;  /* 0x000000000f087348 */ /* 0x000fea0003c00000 */
[----:B------:R0:W1:Y:S02]  /*13b30*/  SHFL.IDX P6, R14, R13, R12, R11 ;  /* 0x0000000c0d0e7389 */ /* 0x00006400000c000b */
[----:B01----:R-:W-:Y:S01]  /*13b40*/  ENDCOLLECTIVE ;  /* 0x000000000000791b */ /* 0x003fe20003800000 */
.L_x_2266:
        /* <DEDUP_REMOVED lines=13> */
.L_x_2267:
        /* <DEDUP_REMOVED lines=8> */
.L_x_2187:
[----:B-1----:R1:W2:Y:S02]  /*13ca0*/  SYNCS.PHASECHK.TRANS64.TRYWAIT P0, [R0+URZ+0x2d860], R3 ;  /* 0x02d86003000075a7 */ /* 0x0022a4000800017f */
[----:B--2---:R-:W-:Y:S05]  /*13cb0*/  @!P0 NANOSLEEP.SYNCS 0x989680 ;  /* 0x009896800000895d */ /* 0x004fea0003900000 */
[----:B------:R-:W2:Y:S02]  /*13cc0*/  @!P0 SYNCS.PHASECHK.TRANS64 P0, [R0+URZ+0x2d860], R3 ;  /* 0x02d86003000085a7 */ /* 0x000ea4000800007f */
[----:B--2---:R-:W-:Y:S05]  /*13cd0*/  @!P0 BRA `(.L_x_2187) ;  /* 0xfffffffc00f08947 */ /* 0x004fea000383ffff */
[----:B------:R-:W-:Y:S05]  /*13ce0*/  BRA `(.L_x_2269) ;  /* 0xffffffc800487947 */ /* 0x000fea000383ffff */
.L_x_2188:
        /* <DEDUP_REMOVED lines=8> */
.L_x_2271:
[----:B------:R-:W-:Y:S05]  /*13d70*/  BSYNC B0 ;  /* 0x0000000000007941 */ /* 0x000fea0003800000 */
.L_x_2270:
        /* <DEDUP_REMOVED lines=10> */
.L_x_2272:
        /* <DEDUP_REMOVED lines=17> */
.L_x_2273:
        /* <DEDUP_REMOVED lines=14> */
.L_x_2274:
[----:B------:R-:W-:Y:S02]  /*14010*/  IMAD.MOV.U32 R13, RZ, RZ, R19 ;  /* 0x000000ffff0d7224 */ /* 0x000fe400078e0013 */
[----:B------:R-:W-:Y:S01]  /*14020*/  IMAD.MOV.U32 R12, RZ, RZ, 0x2 ;  /* 0x00000002ff0c7424 */ /* 0x000fe200078e00ff */
[----:B------:R-:W-:-:S13]  /*14030*/  IADD3 R2, P4, R14, R5, RZ ;  /* 0x000000050e027210 */ /* 0x000fda0007f9e0ff */
[----:B------:R-:W-:Y:S05]  /*14040*/  WARPSYNC.COLLECTIVE R15, `(.L_x_2275) ;  /* 0x000000000f087348 */ /* 0x000fea0003c00000 */
[----:B------:R0:W1:Y:S02]  /*14050*/  SHFL.IDX P6, R14, R13, R12, R11 ;  /* 0x0000000c0d0e7389 */ /* 0x00006400000c000b */
[----:B01----:R-:W-:Y:S01]  /*14060*/  ENDCOLLECTIVE ;  /* 0x000000000000791b */ /* 0x003fe20003800000 */
.L_x_2275:
        /* <DEDUP_REMOVED lines=15> */
.L_x_2276:
[----:B------:R-:W-:Y:S02]  /*14160*/  IMAD.MOV.U32 R13, RZ, RZ, R19 ;  /* 0x000000ffff0d7224 */ /* 0x000fe400078e0013 */
[----:B------:R-:W-:Y:S01]  /*14170*/  IMAD.MOV.U32 R12, RZ, RZ, 0x3 ;  /* 0x00000003ff0c7424 */ /* 0x000fe200078e00ff */
[----:B------:R-:W-:-:S13]  /*14180*/  IADD3 R2, P4, R14, R5, RZ ;  /* 0x000000050e027210 */ /* 0x000fda0007f9e0ff */
[----:B------:R-:W-:Y:S05]  /*14190*/  WARPSYNC.COLLECTIVE R15, `(.L_x_2277) ;  /* 0x000000000f087348 */ /* 0x000fea0003c00000 */
[----:B------:R0:W1:Y:S02]  /*141a0*/  SHFL.IDX P6, R14, R13, R12, R11 ;  /* 0x0000000c0d0e7389 */ /* 0x00006400000c000b */
[----:B01----:R-:W-:Y:S01]  /*141b0*/  ENDCOLLECTIVE ;  /* 0x000000000000791b */ /* 0x003fe20003800000 */
.L_x_2277:
        /* <DEDUP_REMOVED lines=14> */
.L_x_2278:
[----:B------:R-:W-:Y:S05]  /*142a0*/  BRA `(.L_x_2279) ;  /* 0xffffffc400bc7947 */ /* 0x000fea000383ffff */
.L_x_2193:
        /* <DEDUP_REMOVED lines=8> */
.L_x_2281:
[----:B------:R-:W-:Y:S05]  /*14330*/  BSYNC B0 ;  /* 0x0000000000007941 */ /* 0x000fea0003800000 */
.L_x_2280:
        /* <DEDUP_REMOVED lines=9> */
.L_x_2282:
        /* <DEDUP_REMOVED lines=23> */
.L_x_2283:
[----:B------:R-:W-:Y:S01]  /*14540*/  IMAD.MOV.U32 R12, RZ, RZ, 0x2 ;  /* 0x00000002ff0c7424 */ /* 0x000fe200078e00ff */
[----:B------:R-:W-:-:S05]  /*14550*/  SEL R4, R14, RZ, P1 ;  /* 0x000000ff0e047207 */ /* 0x000fca0000800000 */
[----:B------:R-:W-:-:S04]  /*14560*/  IMAD.IADD R4, R13, 0x1, R4 ;  /* 0x000000010d047824 */ /* 0x000fc800078e0204 */
[----:B------:R-:W-:-:S07]  /*14570*/  IMAD.MOV.U32 R13, RZ, RZ, R4 ;  /* 0x000000ffff0d7224 */ /* 0x000fce00078e0004 */
[----:B------:R-:W-:Y:S05]  /*14580*/  WARPSYNC.COLLECTIVE R15, `(.L_x_2284) ;  /* 0x000000000f087348 */ /* 0x000fea0003c00000 */
[----:B------:R0:W1:Y:S02]  /*14590*/  SHFL.UP P6, R14, R13, R12, R11 ;  /* 0x0400000c0d0e7389 */ /* 0x00006400000c000b */
[----:B01----:R-:W-:Y:S01]  /*145a0*/  ENDCOLLECTIVE ;  /* 0x000000000000791b */ /* 0x003fe20003800000 */
.L_x_2284:
[----:B------:R-:W-:Y:S01]  /*145b0*/  IMAD.MOV.U32 R12, RZ, RZ, 0x4 ;  /* 0x00000004ff0c7424 */ /* 0x000fe200078e00ff */
[----:B------:R-:W-:-:S05]  /*145c0*/  SEL R3, R14, RZ, P2 ;  /* 0x000000ff0e037207 */ /* 0x000fca0001000000 */
[----:B------:R-:W-:-:S04]  /*145d0*/  IMAD.IADD R2, R4, 0x1, R3 ;  /* 0x0000000104027824 */ /* 0x000fc800078e0203 */
[----:B------:R-:W-:-:S07]  /*145e0*/  IMAD.MOV.U32 R13, RZ, RZ, R2 ;  /* 0x000000ffff0d7224 */ /* 0x000fce00078e0002 */
[----:B------:R-:W-:Y:S05]  /*145f0*/  WARPSYNC.COLLECTIVE R15, `(.L_x_2285) ;  /* 0x000000000f087348 */ /* 0x000fea0003c00000 */
[----:B------:R0:W1:Y:S02]  /*14600*/  SHFL.UP P6, R14, R13, R12, R11 ;  /* 0x0400000c0d0e7389 */ /* 0x00006400000c000b */
[----:B01----:R-:W-:Y:S01]  /*14610*/  ENDCOLLECTIVE ;  /* 0x000000000000791b */ /* 0x003fe20003800000 */
.L_x_2285:
[----:B------:R-:W-:Y:S01]  /*14620*/  IMAD.MOV.U32 R12, RZ, RZ, 0x8 ;  /* 0x00000008ff0c7424 */ /* 0x000fe200078e00ff */
[----:B------:R-:W-:-:S05]  /*14630*/  SEL R3, R14, RZ, P3 ;  /* 0x000000ff0e037207 */ /* 0x000fca0001800000 */
[----:B------:R-:W-:-:S04]  /*14640*/  IMAD.IADD R3, R2, 0x1, R3 ;  /* 0x0000000102037824 */ /* 0x000fc800078e0203 */
[----:B------:R-:W-:-:S07]  /*14650*/  IMAD.MOV.U32 R13, RZ, RZ, R3 ;  /* 0x000000ffff0d7224 */ /* 0x000fce00078e0003 */
[----:B------:R-:W-:Y:S05]  /*14660*/  WARPSYNC.COLLECTIVE R15, `(.L_x_2286) ;  /* 0x000000000f087348 */ /* 0x000fea0003c00000 */
[----:B------:R0:W1:Y:S02]  /*14670*/  SHFL.UP P6, R14, R13, R12, R11 ;  /* 0x0400000c0d0e7389 */ /* 0x00006400000c000b */
[----:B01----:R-:W-:Y:S01]  /*14680*/  ENDCOLLECTIVE ;  /* 0x000000000000791b */ /* 0x003fe20003800000 */
.L_x_2286:
[----:B------:R-:W-:Y:S01]  /*14690*/  IMAD.MOV.U32 R12, RZ, RZ, 0x10 ;  /* 0x00000010ff0c7424 */ /* 0x000fe200078e00ff */
[----:B------:R-:W-:-:S05]  /*146a0*/  SEL R4, R14, RZ, P4 ;  /* 0x000000ff0e047207 */ /* 0x000fca0002000000 */
[----:B------:R-:W-:-:S04]  /*146b0*/  IMAD.IADD R4, R3, 0x1, R4 ;  /* 0x0000000103047824 */ /* 0x000fc800078e0204 */
[----:B------:R-:W-:-:S07]  /*146c0*/  IMAD.MOV.U32 R13, RZ, RZ, R4 ;  /* 0x000000ffff0d7224 */ /* 0x000fce00078e0004 */
[----:B------:R-:W-:Y:S05]  /*146d0*/  WARPSYNC.COLLECTIVE R15, `(.L_x_2287) ;  /* 0x000000000f087348 */ /* 0x000fea0003c00000 */
[----:B------:R0:W1:Y:S02]  /*146e0*/  SHFL.UP P6, R14, R13, R12, R11 ;  /* 0x0400000c0d0e7389 */ /* 0x00006400000c000b */
[----:B01----:R-:W-:Y:S01]  /*146f0*/  ENDCOLLECTIVE ;  /* 0x000000000000791b */ /* 0x003fe20003800000 */
.L_x_2287:
        /* <DEDUP_REMOVED lines=8> */
.L_x_2288:
[----:B------:R-:W-:Y:S05]  /*14780*/  BRA `(.L_x_2289) ;  /* 0xffffffc400d87947 */ /* 0x000fea000383ffff */
.L_x_2196:
[----:B------:R-:W-:Y:S01]  /*14790*/  BSSY B0, `(.L_x_2290) ;  /* 0x0000007000007945 */ /* 0x000fe20003800000 */
[----:B------:R-:W-:Y:S02]  /*147a0*/  IMAD.MOV.U32 R12, RZ, RZ, 0x1 ;  /* 0x00000001ff0c7424 */ /* 0x000fe400078e00ff */
[----:B------:R-:W-:Y:S02]  /*147b0*/  IMAD.MOV.U32 R11, RZ, RZ, RZ ;  /* 0x000000ffff0b7224 */ /* 0x000fe400078e00ff */
[----:B------:R-:W-:-:S07]  /*147c0*/  IMAD.MOV.U32 R15, RZ, RZ, -0x1 ;  /* 0xffffffffff0f7424 */ /* 0x000fce00078e00ff */
[----:B------:R-:W-:Y:S05]  /*147d0*/  WARPSYNC.COLLECTIVE R15, `(.L_x_2291) ;  /* 0x000000000f087348 */ /* 0x000fea0003c00000 */
[----:B------:R0:W1:Y:S02]  /*147e0*/  SHFL.UP P6, R14, R13, R12, R11 ;  /* 0x0400000c0d0e7389 */ /* 0x00006400000c000b */
[----:B01----:R-:W-:Y:S01]  /*147f0*/  ENDCOLLECTIVE ;  /* 0x000000000000791b */ /* 0x003fe20003800000 */
.L_x_2291:
[----:B------:R-:W-:Y:S05]  /*14800*/  BSYNC B0 ;  /* 0x0000000000007941 */ /* 0x000fea0003800000 */
.L_x_2290:
        /* <DEDUP_REMOVED lines=8> */
.L_x_2292:
[----:B------:R-:W-:Y:S01]  /*14890*/  IMAD.MOV.U32 R12, RZ, RZ, 0x4 ;  /* 0x00000004ff0c7424 */ /* 0x000fe200078e00ff */
[----:B------:R-:W-:-:S05]  /*148a0*/  SEL R14, R14, RZ, P2 ;  /* 0x000000ff0e0e7207 */ /* 0x000fca0001000000 */
[----:B------:R-:W-:-:S04]  /*148b0*/  IMAD.IADD R3, R13, 0x1, R14 ;  /* 0x000000010d037824 */ /* 0x000fc800078e020e */
[----:B------:R-:W-:-:S07]  /*148c0*/  IMAD.MOV.U32 R13, RZ, RZ, R3 ;  /* 0x000000ffff0d7224 */ /* 0x000fce00078e0003 */
[----:B------:R-:W-:Y:S05]  /*148d0*/  WARPSYNC.COLLECTIVE R15, `(.L_x_2293) ;  /* 0x000000000f087348 */ /* 0x000fea0003c00000 */
[----:B------:R0:W1:Y:S02]  /*148e0*/  SHFL.UP P6, R14, R13, R12, R11 ;  /* 0x0400000c0d0e7389 */ /* 0x00006400000c000b */
[----:B01----:R-:W-:Y:S01]  /*148f0*/  ENDCOLLECTIVE ;  /* 0x000000000000791b */ /* 0x003fe20003800000 */
.L_x_2293:
[----:B------:R-:W-:Y:S01]  /*14900*/  IMAD.MOV.U32 R12, RZ, RZ, 0x8 ;  /* 0x00000008ff0c7424 */ /* 0x000fe200078e00ff */
[----:B------:R-:W-:-:S05]  /*14910*/  SEL R4, R14, RZ, P3 ;  /* 0x000000ff0e047207 */ /* 0x000fca0001800000 */
[----:B------:R-:W-:-:S04]  /*14920*/  IMAD.IADD R4, R3, 0x1, R4 ;  /* 0x0000000103047824 */ /* 0x000fc800078e0204 */
[----:B------:R-:W-:-:S07]  /*14930*/  IMAD.MOV.U32 R13, RZ, RZ, R4 ;  /* 0x000000ffff0d7224 */ /* 0x000fce00078e0004 */
[----:B------:R-:W-:Y:S05]  /*14940*/  WARPSYNC.COLLECTIVE R15, `(.L_x_2294) ;  /* 0x000000000f087348 */ /* 0x000fea0003c00000 */
[----:B------:R0:W1:Y:S02]  /*14950*/  SHFL.UP P6, R14, R13, R12, R11 ;  /* 0x0400000c0d0e7389 */ /* 0x00006400000c000b */
[----:B01----:R-:W-:Y:S01]  /*14960*/  ENDCOLLECTIVE ;  /* 0x000000000000791b */ /* 0x003fe20003800000 */
.L_x_2294:
[----:B------:R-:W-:Y:S01]  /*14970*/  IMAD.MOV.U32 R12, RZ, RZ, 0x10 ;  /* 0x00000010ff0c7424 */ /* 0x000fe200078e00ff */
[----:B------:R-:W-:-:S05]  /*14980*/  SEL R7, R14, RZ, P4 ;  /* 0x000000ff0e077207 */ /* 0x000fca0002000000 */
[----:B------:R-:W-:-:S04]  /*14990*/  IMAD.IADD R7, R4, 0x1, R7 ;  /* 0x0000000104077824 */ /* 0x000fc800078e0207 */
[----:B------:R-:W-:-:S07]  /*149a0*/  IMAD.MOV.U32 R13, RZ, RZ, R7 ;  /* 0x000000ffff0d7224 */ /* 0x000fce00078e0007 */
[----:B------:R-:W-:Y:S05]  /*149b0*/  WARPSYNC.COLLECTIVE R15, `(.L_x_2295) ;  /* 0x000000000f087348 */ /* 0x000fea0003c00000 */
[----:B------:R0:W1:Y:S02]  /*149c0*/  SHFL.UP P6, R14, R13, R12, R11 ;  /* 0x0400000c0d0e7389 */ /* 0x00006400000c000b */
[----:B01----:R-:W-:Y:S01]  /*149d0*/  ENDCOLLECTIVE ;  /* 0x000000000000791b */ /* 0x003fe20003800000 */
.L_x_2295:
        /* <DEDUP_REMOVED lines=8> */
.L_x_2296:
[----:B------:R-:W-:Y:S05]  /*14a60*/  BRA `(.L_x_2297) ;  /* 0xffffffc400c47947 */ /* 0x000fea000383ffff */
.L_x_2198:
[----:B------:R-:W-:Y:S01]  /*14a70*/  BSSY B0, `(.L_x_2298) ;  /* 0x0000006000007945 */ /* 0x000fe20003800000 */
[----:B------:R-:W-:Y:S01]  /*14a80*/  PLOP3.LUT P6, PT, P6, PT, PT, 0x8, 0x0 ;  /* 0x000000000000781c */ /* 0x000fe200037ce170 */
[----:B------:R-:W-:-:S12]  /*14a90*/  IMAD.MOV.U32 R15, RZ, RZ, -0x1 ;  /* 0xffffffffff0f7424 */ /* 0x000fd800078e00ff */
[----:B0-----:R-:W-:Y:S05]  /*14aa0*/  WARPSYNC.COLLECTIVE R15, `(.L_x_2299) ;  /* 0x000000000f087348 */ /* 0x001fea0003c00000 */
[----:B------:R-:W-:Y:S01]  /*14ab0*/  VOTE.ANY R14, PT, P6 ;  /* 0x00000000000e7806 */ /* 0x000fe200030e0100 */
[----:B0-----:R-:W-:Y:S06]  /*14ac0*/  ENDCOLLECTIVE ;  /* 0x000000000000791b */ /* 0x001fec0003800000 */
.L_x_2299:
[----:B------:R-:W-:Y:S05]  /*14ad0*/  BSYNC B0 ;  /* 0x0000000000007941 */ /* 0x000fea0003800000 */
.L_x_2298:
        /* <DEDUP_REMOVED lines=10> */
.L_x_2300:
[----:B------:R-:W-:Y:S02]  /*14b80*/  IMAD.MOV.U32 R13, RZ, RZ, R5 ;  /* 0x000000ffff0d7224 */ /* 0x000fe400078e0005 */
[----:B------:R-:W-:-:S07]  /*14b90*/  IMAD.MOV.U32 R25, RZ, RZ, R14 ;  /* 0x000000ffff197224 */ /* 0x000fce00078e000e */
[----:B------:R-:W-:Y:S05]  /*14ba0*/  WARPSYNC.COLLECTIVE R15, `(.L_x_2301) ;  /* 0x000000000f087348 */ /* 0x000fea0003c00000 */
[----:B------:R0:W1:Y:S02]  /*14bb0*/  SHFL.IDX P6, R14, R13, R12, R11 ;  /* 0x0000000c0d0e7389 */ /* 0x00006400000c000b */
[----:B01----:R-:W-:Y:S01]  /*14bc0*/  ENDCOLLECTIVE ;  /* 0x000000000000791b */ /* 0x003fe20003800000 */
.L_x_2301:
[----:B------:R-:W-:Y:S01]  /*14bd0*/  IMAD.MOV.U32 R5, RZ, RZ, R14 ;  /* 0x000000ffff057224 */ /* 0x000fe200078e000e */
[----:B------:R-:W-:Y:S06]  /*14be0*/  BRA `(.L_x_2302) ;  /* 0xffffffc400a47947 */ /* 0x000fec000383ffff */
.L_x_2200:
[----:B------:R-:W-:Y:S01]  /*14bf0*/  BSSY B0, `(.L_x_2303) ;  /* 0x0000007000007945 */ /* 0x000fe20003800000 */
[----:B------:R-:W-:Y:S02]  /*14c00*/  IMAD.MOV.U32 R13, RZ, RZ, R2 ;  /* 0x000000ffff0d7224 */ /* 0x000fe400078e0002 */
[----:B------:R-:W-:Y:S02]  /*14c10*/  IMAD.MOV.U32 R11, RZ, RZ, 0x1f ;  /* 0x0000001fff0b7424 */ /* 0x000fe400078e00ff */
[----:B------:R-:W-:-:S07]  /*14c20*/  IMAD.MOV.U32 R15, RZ, RZ, -0x1 ;  /* 0xffffffffff0f7424 */ /* 0x000fce00078e00ff */
[----:B0123--:R-:W-:Y:S05]  /*14c30*/  WARPSYNC.COLLECTIVE R15, `(.L_x_2304) ;  /* 0x000000000f087348 */ /* 0x00ffea0003c00000 */
[----:B------:R4:W0:Y:S02]  /*14c40*/  SHFL.IDX P6, R14, R13, R12, R11 ;  /* 0x0000000c0d0e7389 */ /* 0x00082400000c000b */
[----:B01234-:R-:W-:Y:S01]  /*14c50*/  ENDCOLLECTIVE ;  /* 0x000000000000791b */ /* 0x01ffe20003800000 */
.L_x_2304:
[----:B------:R-:W-:Y:S05]  /*14c60*/  BSYNC B0 ;  /* 0x0000000000007941 */ /* 0x000fea0003800000 */
.L_x_2303:
[----:B------:R-:W-:Y:S01]  /*14c70*/  IMAD.MOV.U32 R24, RZ, RZ, R14 ;  /* 0x000000ffff187224 */ /* 0x000fe200078e000e */
[----:B------:R-:W-:Y:S06]  /*14c80*/  BRA `(.L_x_2199) ;  /* 0xffffffc400947947 */ /* 0x000fec000383ffff */
.L_x_2206:
[----:B-1----:R1:W3:Y:S02]  /*14c90*/  SYNCS.PHASECHK.TRANS64.TRYWAIT P0, [R5+URZ+0x2d820], R0 ;  /* 0x02d82000050075a7 */ /* 0x0022e4000800017f */
[----:B---3--:R-:W-:Y:S05]  /*14ca0*/  @!P0 NANOSLEEP.SYNCS 0x989680 ;  /* 0x009896800000895d */ /* 0x008fea0003900000 */
[----:B------:R-:W3:Y:S02]  /*14cb0*/  @!P0 SYNCS.PHASECHK.TRANS64 P0, [R5+URZ+0x2d820], R0 ;  /* 0x02d82000050085a7 */ /* 0x000ee4000800007f */
[----:B---3--:R-:W-:Y:S05]  /*14cc0*/  @!P0 BRA `(.L_x_2206) ;  /* 0xfffffffc00f08947 */ /* 0x008fea000383ffff */
[----:B------:R-:W-:Y:S05]  /*14cd0*/  BRA `(.L_x_2305) ;  /* 0xffffffcc00f07947 */ /* 0x000fea000383ffff */
.L_x_2207:
        /* <DEDUP_REMOVED lines=11> */
.L_x_2307:
[----:B------:R-:W-:Y:S05]  /*14d90*/  BSYNC B0 ;  /* 0x0000000000007941 */ /* 0x000fea0003800000 */
.L_x_2306:
[----:B------:R-:W-:Y:S05]  /*14da0*/  BRA `(.L_x_2308) ;  /* 0xffffffcc00d87947 */ /* 0x000fea000383ffff */
.L_x_2210:
[----:B------:R-:W-:Y:S01]  /*14db0*/  BSSY B1, `(.L_x_2309) ;  /* 0x0000006000017945 */ /* 0x000fe20003800000 */
[----:B------:R-:W-:-:S07]  /*14dc0*/  IMAD.MOV.U32 R15, RZ, RZ, -0x1 ;  /* 0xffffffffff0f7424 */ /* 0x000fce00078e00ff */
[----:B012---:R-:W-:Y:S05]  /*14dd0*/  WARPSYNC.COLLECTIVE R15, `(.L_x_2310) ;  /* 0x000000000f0c7348 */ /* 0x007fea0003c00000 */
[----:B------:R-:W-:Y:S02]  /*14de0*/  ELECT P6, UR62, PT ;  /* 0x00000000003e782f */ /* 0x000fe400038c0000 */
[----:B------:R-:W-:Y:S01]  /*14df0*/  MOV R14, UR62 ;  /* 0x0000003e000e7c02 */ /* 0x000fe20008000f00 */
[----:B012---:R-:W-:Y:S10]  /*14e00*/  ENDCOLLECTIVE ;  /* 0x000000000000791b */ /* 0x007ff40003800000 */
.L_x_2310:
[----:B------:R-:W-:Y:S05]  /*14e10*/  BSYNC B1 ;  /* 0x0000000000017941 */ /* 0x000fea0003800000 */
.L_x_2309:
[----:B------:R-:W-:Y:S05]  /*14e20*/  BRA `(.L_x_2311) ;  /* 0xffffffcc00d07947 */ /* 0x000fea000383ffff */
.L_x_2212:
[----:B-1----:R1:W3:Y:S02]  /*14e30*/  SYNCS.PHASECHK.TRANS64.TRYWAIT P1, [R3+URZ+0x2d840], R2 ;  /* 0x02d84002030075a7 */ /* 0x0022e4000802017f */
[----:B---3--:R-:W-:Y:S05]  /*14e40*/  @!P1 NANOSLEEP.SYNCS 0x989680 ;  /* 0x009896800000995d */ /* 0x008fea0003900000 */
[----:B------:R-:W3:Y:S02]  /*14e50*/  @!P1 SYNCS.PHASECHK.TRANS64 P1, [R3+URZ+0x2d840], R2 ;  /* 0x02d84002030095a7 */ /* 0x000ee4000802007f */
[----:B---3--:R-:W-:Y:S05]  /*14e60*/  @!P1 BRA `(.L_x_2212) ;  /* 0xfffffffc00f09947 */ /* 0x008fea000383ffff */
[----:B------:R-:W-:Y:S05]  /*14e70*/  BRA `(.L_x_2312) ;  /* 0xffffffcc00f07947 */ /* 0x000fea000383ffff */
.L_x_2214:
[----:B---3--:R3:W4:Y:S02]  /*14e80*/  SYNCS.PHASECHK.TRANS64.TRYWAIT P1, [R5+URZ+0x2d840], R0 ;  /* 0x02d84000050075a7 */ /* 0x008724000802017f */
[----:B----4-:R-:W-:Y:S05]  /*14e90*/  @!P1 NANOSLEEP.SYNCS 0x989680 ;  /* 0x009896800000995d */ /* 0x010fea0003900000 */
[----:B------:R-:W4:Y:S02]  /*14ea0*/  @!P1 SYNCS.PHASECHK.TRANS64 P1, [R5+URZ+0x2d840], R0 ;  /* 0x02d84000050095a7 */ /* 0x000f24000802007f */
[----:B----4-:R-:W-:Y:S05]  /*14eb0*/  @!P1 BRA `(.L_x_2214) ;  /* 0xfffffffc00f09947 */ /* 0x010fea000383ffff */
[----:B------:R-:W-:Y:S05]  /*14ec0*/  BRA `(.L_x_2313) ;  /* 0xffffffcc00fc7947 */ /* 0x000fea000383ffff */
.L_x_2216:
[----:B----4-:R4:W0:Y:S02]  /*14ed0*/  SYNCS.PHASECHK.TRANS64.TRYWAIT P1, [R3+URZ+0x2d860], R2 ;  /* 0x02d86002030075a7 */ /* 0x010824000802017f */
[----:B0-----:R-:W-:Y:S05]  /*14ee0*/  @!P1 NANOSLEEP.SYNCS 0x989680 ;  /* 0x009896800000995d */ /* 0x001fea0003900000 */
[----:B------:R-:W0:Y:S02]  /*14ef0*/  @!P1 SYNCS.PHASECHK.TRANS64 P1, [R3+URZ+0x2d860], R2 ;  /* 0x02d86002030095a7 */ /* 0x000e24000802007f */
[----:B0-----:R-:W-:Y:S05]  /*14f00*/  @!P1 BRA `(.L_x_2216) ;  /* 0xfffffffc00f09947 */ /* 0x001fea000383ffff */
[----:B------:R-:W-:Y:S05]  /*14f10*/  BRA `(.L_x_2314) ;  /* 0xffffffcc00f87947 */ /* 0x000fea000383ffff */
.L_x_2315:
        /* <DEDUP_REMOVED lines=14> */
.L_x_2787:


//--------------------- .text._ZN7cutlass13device_kernelIN5flash11enable_sm90INS1_16FlashAttnFwdSm90INS1_25CollectiveMainloopFwdSm90ILi2EN4cute5tupleIJNS5_1CILi1EEES8_S8_EEENS6_IJNS7_ILi192EEENS7_ILi128EEENS7_ILi96EEEEEELi96ENS_10bfloat16_tEfNS_4arch4Sm90ELb1ELb0ELb0ELb1ELb1ELb1ELb0ELb0ELb1ELb1ELb1ELb0EEENS1_21CollectiveEpilogueFwdINS6_IJSA_SC_SB_EEES9_SE_SG_Li384ELb1ELb1ELb1ELb0EEENS1_36VarlenDynamicPersistentTileSchedulerILi192ELi128ELi384ELi128ELb1ELb1ELb1ELb1ELb1ELb1EEEEEEEEEvNT_6ParamsE --------------------------
	.section	.text._ZN7cutlass13device_kernelIN5flash11enable_sm90INS1_16FlashAttnFwdSm90INS1_25CollectiveMainloopFwdSm90ILi2EN4cute5tupleIJNS5_1CILi1EEES8_S8_EEENS6_IJNS7_ILi192EEENS7_ILi128EEENS7_ILi96EEEEEELi96ENS_10bfloat16_tEfNS_4arch4Sm90ELb1ELb0ELb0ELb1ELb1ELb1ELb0ELb0ELb1ELb1ELb1ELb0EEENS1_21CollectiveEpilogueFwdINS6_IJSA_SC_SB_EEES9_SE_SG_Li384ELb1ELb1ELb1ELb0EEENS1_36VarlenDynamicPersistentTileSchedulerILi192ELi128ELi384ELi128ELb1ELb1ELb1ELb1ELb1ELb1EEEEEEEEEvNT_6ParamsE,"ax",@progbits
	.align	128
.text._ZN7cutlass13device_kernelIN5flash11enable_sm90INS1_16FlashAttnFwdSm90INS1_25CollectiveMainloopFwdSm90ILi2EN4cute5tupleIJNS5_1CILi1EEES8_S8_EEENS6_IJNS7_ILi192EEENS7_ILi128EEENS7_ILi96EEEEEELi96ENS_10bfloat16_tEfNS_4arch4Sm90ELb1ELb0ELb0ELb1ELb1ELb1ELb0ELb0ELb1ELb1ELb1ELb0EEENS1_21CollectiveEpilogueFwdINS6_IJSA_SC_SB_EEES9_SE_SG_Li384ELb1ELb1ELb1ELb0EEENS1_36VarlenDynamicPersistentTileSchedulerILi192ELi128ELi384ELi128ELb1ELb1ELb1ELb1ELb1ELb1EEEEEEEEEvNT_6ParamsE:
        .type           _ZN7cutlass13device_kernelIN5flash11enable_sm90INS1_16FlashAttnFwdSm90INS1_25CollectiveMainloopFwdSm90ILi2EN4cute5tupleIJNS5_1CILi1EEES8_S8_EEENS6_IJNS7_ILi192EEENS7_ILi128EEENS7_ILi96EEEEEELi96ENS_10bfloat16_tEfNS_4arch4Sm90ELb1ELb0ELb0ELb1ELb1ELb1ELb0ELb0ELb1ELb1ELb1ELb0EEENS1_21CollectiveEpilogueFwdINS6_IJSA_SC_SB_EEES9_SE_SG_Li384ELb1ELb1ELb1ELb0EEENS1_36VarlenDynamicPersistentTileSchedulerILi192ELi128ELi384ELi128ELb1ELb1ELb1ELb1ELb1ELb1EEEEEEEEEvNT_6ParamsE,@function
        .size           _ZN7cutlass13device_kernelIN5flash11enable_sm90INS1_16FlashAttnFwdSm90INS1_25CollectiveMainloopFwdSm90ILi2EN4cute5tupleIJNS5_1CILi1EEES8_S8_EEENS6_IJNS7_ILi192EEENS7_ILi128EEENS7_ILi96EEEEEELi96ENS_10bfloat16_tEfNS_4arch4Sm90ELb1ELb0ELb0ELb1ELb1ELb1ELb0ELb0ELb1ELb1ELb1ELb0EEENS1_21CollectiveEpilogueFwdINS6_IJSA_SC_SB_EEES9_SE_SG_Li384ELb1ELb1ELb1ELb0EEENS1_36VarlenDynamicPersistentTileSchedulerILi192ELi128ELi384ELi128ELb1ELb1ELb1ELb1ELb1ELb1EEEEEEEEEvNT_6ParamsE,(.L_x_2788 - _ZN7cutlass13device_kernelIN5flash11enable_sm90INS1_16FlashAttnFwdSm90INS1_25CollectiveMainloopFwdSm90ILi2EN4cute5tupleIJNS5_1CILi1EEES8_S8_EEENS6_IJNS7_ILi192EEENS7_ILi128EEENS7_ILi96EEEEEELi96ENS_10bfloat16_tEfNS_4arch4Sm90ELb1ELb0ELb0ELb1ELb1ELb1ELb0ELb0ELb1ELb1ELb1ELb0EEENS1_21CollectiveEpilogueFwdINS6_IJSA_SC_SB_EEES9_SE_SG_Li384ELb1ELb1ELb1ELb0EEENS1_36VarlenDynamicPersistentTileSchedulerILi192ELi128ELi384ELi128ELb1ELb1ELb1ELb1ELb1ELb1EEEEEEEEEvNT_6ParamsE)
        .other          _ZN7cutlass13device_kernelIN5flash11enable_sm90INS1_16FlashAttnFwdSm90INS1_25CollectiveMainloopFwdSm90ILi2EN4cute5tupleIJNS5_1CILi1EEES8_S8_EEENS6_IJNS7_ILi192EEENS7_ILi128EEENS7_ILi96EEEEEELi96ENS_10bfloat16_tEfNS_4arch4Sm90ELb1ELb0ELb0ELb1ELb1ELb1ELb0ELb0ELb1ELb1ELb1ELb0EEENS1_21CollectiveEpilogueFwdINS6_IJSA_SC_SB_EEES9_SE_SG_Li384ELb1ELb1ELb1ELb0EEENS1_36VarlenDynamicPersistentTileSchedulerILi192ELi128ELi384ELi128ELb1ELb1ELb1ELb1ELb1ELb1EEEEEEEEEvNT_6ParamsE,@"STO_CUDA_ENTRY STV_DEFAULT"
_ZN7cutlass13device_kernelIN5flash11enable_sm90INS1_16FlashAttnFwdSm90INS1_25CollectiveMainloopFwdSm90ILi2EN4cute5tupleIJNS5_1CILi1EEES8_S8_EEENS6_IJNS7_ILi192EEENS7_ILi128EEENS7_ILi96EEEEEELi96ENS_10bfloat16_tEfNS_4arch4Sm90ELb1ELb0ELb0ELb1ELb1ELb1ELb0ELb0ELb1ELb1ELb1ELb0EEENS1_21CollectiveEpilogueFwdINS6_IJSA_SC_SB_EEES9_SE_SG_Li384ELb1ELb1ELb1ELb0EEENS1_36VarlenDynamicPersistentTileSchedulerILi192ELi128ELi384ELi128ELb1ELb1ELb1ELb1ELb1ELb1EEEEEEEEEvNT_6ParamsE:
        /* <DEDUP_REMOVED lines=18> */
.L_x_2317:
[----:B------:R-:W-:Y:S05]  /*0120*/  BSYNC B0 ;  /* 0x0000000000007941 */ /* 0x000fea0003800000 */
.L_x_2316:
        /* <DEDUP_REMOVED lines=41> */
.L_x_2318:
        /* <DEDUP_REMOVED lines=22> */
.L_x_2319:
        /* <DEDUP_REMOVED lines=18> */
.L_x_2320:
        /* <DEDUP_REMOVED lines=22> */
.L_x_2321:
        /* <DEDUP_REMOVED lines=22> */
.L_x_2322:
        /* <DEDUP_REMOVED lines=8> */
.L_x_2325:
        /* <DEDUP_REMOVED lines=37> */
[--C-:B------:R-:W-:Y:S02]  /*0bd0*/  SHF.R.S32.HI R8, RZ, 0x2, R4.reuse ;  /* 0x00000002ff087819 */ /* 0x100fe40000011404 */
[----:B------:R-:W-:Y:S02]  /*0be0*/  SHF.R.S32.HI R13, RZ, 0x1f, R4 ;  /* 0x0000001fff0d7819 */ /* 0x000fe40000011404 */
[----:B------:R-:W-:Y:S02]  /*0bf0*/  LOP3.LUT R15, R4, 0xfffffffc, RZ, 0xc0, !PT ;  /* 0xfffffffc040f7812 */ /* 0x000fe400078ec0ff */
[----:B------:R-:W-:Y:S02]  /*0c00*/  SHF.R.S32.HI R4, RZ, 0x7, R3 ;  /* 0x00000007ff047819 */ /* 0x000fe40000011403 */
[----:B------:R-:W-:Y:S01]  /*0c10*/  LOP3.LUT R11, R9, 0xfffffffe, RZ, 0xc0, !PT ;  /* 0xfffffffe090b7812 */ /* 0x000fe200078ec0ff */
[----:B------:R-:W-:Y:S01]  /*0c20*/  IMAD.IADD R15, R0, 0x1, -R15 ;  /* 0x00000001000f7824 */ /* 0x000fe200078e0a0f */
[----:B------:R-:W-:Y:S01]  /*0c30*/  SHF.R.S32.HI R142, RZ, 0x1, R9 ;  /* 0x00000001ff8e7819 */ /* 0x000fe20000011409 */
[----:B------:R-:W-:Y:S01]  /*0c40*/  IMAD.HI R10, R4, 0x55555556, RZ ;  /* 0x55555556040a7827 */ /* 0x000fe200078e02ff */
[----:B------:R-:W-:-:S02]  /*0c50*/  LOP3.LUT R17, R3, 0xffffff80, RZ, 0xc0, !PT ;  /* 0xffffff8003117812 */ /* 0x000fc400078ec0ff */
[----:B------:R-:W-:Y:S01]  /*0c60*/  LEA.HI R13, R13, R8, RZ, 0x2 ;  /* 0x000000080d0d7211 */ /* 0x000fe200078f10ff */
[C---:B------:R-:W-:Y:S01]  /*0c70*/  IMAD.IADD R16, R0.reuse, 0x1, -R11 ;  /* 0x0000000100107824 */ /* 0x040fe200078e0a0b */
[----:B------:R-:W-:Y:S01]  /*0c80*/  LOP3.LUT R3, R5, 0xfffffff0, RZ, 0xc0, !PT ;  /* 0xfffffff005037812 */ /* 0x000fe200078ec0ff */
[----:B------:R-:W-:Y:S01]  /*0c90*/  IMAD.IADD R21, R0, 0x1, -R17 ;  /* 0x0000000100157824 */ /* 0x000fe200078e0a11 */
[----:B------:R-:W-:Y:S01]  /*0ca0*/  LEA.HI R9, R9, R142, RZ, 0x1 ;  /* 0x0000008e09097211 */ /* 0x000fe200078f08ff */
[----:B------:R-:W-:Y:S01]  /*0cb0*/  IMAD.SHL.U32 R24, R16, 0x4, RZ ;  /* 0x0000000410187824 */ /* 0x000fe200078e00ff */
[----:B------:R-:W-:Y:S01]  /*0cc0*/  SHF.R.S32.HI R6, RZ, 0x4, R5 ;  /* 0x00000004ff067819 */ /* 0x000fe20000011405 */
[----:B------:R-:W-:Y:S01]  /*0cd0*/  IMAD.IADD R3, R0, 0x1, -R3 ;  /* 0x0000000100037824 */ /* 0x000fe200078e0a03 */
[----:B------:R-:W-:Y:S01]  /*0ce0*/  LOP3.LUT R13, R13, 0xfffffffc, RZ, 0xc0, !PT ;  /* 0xfffffffc0d0d7812 */ /* 0x000fe200078ec0ff */
[----:B------:R-:W-:Y:S01]  /*0cf0*/  VIADD R12, R24, 0x10 ;  /* 0x00000010180c7836 */ /* 0x000fe20000000000 */
[----:B------:R-:W-:Y:S01]  /*0d00*/  LEA.HI R11, R10, R10, RZ, 0x1 ;  /* 0x0000000a0a0b7211 */ /* 0x000fe200078f08ff */
[----:B------:R0:W-:Y:S01]  /*0d10*/  STL [R1+0xb0], R16 ;  /* 0x0000b01001007387 */ /* 0x0001e20000100800 */
[----:B------:R-:W-:Y:S01]  /*0d20*/  LEA.HI R5, R5, R6, RZ, 0x1 ;  /* 0x0000000605057211 */ /* 0x000fe200078f08ff */
[----:B------:R-:W-:Y:S01]  /*0d30*/  IMAD.IADD R13, R8, 0x1, -R13 ;  /* 0x00000001080d7824 */ /* 0x000fe200078e0a0d */
[----:B------:R-:W-:Y:S01]  /*0d40*/  LOP3.LUT R9, R9, 0x7fffffe, RZ, 0xc0, !PT ;  /* 0x07fffffe09097812 */ /* 0x000fe200078ec0ff */
[----:B------:R-:W-:Y:S01]  /*0d50*/  IMAD R11, R11, -0x3, R4 ;  /* 0xfffffffd0b0b7824 */ /* 0x000fe200078e0204 */
[----:B------:R-:W-:Y:S01]  /*0d60*/  SHF.R.S32.HI R8, RZ, 0x1f, R21 ;  /* 0x0000001fff087819 */ /* 0x000fe20000011415 */
[----:B------:R-:W-:Y:S01]  /*0d70*/  STL [R1+0xb4], R21 ;  /* 0x0000b41501007387 */ /* 0x000fe20000100800 */
[----:B------:R-:W-:Y:S01]  /*0d80*/  LEA.HI R4, R15, R15, RZ, 0x1 ;  /* 0x0000000f0f047211 */ /* 0x000fe200078f08ff */
[----:B------:R-:W-:Y:S01]  /*0d90*/  IMAD.IADD R9, R142, 0x1, -R9 ;  /* 0x000000018e097824 */ /* 0x000fe200078e0a09 */
[----:B------:R-:W-:Y:S01]  /*0da0*/  LOP3.LUT R5, R5, 0x1ffffffe, RZ, 0xc0, !PT ;  /* 0x1ffffffe05057812 */ /* 0x000fe200078ec0ff */
[----:B------:R-:W-:Y:S01]  /*0db0*/  STL [R1], R24 ;  /* 0x0000001801007387 */ /* 0x000fe20000100800 */
[----:B------:R-:W-:Y:S01]  /*0dc0*/  SHF.R.S32.HI R0, RZ, 0x1f, R3 ;  /* 0x0000001fff007819 */ /* 0x000fe20000011403 */
[----:B------:R-:W-:Y:S01]  /*0dd0*/  IMAD R20, R6, 0x8, R9 ;  /* 0x0000000806147824 */ /* 0x000fe200078e0209 */
[----:B------:R-:W-:Y:S01]  /*0de0*/  LEA.HI R10, R8, R21, RZ, 0x2 ;  /* 0x00000015080a7211 */ /* 0x000fe200078f10ff */
[----:B------:R-:W-:Y:S01]  /*0df0*/  IMAD.IADD R5, R6, 0x1, -R5 ;  /* 0x0000000106057824 */ /* 0x000fe200078e0a05 */
[----:B------:R-:W-:Y:S01]  /*0e00*/  LOP3.LUT R4, R4, 0x1ffffffe, RZ, 0xc0, !PT ;  /* 0x1ffffffe04047812 */ /* 0x000fe200078ec0ff */
[----:B------:R1:W-:Y:S01]  /*0e10*/  STL [R1+0x3c], R12 ;  /* 0x00003c0c01007387 */ /* 0x0003e20000100800 */
[----:B------:R-:W-:Y:S01]  /*0e20*/  LEA.HI R0, R0, R3, RZ, 0x3 ;  /* 0x0000000300007211 */ /* 0x000fe200078f18ff */
[----:B------:R-:W-:Y:S01]  /*0e30*/  VIADD R19, R24, 0x20 ;  /* 0x0000002018137836 */ /* 0x000fe20000000000 */
[----:B------:R-:W-:Y:S01]  /*0e40*/  SHF.R.S32.HI R6, RZ, 0x2, R10 ;  /* 0x00000002ff067819 */ /* 0x000fe2000001140a */
[----:B------:R-:W-:Y:S01]  /*0e50*/  IMAD.IADD R15, R15, 0x1, -R4 ;  /* 0x000000010f0f7824 */ /* 0x000fe200078e0a04 */
[----:B------:R-:W-:Y:S01]  /*0e60*/  SHF.R.S32.HI R9, RZ, 0x1f, R10 ;  /* 0x0000001fff097819 */ /* 0x000fe2000001140a */
[----:B0-----:R-:W-:Y:S01]  /*0e70*/  IMAD.SHL.U32 R16, R16, 0x8, RZ ;  /* 0x0000000810107824 */ /* 0x001fe200078e00ff */
[----:B------:R-:W-:Y:S01]  /*0e80*/  LOP3.LUT R4, R0, 0xfffffff8, RZ, 0xc0, !PT ;  /* 0xfffffff800047812 */ /* 0x000fe200078ec0ff */
[----:B------:R0:W-:Y:S01]  /*0e90*/  STL [R1+0x38], R19 ;  /* 0x0000381301007387 */ /* 0x0001e20000100800 */
[----:B------:R-:W-:Y:S01]  /*0ea0*/  LEA.HI R9, R9, R6, RZ, 0x3 ;  /* 0x0000000609097211 */ /* 0x000fe200078f18ff */
[----:B-1----:R-:W-:Y:S01]  /*0eb0*/  IMAD.IADD R12, R24, 0x1, R12 ;  /* 0x00000001180c7824 */ /* 0x002fe200078e020c */
[----:B------:R-:W-:Y:S01]  /*0ec0*/  SHF.R.S32.HI R7, RZ, 0x5, R7 ;  /* 0x00000005ff077819 */ /* 0x000fe20000011407 */
[----:B------:R-:W-:Y:S01]  /*0ed0*/  IMAD.IADD R4, R3, 0x1, -R4 ;  /* 0x0000000103047824 */ /* 0x000fe200078e0a04 */
[----:B------:R-:W-:Y:S01]  /*0ee0*/  LOP3.LUT R9, R9, 0xfffffff8, RZ, 0xc0, !PT ;  /* 0xfffffff809097812 */ /* 0x000fe200078ec0ff */
[C---:B------:R-:W-:Y:S01]  /*0ef0*/  VIADD R136, R16.reuse, 0x30 ;  /* 0x0000003010887836 */ /* 0x040fe20000000000 */
[----:B------:R-:W-:Y:S01]  /*0f00*/  SHF.R.S32.HI R17, RZ, 0x1f, R12 ;  /* 0x0000001fff117819 */ /* 0x000fe2000001140c */
[----:B------:R-:W-:Y:S01]  /*0f10*/  VIADD R23, R16, 0x40 ;  /* 0x0000004010177836 */ /* 0x000fe20000000000 */
[----:B------:R-:W-:Y:S01]  /*0f20*/  LEA.HI R8, R8, R21, RZ, 0x5 ;  /* 0x0000001508087211 */ /* 0x000fe200078f28ff */
[----:B------:R-:W-:Y:S01]  /*0f30*/  IMAD.IADD R9, R6, 0x1, -R9 ;  /* 0x0000000106097824 */ /* 0x000fe200078e0a09 */
[----:B------:R-:W-:Y:S01]  /*0f40*/  LEA.HI R14, R17, R12, RZ, 0x3 ;  /* 0x0000000c110e7211 */ /* 0x000fe200078f18ff */
[----:B------:R-:W-:Y:S01]  /*0f50*/  IMAD R17, R7, 0x10, R3 ;  /* 0x0000001007117824 */ /* 0x000fe200078e0203 */
[----:B------:R-:W-:Y:S01]  /*0f60*/  SHF.R.S32.HI R8, RZ, 0x5, R8 ;  /* 0x00000005ff087819 */ /* 0x000fe20000011408 */
[C---:B------:R-:W-:Y:S01]  /*0f70*/  IMAD.SHL.U32 R3, R4.reuse, 0x40, RZ ;  /* 0x0000004004037824 */ /* 0x040fe200078e00ff */
[----:B------:R-:W-:Y:S01]  /*0f80*/  R2P PR, R4, 0x6 ;  /* 0x0000000604007804 */ /* 0x000fe20000000000 */
[----:B------:R-:W-:Y:S01]  /*0f90*/  IMAD.SHL.U32 R6, R0, 0x40, RZ ;  /* 0x0000004000067824 */ /* 0x000fe200078e00ff */
[----:B------:R-:W-:Y:S01]  /*0fa0*/  LOP3.LUT R10, R10, 0x7ffffffc, RZ, 0xc0, !PT ;  /* 0x7ffffffc0a0a7812 */ /* 0x000fe200078ec0ff */
[----:B------:R-:W-:Y:S01]  /*0fb0*/  IMAD.SHL.U32 R0, R5, 0x8, RZ ;  /* 0x0000000805007824 */ /* 0x000fe200078e00ff */
[----:B------:R-:W-:Y:S01]  /*0fc0*/  LOP3.LUT R3, R3, 0x1c0, RZ, 0xc0, !PT ;  /* 0x000001c003037812 */ /* 0x000fe200078ec0ff */
[----:B------:R-:W-:Y:S01]  /*0fd0*/  IMAD.IADD R12, R24, 0x1, R19 ;  /* 0x00000001180c7824 */ /* 0x000fe200078e0213 */
[----:B------:R-:W-:Y:S01]  /*0fe0*/  LOP3.LUT R6, R6, 0x7ffffe00, RZ, 0xc0, !PT ;  /* 0x7ffffe0006067812 */ /* 0x000fe200078ec0ff */
[--C-:B0-----:R-:W-:Y:S01]  /*0ff0*/  IMAD.U32 R19, R17, 0x20, R0.reuse ;  /* 0x0000002011137824 */ /* 0x101fe200078e0000 */
[----:B------:R-:W-:Y:S01]  /*1000*/  LOP3.LUT R0, R3, 0x8, R0, 0xf8, !PT ;  /* 0x0000000803007812 */ /* 0x000fe200078ef800 */
[----:B------:R-:W-:Y:S01]  /*1010*/  IMAD R8, R8, 0x10, R9 ;  /* 0x0000001008087824 */ /* 0x000fe200078e0209 */
[----:B------:R-:W-:Y:S01]  /*1020*/  SHF.R.U32.HI R3, RZ, 0x3, R3 ;  /* 0x00000003ff037819 */ /* 0x000fe20000011603 */
[----:B------:R-:W-:Y:S01]  /*1030*/  IMAD R6, R7, 0x400, R6 ;  /* 0x0000040007067824 */ /* 0x000fe200078e0206 */
[----:B------:R-:W-:Y:S01]  /*1040*/  STL [R1+0xe4], R19 ;  /* 0x0000e41301007387 */ /* 0x000fe20000100800 */
[----:B------:R-:W-:Y:S01]  /*1050*/  IMAD R11, R11, 0x40, R8 ;  /* 0x000000400b0b7824 */ /* 0x000fe200078e0208 */
[----:B------:R-:W-:Y:S01]  /*1060*/  LOP3.LUT R3, R0, R3, RZ, 0x3c, !PT ;  /* 0x0000000300037212 */ /* 0x000fe200078e3cff */
[C---:B------:R-:W-:Y:S01]  /*1070*/  VIADD R4, R24.reuse, 0x18 ;  /* 0x0000001818047836 */ /* 0x040fe20000000000 */
[----:B------:R-:W-:Y:S01]  /*1080*/  SHF.R.S32.HI R5, RZ, 0x1f, R12 ;  /* 0x0000001fff057819 */ /* 0x000fe2000001140c */
[----:B------:R-:W-:Y:S01]  /*1090*/  VIADD R0, R24, 0x28 ;  /* 0x0000002818007836 */ /* 0x000fe20000000000 */
[----:B------:R-:W-:Y:S01]  /*10a0*/  STL [R1+0xe0], R11 ;  /* 0x0000e00b01007387 */ /* 0x000fe20000100800 */
[----:B------:R-:W-:Y:S01]  /*10b0*/  IMAD.IADD R3, R6, 0x1, R3 ;  /* 0x0000000106037824 */ /* 0x000fe200078e0203 */
[----:B------:R-:W-:Y:S01]  /*10c0*/  LEA.HI R5, R5, R12, RZ, 0x3 ;  /* 0x0000000c05057211 */ /* 0x000fe200078f18ff */
[----:B------:R-:W-:Y:S01]  /*10d0*/  VIADD R6, R24, 0x8 ;  /* 0x0000000818067836 */ /* 0x000fe20000000000 */
[----:B------:R-:W-:Y:S01]  /*10e0*/  SHF.R.S32.HI R7, RZ, 0x3, R14 ;  /* 0x00000003ff077819 */ /* 0x000fe2000001140e */
[----:B------:R-:W-:Y:S01]  /*10f0*/  VIADD R137, R16, 0x50 ;  /* 0x0000005010897836 */ /* 0x000fe20000000000 */
[----:B------:R-:W-:Y:S01]  /*1100*/  SHF.R.S32.HI R5, RZ, 0x3, R5 ;  /* 0x00000003ff057819 */ /* 0x000fe20000011405 */
[----:B------:R-:W-:Y:S01]  /*1110*/  IMAD.SHL.U32 R13, R13, 0x40, RZ ;  /* 0x000000400d0d7824 */ /* 0x000fe200078e00ff */
[----:B------:R-:W-:Y:S01]  /*1120*/  STL [R1+0x44], R6 ;  /* 0x0000440601007387 */ /* 0x000fe20000100800 */
[----:B------:R-:W-:Y:S01]  /*1130*/  IMAD.IADD R10, R21, 0x1, -R10 ;  /* 0x00000001150a7824 */ /* 0x000fe200078e0a0a */
[----:B------:R-:W-:Y:S01]  /*1140*/  SEL R156, R156, 0xffffffc0, !P2 ;  /* 0xffffffc09c9c7807 */ /* 0x000fe20005000000 */
[----:B------:R-:W-:Y:S01]  /*1150*/  IMAD.SHL.U32 R20, R20, 0x20, RZ ;  /* 0x0000002014147824 */ /* 0x000fe200078e00ff */
[----:B------:R0:W-:Y:S01]  /*1160*/  STL [R1+0x40], R4 ;  /* 0x0000400401007387 */ /* 0x0001e20000100800 */
[----:B------:R-:W-:Y:S01]  /*1170*/  IMAD.SHL.U32 R21, R10, 0x2, RZ ;  /* 0x000000020a157824 */ /* 0x000fe200078e00ff */
[----:B------:R-:W-:Y:S01]  /*1180*/  SHF.R.S32.HI R17, RZ, 0x1f, R16 ;  /* 0x0000001fff117819 */ /* 0x000fe20000011410 */
[----:B------:R-:W-:Y:S01]  /*1190*/  IMAD R143, R3, 0x2, R2 ;  /* 0x00000002038f7824 */ /* 0x000fe200078e0202 */
[----:B------:R1:W-:Y:S01]  /*11a0*/  STL [R1+0x48], R0 ;  /* 0x0000480001007387 */ /* 0x0003e20000100800 */
[----:B------:R-:W-:-:S02]  /*11b0*/  VIADD R14, R21, 0x8 ;  /* 0x00000008150e7836 */ /* 0x000fc40000000000 */
[C---:B------:R-:W-:Y:S02]  /*11c0*/  VIADD R12, R21.reuse, 0x18 ;  /* 0x00000018150c7836 */ /* 0x040fe40000000000 */
[C---:B------:R-:W-:Y:S01]  /*11d0*/  VIADD R10, R21.reuse, 0x20 ;  /* 0x00000020150a7836 */ /* 0x040fe20000000000 */
[----:B0-----:R-:W-:Y:S01]  /*11e0*/  SHF.R.S32.HI R4, RZ, 0x1f, R136 ;  /* 0x0000001fff047819 */ /* 0x001fe20000011488 */
[C---:B------:R-:W-:Y:S02]  /*11f0*/  VIADD R9, R21.reuse, 0x28 ;  /* 0x0000002815097836 */ /* 0x040fe40000000000 */
[----:B------:R-:W-:Y:S01]  /*1200*/  VIADD R8, R21, 0x30 ;  /* 0x0000003015087836 */ /* 0x000fe20000000000 */
[----:B-1----:R-:W-:Y:S01]  /*1210*/  SHF.R.S32.HI R0, RZ, 0x1f, R23 ;  /* 0x0000001fff007819 */ /* 0x002fe20000011417 */
[----:B------:R0:W-:Y:S01]  /*1220*/  STL [R1+0x24], R4 ;  /* 0x0000240401007387 */ /* 0x0001e20000100800 */
[----:B------:R-:W-:Y:S02]  /*1230*/  VIADD R157, R143, 0x21800 ;  /* 0x000218008f9d7836 */ /* 0x000fe40000000000 */
[----:B------:R-:W-:Y:S01]  /*1240*/  SHF.R.S32.HI R3, RZ, 0x1f, R8 ;  /* 0x0000001fff037819 */ /* 0x000fe20000011408 */
[----:B------:R1:W-:Y:S01]  /*1250*/  STL [R1+0x20], R0 ;  /* 0x0000200001007387 */ /* 0x0003e20000100800 */
[----:B------:R-:W-:Y:S01]  /*1260*/  IMAD.MOV.U32 R19, RZ, RZ, RZ ;  /* 0x000000ffff137224 */ /* 0x000fe200078e00ff */
[----:B0-----:R-:W-:Y:S01]  /*1270*/  LOP3.LUT R4, R13, 0xc0, RZ, 0xc0, !PT ;  /* 0x000000c00d047812 */ /* 0x001fe200078ec0ff */
[----:B------:R-:W-:Y:S01]  /*1280*/  VIADD R13, R21, 0x10 ;  /* 0x00000010150d7836 */ /* 0x000fe20000000000 */
[----:B-1----:R-:W-:-:S02]  /*1290*/  SHF.R.S32.HI R0, RZ, 0x1f, R137 ;  /* 0x0000001fff007819 */ /* 0x002fc40000011489 */
[----:B------:R-:W-:-:S03]  /*12a0*/  SHF.R.U32.HI R6, RZ, 0x3, R4 ;  /* 0x00000003ff067819 */ /* 0x000fc60000011604 */
[----:B------:R0:W-:Y:S04]  /*12b0*/  STL [R1+0x1c], R0 ;  /* 0x00001c0001007387 */ /* 0x0001e80000100800 */
[----:B------:R1:W-:Y:S04]  /*12c0*/  STL [R1+0x8], R4 ;  /* 0x0000080401007387 */ /* 0x0003e80000100800 */
[----:B------:R-:W-:Y:S01]  /*12d0*/  STL [R1+0x10], R20 ;  /* 0x0000101401007387 */ /* 0x000fe20000100800 */
[----:B0-----:R-:W-:-:S03]  /*12e0*/  LOP3.LUT R0, R4, 0x8, R16, 0xf8, !PT ;  /* 0x0000000804007812 */ /* 0x001fc600078ef810 */
[----:B------:R-:W-:Y:S01]  /*12f0*/  STL [R1+0x64], R21 ;  /* 0x0000641501007387 */ /* 0x000fe20000100800 */
[----:B-1----:R-:W-:-:S03]  /*1300*/  LOP3.LUT R4, R4, 0x18, R16, 0xf8, !PT ;  /* 0x0000001804047812 */ /* 0x002fc600078ef810 */
[----:B------:R0:W-:Y:S01]  /*1310*/  STL [R1+0xc], R6 ;  /* 0x00000c0601007387 */ /* 0x0001e20000100800 */
[-C--:B------:R-:W-:Y:S02]  /*1320*/  LOP3.LUT R0, R0, R6.reuse, RZ, 0x3c, !PT ;  /* 0x0000000600007212 */ /* 0x080fe400078e3cff */
[----:B------:R-:W-:Y:S01]  /*1330*/  LOP3.LUT R4, R4, R6, RZ, 0x3c, !PT ;  /* 0x0000000604047212 */ /* 0x000fe200078e3cff */
[----:B------:R1:W-:Y:S02]  /*1340*/  STL [R1+0x14], R7 ;  /* 0x0000140701007387 */ /* 0x0003e40000100800 */
[C---:B------:R-:W-:Y:S02]  /*1350*/  IMAD.IADD R0, R20.reuse, 0x1, R0 ;  /* 0x0000000114007824 */ /* 0x040fe400078e0200 */
[----:B------:R2:W-:Y:S01]  /*1360*/  STL [R1+0x18], R5 ;  /* 0x0000180501007387 */ /* 0x0005e20000100800 */
[----:B------:R-:W-:Y:S02]  /*1370*/  IMAD.IADD R4, R20, 0x1, R4 ;  /* 0x0000000114047824 */ /* 0x000fe400078e0204 */
[C---:B0-----:R-:W-:Y:S01]  /*1380*/  VIADD R6, R21.reuse, 0x40 ;  /* 0x0000004015067836 */ /* 0x041fe20000000000 */
[----:B------:R0:W-:Y:S01]  /*1390*/  STL [R1+0xa8], R14 ;  /* 0x0000a80e01007387 */ /* 0x0001e20000100800 */
[----:B-1----:R-:W-:Y:S01]  /*13a0*/  VIADD R7, R21, 0x38 ;  /* 0x0000003815077836 */ /* 0x002fe20000000000 */
[----:B------:R-:W-:-:S02]  /*13b0*/  LEA R4, R4, UR42, 0x1 ;  /* 0x0000002a04047c11 */ /* 0x000fc4000f8e08ff */
[----:B------:R1:W-:Y:S01]  /*13c0*/  STL [R1+0xa4], R13 ;  /* 0x0000a40d01007387 */ /* 0x0003e20000100800 */
[----:B--2---:R-:W-:-:S03]  /*13d0*/  VIADD R5, R21, 0x48 ;  /* 0x0000004815057836 */ /* 0x004fc60000000000 */
[----:B------:R-:W-:Y:S01]  /*13e0*/  STL [R1+0xa0], R12 ;  /* 0x0000a00c01007387 */ /* 0x000fe20000100800 */
[----:B------:R-:W-:Y:S01]  /*13f0*/  VIADD R21, R21, 0x50 ;  /* 0x0000005015157836 */ /* 0x000fe20000000000 */
[----:B0-----:R-:W-:Y:S02]  /*1400*/  SHF.R.S32.HI R14, RZ, 0x1f, R14 ;  /* 0x0000001fff0e7819 */ /* 0x001fe4000001140e */
[----:B------:R0:W-:Y:S01]  /*1410*/  STL [R1+0x9c], R10 ;  /* 0x00009c0a01007387 */ /* 0x0001e20000100800 */
[----:B-1----:R-:W-:-:S03]  /*1420*/  SHF.R.S32.HI R13, RZ, 0x1f, R13 ;  /* 0x0000001fff0d7819 */ /* 0x002fc6000001140d */
[----:B------:R-:W-:Y:S04]  /*1430*/  STL [R1+0x98], R9 ;  /* 0x0000980901007387 */ /* 0x000fe80000100800 */
[----:B------:R-:W-:Y:S01]  /*1440*/  STL [R1+0x94], R8 ;  /* 0x0000940801007387 */ /* 0x000fe20000100800 */
[----:B0-----:R-:W-:-:S03]  /*1450*/  SHF.R.S32.HI R10, RZ, 0x1f, R10 ;  /* 0x0000001fff0a7819 */ /* 0x001fc6000001140a */
[----:B------:R0:W-:Y:S04]  /*1460*/  STL [R1+0x90], R7 ;  /* 0x0000900701007387 */ /* 0x0001e80000100800 */
[----:B------:R-:W-:Y:S04]  /*1470*/  STL [R1+0x80], R21 ;  /* 0x0000801501007387 */ /* 0x000fe80000100800 */
[----:B------:R1:W-:Y:S01]  /*1480*/  STL [R1+0x8c], R6 ;  /* 0x00008c0601007387 */ /* 0x0003e20000100800 */
[----:B0-----:R-:W-:-:S03]  /*1490*/  SHF.R.S32.HI R7, RZ, 0x1f, R7 ;  /* 0x0000001fff077819 */ /* 0x001fc60000011407 */
[----:B------:R0:W-:Y:S04]  /*14a0*/  STL [R1+0x68], R0 ;  /* 0x0000680001007387 */ /* 0x0001e80000100800 */
[----:B------:R-:W-:Y:S01]  /*14b0*/  STL [R1+0x88], R5 ;  /* 0x0000880501007387 */ /* 0x000fe20000100800 */
[----:B-1----:R-:W-:-:S03]  /*14c0*/  SHF.R.S32.HI R6, RZ, 0x1f, R6 ;  /* 0x0000001fff067819 */ /* 0x002fc60000011406 */
[----:B------:R-:W-:Y:S01]  /*14d0*/  STL [R1+0xd8], R14 ;  /* 0x0000d80e01007387 */ /* 0x000fe20000100800 */
[----:B0-----:R-:W-:-:S03]  /*14e0*/  SHF.R.S32.HI R0, RZ, 0x1f, R12 ;  /* 0x0000001fff007819 */ /* 0x001fc6000001140c */
[----:B------:R-:W-:Y:S04]  /*14f0*/  STL [R1+0xd4], R13 ;  /* 0x0000d40d01007387 */ /* 0x000fe80000100800 */
[----:B------:R0:W-:Y:S04]  /*1500*/  STL [R1+0xd0], R0 ;  /* 0x0000d00001007387 */ /* 0x0001e80000100800 */
[----:B------:R-:W-:Y:S01]  /*1510*/  STL [R1+0xcc], R10 ;  /* 0x0000cc0a01007387 */ /* 0x000fe20000100800 */
[----:B0-----:R-:W-:-:S05]  /*1520*/  SHF.R.S32.HI R0, RZ, 0x1f, R9 ;  /* 0x0000001fff007819 */ /* 0x001fca0000011409 */
[----:B------:R0:W-:Y:S04]  /*1530*/  STL [R1+0xc8], R0 ;  /* 0x0000c80001007387 */ /* 0x0001e80000100800 */
[----:B------:R1:W-:Y:S04]  /*1540*/  STL [R1+0xc4], R3 ;  /* 0x0000c40301007387 */ /* 0x0003e80000100800 */
[----:B------:R-:W-:Y:S01]  /*1550*/  STL [R1+0xc0], R7 ;  /* 0x0000c00701007387 */ /* 0x000fe20000100800 */
[----:B0-----:R-:W-:Y:S02]  /*1560*/  VIADD R0, R143, 0x21820 ;  /* 0x000218208f007836 */ /* 0x001fe40000000000 */
[C---:B------:R-:W-:Y:S01]  /*1570*/  @P1 VIADD R0, R157.reuse, 0xffffffe0 ;  /* 0xffffffe09d001836 */ /* 0x040fe20000000000 */
[----:B------:R-:W-:Y:S01]  /*1580*/  STL [R1+0xbc], R6 ;  /* 0x0000bc0601007387 */ /* 0x000fe20000100800 */
[----:B-1----:R-:W-:Y:S01]  /*1590*/  SHF.R.S32.HI R3, RZ, 0x1f, R5 ;  /* 0x0000001fff037819 */ /* 0x002fe20000011405 */
[----:B------:R-:W-:-:S02]  /*15a0*/  IMAD.IADD R157, R157, 0x1, R156 ;  /* 0x000000019d9d7824 */ /* 0x000fc400078e029c */
[----:B------:R-:W-:Y:S02]  /*15b0*/  IMAD.IADD R156, R156, 0x1, R0 ;  /* 0x000000019c9c7824 */ /* 0x000fe400078e0200 */
[----:B------:R0:W-:Y:S04]  /*15c0*/  STL [R1+0xb8], R3 ;  /* 0x0000b80301007387 */ /* 0x0001e80000100800 */
[----:B------:R-:W-:Y:S04]  /*15d0*/  STL [R1+0xdc], R4 ;  /* 0x0000dc0401007387 */ /* 0x000fe80000100800 */
[----:B------:R1:W-:Y:S01]  /*15e0*/  STL [R1+0x50], R0 ;  /* 0x0000500001007387 */ /* 0x0003e20000100800 */
[----:B0-----:R-:W-:-:S05]  /*15f0*/  IMAD R3, R15, 0x8, R11 ;  /* 0x000000080f037824 */ /* 0x001fca00078e020b */
[----:B------:R0:W-:Y:S01]  /*1600*/  STL [R1+0x6c], R3 ;  /* 0x00006c0301007387 */ /* 0x0001e20000100800 */
[----:B-1----:R-:W-:-:S05]  /*1610*/  VIADD R0, R0, 0x6000 ;  /* 0x0000600000007836 */ /* 0x002fca0000000000 */
[----:B------:R0:W-:Y:S02]  /*1620*/  STL [R1+0x54], R0 ;  /* 0x0000540001007387 */ /* 0x0001e40000100800 */
.L_x_2492:
[----:B0-23--:R-:W1:Y:S02]  /*1630*/  LDC.64 R4, c[0x0][0xc88] ;  /* 0x00032200ff047b82 */ /* 0x00de640000000a00 */
[----:B-1----:R-:W-:-:S05]  /*1640*/  IMAD.WIDE R4, R99, 0x4, R4 ;  /* 0x0000000463047825 */ /* 0x002fca00078e0204 */
[----:B------:R-:W0:Y:S01]  /*1650*/  LDG.E R30, desc[UR38][R4.64] ;  /* 0x00000026041e7981 */ /* 0x000e22000c1e1900 */
[----:B------:R-:W-:Y:S05]  /*1660*/  YIELD ;  /* 0x0000000000007946 */ /* 0x000fea0003800000 */
[----:B------:R-:W-:Y:S01]  /*1670*/  ULDC.64 UR4, c[0x0][0xa28] ;  /* 0x00028a0000047ab9 */ /* 0x000fe20000000a00 */
[----:B------:R-:W-:Y:S01]  /*1680*/  ULDC.64 UR8, c[0x0][0xa18] ;  /* 0x0002860000087ab9 */ /* 0x000fe20000000a00 */
[----:B------:R-:W-:Y:S01]  /*1690*/  ISETP.NE.U32.AND P1, PT, RZ, UR4, PT ;  /* 0x00000004ff007c0c */ /* 0x000fe2000bf25070 */
[----:B----4-:R-:W-:Y:S01]  /*16a0*/  IMAD.MOV.U32 R11, RZ, RZ, RZ ;  /* 0x000000ffff0b7224 */ /* 0x010fe200078e00ff */
[----:B------:R-:W-:Y:S01]  /*16b0*/  ULDC.64 UR6, c[0x0][0xa08] ;  /* 0x0002820000067ab9 */ /* 0x000fe20000000a00 */
[----:B------:R-:W-:Y:S01]  /*16c0*/  IMAD.MOV.U32 R77, RZ, RZ, RZ ;  /* 0x000000ffff4d7224 */ /* 0x000fe200078e00ff */
[----:B------:R-:W-:-:S02]  /*16d0*/  ISETP.NE.AND.EX P1, PT, RZ, UR5, PT, P1 ;  /* 0x00000005ff007c0c */ /* 0x000fc4000bf25310 */
[----:B------:R-:W-:-:S04]  /*16e0*/  ISETP.NE.U32.AND P0, PT, RZ, UR6, PT ;  /* 0x00000006ff007c0c */ /* 0x000fc8000bf05070 */
[----:B------:R-:W-:Y:S02]  /*16f0*/  ISETP.NE.AND.EX P0, PT, RZ, UR7, PT, P0 ;  /* 0x00000007ff007c0c */ /* 0x000fe4000bf05300 */
[----:B0-----:R-:W-:Y:S01]  /*1700*/  SHF.R.S32.HI R0, RZ, 0x1f, R30 ;  /* 0x0000001fff007819 */ /* 0x001fe2000001141e */
[----:B------:R-:W-:-:S04]  /*1710*/  IMAD.SHL.U32 R27, R30, 0x4, RZ ;  /* 0x000000041e1b7824 */ /* 0x000fc800078e00ff */
[C---:B------:R-:W-:Y:S01]  /*1720*/  @P1 LEA R6, P2, R30.reuse, UR4, 0x2 ;  /* 0x000000041e061c11 */ /* 0x040fe2000f8410ff */
[----:B------:R-:W-:Y:S01]  /*1730*/  STL [R1+0x74], R30 ;  /* 0x0000741e01007387 */ /* 0x000fe20000100800 */
[C-C-:B------:R-:W-:Y:S02]  /*1740*/  SHF.L.U64.HI R31, R30.reuse, 0x2, R0.reuse ;  /* 0x000000021e1f7819 */ /* 0x140fe40000010200 */
[----:B------:R-:W-:Y:S01]  /*1750*/  @P1 LEA.HI.X R7, R30, UR5, R0, 0x2, P2 ;  /* 0x000000051e071c11 */ /* 0x000fe200090f1400 */
[----:B------:R-:W-:Y:S01]  /*1760*/  ULDC UR4, c[0x0][0x288] ;  /* 0x0000a20000047ab9 */ /* 0x000fe20000000800 */
[----:B------:R-:W-:Y:S01]  /*1770*/  ISETP.NE.U32.AND P2, PT, RZ, UR8, PT ;  /* 0x00000008ff007c0c */ /* 0x000fe2000bf45070 */
[----:B------:R0:W-:Y:S01]  /*1780*/  STL [R1+0xac], R0 ;  /* 0x0000ac0001007387 */ /* 0x0001e20000100800 */
[----:B------:R-:W-:Y:S02]  /*1790*/  IADD3 R4, P3, R27, UR6, RZ ;  /* 0x000000061b047c10 */ /* 0x000fe4000ff7e0ff */
[----:B------:R-:W-:Y:S01]  /*17a0*/  ISETP.NE.AND.EX P2, PT, RZ, UR9, PT, P2 ;  /* 0x00000009ff007c0c */ /* 0x000fe2000bf45320 */
[----:B------:R1:W5:Y:S01]  /*17b0*/  @P1 LDG.E R11, desc[UR38][R6.64] ;  /* 0x00000026060b1981 */ /* 0x000362000c1e1900 */
[----:B------:R-:W-:-:S03]  /*17c0*/  IADD3.X R5, R31, UR7, RZ, P3, !PT ;  /* 0x000000071f057c10 */ /* 0x000fc60009ffe4ff */
[----:B------:R1:W-:Y:S01]  /*17d0*/  STL [R1+0x78], R27 ;  /* 0x0000781b01007387 */ /* 0x0003e20000100800 */
[----:B0-----:R-:W-:Y:S01]  /*17e0*/  IMAD.U32 R0, RZ, RZ, UR4 ;  /* 0x00000004ff007e24 */ /* 0x001fe2000f8e00ff */
[----:B------:R-:W-:Y:S02]  /*17f0*/  ULDC.64 UR4, c[0x0][0x418] ;  /* 0x0001060000047ab9 */ /* 0x000fe40000000a00 */
[----:B------:R1:W5:Y:S04]  /*1800*/  @P0 LDG.E R77, desc[UR38][R4.64] ;  /* 0x00000026044d0981 */ /* 0x000368000c1e1900 */
[----:B------:R-:W-:Y:S01]  /*1810*/  @P2 IADD3 R8, P1, R27, UR8, RZ ;  /* 0x000000081b082c10 */ /* 0x000fe2000ff3e0ff */
[----:B------:R1:W-:Y:S03]  /*1820*/  STL [R1+0x7c], R31 ;  /* 0x00007c1f01007387 */ /* 0x0003e60000100800 */
[----:B------:R-:W-:-:S05]  /*1830*/  @P2 IADD3.X R9, R31, UR9, RZ, P1, !PT ;  /* 0x000000091f092c10 */ /* 0x000fca0008ffe4ff */
[----:B------:R-:W2:Y:S01]  /*1840*/  @P2 LDG.E R0, desc[UR38][R8.64] ;  /* 0x0000002608002981 */ /* 0x000ea2000c1e1900 */
        /* <DEDUP_REMOVED lines=9> */
[----:B--2---:R1:W-:Y:S01]  /*18e0*/  STL [R1+0x4c], R0 ;  /* 0x00004c0001007387 */ /* 0x0043e20000100800 */
[----:B------:R-:W-:Y:S01]  /*18f0*/  IMAD.MOV.U32 R12, RZ, RZ, R0 ;  /* 0x000000ffff0c7224 */ /* 0x000fe200078e0000 */
[----:B------:R-:W-:Y:S06]  /*1900*/  @P2 BRA `(.L_x_2327) ;  /* 0x0000000000282947 */ /* 0x000fec0003800000 */
[----:B------:R-:W-:Y:S02]  /*1910*/  ULDC.64 UR4, c[0x0][0xa00] ;  /* 0x0002800000047ab9 */ /* 0x000fe40000000a00 */
[----:B------:R-:W-:-:S04]  /*1920*/  ISETP.NE.U32.AND P1, PT, RZ, UR4, PT ;  /* 0x00000004ff007c0c */ /* 0x000fc8000bf25070 */
[----:B------:R-:W-:-:S13]  /*1930*/  ISETP.NE.AND.EX P1, PT, RZ, UR5, PT, P1 ;  /* 0x00000005ff007c0c */ /* 0x000fda000bf25310 */
[----:B------:R-:W-:Y:S05]  /*1940*/  @!P1 BRA `(.L_x_2327) ;  /* 0x0000000000189947 */ /* 0x000fea0003800000 */
[----:B-1----:R-:W0:Y:S02]  /*1950*/  LDC.64 R6, c[0x0][0xa00] ;  /* 0x00028000ff067b82 */ /* 0x002e240000000a00 */
[----:B0-----:R-:W-:-:S05]  /*1960*/  IMAD.WIDE R6, R30, 0x4, R6 ;  /* 0x000000041e067825 */ /* 0x001fca00078e0206 */
[----:B------:R-:W2:Y:S04]  /*1970*/  LDG.E R0, desc[UR38][R6.64] ;  /* 0x0000002606007981 */ /* 0x000ea8000c1e1900 */
[----:B------:R-:W2:Y:S02]  /*1980*/  LDG.E R3, desc[UR38][R6.64+0x4] ;  /* 0x0000042606037981 */ /* 0x000ea4000c1e1900 */
[----:B--2---:R-:W-:-:S05]  /*1990*/  IMAD.IADD R12, R3, 0x1, -R0 ;  /* 0x00000001030c7824 */ /* 0x004fca00078e0a00 */
[----:B------:R0:W-:Y:S02]  /*19a0*/  STL [R1+0x4c], R12 ;  /* 0x00004c0c01007387 */ /* 0x0001e40000100800 */
.L_x_2327:
[----:B------:R-:W-:Y:S01]  /*19b0*/  ULDC.64 UR4, c[0x0][0xa20] ;  /* 0x0002880000047ab9 */ /* 0x000fe20000000a00 */
[C---:B------:R-:W-:Y:S02]  /*19c0*/  LOP3.LUT R3, R98.reuse, 0xff000000, RZ, 0xc0, !PT ;  /* 0xff00000062037812 */ /* 0x040fe400078ec0ff */
[----:B------:R-:W-:Y:S02]  /*19d0*/  ISETP.NE.U32.AND P1, PT, RZ, UR4, PT ;  /* 0x00000004ff007c0c */ /* 0x000fe4000bf25070 */
[C---:B-1----:R-:W-:Y:S02]  /*19e0*/  LOP3.LUT R0, R98.reuse, 0xff0000, RZ, 0xc0, !PT ;  /* 0x00ff000062007812 */ /* 0x042fe400078ec0ff */
[----:B------:R-:W-:Y:S02]  /*19f0*/  ISETP.NE.AND.EX P1, PT, RZ, UR5, PT, P1 ;  /* 0x00000005ff007c0c */ /* 0x000fe4000bf25310 */
[----:B------:R-:W-:Y:S02]  /*1a00*/  SHF.R.U32.HI R3, RZ, 0x8, R3 ;  /* 0x00000008ff037819 */ /* 0x000fe40000011603 */
[----:B------:R-:W-:-:S02]  /*1a10*/  LOP3.LUT R138, R98, 0xffff, RZ, 0xc0, !PT ;  /* 0x0000ffff628a7812 */ /* 0x000fc400078ec0ff */
[----:B------:R-:W-:-:S07]  /*1a20*/  LEA.HI R10, R0, R3, RZ, 0x10 ;  /* 0x00000003000a7211 */ /* 0x000fce00078f80ff */
[----:B------:R-:W-:Y:S05]  /*1a30*/  @!P1 BRA `(.L_x_2328) ;  /* 0x0000000000109947 */ /* 0x000fea0003800000 */
[----:B------:R-:W-:-:S04]  /*1a40*/  IADD3 R28, P0, R27, UR4, RZ ;  /* 0x000000041b1c7c10 */ /* 0x000fc8000ff1e0ff */
[----:B------:R-:W-:-:S05]  /*1a50*/  IADD3.X R29, R31, UR5, RZ, P0, !PT ;  /* 0x000000051f1d7c10 */ /* 0x000fca00087fe4ff */
[----:B------:R1:W5:Y:S01]  /*1a60*/  LDG.E R28, desc[UR38][R28.64] ;  /* 0x000000261c1c7981 */ /* 0x000362000c1e1900 */
[----:B------:R-:W-:Y:S05]  /*1a70*/  BRA `(.L_x_2329) ;  /* 0x0000000000107947 */ /* 0x000fea0003800000 */
.L_x_2328:
[----:B------:R-:W-:Y:S05]  /*1a80*/  @!P0 BRA `(.L_x_2329) ;  /* 0x00000000000c8947 */ /* 0x000fea0003800000 */
[----:B------:R-:W2:Y:S04]  /*1a90*/  LDG.E R3, desc[UR38][R4.64] ;  /* 0x0000002604037981 */ /* 0x000ea8000c1e1900 */
[----:B------:R-:W2:Y:S02]  /*1aa0*/  LDG.E R28, desc[UR38][R4.64+0x4] ;  /* 0x00000426041c7981 */ /* 0x000ea4000c1e1900 */
[----:B--2---:R-:W-:-:S07]  /*1ab0*/  IMAD.IADD R28, R28, 0x1, -R3 ;  /* 0x000000011c1c7824 */ /* 0x004fce00078e0a03 */
.L_x_2329:
[----:B------:R-:W-:Y:S01]  /*1ac0*/  ULDC.64 UR4, c[0x0][0xa10] ;  /* 0x0002840000047ab9 */ /* 0x000fe20000000a00 */
[----:B------:R-:W2:Y:S01]  /*1ad0*/  LDC R8, c[0x0][0x448] ;  /* 0x00011200ff087b82 */ /* 0x000ea20000000800 */
[----:B------:R-:W-:-:S04]  /*1ae0*/  ISETP.NE.U32.AND P0, PT, RZ, UR4, PT ;  /* 0x00000004ff007c0c */ /* 0x000fc8000bf05070 */
[----:B------:R-:W-:Y:S01]  /*1af0*/  ISETP.NE.AND.EX P0, PT, RZ, UR5, PT, P0 ;  /* 0x00000005ff007c0c */ /* 0x000fe2000bf05300 */
[----:B------:R-:W-:-:S12]  /*1b00*/  ULDC.64 UR4, c[0x0][0xa30] ;  /* 0x00028c0000047ab9 */ /* 0x000fd80000000a00 */
[----:B------:R-:W3:Y:S02]  /*1b10*/  @P0 LDC.64 R4, c[0x0][0xa10] ;  /* 0x00028400ff040b82 */ /* 0x000ee40000000a00 */
[----:B---3--:R-:W-:-:S05]  /*1b20*/  @P0 IMAD.WIDE R4, R30, 0x4, R4 ;  /* 0x000000041e040825 */ /* 0x008fca00078e0204 */
[----:B------:R-:W3:Y:S04]  /*1b30*/  @P0 LDG.E R0, desc[UR38][R4.64] ;  /* 0x0000002604000981 */ /* 0x000ee8000c1e1900 */
[----:B------:R4:W3:Y:S01]  /*1b40*/  @P0 LDG.E R3, desc[UR38][R4.64+0x4] ;  /* 0x0000042604030981 */ /* 0x0008e2000c1e1900 */
[----:B------:R-:W-:Y:S01]  /*1b50*/  ISETP.NE.U32.AND P1, PT, RZ, UR4, PT ;  /* 0x00000004ff007c0c */ /* 0x000fe2000bf25070 */
[----:B-----5:R-:W-:-:S03]  /*1b60*/  IMAD.MOV.U32 R95, RZ, RZ, R28 ;  /* 0x000000ffff5f7224 */ /* 0x020fc600078e001c */
[----:B------:R-:W-:-:S13]  /*1b70*/  ISETP.NE.AND.EX P1, PT, RZ, UR5, PT, P1 ;  /* 0x00000005ff007c0c */ /* 0x000fda000bf25310 */
[----:B------:R-:W-:-:S04]  /*1b80*/  @P1 IADD3 R6, P2, R27, UR4, RZ ;  /* 0x000000041b061c10 */ /* 0x000fc8000ff5e0ff */
[----:B------:R-:W-:-:S05]  /*1b90*/  @P1 IADD3.X R7, R31, UR5, RZ, P2, !PT ;  /* 0x000000051f071c10 */ /* 0x000fca00097fe4ff */
[----:B------:R0:W5:Y:S01]  /*1ba0*/  @P1 LDG.E R95, desc[UR38][R6.64] ;  /* 0x00000026065f1981 */ /* 0x000162000c1e1900 */
[----:B--2---:R-:W-:Y:S01]  /*1bb0*/  ISETP.NE.AND P1, PT, R8, 0x1, PT ;  /* 0x000000010800780c */ /* 0x004fe20003f25270 */
[----:B------:R-:W-:Y:S01]  /*1bc0*/  IMAD R13, R97, 0xc0, RZ ;  /* 0x000000c0610d7824 */ /* 0x000fe200078e02ff */
[----:B------:R-:W-:Y:S01]  /*1bd0*/  BSSY B0, `(.L_x_2330) ;  /* 0x0000039000007945 */ /* 0x000fe20003800000 */
[----:B------:R-:W-:Y:S02]  /*1be0*/  IMAD.IADD R11, R28, 0x1, -R11 ;  /* 0x000000011c0b7824 */ /* 0x000fe400078e0a0b */
[----:B----4-:R-:W-:Y:S01]  /*1bf0*/  VIADD R4, R13, 0xbf ;  /* 0x000000bf0d047836 */ /* 0x010fe20000000000 */
[----:B------:R2:W-:Y:S07]  /*1c00*/  STL [R1+0x58], R13 ;  /* 0x0000580d01007387 */ /* 0x0005ee0000100800 */
[----:B------:R-:W4:Y:S01]  /*1c10*/  @P1 LDC R9, c[0x0][0x44c] ;  /* 0x00011300ff091b82 */ /* 0x000f220000000800 */
[----:B--2---:R-:W-:-:S07]  /*1c20*/  LOP3.LUT R13, R10, 0xff, RZ, 0xc0, !PT ;  /* 0x000000ff0a0d7812 */ /* 0x004fce00078ec0ff */
[----:B------:R-:W2:Y:S01]  /*1c30*/  @P1 LDC R5, c[0x0][0x450] ;  /* 0x00011400ff051b82 */ /* 0x000ea20000000800 */
[----:B---3--:R-:W-:Y:S02]  /*1c40*/  @P0 IMAD.IADD R24, R3, 0x1, -R0 ;  /* 0x0000000103180824 */ /* 0x008fe400078e0a00 */
[----:B----4-:R-:W-:-:S04]  /*1c50*/  @P1 IMAD.HI.U32 R0, R4, R9, RZ ;  /* 0x0000000904001227 */ /* 0x010fc800078e00ff */
[----:B0-----:R-:W-:Y:S01]  /*1c60*/  IMAD.IADD R6, R11, 0x1, R24 ;  /* 0x000000010b067824 */ /* 0x001fe200078e0218 */
[----:B--2---:R-:W-:-:S03]  /*1c70*/  @P1 SHF.R.U32.HI R4, RZ, R5, R0 ;  /* 0x00000005ff041219 */ /* 0x004fc60000011600 */
[C---:B------:R-:W-:Y:S01]  /*1c80*/  VIADD R0, R6.reuse, 0x7f ;  /* 0x0000007f06007836 */ /* 0x040fe20000000000 */
[----:B------:R-:W-:Y:S01]  /*1c90*/  IADD3 R100, R6, 0x80, -R12 ;  /* 0x0000008006647810 */ /* 0x000fe20007ffe80c */
[----:B------:R0:W-:Y:S03]  /*1ca0*/  STL [R1+0x5c], R6 ;  /* 0x00005c0601007387 */ /* 0x0001e60000100800 */
[----:B------:R-:W-:Y:S01]  /*1cb0*/  SHF.R.S32.HI R3, RZ, 0x1f, R0 ;  /* 0x0000001fff037819 */ /* 0x000fe20000011400 */
[----:B------:R-:W-:Y:S01]  /*1cc0*/  IMAD.IADD R4, R100, 0x1, R4 ;  /* 0x0000000164047824 */ /* 0x000fe200078e0204 */
[----:B------:R2:W-:Y:S02]  /*1cd0*/  STL [R1+0x84], R13 ;  /* 0x0000840d01007387 */ /* 0x0005e40000100800 */
[----:B------:R-:W-:Y:S02]  /*1ce0*/  LEA.HI R3, R3, R0, RZ, 0x7 ;  /* 0x0000000003037211 */ /* 0x000fe400078f38ff */
[----:B------:R-:W-:-:S02]  /*1cf0*/  SHF.R.S32.HI R5, RZ, 0x1f, R4 ;  /* 0x0000001fff057819 */ /* 0x000fc40000011404 */
[----:B0-----:R-:W-:Y:S02]  /*1d00*/  SHF.R.U32.HI R6, RZ, 0x10, R10 ;  /* 0x00000010ff067819 */ /* 0x001fe4000001160a */
[----:B------:R-:W-:Y:S02]  /*1d10*/  LEA.HI R5, R5, R4, RZ, 0x7 ;  /* 0x0000000405057211 */ /* 0x000fe400078f38ff */
[----:B------:R-:W-:Y:S01]  /*1d20*/  SHF.R.S32.HI R101, RZ, 0x7, R3 ;  /* 0x00000007ff657819 */ /* 0x000fe20000011403 */
[----:B------:R2:W-:Y:S01]  /*1d30*/  STL [R1+0x70], R6 ;  /* 0x0000700601007387 */ /* 0x0005e20000100800 */
[----:B------:R-:W-:-:S04]  /*1d40*/  SHF.R.S32.HI R0, RZ, 0x7, R5 ;  /* 0x00000007ff007819 */ /* 0x000fc80000011405 */
[----:B------:R-:W-:Y:S01]  /*1d50*/  VIMNMX R9, R101, R0, PT ;  /* 0x0000000065097248 */ /* 0x000fe20003fe0100 */
[----:B------:R-:W-:-:S03]  /*1d60*/  IMAD.MOV.U32 R0, RZ, RZ, RZ ;  /* 0x000000ffff007224 */ /* 0x000fc600078e00ff */
[----:B------:R-:W-:-:S13]  /*1d70*/  ISETP.GE.AND P0, PT, R9, 0x1, PT ;  /* 0x000000010900780c */ /* 0x000fda0003f06270 */
[----:B--2---:R-:W-:Y:S05]  /*1d80*/  @!P0 BRA `(.L_x_2331) ;  /* 0x0000000000748947 */ /* 0x004fea0003800000 */
[----:B------:R-:W-:Y:S01]  /*1d90*/  ISETP.NE.AND P0, PT, R6, RZ, PT ;  /* 0x000000ff0600720c */ /* 0x000fe20003f05270 */
[----:B------:R-:W-:-:S03]  /*1da0*/  ULDC UR4, c[0x0][0x9f0] ;  /* 0x00027c0000047ab9 */ /* 0x000fc60000000800 */
[----:B------:R-:W-:-:S04]  /*1db0*/  SEL R10, R6, UR4, P0 ;  /* 0x00000004060a7c07 */ /* 0x000fc80008000000 */
        /* <DEDUP_REMOVED lines=10> */
[----:B------:R0:W2:Y:S02]  /*1e60*/  F2I.FTZ.U32.TRUNC.NTZ R5, R4 ;  /* 0x0000000400057305 */ /* 0x0000a4000021f000 */
[----:B0-----:R-:W-:Y:S02]  /*1e70*/  IMAD.MOV.U32 R4, RZ, RZ, RZ ;  /* 0x000000ffff047224 */ /* 0x001fe400078e00ff */
        /* <DEDUP_REMOVED lines=14> */
.L_x_2331:
[----:B------:R-:W-:Y:S05]  /*1f60*/  BSYNC B0 ;  /* 0x0000000000007941 */ /* 0x000fea0003800000 */
.L_x_2330:
        /* <DEDUP_REMOVED lines=36> */
.L_x_2334:
[----:B------:R-:W-:Y:S05]  /*21b0*/  BSYNC B6 ;  /* 0x0000000000067941 */ /* 0x000fea0003800000 */
.L_x_2333:
        /* <DEDUP_REMOVED lines=20> */
.L_x_2336:
[----:B------:R-:W-:Y:S05]  /*2300*/  BSYNC B6 ;  /* 0x0000000000067941 */ /* 0x000fea0003800000 */
.L_x_2335:
[----:B------:R-:W2:Y:S01]  /*2310*/  LDL.64 R20, [R1] ;  /* 0x0000000001147983 */ /* 0x000ea20000100a00 */
[----:B------:R-:W-:Y:S01]  /*2320*/  ULDC.64 UR4, c[0x0][0x9f8] ;  /* 0x00027e0000047ab9 */ /* 0x000fe20000000a00 */
[----:B------:R-:W0:Y:S02]  /*2330*/  LDC.64 R8, c[0x0][0x408] ;  /* 0x00010200ff087b82 */ /* 0x000e240000000a00 */
[----:B------:R-:W2:Y:S01]  /*2340*/  LDL.64 R32, [R1] ;  /* 0x0000000001207983 */ /* 0x000ea20000100a00 */
[----:B------:R-:W-:Y:S01]  /*2350*/  ISETP.NE.U32.AND P0, PT, RZ, UR4, PT ;  /* 0x00000004ff007c0c */ /* 0x000fe2000bf05070 */
[----:B------:R-:W-:-:S03]  /*2360*/  IMAD.MOV.U32 R0, RZ, RZ, R30 ;  /* 0x000000ffff007224 */ /* 0x000fc600078e001e */
[----:B------:R-:W-:Y:S01]  /*2370*/  ISETP.NE.AND.EX P0, PT, RZ, UR5, PT, P0 ;  /* 0x00000005ff007c0c */ /* 0x000fe2000bf05300 */
[----:B------:R-:W3:Y:S01]  /*2380*/  LDC.64 R10, c[0x0][0x3f8] ;  /* 0x0000fe00ff0a7b82 */ /* 0x000ee20000000a00 */
[----:B------:R-:W-:-:S07]  /*2390*/  SHF.R.S32.HI R15, RZ, 0x1f, R142 ;  /* 0x0000001fff0f7819 */ /* 0x000fce000001148e */
[----:B------:R-:W4:Y:S04]  /*23a0*/  LDC R13, c[0x0][0x3f4] ;  /* 0x0000fd00ff0d7b82 */ /* 0x000f280000000800 */
[----:B------:R-:W-:Y:S02]  /*23b0*/  @P0 IADD3 R4, P1, R27, UR4, RZ ;  /* 0x000000041b040c10 */ /* 0x000fe4000ff3e0ff */
[----:B------:R-:W1:Y:S02]  /*23c0*/  S2R R27, SR_TID.X ;  /* 0x00000000001b7919 */ /* 0x000e640000002100 */
[----:B------:R-:W-:-:S05]  /*23d0*/  @P0 IADD3.X R5, R31, UR5, RZ, P1, !PT ;  /* 0x000000051f050c10 */ /* 0x000fca0008ffe4ff */
[----:B------:R4:W2:Y:S01]  /*23e0*/  @P0 LDG.E R0, desc[UR38][R4.64] ;  /* 0x0000002604000981 */ /* 0x0008a2000c1e1900 */
[----:B------:R-:W-:Y:S01]  /*23f0*/  LOP3.LUT R18, R18, 0xfffffffb, RZ, 0xc0, !PT ;  /* 0xfffffffb12127812 */ /* 0x000fe200078ec0ff */
[----:B0-----:R-:W-:-:S04]  /*2400*/  IMAD.WIDE.U32 R64, R142, R8, R16 ;  /* 0x000000088e407225 */ /* 0x001fc800078e0010 */
[----:B---3--:R-:W-:-:S04]  /*2410*/  IMAD.WIDE.U32 R68, R142, R10, R16 ;  /* 0x0000000a8e447225 */ /* 0x008fc800078e0010 */
[----:B------:R-:W-:Y:S02]  /*2420*/  IMAD.IADD R77, R77, 0x1, R28 ;  /* 0x000000014d4d7824 */ /* 0x000fe400078e021c */
[----:B-1----:R-:W-:Y:S01]  /*2430*/  VIADD R3, R27, 0xffffff80 ;  /* 0xffffff801b037836 */ /* 0x002fe20000000000 */
[----:B------:R-:W-:-:S04]  /*2440*/  SHF.R.U32.HI R30, RZ, 0x7, R27 ;  /* 0x00000007ff1e7819 */ /* 0x000fc8000001161b */
[----:B------:R-:W-:Y:S02]  /*2450*/  ISETP.NE.AND P6, PT, R30, 0x1, PT ;  /* 0x000000011e00780c */ /* 0x000fe40003fc5270 */
[----:B------:R-:W-:-:S04]  /*2460*/  SHF.R.S32.HI R6, RZ, 0x1f, R3 ;  /* 0x0000001fff067819 */ /* 0x000fc80000011403 */
[----:B------:R-:W-:Y:S01]  /*2470*/  LEA.HI R6, R6, R3, RZ, 0x2 ;  /* 0x0000000306067211 */ /* 0x000fe200078f10ff */
[----:B------:R-:W-:-:S03]  /*2480*/  VIADD R3, R16, 0x10 ;  /* 0x0000001010037836 */ /* 0x000fc60000000000 */
[--C-:B------:R-:W-:Y:S02]  /*2490*/  SHF.R.S32.HI R56, RZ, 0x2, R6.reuse ;  /* 0x00000002ff387819 */ /* 0x100fe40000011406 */
[----:B------:R-:W-:Y:S01]  /*24a0*/  SHF.R.S32.HI R7, RZ, 0x1f, R6 ;  /* 0x0000001fff077819 */ /* 0x000fe20000011406 */
[----:B------:R-:W-:Y:S05]  /*24b0*/  @!P6 WARPSYNC.ALL ;  /* 0x000000000000e948 */ /* 0x000fea0003800000 */
[----:B------:R-:W-:Y:S01]  /*24c0*/  ULDC UR4, c[0x0][0x2f4] ;  /* 0x0000bd0000047ab9 */ /* 0x000fe20000000800 */
[----:B------:R-:W-:Y:S01]  /*24d0*/  LEA.HI R7, R7, R56, RZ, 0x2 ;  /* 0x0000003807077211 */ /* 0x000fe200078f10ff */
[----:B------:R-:W-:Y:S01]  /*24e0*/  IMAD R6, R15, R8, RZ ;  /* 0x000000080f067224 */ /* 0x000fe200078e02ff */
[----:B------:R-:W-:Y:S01]  /*24f0*/  ISETP.GE.AND P1, PT, R3, UR4, PT ;  /* 0x0000000403007c0c */ /* 0x000fe2000bf26270 */
[----:B------:R-:W-:Y:S01]  /*2500*/  IMAD R15, R15, R10, RZ ;  /* 0x0000000a0f0f7224 */ /* 0x000fe200078e02ff */
[----:B------:R-:W-:-:S02]  /*2510*/  ISETP.GE.AND P0, PT, R16, UR4, PT ;  /* 0x0000000410007c0c */ /* 0x000fc4000bf06270 */
[----:B----4-:R-:W-:Y:S01]  /*2520*/  SEL R5, RZ, 0xffffffff, P1 ;  /* 0xffffffffff057807 */ /* 0x010fe20000800000 */
[----:B------:R-:W-:Y:S01]  /*2530*/  IMAD R15, R142, R11, R15 ;  /* 0x0000000b8e0f7224 */ /* 0x000fe200078e020f */
[----:B------:R-:W-:Y:S02]  /*2540*/  SEL R4, RZ, 0x1, P0 ;  /* 0x00000001ff047807 */ /* 0x000fe40000000000 */
[----:B------:R-:W-:Y:S01]  /*2550*/  LOP3.LUT R7, R7, 0xfffffffc, RZ, 0xc0, !PT ;  /* 0xfffffffc07077812 */ /* 0x000fe200078ec0ff */
[----:B------:R-:W-:Y:S01]  /*2560*/  IMAD.SHL.U32 R5, R5, 0x2, RZ ;  /* 0x0000000205057824 */ /* 0x000fe200078e00ff */
[----:B------:R-:W-:Y:S02]  /*2570*/  ISETP.GE.AND P1, PT, R136, UR4, PT ;  /* 0x0000000488007c0c */ /* 0x000fe4000bf26270 */
[----:B------:R-:W-:Y:S01]  /*2580*/  ISETP.GE.AND P2, PT, R3, R13, PT ;  /* 0x0000000d0300720c */ /* 0x000fe20003f46270 */
[----:B------:R-:W-:Y:S01]  /*2590*/  IMAD.IADD R56, R56, 0x1, -R7 ;  /* 0x0000000138387824 */ /* 0x000fe200078e0a07 */
[----:B------:R-:W-:Y:S01]  /*25a0*/  LOP3.LUT R5, R5, 0x2, R4, 0xe2, !PT ;  /* 0x0000000205057812 */ /* 0x000fe200078ee204 */
[----:B------:R-:W-:Y:S01]  /*25b0*/  VIADD R4, R16, 0x20 ;  /* 0x0000002010047836 */ /* 0x000fe20000000000 */
[----:B------:R-:W-:-:S04]  /*25c0*/  SEL R7, RZ, 0x8, P1 ;  /* 0x00000008ff077807 */ /* 0x000fc80000800000 */
[C---:B------:R-:W-:Y:S02]  /*25d0*/  ISETP.GE.AND P0, PT, R4.reuse, UR4, PT ;  /* 0x0000000404007c0c */ /* 0x040fe4000bf06270 */
[----:B------:R-:W-:Y:S01]  /*25e0*/  ISETP.GE.AND P1, PT, R4, R13, PT ;  /* 0x0000000d0400720c */ /* 0x000fe20003f26270 */
[----:B--2---:R-:W-:Y:S02]  /*25f0*/  IMAD.MOV.U32 R32, RZ, RZ, R20 ;  /* 0x000000ffff207224 */ /* 0x004fe400078e0014 */
[----:B------:R-:W-:Y:S01]  /*2600*/  IMAD R21, R142, R9, R6 ;  /* 0x000000098e157224 */ /* 0x000fe200078e0206 */
[----:B------:R-:W-:Y:S02]  /*2610*/  SEL R6, RZ, 0x4, P0 ;  /* 0x00000004ff067807 */ /* 0x000fe40000000000 */
[----:B------:R-:W-:Y:S01]  /*2620*/  SHF.R.S32.HI R33, RZ, 0x1f, R32 ;  /* 0x0000001fff217819 */ /* 0x000fe20000011420 */
[----:B------:R-:W-:Y:S01]  /*2630*/  IMAD.IADD R65, R65, 0x1, R21 ;  /* 0x0000000141417824 */ /* 0x000fe200078e0215 */
[----:B------:R-:W-:-:S02]  /*2640*/  ISETP.GE.AND P0, PT, R23, UR4, PT ;  /* 0x0000000417007c0c */ /* 0x000fc4000bf06270 */
[----:B------:R-:W-:Y:S01]  /*2650*/  LOP3.LUT R5, R7, R5, R6, 0xfe, !PT ;  /* 0x0000000507057212 */ /* 0x000fe200078efe06 */
[----:B------:R0:W-:Y:S01]  /*2660*/  STL [R1+0x4], R33 ;  /* 0x0000042101007387 */ /* 0x0001e20000100800 */
[C-C-:B------:R-:W-:Y:S01]  /*2670*/  IMAD.WIDE.U32 R66, R142.reuse, R8, R32.reuse ;  /* 0x000000088e427225 */ /* 0x140fe200078e0020 */
[----:B------:R-:W-:Y:S02]  /*2680*/  SEL R6, RZ, 0x10, P0 ;  /* 0x00000010ff067807 */ /* 0x000fe40000000000 */
[----:B------:R-:W2:Y:S01]  /*2690*/  LDL R27, [R1+0x8] ;  /* 0x00000800011b7983 */ /* 0x000ea20000100800 */
[----:B------:R-:W-:Y:S01]  /*26a0*/  IMAD.WIDE.U32 R70, R142, R10, R32 ;  /* 0x0000000a8e467225 */ /* 0x000fe200078e0020 */
[----:B------:R-:W-:Y:S02]  /*26b0*/  LOP3.LUT P0, RZ, R56, 0x2, RZ, 0xc0, !PT ;  /* 0x0000000238ff7812 */ /* 0x000fe4000780c0ff */
[----:B------:R-:W3:Y:S01]  /*26c0*/  LDL R34, [R1+0xc] ;  /* 0x00000c0001227983 */ /* 0x000ee20000100800 */
[----:B------:R-:W-:Y:S01]  /*26d0*/  LOP3.LUT R29, R5, R6, RZ, 0xfc, !PT ;  /* 0x00000006051d7212 */ /* 0x000fe200078efcff */
[----:B------:R-:W-:-:S02]  /*26e0*/  IMAD.IADD R67, R21, 0x1, R67 ;  /* 0x0000000115437824 */ /* 0x000fc400078e0243 */
[----:B0-----:R-:W4:Y:S04]  /*26f0*/  LDL R33, [R1+0x10] ;  /* 0x0000100001217983 */ /* 0x001f280000100800 */
[----:B------:R-:W4:Y:S03]  /*2700*/  LDL R32, [R1+0xb0] ;  /* 0x0000b00001207983 */ /* 0x000f260000100800 */
[----:B------:R-:W-:Y:S02]  /*2710*/  @P0 LOP3.LUT R18, R18, 0x4, RZ, 0xfc, !PT ;  /* 0x0000000412120812 */ /* 0x000fe400078efcff */
[----:B------:R-:W-:Y:S02]  /*2720*/  ISETP.GE.AND P0, PT, R16, R13, PT ;  /* 0x0000000d1000720c */ /* 0x000fe40003f06270 */
[----:B------:R-:W-:-:S02]  /*2730*/  SEL R7, R13, RZ, P1 ;  /* 0x000000ff0d077207 */ /* 0x000fc40000800000 */
[C---:B------:R-:W-:Y:S02]  /*2740*/  SEL R5, R13.reuse, RZ, P0 ;  /* 0x000000ff0d057207 */ /* 0x040fe40000000000 */
[----:B------:R-:W-:Y:S01]  /*2750*/  SEL R12, R13, RZ, P2 ;  /* 0x000000ff0d0c7207 */ /* 0x000fe20001000000 */
[----:B------:R-:W-:Y:S02]  /*2760*/  IMAD.IADD R20, R4, 0x1, R7 ;  /* 0x0000000104147824 */ /* 0x000fe400078e0207 */
[----:B------:R-:W-:Y:S02]  /*2770*/  IMAD.IADD R6, R16, 0x1, R5 ;  /* 0x0000000110067824 */ /* 0x000fe400078e0205 */
[----:B------:R-:W-:Y:S01]  /*2780*/  IMAD.IADD R14, R3, 0x1, R12 ;  /* 0x00000001030e7824 */ /* 0x000fe200078e020c */
[----:B------:R-:W-:Y:S02]  /*2790*/  SHF.R.S32.HI R21, RZ, 0x1f, R20 ;  /* 0x0000001fff157819 */ /* 0x000fe40000011414 */
[----:B------:R-:W-:Y:S01]  /*27a0*/  SHF.R.S32.HI R7, RZ, 0x1f, R6 ;  /* 0x0000001fff077819 */ /* 0x000fe20000011406 */
[----:B------:R-:W-:-:S02]  /*27b0*/  IMAD.IADD R69, R69, 0x1, R15 ;  /* 0x0000000145457824 */ /* 0x000fc400078e020f */
[----:B------:R-:W-:Y:S01]  /*27c0*/  IMAD.IADD R71, R15, 0x1, R71 ;  /* 0x000000010f477824 */ /* 0x000fe200078e0247 */
[----:B------:R-:W-:Y:S02]  /*27d0*/  SHF.R.S32.HI R15, RZ, 0x1f, R14 ;  /* 0x0000001fff0f7819 */ /* 0x000fe4000001140e */
[CC--:B------:R-:W-:Y:S02]  /*27e0*/  LEA.HI R5, R7.reuse, R6.reuse, RZ, 0x3 ;  /* 0x0000000607057211 */ /* 0x0c0fe400078f18ff */
[----:B------:R-:W-:Y:S02]  /*27f0*/  LEA.HI R12, R7, R6, RZ, 0x5 ;  /* 0x00000006070c7211 */ /* 0x000fe400078f28ff */
[----:B------:R-:W-:Y:S02]  /*2800*/  LOP3.LUT R18, R18, 0xfffffffe, RZ, 0xc0, !PT ;  /* 0xfffffffe12127812 */ /* 0x000fe400078ec0ff */
[CC--:B------:R-:W-:Y:S02]  /*2810*/  LEA.HI R7, R21.reuse, R20.reuse, RZ, 0x3 ;  /* 0x0000001415077211 */ /* 0x0c0fe400078f18ff */
[----:B------:R-:W-:-:S02]  /*2820*/  LEA.HI R20, R21, R20, RZ, 0x5 ;  /* 0x0000001415147211 */ /* 0x000fc400078f28ff */
[CC--:B------:R-:W-:Y:S02]  /*2830*/  LEA.HI R6, R15.reuse, R14.reuse, RZ, 0x3 ;  /* 0x0000000e0f067211 */ /* 0x0c0fe400078f18ff */
[----:B------:R-:W-:Y:S02]  /*2840*/  @P2 LOP3.LUT R18, R18, 0x1, RZ, 0xfc, !PT ;  /* 0x0000000112122812 */ /* 0x000fe400078efcff */
[----:B------:R-:W-:Y:S01]  /*2850*/  LEA.HI R15, R15, R14, RZ, 0x5 ;  /* 0x0000000e0f0f7211 */ /* 0x000fe200078f28ff */
[----:B------:R-:W-:Y:S01]  /*2860*/  IMAD.SHL.U32 R14, R12, 0x80, RZ ;  /* 0x000000800c0e7824 */ /* 0x000fe200078e00ff */
[----:B-----5:R-:W-:Y:S01]  /*2870*/  SHF.R.S32.HI R31, RZ, 0x1f, R95 ;  /* 0x0000001fff1f7819 */ /* 0x020fe2000001145f */
[----:B------:R-:W-:Y:S01]  /*2880*/  IMAD.SHL.U32 R28, R20, 0x80, RZ ;  /* 0x00000080141c7824 */ /* 0x000fe200078e00ff */
[----:B------:R-:W-:Y:S01]  /*2890*/  LOP3.LUT R18, R18, 0xfffffffd, RZ, 0xc0, !PT ;  /* 0xfffffffd12127812 */ /* 0x000fe200078ec0ff */
[----:B------:R-:W-:Y:S01]  /*28a0*/  IMAD.SHL.U32 R21, R15, 0x80, RZ ;  /* 0x000000800f157824 */ /* 0x000fe200078e00ff */
[----:B------:R-:W-:-:S02]  /*28b0*/  LOP3.LUT R14, R14, 0xfffff000, RZ, 0xc0, !PT ;  /* 0xfffff0000e0e7812 */ /* 0x000fc400078ec0ff */
[----:B------:R-:W-:Y:S02]  /*28c0*/  @P1 LOP3.LUT R18, R18, 0x2, RZ, 0xfc, !PT ;  /* 0x0000000212121812 */ /* 0x000fe400078efcff */
[----:B------:R-:W-:Y:S02]  /*28d0*/  LOP3.LUT R28, R28, 0xfffff000, RZ, 0xc0, !PT ;  /* 0xfffff0001c1c7812 */ /* 0x000fe400078ec0ff */
[----:B------:R-:W-:Y:S02]  /*28e0*/  ISETP.GE.AND P1, PT, R137, UR4, PT ;  /* 0x0000000489007c0c */ /* 0x000fe4000bf26270 */
[----:B------:R-:W-:Y:S01]  /*28f0*/  LOP3.LUT R21, R21, 0xfffff000, RZ, 0xc0, !PT ;  /* 0xfffff00015157812 */ /* 0x000fe200078ec0ff */
[----:B------:R-:W-:Y:S01]  /*2900*/  IMAD.WIDE.U32 R68, R95, R10, R68 ;  /* 0x0000000a5f447225 */ /* 0x000fe200078e0044 */
[----:B------:R-:W-:-:S03]  /*2910*/  SHF.L.U64.HI R85, R8, 0x7, R9 ;  /* 0x0000000708557819 */ /* 0x000fc60000010209 */
[----:B------:R-:W-:Y:S01]  /*2920*/  IMAD.WIDE.U32 R64, R95, R8, R64 ;  /* 0x000000085f407225 */ /* 0x000fe200078e0040 */
[----:B------:R-:W-:-:S03]  /*2930*/  SHF.L.U64.HI R86, R10, 0x7, R11 ;  /* 0x000000070a567819 */ /* 0x000fc6000001020b */
[----:B------:R-:W-:-:S04]  /*2940*/  IMAD.WIDE.U32 R66, R95, R8, R66 ;  /* 0x000000085f427225 */ /* 0x000fc800078e0042 */
[----:B------:R-:W-:Y:S01]  /*2950*/  IMAD.WIDE.U32 R70, R95, R10, R70 ;  /* 0x0000000a5f467225 */ /* 0x000fe200078e0046 */
[----:B------:R-:W-:-:S03]  /*2960*/  SHF.R.S32.HI R78, RZ, 0x1f, R0 ;  /* 0x0000001fff4e7819 */ /* 0x000fc60000011400 */
[----:B------:R-:W-:Y:S02]  /*2970*/  VIADD R99, R30, 0x8 ;  /* 0x000000081e637836 */ /* 0x000fe40000000000 */
[----:B------:R-:W-:Y:S01]  /*2980*/  IMAD.SHL.U32 R98, R13, 0x2, RZ ;  /* 0x000000020d627824 */ /* 0x000fe200078e00ff */
[----:B------:R-:W-:Y:S01]  /*2990*/  @!P6 BAR.SYNC.DEFER_BLOCKING 0x9, 0x100 ;  /* 0x024400000000eb1d */ /* 0x000fe20000010000 */
[C---:B--2---:R-:W-:Y:S02]  /*29a0*/  LOP3.LUT R12, R27.reuse, 0x18, R5, 0xf8, !PT ;  /* 0x000000181b0c7812 */ /* 0x044fe400078ef805 */
[C---:B------:R-:W-:Y:S02]  /*29b0*/  LOP3.LUT R20, R27.reuse, 0x18, R6, 0xf8, !PT ;  /* 0x000000181b147812 */ /* 0x040fe400078ef806 */
[----:B------:R-:W-:Y:S02]  /*29c0*/  LOP3.LUT R27, R27, 0x18, R7, 0xf8, !PT ;  /* 0x000000181b1b7812 */ /* 0x000fe400078ef807 */
[----:B---3--:R-:W-:Y:S01]  /*29d0*/  LOP3.LUT R15, R12, R34, RZ, 0x3c, !PT ;  /* 0x000000220c0f7212 */ /* 0x008fe200078e3cff */
[----:B------:R-:W-:Y:S01]  /*29e0*/  IMAD R12, R31, R8, RZ ;  /* 0x000000081f0c7224 */ /* 0x000fe200078e02ff */
[----:B------:R-:W-:-:S02]  /*29f0*/  LOP3.LUT R27, R27, R34, RZ, 0x3c, !PT ;  /* 0x000000221b1b7212 */ /* 0x000fc400078e3cff */
[--C-:B----4-:R-:W-:Y:S01]  /*2a00*/  IADD3 R94, R15, R14, R33.reuse ;  /* 0x0000000e0f5e7210 */ /* 0x110fe20007ffe021 */
[----:B------:R-:W-:Y:S01]  /*2a10*/  IMAD R15, R95, R9, R12 ;  /* 0x000000095f0f7224 */ /* 0x000fe200078e020c */
[----:B------:R-:W-:Y:S01]  /*2a20*/  LOP3.LUT R20, R20, R34, RZ, 0x3c, !PT ;  /* 0x0000002214147212 */ /* 0x000fe200078e3cff */
[----:B------:R-:W-:Y:S01]  /*2a30*/  IMAD R12, R31, R10, RZ ;  /* 0x0000000a1f0c7224 */ /* 0x000fe200078e02ff */
[--C-:B------:R-:W-:Y:S02]  /*2a40*/  IADD3 R92, R27, R28, R33.reuse ;  /* 0x0000001c1b5c7210 */ /* 0x100fe40007ffe021 */
[----:B------:R-:W-:Y:S01]  /*2a50*/  SEL R28, RZ, 0x20, P1 ;  /* 0x00000020ff1c7807 */ /* 0x000fe20000800000 */
[----:B------:R-:W-:Y:S01]  /*2a60*/  IMAD R73, R95, R11, R12 ;  /* 0x0000000b5f497224 */ /* 0x000fe200078e020c */
[----:B------:R-:W-:Y:S02]  /*2a70*/  IADD3 R93, R20, R21, R33 ;  /* 0x00000015145d7210 */ /* 0x000fe40007ffe021 */
[----:B------:R-:W-:-:S02]  /*2a80*/  LOP3.LUT R20, R5, 0xfffffff8, RZ, 0xc0, !PT ;  /* 0xfffffff805147812 */ /* 0x000fc400078ec0ff */
[----:B------:R-:W-:Y:S02]  /*2a90*/  LOP3.LUT R21, R6, 0xfffffff8, RZ, 0xc0, !PT ;  /* 0xfffffff806157812 */ /* 0x000fe400078ec0ff */
[----:B------:R-:W-:Y:S02]  /*2aa0*/  LOP3.LUT R27, R7, 0xfffffff8, RZ, 0xc0, !PT ;  /* 0xfffffff8071b7812 */ /* 0x000fe400078ec0ff */
[----:B------:R-:W-:Y:S01]  /*2ab0*/  LOP3.LUT R28, R29, R28, RZ, 0xfc, !PT ;  /* 0x0000001c1d1c7212 */ /* 0x000fe200078efcff */
[----:B------:R-:W-:Y:S01]  /*2ac0*/  IMAD.SHL.U32 R9, R10, 0x80, RZ ;  /* 0x000000800a097824 */ /* 0x000fe200078e00ff */
[----:B------:R-:W-:Y:S01]  /*2ad0*/  SHF.R.S32.HI R91, RZ, 0x1f, R20 ;  /* 0x0000001fff5b7819 */ /* 0x000fe20000011414 */
[----:B------:R-:W-:Y:S01]  /*2ae0*/  IMAD.IADD R75, R69, 0x1, R73 ;  /* 0x00000001454b7824 */ /* 0x000fe200078e0249 */
[----:B------:R-:W-:Y:S01]  /*2af0*/  SHF.R.S32.HI R90, RZ, 0x1f, R21 ;  /* 0x0000001fff5a7819 */ /* 0x000fe20000011415 */
[----:B------:R-:W-:Y:S01]  /*2b00*/  IMAD.SHL.U32 R8, R8, 0x80, RZ ;  /* 0x0000008008087824 */ /* 0x000fe200078e00ff */
[----:B------:R-:W-:Y:S01]  /*2b10*/  SHF.R.S32.HI R87, RZ, 0x1f, R27 ;  /* 0x0000001fff577819 */ /* 0x000fe2000001141b */
[----:B------:R-:W-:Y:S01]  /*2b20*/  IMAD R10, R32, 0xc0, R142 ;  /* 0x000000c0200a7824 */ /* 0x000fe200078e028e */
[----:B------:R-:W-:Y:S01]  /*2b30*/  LOP3.LUT R29, R29, 0x1, RZ, 0xc0, !PT ;  /* 0x000000011d1d7812 */ /* 0x000fe200078ec0ff */
[----:B------:R-:W-:Y:S01]  /*2b40*/  IMAD.IADD R76, R65, 0x1, R15 ;  /* 0x00000001414c7824 */ /* 0x000fe200078e020f */
[C---:B------:R-:W-:Y:S01]  /*2b50*/  LOP3.LUT R30, R28.reuse, 0x2, RZ, 0xc0, !PT ;  /* 0x000000021c1e7812 */ /* 0x040fe200078ec0ff */
[----:B------:R-:W-:Y:S01]  /*2b60*/  IMAD.IADD R74, R15, 0x1, R67 ;  /* 0x000000010f4a7824 */ /* 0x000fe200078e0243 */
[----:B------:R-:W-:Y:S01]  /*2b70*/  LOP3.LUT R31, R28, 0x4, RZ, 0xc0, !PT ;  /* 0x000000041c1f7812 */ /* 0x000fe200078ec0ff */
[----:B------:R-:W-:-:S07]  /*2b80*/  IMAD.IADD R73, R73, 0x1, R71 ;  /* 0x0000000149497824 */ /* 0x000fce00078e0247 */
.L_x_2395:
        /* <DEDUP_REMOVED lines=12> */
[----:B---3--:R-:W3:Y:S08]  /*2c50*/  @!P1 LDC.64 R12, c[0x0][0x418] ;  /* 0x00010600ff0c9b82 */ /* 0x008ef00000000a00 */
        /* <DEDUP_REMOVED lines=73> */
[----:B------:R-:W2:Y:S04]  /*30f0*/  LDL.64 R102, [R1] ;  /* 0x0000000001667983 */ /* 0x000ea80000100a00 */
        /* <DEDUP_REMOVED lines=45> */
.L_x_2341:
[----:B------:R-:W-:Y:S05]  /*33d0*/  BSYNC B1 ;  /* 0x0000000000017941 */ /* 0x000fea0003800000 */
.L_x_2340:
        /* <DEDUP_REMOVED lines=43> */
.L_x_2342:
[----:B------:R-:W-:Y:S01]  /*3690*/  IMAD R57, R19, 0x8, R2 ;  /* 0x0000000813397824 */ /* 0x000fe200078e0202 */
[----:B------:R-:W-:Y:S01]  /*36a0*/  SHF.L.U32 R84, R141, 0x1f, RZ ;  /* 0x0000001f8d547819 */ /* 0x000fe200000006ff */
[----:B------:R-:W-:Y:S03]  /*36b0*/  BSSY B1, `(.L_x_2343) ;  /* 0x0000003000017945 */ /* 0x000fe60003800000 */
[----:B------:R-:W0:Y:S02]  /*36c0*/  SYNCS.PHASECHK.TRANS64.TRYWAIT P4, [R57+URZ+0x2d890], R84 ;  /* 0x02d89054390075a7 */ /* 0x000e24000808017f */
[----:B0-----:R-:W-:Y:S05]  /*36d0*/  @!P4 BRA `(.L_x_2344) ;  /* 0x000001b8001cc947 */ /* 0x001fea0003800000 */
.L_x_2619:
[----:B------:R-:W-:Y:S05]  /*36e0*/  BSYNC B1 ;  /* 0x0000000000017941 */ /* 0x000fea0003800000 */
.L_x_2343:
[----:B------:R-:W-:-:S03]  /*36f0*/  UMOV UR4, 0xffffffff ;  /* 0xffffffff00047882 */ /* 0x000fc60000000000 */
[----:B------:R-:W-:Y:S05]  /*3700*/  BRA.DIV UR4, `(.L_x_2345) ;  /* 0x000001ba04247947 */ /* 0x000fea000b800000 */
[----:B------:R-:W1:Y:S04]  /*3710*/  SHFL.IDX PT, R61, R61, RZ, 0x1e1f ;  /* 0x001e1fff3d3d7589 */ /* 0x000e6800000e0000 */
[----:B------:R-:W2:Y:S02]  /*3720*/  SHFL.IDX PT, R60, R60, RZ, 0x1e1f ;  /* 0x001e1fff3c3c7589 */ /* 0x000ea400000e0000 */
.L_x_2623:
[----:B------:R-:W-:Y:S05]  /*3730*/  @P3 BRA `(.L_x_2346) ;  /* 0x0000003800843947 */ /* 0x000fea0003800000 */
[----:B------:R-:W-:Y:S01]  /*3740*/  ISETP.NE.AND P3, PT, R29, RZ, PT ;  /* 0x000000ff1d00720c */ /* 0x000fe20003f65270 */
[----:B------:R-:W-:-:S12]  /*3750*/  BSSY B1, `(.L_x_2347) ;  /* 0x0000039000017945 */ /* 0x000fd80003800000 */
[----:B------:R-:W-:Y:S05]  /*3760*/  @!P3 BRA `(.L_x_2348) ;  /* 0x0000000000dcb947 */ /* 0x000fea0003800000 */
[----:B------:R-:W3:Y:S01]  /*3770*/  LDL.64 R88, [R1] ;  /* 0x0000000001587983 */ /* 0x000ee20000100a00 */
        /* <DEDUP_REMOVED lines=23> */
[----:B------:R-:W-:Y:S02]  /*38f0*/  IMAD.U32 R63, R52, 0x10000, RZ ;  /* 0x00010000343f7824 */ /* 0x000fe400078e00ff */
        /* <DEDUP_REMOVED lines=8> */
[----:B------:R-:W-:Y:S02]  /*3980*/  LOP3.LUT R62, R52, 0xffff0000, RZ, 0xc0, !PT ;  /* 0xffff0000343e7812 */ /* 0x000fe400078ec0ff */
[C---:B------:R-:W-:Y:S01]  /*3990*/  LOP3.LUT R52, R15.reuse, 0xffff0000, RZ, 0xc0, !PT ;  /* 0xffff00000f347812 */ /* 0x040fe200078ec0ff */
[----:B------:R-:W-:Y:S01]  /*39a0*/  IMAD.U32 R15, R15, 0x10000, RZ ;  /* 0x000100000f0f7824 */ /* 0x000fe200078e00ff */
[----:B------:R-:W-:-:S03]  /*39b0*/  F2FP.BF16.F32.PACK_AB R14, R14, R89 ;  /* 0x000000590e0e723e */ /* 0x000fc600000010ff */
        /* <DEDUP_REMOVED lines=12> */
[----:B------:R-:W-:-:S04]  /*3a80*/  IMAD.MOV.U32 R15, RZ, RZ, R52 ;  /* 0x000000ffff0f7224 */ /* 0x000fc800078e0034 */
[----:B------:R-:W-:-:S07]  /*3a90*/  IMAD.MOV.U32 R12, RZ, RZ, R55 ;  /* 0x000000ffff0c7224 */ /* 0x000fce00078e0037 */
.L_x_2350:
[----:B------:R-:W-:Y:S05]  /*3aa0*/  BSYNC B2 ;  /* 0x0000000000027941 */ /* 0x000fea0003800000 */
.L_x_2349:
[----:B--2---:R-:W-:-:S04]  /*3ab0*/  LEA R52, P3, R16, R60, 0x1 ;  /* 0x0000003c10347211 */ /* 0x004fc800078608ff */
[----:B-1----:R-:W-:-:S05]  /*3ac0*/  LEA.HI.X R53, R16, R61, R17, 0x1, P3 ;  /* 0x0000003d10357211 */ /* 0x002fca00018f0c11 */
[----:B------:R3:W-:Y:S04]  /*3ad0*/  ST.E.128 desc[UR38][R52.64], R12 ;  /* 0x0000000c34007985 */ /* 0x0007e8000c101d26 */
.L_x_2348:
[----:B------:R-:W-:Y:S05]  /*3ae0*/  BSYNC B1 ;  /* 0x0000000000017941 */ /* 0x000fea0003800000 */
.L_x_2347:
        /* <DEDUP_REMOVED lines=55> */
.L_x_2354:
[----:B------:R-:W-:Y:S05]  /*3e60*/  BSYNC B2 ;  /* 0x0000000000027941 */ /* 0x000fea0003800000 */
.L_x_2353:
[----:B------:R-:W3:Y:S01]  /*3e70*/  LDL R11, [R1+0x14] ;  /* 0x00001400010b7983 */ /* 0x000ee20000100800 */
[----:B--2---:R-:W-:Y:S02]  /*3e80*/  IMAD.MOV.U32 R48, RZ, RZ, R60 ;  /* 0x000000ffff307224 */ /* 0x004fe400078e003c */
[----:B-1----:R-:W-:Y:S02]  /*3e90*/  IMAD.MOV.U32 R49, RZ, RZ, R61 ;  /* 0x000000ffff317224 */ /* 0x002fe400078e003d */
[----:B---3--:R-:W-:-:S04]  /*3ea0*/  IMAD.SHL.U32 R11, R11, 0x8, RZ ;  /* 0x000000080b0b7824 */ /* 0x008fc800078e00ff */
[----:B------:R-:W-:-:S05]  /*3eb0*/  IMAD.WIDE R48, R11, 0x2, R48 ;  /* 0x000000020b307825 */ /* 0x000fca00078e0230 */
[----:B------:R4:W-:Y:S02]  /*3ec0*/  ST.E.128 desc[UR38][R48.64], R12 ;  /* 0x0000000c30007985 */ /* 0x0009e4000c101d26 */
.L_x_2352:
[----:B------:R-:W-:Y:S05]  /*3ed0*/  BSYNC B1 ;  /* 0x0000000000017941 */ /* 0x000fea0003800000 */
.L_x_2351:
        /* <DEDUP_REMOVED lines=55> */
.L_x_2358:
[----:B------:R-:W-:Y:S05]  /*4250*/  BSYNC B2 ;  /* 0x0000000000027941 */ /* 0x000fea0003800000 */
.L_x_2357:
[----:B------:R-:W3:Y:S01]  /*4260*/  LDL R11, [R1+0x18] ;  /* 0x00001800010b7983 */ /* 0x000ee20000100800 */
[----:B--2---:R-:W-:Y:S02]  /*4270*/  IMAD.MOV.U32 R44, RZ, RZ, R60 ;  /* 0x000000ffff2c7224 */ /* 0x004fe400078e003c */
[----:B-1----:R-:W-:Y:S02]  /*4280*/  IMAD.MOV.U32 R45, RZ, RZ, R61 ;  /* 0x000000ffff2d7224 */ /* 0x002fe400078e003d */
[----:B---3--:R-:W-:-:S04]  /*4290*/  IMAD.SHL.U32 R11, R11, 0x8, RZ ;  /* 0x000000080b0b7824 */ /* 0x008fc800078e00ff */
[----:B------:R-:W-:-:S05]  /*42a0*/  IMAD.WIDE R44, R11, 0x2, R44 ;  /* 0x000000020b2c7825 */ /* 0x000fca00078e022c */
[----:B------:R1:W-:Y:S02]  /*42b0*/  ST.E.128 desc[UR38][R44.64], R12 ;  /* 0x0000000c2c007985 */ /* 0x0003e4000c101d26 */
.L_x_2356:
[----:B------:R-:W-:Y:S05]  /*42c0*/  BSYNC B1 ;  /* 0x0000000000017941 */ /* 0x000fea0003800000 */
.L_x_2355:
        /* <DEDUP_REMOVED lines=52> */
.L_x_2362:
[----:B------:R-:W-:Y:S05]  /*4610*/  BSYNC B2 ;  /* 0x0000000000027941 */ /* 0x000fea0003800000 */
.L_x_2361:
[----:B------:R-:W3:Y:S01]  /*4620*/  LDL R11, [R1+0x24] ;  /* 0x00002400010b7983 */ /* 0x000ee20000100800 */
[----:B--2---:R-:W-:-:S04]  /*4630*/  LEA R40, P3, R136, R60, 0x1 ;  /* 0x0000003c88287211 */ /* 0x004fc800078608ff */
[----:B---3--:R-:W-:-:S05]  /*4640*/  LEA.HI.X R41, R136, R61, R11, 0x1, P3 ;  /* 0x0000003d88297211 */ /* 0x008fca00018f0c0b */
[----:B------:R1:W-:Y:S04]  /*4650*/  ST.E.128 desc[UR38][R40.64], R12 ;  /* 0x0000000c28007985 */ /* 0x0003e8000c101d26 */
.L_x_2360:
[----:B------:R-:W-:Y:S05]  /*4660*/  BSYNC B1 ;  /* 0x0000000000017941 */ /* 0x000fea0003800000 */
.L_x_2359:
        /* <DEDUP_REMOVED lines=11> */
[----:B------:R-:W-:Y:S01]  /*4720*/  SHF.R.U64 R11, R36, 0x10, R37 ;  /* 0x00000010240b7819 */ /* 0x000fe20000001225 */
[----:B--2---:R-:W-:Y:S01]  /*4730*/  IMAD.U32 R42, R13, 0x10000, RZ ;  /* 0x000100000d2a7824 */ /* 0x004fe200078e00ff */
[----:B------:R-:W-:Y:S02]  /*4740*/  SHF.R.U64 R36, R38, 0x10, R39 ;  /* 0x0000001026247819 */ /* 0x000fe40000001227 */
[----:B------:R-:W-:Y:S02]  /*4750*/  PRMT R11, R104, 0x5410, R11 ;  /* 0x00005410680b7816 */ /* 0x000fe4000000000b */
[----:B------:R-:W-:Y:S02]  /*4760*/  PRMT R36, R105, 0x5410, R36 ;  /* 0x0000541069247816 */ /* 0x000fe40000000024 */
[----:B------:R-:W-:Y:S02]  /*4770*/  SHF.R.U32.HI R38, RZ, 0x10, R39 ;  /* 0x00000010ff267819 */ /* 0x000fe40000011627 */
        /* <DEDUP_REMOVED lines=38> */
.L_x_2366:
[----:B------:R-:W-:Y:S05]  /*49e0*/  BSYNC B2 ;  /* 0x0000000000027941 */ /* 0x000fea0003800000 */
.L_x_2365:
[----:B--2---:R1:W-:Y:S02]  /*49f0*/  ST.E.128 desc[UR38][R40.64], R12 ;  /* 0x0000000c28007985 */ /* 0x0043e4000c101d26 */
.L_x_2364:
[----:B------:R-:W-:Y:S05]  /*4a00*/  BSYNC B1 ;  /* 0x0000000000017941 */ /* 0x000fea0003800000 */
.L_x_2363:
        /* <DEDUP_REMOVED lines=11> */
[----:B------:R-:W-:Y:S01]  /*4ac0*/  SHF.R.U64 R39, R32, 0x10, R33 ;  /* 0x0000001020277819 */ /* 0x000fe20000001221 */
[C---:B--2---:R-:W-:Y:S01]  /*4ad0*/  IMAD.U32 R32, R14.reuse, 0x10000, RZ ;  /* 0x000100000e207824 */ /* 0x044fe200078e00ff */
[----:B------:R-:W-:Y:S02]  /*4ae0*/  SHF.R.U32.HI R34, RZ, 0x10, R35 ;  /* 0x00000010ff227819 */ /* 0x000fe40000011623 */
[----:B------:R-:W-:Y:S02]  /*4af0*/  SHF.R.U32.HI R41, RZ, 0x10, R33 ;  /* 0x00000010ff297819 */ /* 0x000fe40000011621 */
[----:B------:R-:W-:Y:S01]  /*4b00*/  PRMT R35, R103, 0x5410, R38 ;  /* 0x0000541067237816 */ /* 0x000fe20000000026 */
[----:B------:R-:W-:Y:S01]  /*4b10*/  IMAD.U32 R38, R13, 0x10000, RZ ;  /* 0x000100000d267824 */ /* 0x000fe200078e00ff */
[----:B------:R-:W-:Y:S01]  /*4b20*/  LOP3.LUT R33, R14, 0xffff0000, RZ, 0xc0, !PT ;  /* 0xffff00000e217812 */ /* 0x000fe200078ec0ff */
[C---:B------:R-:W-:Y:S01]  /*4b30*/  IMAD.U32 R14, R15.reuse, 0x10000, RZ ;  /* 0x000100000f0e7824 */ /* 0x040fe200078e00ff */
[----:B------:R-:W-:-:S02]  /*4b40*/  LOP3.LUT R11, R15, 0xffff0000, RZ, 0xc0, !PT ;  /* 0xffff00000f0b7812 */ /* 0x000fc400078ec0ff */
[C---:B------:R-:W-:Y:S02]  /*4b50*/  PRMT R15, R102.reuse, 0x5410, R39 ;  /* 0x00005410660f7816 */ /* 0x040fe40000000027 */
[----:B------:R-:W-:Y:S02]  /*4b60*/  LOP3.LUT R39, R13, 0xffff0000, RZ, 0xc0, !PT ;  /* 0xffff00000d277812 */ /* 0x000fe400078ec0ff */
[C---:B------:R-:W-:Y:S01]  /*4b70*/  LOP3.LUT R42, R35.reuse, 0xffff0000, RZ, 0xc0, !PT ;  /* 0xffff0000232a7812 */ /* 0x040fe200078ec0ff */
[----:B------:R-:W-:Y:S01]  /*4b80*/  IMAD.U32 R35, R35, 0x10000, RZ ;  /* 0x0001000023237824 */ /* 0x000fe200078e00ff */
[----:B------:R-:W-:Y:S02]  /*4b90*/  PRMT R103, R103, 0x5432, R34 ;  /* 0x0000543267677816 */ /* 0x000fe40000000022 */
[----:B------:R-:W-:Y:S01]  /*4ba0*/  PRMT R102, R102, 0x5432, R41 ;  /* 0x0000543266667816 */ /* 0x000fe20000000029 */
[----:B------:R-:W-:Y:S01]  /*4bb0*/  FMUL.FTZ R13, R39, R42 ;  /* 0x0000002a270d7220 */ /* 0x000fe20000410000 */
[----:B------:R-:W-:Y:S01]  /*4bc0*/  LOP3.LUT R40, R15, 0xffff0000, RZ, 0xc0, !PT ;  /* 0xffff00000f287812 */ /* 0x000fe200078ec0ff */
[C---:B------:R-:W-:Y:S01]  /*4bd0*/  IMAD.U32 R34, R103.reuse, 0x10000, RZ ;  /* 0x0001000067227824 */ /* 0x040fe200078e00ff */
[----:B------:R-:W-:Y:S01]  /*4be0*/  LOP3.LUT R103, R103, 0xffff0000, RZ, 0xc0, !PT ;  /* 0xffff000067677812 */ /* 0x000fe200078ec0ff */
[C---:B------:R-:W-:Y:S01]  /*4bf0*/  IMAD.U32 R41, R102.reuse, 0x10000, RZ ;  /* 0x0001000066297824 */ /* 0x040fe200078e00ff */
[----:B------:R-:W-:Y:S01]  /*4c00*/  LOP3.LUT R102, R102, 0xffff0000, RZ, 0xc0, !PT ;  /* 0xffff000066667812 */ /* 0x000fe200078ec0ff */
[-C--:B------:R-:W-:Y:S01]  /*4c10*/  FMUL.FTZ R39, R39, R40.reuse ;  /* 0x0000002827277220 */ /* 0x080fe20000410000 */
[----:B------:R-:W-:Y:S01]  /*4c20*/  FFMA.FTZ R13, R38, R40, -R13 ;  /* 0x00000028260d7223 */ /* 0x000fe2000001080d */
[C---:B------:R-:W-:Y:S01]  /*4c30*/  FMUL.FTZ R43, R33.reuse, R34 ;  /* 0x00000022212b7220 */ /* 0x040fe20000410000 */
[----:B------:R-:W-:Y:S01]  /*4c40*/  LOP3.LUT R40, R12, 0xffff0000, RZ, 0xc0, !PT ;  /* 0xffff00000c287812 */ /* 0x000fe200078ec0ff */
[----:B------:R-:W-:Y:S01]  /*4c50*/  FMUL.FTZ R33, R33, R41 ;  /* 0x0000002921217220 */ /* 0x000fe20000410000 */
[----:B------:R-:W-:Y:S01]  /*4c60*/  FFMA.FTZ R38, R38, R42, R39 ;  /* 0x0000002a26267223 */ /* 0x000fe20000010027 */
[----:B------:R-:W-:-:S02]  /*4c70*/  IMAD.U32 R15, R15, 0x10000, RZ ;  /* 0x000100000f0f7824 */ /* 0x000fc400078e00ff */
[----:B------:R-:W-:Y:S02]  /*4c80*/  IMAD.U32 R39, R12, 0x10000, RZ ;  /* 0x000100000c277824 */ /* 0x000fe400078e00ff */
[C---:B------:R-:W-:Y:S01]  /*4c90*/  FFMA.FTZ R12, R32.reuse, R41, -R43 ;  /* 0x00000029200c7223 */ /* 0x040fe2000001082b */
        /* <DEDUP_REMOVED lines=12> */
[----:B------:R-:W-:-:S07]  /*4d60*/  F2FP.BF16.F32.PACK_AB R12, R35, R32 ;  /* 0x00000020230c723e */ /* 0x000fce00000010ff */
.L_x_2368:
[----:B------:R-:W-:Y:S05]  /*4d70*/  BSYNC B1 ;  /* 0x0000000000017941 */ /* 0x000fea0003800000 */
.L_x_2367:
[----:B--2---:R1:W-:Y:S01]  /*4d80*/  ST.E.128 desc[UR38][R36.64], R12 ;  /* 0x0000000c24007985 */ /* 0x0043e2000c101d26 */
[----:B------:R-:W-:Y:S05]  /*4d90*/  BRA `(.L_x_2346) ;  /* 0x0000002000ec7947 */ /* 0x000fea0003800000 */
.L_x_2339:
        /* <DEDUP_REMOVED lines=46> */
.L_x_2370:
[----:B------:R-:W-:Y:S05]  /*5080*/  BSYNC B1 ;  /* 0x0000000000017941 */ /* 0x000fea0003800000 */
.L_x_2369:
        /* <DEDUP_REMOVED lines=18> */
[----:B------:R-:W-:-:S03]  /*51b0*/  IMAD.MOV.U32 R12, RZ, RZ, R41 ;  /* 0x000000ffff0c7224 */ /* 0x000fc600078e0029 */
[----:B------:R-:W-:Y:S01]  /*51c0*/  PRMT R105, R105, 0x5410, R11 ;  /* 0x0000541069697816 */ /* 0x000fe2000000000b */
[----:B------:R-:W-:Y:S01]  /*51d0*/  IMAD.MOV.U32 R11, RZ, RZ, R47 ;  /* 0x000000ffff0b7224 */ /* 0x000fe200078e002f */
[----:B------:R-:W-:Y:S01]  /*51e0*/  PRMT R107, R107, 0x5410, R12 ;  /* 0x000054106b6b7816 */ /* 0x000fe2000000000c */
        /* <DEDUP_REMOVED lines=22> */
.L_x_2371:
[----:B------:R-:W-:Y:S01]  /*5350*/  IMAD R57, R19, 0x8, R2 ;  /* 0x0000000813397824 */ /* 0x000fe200078e0202 */
[----:B------:R-:W-:Y:S01]  /*5360*/  SHF.L.U32 R84, R141, 0x1f, RZ ;  /* 0x0000001f8d547819 */ /* 0x000fe200000006ff */
[----:B------:R-:W-:Y:S03]  /*5370*/  BSSY B1, `(.L_x_2372) ;  /* 0x0000003000017945 */ /* 0x000fe60003800000 */
[----:B------:R-:W0:Y:S02]  /*5380*/  SYNCS.PHASECHK.TRANS64.TRYWAIT P4, [R57+URZ+0x2d890], R84 ;  /* 0x02d89054390075a7 */ /* 0x000e24000808017f */
[----:B0-----:R-:W-:Y:S05]  /*5390*/  @!P4 BRA `(.L_x_2373) ;  /* 0x0000019c004cc947 */ /* 0x001fea0003800000 */
.L_x_2624:
[----:B------:R-:W-:Y:S05]  /*53a0*/  BSYNC B1 ;  /* 0x0000000000017941 */ /* 0x000fea0003800000 */
.L_x_2372:
[----:B------:R-:W-:-:S03]  /*53b0*/  UMOV UR4, 0xffffffff ;  /* 0xffffffff00047882 */ /* 0x000fc60000000000 */
[----:B------:R-:W-:Y:S05]  /*53c0*/  BRA.DIV UR4, `(.L_x_2374) ;  /* 0x0000019e04547947 */ /* 0x000fea000b800000 */
[----:B------:R1:W2:Y:S04]  /*53d0*/  SHFL.IDX PT, R89, R61, RZ, 0x1e1f ;  /* 0x001e1fff3d597589 */ /* 0x0002a800000e0000 */
[----:B------:R1:W3:Y:S02]  /*53e0*/  SHFL.IDX PT, R88, R60, RZ, 0x1e1f ;  /* 0x001e1fff3c587589 */ /* 0x0002e400000e0000 */
.L_x_2628:
        /* <DEDUP_REMOVED lines=33> */
[----:B------:R-:W-:Y:S02]  /*5600*/  PRMT R40, R105, 0x5432, R40 ;  /* 0x0000543269287816 */ /* 0x000fe40000000028 */
[----:B------:R-:W-:Y:S02]  /*5610*/  SHF.R.U32.HI R105, RZ, 0x10, R53 ;  /* 0x00000010ff697819 */ /* 0x000fe40000011635 */
[--C-:B------:R-:W-:Y:S02]  /*5620*/  SHF.R.U64 R41, R42, 0x10, R43.reuse ;  /* 0x000000102a297819 */ /* 0x100fe4000000122b */
[----:B------:R-:W-:-:S02]  /*5630*/  SHF.R.U32.HI R42, RZ, 0x10, R43 ;  /* 0x00000010ff2a7819 */ /* 0x000fc4000001162b */
[----:B------:R-:W-:Y:S02]  /*5640*/  SHF.R.U64 R43, R52, 0x10, R53 ;  /* 0x00000010342b7819 */ /* 0x000fe40000001235 */
[--C-:B------:R-:W-:Y:S02]  /*5650*/  SHF.R.U64 R52, R54, 0x10, R55.reuse ;  /* 0x0000001036347819 */ /* 0x100fe40000001237 */
[----:B------:R-:W-:Y:S02]  /*5660*/  SHF.R.U32.HI R53, RZ, 0x10, R55 ;  /* 0x00000010ff357819 */ /* 0x000fe40000011637 */
[----:B------:R-:W-:Y:S02]  /*5670*/  PRMT R105, R117, 0x5410, R105 ;  /* 0x0000541075697816 */ /* 0x000fe40000000069 */
[----:B------:R-:W-:Y:S02]  /*5680*/  PRMT R104, R107, 0x5432, R104 ;  /* 0x000054326b687816 */ /* 0x000fe40000000068 */
[----:B------:R-:W-:-:S02]  /*5690*/  PRMT R43, R108, 0x5410, R43 ;  /* 0x000054106c2b7816 */ /* 0x000fc4000000002b */
[----:B------:R-:W-:Y:S01]  /*56a0*/  PRMT R52, R108, 0x5432, R52 ;  /* 0x000054326c347816 */ /* 0x000fe20000000034 */
[----:B-1----:R-:W-:Y:S01]  /*56b0*/  IMAD.U32 R108, R61, 0x10000, RZ ;  /* 0x000100003d6c7824 */ /* 0x002fe200078e00ff */
[----:B------:R-:W-:Y:S01]  /*56c0*/  PRMT R53, R107, 0x5410, R53 ;  /* 0x000054106b357816 */ /* 0x000fe20000000035 */
[----:B------:R-:W-:Y:S01]  /*56d0*/  IMAD.U32 R107, R105, 0x10000, RZ ;  /* 0x00010000696b7824 */ /* 0x000fe200078e00ff */
[----:B------:R-:W-:Y:S01]  /*56e0*/  PRMT R41, R106, 0x5410, R41 ;  /* 0x000054106a297816 */ /* 0x000fe20000000029 */
[----:B------:R-:W-:Y:S01]  /*56f0*/  IMAD.U32 R55, R104, 0x10000, RZ ;  /* 0x0001000068377824 */ /* 0x000fe200078e00ff */
[----:B------:R-:W-:Y:S01]  /*5700*/  PRMT R42, R106, 0x5432, R42 ;  /* 0x000054326a2a7816 */ /* 0x000fe2000000002a */
[----:B--2---:R-:W-:Y:S02]  /*5710*/  IMAD.U32 R106, R13, 0x10000, RZ ;  /* 0x000100000d6a7824 */ /* 0x004fe400078e00ff */
[----:B------:R-:W-:Y:S01]  /*5720*/  FMUL.FTZ R54, R108, R107 ;  /* 0x0000006b6c367220 */ /* 0x000fe20000410000 */
[----:B------:R-:W-:-:S02]  /*5730*/  LOP3.LUT R105, R105, 0xffff0000, RZ, 0xc0, !PT ;  /* 0xffff000069697812 */ /* 0x000fc400078ec0ff */
        /* <DEDUP_REMOVED lines=36> */
[----:B------:R-:W-:Y:S01]  /*5980*/  FMUL.FTZ R54, R54, R55 ;  /* 0x0000003736367220 */ /* 0x000fe20000410000 */
        /* <DEDUP_REMOVED lines=34> */
.L_x_2378:
[----:B------:R-:W-:Y:S05]  /*5bb0*/  BSYNC B2 ;  /* 0x0000000000027941 */ /* 0x000fea0003800000 */
.L_x_2377:
[----:B---3--:R-:W-:-:S04]  /*5bc0*/  LEA R40, P3, R20, R88, 0x1 ;  /* 0x0000005814287211 */ /* 0x008fc800078608ff */
[----:B------:R-:W-:Y:S02]  /*5bd0*/  LEA.HI.X R41, R20, R89, R91, 0x1, P3 ;  /* 0x0000005914297211 */ /* 0x000fe400018f0c5b */
[----:B------:R-:W-:-:S03]  /*5be0*/  ISETP.GE.AND P3, PT, R103, R11, PT ;  /* 0x0000000b6700720c */ /* 0x000fc60003f66270 */
[----:B--2---:R2:W-:Y:S10]  /*5bf0*/  ST.E.128 desc[UR38][R40.64], R12 ;  /* 0x0000000c28007985 */ /* 0x0045f4000c101d26 */
[----:B--2---:R-:W-:-:S05]  /*5c00*/  @!P3 IMAD.WIDE R12, R103, 0x2, R88 ;  /* 0x00000002670cb825 */ /* 0x004fca00078e0258 */
[----:B-1----:R4:W-:Y:S02]  /*5c10*/  @!P3 ST.E.128 desc[UR38][R12.64], R60 ;  /* 0x0000003c0c00b985 */ /* 0x0029e4000c101d26 */
.L_x_2376:
[----:B------:R-:W-:Y:S05]  /*5c20*/  BSYNC B1 ;  /* 0x0000000000017941 */ /* 0x000fea0003800000 */
.L_x_2375:
        /* <DEDUP_REMOVED lines=41> */
[----:B------:R-:W-:Y:S02]  /*5ec0*/  PRMT R49, R115, 0x5432, R38 ;  /* 0x0000543273317816 */ /* 0x000fe40000000026 */
        /* <DEDUP_REMOVED lines=81> */
.L_x_2382:
[----:B------:R-:W-:Y:S05]  /*63e0*/  BSYNC B2 ;  /* 0x0000000000027941 */ /* 0x000fea0003800000 */
.L_x_2381:
[----:B------:R-:W-:-:S04]  /*63f0*/  LEA R36, P3, R21, R88, 0x1 ;  /* 0x0000005815247211 */ /* 0x000fc800078608ff */
[----:B------:R-:W-:Y:S02]  /*6400*/  LEA.HI.X R37, R21, R89, R90, 0x1, P3 ;  /* 0x0000005915257211 */ /* 0x000fe400018f0c5a */
[----:B------:R-:W-:-:S03]  /*6410*/  ISETP.GE.AND P3, PT, R52, R11, PT ;  /* 0x0000000b3400720c */ /* 0x000fc60003f66270 */
[----:B---3--:R3:W-:Y:S10]  /*6420*/  ST.E.128 desc[UR38][R36.64], R12 ;  /* 0x0000000c24007985 */ /* 0x0087f4000c101d26 */
[----:B---3--:R-:W-:-:S05]  /*6430*/  @!P3 IMAD.WIDE R12, R52, 0x2, R88 ;  /* 0x00000002340cb825 */ /* 0x008fca00078e0258 */
[----:B--2---:R2:W-:Y:S02]  /*6440*/  @!P3 ST.E.128 desc[UR38][R12.64], R40 ;  /* 0x000000280c00b985 */ /* 0x0045e4000c101d26 */
.L_x_2380:
[----:B------:R-:W-:Y:S05]  /*6450*/  BSYNC B1 ;  /* 0x0000000000017941 */ /* 0x000fea0003800000 */
.L_x_2379:
        /* <DEDUP_REMOVED lines=22> */
[----:B------:R-:W-:Y:S01]  /*65c0*/  IADD3 R12, R12, R13, R14 ;  /* 0x0000000d0c0c7210 */ /* 0x000fe20007ffe00e */
[----:B------:R-:W-:-:S04]  /*65d0*/  IMAD R13, R19, 0x3000, R92 ;  /* 0x00003000130d7824 */ /* 0x000fc800078e025c */
[----:B------:R-:W-:Y:S02]  /*65e0*/  IMAD R15, R19, 0x3000, R12 ;  /* 0x00003000130f7824 */ /* 0x000fe400078e020c */
[--C-:B------:R-:W-:Y:S02]  /*65f0*/  IMAD R13, R13, 0x2, R2.reuse ;  /* 0x000000020d0d7824 */ /* 0x100fe400078e0202 */
[----:B------:R-:W-:-:S04]  /*6600*/  IMAD R36, R15, 0x2, R2 ;  /* 0x000000020f247824 */ /* 0x000fc800078e0202 */
[----:B------:R-:W2:Y:S04]  /*6610*/  LDS.128 R12, [R13+0x15400] ;  /* 0x015400000d0c7984 */ /* 0x000ea80000000c00 */
[----:B------:R-:W3:Y:S01]  /*6620*/  LDS.128 R36, [R36+0x15400] ;  /* 0x0154000024247984 */ /* 0x000ee20000000c00 */
[----:B------:R-:W-:Y:S05]  /*6630*/  @P3 BRA `(.L_x_2384) ;  /* 0x0000000400783947 */ /* 0x000fea0003800000 */
[--C-:B------:R-:W-:Y:S01]  /*6640*/  SHF.R.U64 R34, R34, 0x10, R35.reuse ;  /* 0x0000001022227819 */ /* 0x100fe20000001223 */
[----:B---3--:R-:W-:Y:S01]  /*6650*/  IMAD.U32 R49, R37, 0x10000, RZ ;  /* 0x0001000025317824 */ /* 0x008fe200078e00ff */
[----:B------:R-:W-:Y:S02]  /*6660*/  SHF.R.U32.HI R43, RZ, 0x10, R35 ;  /* 0x00000010ff2b7819 */ /* 0x000fe40000011623 */
[----:B------:R-:W-:Y:S02]  /*6670*/  SHF.R.U64 R35, R44, 0x10, R45 ;  /* 0x000000102c237819 */ /* 0x000fe4000000122d */
[----:B------:R-:W-:Y:S02]  /*6680*/  SHF.R.U64 R32, R32, 0x10, R33 ;  /* 0x0000001020207819 */ /* 0x000fe40000001221 */
[----:B------:R-:W-:Y:S02]  /*6690*/  SHF.R.U32.HI R44, RZ, 0x10, R45 ;  /* 0x00000010ff2c7819 */ /* 0x000fe4000001162d */
[----:B------:R-:W-:-:S02]  /*66a0*/  SHF.R.U32.HI R33, RZ, 0x10, R33 ;  /* 0x00000010ff217819 */ /* 0x000fc40000011621 */
[C---:B------:R-:W-:Y:S02]  /*66b0*/  PRMT R35, R112.reuse, 0x5410, R35 ;  /* 0x0000541070237816 */ /* 0x040fe40000000023 */
[----:B------:R-:W-:Y:S01]  /*66c0*/  PRMT R112, R112, 0x5432, R44 ;  /* 0x0000543270707816 */ /* 0x000fe2000000002c */
[----:B--2---:R-:W-:Y:S01]  /*66d0*/  IMAD.U32 R44, R13, 0x10000, RZ ;  /* 0x000100000d2c7824 */ /* 0x004fe200078e00ff */
        /* <DEDUP_REMOVED lines=10> */
[C---:B------:R-:W-:Y:S01]  /*6780*/  FFMA.FTZ R47, R44.reuse, R47, -R50 ;  /* 0x0000002f2c2f7223 */ /* 0x040fe20000010832 */
        /* <DEDUP_REMOVED lines=26> */
[C---:B------:R-:W-:Y:S01]  /*6930*/  FMUL.FTZ R39, R48.reuse, R111 ;  /* 0x0000006f30277220 */ /* 0x040fe20000410000 */
[----:B------:R-:W-:Y:S01]  /*6940*/  FMUL.FTZ R48, R48, R43 ;  /* 0x0000002b30307220 */ /* 0x000fe20000410000 */
[----:B------:R-:W-:-:S02]  /*6950*/  F2FP.BF16.F32.PACK_AB R33, R33, R47 ;  /* 0x0000002f2121723e */ /* 0x000fc400000010ff */
[C---:B------:R-:W-:Y:S01]  /*6960*/  FFMA.FTZ R39, R15.reuse, R43, -R39 ;  /* 0x0000002b0f277223 */ /* 0x040fe20000010827 */
[----:B------:R-:W-:Y:S01]  /*6970*/  FFMA.FTZ R15, R15, R111, R48 ;  /* 0x0000006f0f0f7223 */ /* 0x000fe20000010030 */
[C---:B------:R-:W-:Y:S01]  /*6980*/  IMAD.U32 R48, R35.reuse, 0x10000, RZ ;  /* 0x0001000023307824 */ /* 0x040fe200078e00ff */
[----:B------:R-:W-:Y:S01]  /*6990*/  LOP3.LUT R35, R35, 0xffff0000, RZ, 0xc0, !PT ;  /* 0xffff000023237812 */ /* 0x000fe200078ec0ff */
[----:B------:R-:W-:Y:S01]  /*69a0*/  IMAD.U32 R43, R12, 0x10000, RZ ;  /* 0x000100000c2b7824 */ /* 0x000fe200078e00ff */
[----:B------:R-:W-:Y:S01]  /*69b0*/  F2FP.BF16.F32.PACK_AB R39, R39, R46 ;  /* 0x0000002e2727723e */ /* 0x000fe200000010ff */
[C---:B------:R-:W-:Y:S01]  /*69c0*/  FMUL.FTZ R51, R49.reuse, R48 ;  /* 0x0000003031337220 */ /* 0x040fe20000410000 */
[----:B------:R-:W-:Y:S01]  /*69d0*/  FMUL.FTZ R49, R49, R50 ;  /* 0x0000003231317220 */ /* 0x000fe20000410000 */
[----:B------:R-:W-:Y:S01]  /*69e0*/  FMUL.FTZ R53, R36, R35 ;  /* 0x0000002324357220 */ /* 0x000fe20000410000 */
[----:B------:R-:W-:Y:S01]  /*69f0*/  F2FP.BF16.F32.PACK_AB R44, R13, R44 ;  /* 0x0000002c0d2c723e */ /* 0x000fe200000010ff */
[C---:B------:R-:W-:Y:S01]  /*6a00*/  FFMA.FTZ R51, R43.reuse, R50, -R51 ;  /* 0x000000322b337223 */ /* 0x040fe20000010833 */
[----:B------:R-:W-:Y:S01]  /*6a10*/  FFMA.FTZ R49, R43, R48, R49 ;  /* 0x000000302b317223 */ /* 0x000fe20000010031 */
[----:B------:R-:W-:Y:S01]  /*6a20*/  LOP3.LUT R43, R32, 0xffff0000, RZ, 0xc0, !PT ;  /* 0xffff0000202b7812 */ /* 0x000fe200078ec0ff */
[----:B------:R-:W-:Y:S01]  /*6a30*/  IMAD.U32 R48, R34, 0x10000, RZ ;  /* 0x0001000022307824 */ /* 0x000fe200078e00ff */
[----:B------:R-:W-:Y:S01]  /*6a40*/  LOP3.LUT R32, R12, 0xffff0000, RZ, 0xc0, !PT ;  /* 0xffff00000c207812 */ /* 0x000fe200078ec0ff */
[----:B------:R-:W-:-:S02]  /*6a50*/  IMAD.MOV.U32 R13, RZ, RZ, R33 ;  /* 0x000000ffff0d7224 */ /* 0x000fc400078e0021 */
        /* <DEDUP_REMOVED lines=28> */
.L_x_2384:
[----:B------:R-:W-:Y:S05]  /*6c20*/  BSYNC B1 ;  /* 0x0000000000017941 */ /* 0x000fea0003800000 */
.L_x_2383:
[----:B--2---:R2:W-:Y:S01]  /*6c30*/  ST.E.128 desc[UR38][R40.64], R12 ;  /* 0x0000000c28007985 */ /* 0x0045e2000c101d26 */
[----:B------:R-:W-:-:S13]  /*6c40*/  ISETP.GE.AND P3, PT, R42, R11, PT ;  /* 0x0000000b2a00720c */ /* 0x000fda0003f66270 */
[----:B------:R-:W-:Y:S05]  /*6c50*/  @P3 BRA `(.L_x_2346) ;  /* 0x00000004003c3947 */ /* 0x000fea0003800000 */
[----:B------:R-:W-:-:S05]  /*6c60*/  IMAD.WIDE R88, R42, 0x2, R88 ;  /* 0x000000022a587825 */ /* 0x000fca00078e0258 */
[----:B---3--:R3:W-:Y:S01]  /*6c70*/  ST.E.128 desc[UR38][R88.64], R36 ;  /* 0x0000002458007985 */ /* 0x0087e2000c101d26 */
[----:B------:R-:W-:Y:S05]  /*6c80*/  BRA `(.L_x_2346) ;  /* 0x0000000400307947 */ /* 0x000fea0003800000 */
.L_x_2338:
[----:B------:R-:W-:-:S06]  /*6c90*/  UISETP.NE.AND UP0, UPT, UR41, 0x3, UPT ;  /* 0x000000032900788c */ /* 0x000fcc000bf05270 */
[----:B------:R-:W-:-:S13]  /*6ca0*/  PLOP3.LUT P2, PT, PT, PT, UP0, 0x80, 0x0 ;  /* 0x000000000000781c */ /* 0x000fda0003f4f008 */
[----:B------:R-:W-:Y:S05]  /*6cb0*/  @!P2 BRA `(.L_x_2385) ;  /* 0x000000000004a947 */ /* 0x000fea0003800000 */
[----:B------:R-:W-:Y:S01]  /*6cc0*/  BPT.TRAP 0x1 ;  /* 0x000000040000795c */ /* 0x000fe20000300000 */
.L_x_2385:
[----:B------:R-:W-:Y:S01]  /*6cd0*/  IMAD R57, R19, 0x8, R2 ;  /* 0x0000000813397824 */ /* 0x000fe200078e0202 */
[----:B------:R-:W-:Y:S01]  /*6ce0*/  SHF.L.U32 R84, R141, 0x1f, RZ ;  /* 0x0000001f8d547819 */ /* 0x000fe200000006ff */
[----:B------:R-:W-:Y:S01]  /*6cf0*/  BSSY B1, `(.L_x_2386) ;  /* 0x0000004000017945 */ /* 0x000fe20003800000 */
[----:B------:R-:W-:Y:S02]  /*6d00*/  SHF.R.S32.HI R81, RZ, 0x1f, R80 ;  /* 0x0000001fff517819 */ /* 0x000fe40000011450 */
[----:B------:R-:W0:Y:S02]  /*6d10*/  SYNCS.PHASECHK.TRANS64.TRYWAIT P3, [R57+URZ+0x2d890], R84 ;  /* 0x02d89054390075a7 */ /* 0x000e24000806017f */
[----:B0-----:R-:W-:Y:S05]  /*6d20*/  @!P3 BRA `(.L_x_2387) ;  /* 0x000001840048b947 */ /* 0x001fea0003800000 */
.L_x_2629:
[----:B------:R-:W-:Y:S05]  /*6d30*/  BSYNC B1 ;  /* 0x0000000000017941 */ /* 0x000fea0003800000 */
.L_x_2386:
        /* <DEDUP_REMOVED lines=24> */
.L_x_2633:
[----:B------:R-:W-:Y:S05]  /*6ec0*/  @!P3 BRA `(.L_x_2346) ;  /* 0x0000000000a0b947 */ /* 0x000fea0003800000 */
[----:B-1----:R-:W4:Y:S01]  /*6ed0*/  LDL R13, [R1+0x24] ;  /* 0x00002400010d7983 */ /* 0x002f220000100800 */
[----:B------:R-:W-:-:S03]  /*6ee0*/  ULDC UR4, c[0x0][0x2f4] ;  /* 0x0000bd0000047ab9 */ /* 0x000fc60000000800 */
[----:B------:R-:W5:Y:S04]  /*6ef0*/  LDL R12, [R1+0x20] ;  /* 0x00002000010c7983 */ /* 0x000f680000100800 */
[----:B------:R-:W5:Y:S04]  /*6f00*/  LDL R11, [R1+0x14] ;  /* 0x00001400010b7983 */ /* 0x000f680000100800 */
[----:B------:R-:W5:Y:S01]  /*6f10*/  LDL R41, [R1+0x18] ;  /* 0x0000180001297983 */ /* 0x000f620000100800 */
[----:B------:R-:W-:Y:S02]  /*6f20*/  ISETP.GE.AND P5, PT, R16, UR4, PT ;  /* 0x0000000410007c0c */ /* 0x000fe4000bfa6270 */
        /* <DEDUP_REMOVED lines=34> */
.L_x_2346:
[----:B------:R-:W-:Y:S05]  /*7150*/  BSYNC B0 ;  /* 0x0000000000007941 */ /* 0x000fea0003800000 */
.L_x_2337:
        /* <DEDUP_REMOVED lines=16> */
.L_x_2390:
[----:B------:R-:W-:Y:S05]  /*7260*/  BSYNC B0 ;  /* 0x0000000000007941 */ /* 0x000fea0003800000 */
.L_x_2389:
[----:B------:R-:W5:Y:S01]  /*7270*/  SYNCS.PHASECHK.TRANS64.TRYWAIT P2, [R57+URZ+0x2d8b0], R84 ;  /* 0x02d8b054390075a7 */ /* 0x000f62000804017f */
[----:B------:R-:W-:Y:S04]  /*7280*/  BSSY B0, `(.L_x_2391) ;  /* 0x0000002000007945 */ /* 0x000fe80003800000 */
[----:B-----5:R-:W-:Y:S05]  /*7290*/  @!P2 BRA `(.L_x_2392) ;  /* 0x000001800048a947 */ /* 0x020fea0003800000 */
.L_x_2634:
[----:B------:R-:W-:Y:S05]  /*72a0*/  BSYNC B0 ;  /* 0x0000000000007941 */ /* 0x000fea0003800000 */
.L_x_2391:
        /* <DEDUP_REMOVED lines=15> */
[----:B------:R-:W-:-:S04]  /*73a0*/  LEA R11, P2, R12, UR6, 0x1 ;  /* 0x000000060c0b7c11 */ /* 0x000fc8000f8408ff */
[----:B------:R-:W-:Y:S01]  /*73b0*/  LEA.HI.X R12, R12, UR7, R13, 0x1, P2 ;  /* 0x000000070c0c7c11 */ /* 0x000fe200090f0c0d */
[----:B------:R0:W1:Y:S01]  /*73c0*/  SHFL.IDX PT, R36, R11, RZ, 0x1e1f ;  /* 0x001e1fff0b247589 */ /* 0x00006200000e0000 */
[----:B------:R-:W-:-:S03]  /*73d0*/  ISETP.GT.AND P2, PT, R83, R142, PT ;  /* 0x0000008e5300720c */ /* 0x000fc60003f44270 */
[----:B------:R0:W2:Y:S10]  /*73e0*/  SHFL.IDX PT, R37, R12, RZ, 0x1e1f ;  /* 0x001e1fff0c257589 */ /* 0x0000b400000e0000 */
[----:B0-----:R-:W-:Y:S05]  /*73f0*/  @!P2 BRA `(.L_x_2394) ;  /* 0x000000000098a947 */ /* 0x001fea0003800000 */
[----:B------:R-:W3:Y:S01]  /*7400*/  LDL R15, [R1+0x24] ;  /* 0x00002400010f7983 */ /* 0x000ee20000100800 */
[----:B------:R-:W-:-:S03]  /*7410*/  ULDC UR4, c[0x0][0x2f4] ;  /* 0x0000bd0000047ab9 */ /* 0x000fc60000000800 */
[----:B------:R-:W4:Y:S04]  /*7420*/  LDL R14, [R1+0x20] ;  /* 0x00002000010e7983 */ /* 0x000f280000100800 */
[----:B------:R-:W5:Y:S04]  /*7430*/  LDL R42, [R1+0x14] ;  /* 0x00001400012a7983 */ /* 0x000f680000100800 */
[----:B------:R-:W5:Y:S01]  /*7440*/  LDL R41, [R1+0x18] ;  /* 0x0000180001297983 */ /* 0x000f620000100800 */
[----:B------:R-:W-:Y:S02]  /*7450*/  ISETP.GE.AND P5, PT, R16, UR4, PT ;  /* 0x0000000410007c0c */ /* 0x000fe4000bfa6270 */
[----:B------:R-:W-:Y:S01]  /*7460*/  ISETP.GE.AND P4, PT, R136, UR4, PT ;  /* 0x0000000488007c0c */ /* 0x000fe2000bf86270 */
[----:B------:R-:W5:Y:S10]  /*7470*/  LDL R40, [R1+0x1c] ;  /* 0x00001c0001287983 */ /* 0x000f740000100800 */
[----:B-1----:R-:W-:-:S04]  /*7480*/  @!P5 LEA R38, P2, R16, R36, 0x1 ;  /* 0x000000241026d211 */ /* 0x002fc800078408ff */
        /* <DEDUP_REMOVED lines=29> */
.L_x_2394:
[----:B------:R-:W-:Y:S05]  /*7660*/  BSYNC B0 ;  /* 0x0000000000007941 */ /* 0x000fea0003800000 */
.L_x_2393:
        /* <DEDUP_REMOVED lines=21> */
.L_x_2332:
[----:B------:R-:W4:Y:S01]  /*77c0*/  LDL R3, [R1+0x58] ;  /* 0x0000580001037983 */ /* 0x000f220000100800 */
[----:B------:R-:W0:Y:S01]  /*77d0*/  LDC R0, c[0x0][0x448] ;  /* 0x00011200ff007b82 */ /* 0x000e220000000800 */
[----:B------:R-:W-:Y:S01]  /*77e0*/  IMAD.MOV.U32 R94, RZ, RZ, RZ ;  /* 0x000000ffff5e7224 */ /* 0x000fe200078e00ff */
[----:B0-----:R-:W-:-:S13]  /*77f0*/  ISETP.NE.AND P1, PT, R0, 0x1, PT ;  /* 0x000000010000780c */ /* 0x001fda0003f25270 */
[----:B------:R-:W0:Y:S08]  /*7800*/  @P1 LDC R0, c[0x0][0x44c] ;  /* 0x00011300ff001b82 */ /* 0x000e300000000800 */
[----:B------:R-:W1:Y:S01]  /*7810*/  @P1 LDC R5, c[0x0][0x450] ;  /* 0x00011400ff051b82 */ /* 0x000e620000000800 */
[----:B----4-:R-:W-:-:S04]  /*7820*/  VIADD R3, R3, 0xbf ;  /* 0x000000bf03037836 */ /* 0x010fc80000000000 */
[----:B0-----:R-:W-:-:S05]  /*7830*/  @P1 IMAD.HI.U32 R0, R3, R0, RZ ;  /* 0x0000000003001227 */ /* 0x001fca00078e00ff */
[----:B-1----:R-:W-:-:S05]  /*7840*/  @P1 SHF.R.U32.HI R3, RZ, R5, R0 ;  /* 0x00000005ff031219 */ /* 0x002fca0000011600 */
[----:B------:R-:W-:-:S05]  /*7850*/  IMAD.IADD R3, R100, 0x1, R3 ;  /* 0x0000000164037824 */ /* 0x000fca00078e0203 */
[----:B------:R-:W-:-:S04]  /*7860*/  SHF.R.S32.HI R0, RZ, 0x1f, R3 ;  /* 0x0000001fff007819 */ /* 0x000fc80000011403 */
[----:B------:R-:W-:-:S04]  /*7870*/  LEA.HI R0, R0, R3, RZ, 0x7 ;  /* 0x0000000300007211 */ /* 0x000fc800078f38ff */
[----:B------:R-:W-:-:S04]  /*7880*/  SHF.R.S32.HI R0, RZ, 0x7, R0 ;  /* 0x00000007ff007819 */ /* 0x000fc80000011400 */
[----:B------:R-:W-:-:S04]  /*7890*/  VIMNMX R101, R101, R0, PT ;  /* 0x0000000065657248 */ /* 0x000fc80003fe0100 */
[----:B------:R-:W-:Y:S01]  /*78a0*/  ISETP.GE.AND P1, PT, R101, 0x1, PT ;  /* 0x000000016500780c */ /* 0x000fe20003f26270 */
[----:B------:R-:W-:-:S12]  /*78b0*/  @P0 BRA `(.L_x_2396) ;  /* 0x00000000000c0947 */ /* 0x000fd80003800000 */
[----:B------:R-:W0:Y:S01]  /*78c0*/  FENCE.VIEW.ASYNC.G ;  /* 0x00000000000073c6 */ /* 0x000e220000000100 */
[----:B------:R-:W-:Y:S05]  /*78d0*/  WARPSYNC.ALL ;  /* 0x0000000000007948 */ /* 0x000fea0003800000 */
[----:B0-----:R-:W-:Y:S06]  /*78e0*/  BAR.ARV 0xc, 0x200 ;  /* 0x0308000000007b1d */ /* 0x001fec0000002000 */
.L_x_2396:
[----:B------:R-:W-:Y:S04]  /*78f0*/  BSSY B0, `(.L_x_2397) ;  /* 0x0000020000007945 */ /* 0x000fe80003800000 */
[----:B------:R-:W-:Y:S05]  /*7900*/  @!P1 BRA `(.L_x_2398) ;  /* 0x0000000000789947 */ /* 0x000fea0003800000 */
[----:B------:R-:W4:Y:S01]  /*7910*/  LDL R0, [R1+0x70] ;  /* 0x0000700001007983 */ /* 0x000f220000100800 */
[----:B------:R-:W-:Y:S01]  /*7920*/  ULDC UR4, c[0x0][0x9f0] ;  /* 0x00027c0000047ab9 */ /* 0x000fe20000000800 */
[----:B----4-:R-:W-:-:S04]  /*7930*/  ISETP.NE.AND P0, PT, R0, RZ, PT ;  /* 0x000000ff0000720c */ /* 0x010fc80003f05270 */
[----:B------:R-:W-:-:S04]  /*7940*/  SEL R9, R0, UR4, P0 ;  /* 0x0000000400097c07 */ /* 0x000fc80008000000 */
[-C--:B------:R-:W-:Y:S02]  /*7950*/  IABS R6, R9.reuse ;  /* 0x0000000900067213 */ /* 0x080fe40000000000 */
[----:B------:R-:W-:Y:S02]  /*7960*/  IADD3 R0, R9, -0x1, R101 ;  /* 0xffffffff09007810 */ /* 0x000fe40007ffe065 */
[----:B------:R-:W0:Y:S01]  /*7970*/  I2F.RP R3, R6 ;  /* 0x0000000600037306 */ /* 0x000e220000209400 */
[-C--:B------:R-:W-:Y:S02]  /*7980*/  IABS R10, R9.reuse ;  /* 0x00000009000a7213 */ /* 0x080fe40000000000 */
        /* <DEDUP_REMOVED lines=22> */
.L_x_2398:
[----:B------:R-:W-:Y:S05]  /*7af0*/  BSYNC B0 ;  /* 0x0000000000007941 */ /* 0x000fea0003800000 */
.L_x_2397:
[----:B------:R-:W4:Y:S01]  /*7b00*/  LDL R0, [R1+0x84] ;  /* 0x0000840001007983 */ /* 0x000f220000100800 */
[----:B------:R-:W-:Y:S01]  /*7b10*/  PLOP3.LUT P0, PT, PT, PT, PT, 0x80, 0x0 ;  /* 0x000000000000781c */ /* 0x000fe20003f0f070 */
[----:B------:R-:W-:Y:S01]  /*7b20*/  IMAD.MOV.U32 R4, RZ, RZ, RZ ;  /* 0x000000ffff047224 */ /* 0x000fe200078e00ff */
[----:B------:R-:W-:Y:S01]  /*7b30*/  CS2R R134, SRZ ;  /* 0x0000000000867805 */ /* 0x000fe2000001ff00 */
[----:B------:R-:W-:Y:S01]  /*7b40*/  IMAD.MOV.U32 R3, RZ, RZ, RZ ;  /* 0x000000ffff037224 */ /* 0x000fe200078e00ff */
        /* <DEDUP_REMOVED lines=22> */
[----:B----4-:R-:W-:-:S05]  /*7cb0*/  IMAD R0, R0, R94, RZ ;  /* 0x0000005e00007224 */ /* 0x010fca00078e02ff */
        /* <DEDUP_REMOVED lines=8> */
[----:B------:R-:W-:-:S04]  /*7d40*/  SHF.R.S32.HI R40, RZ, 0x1f, R41 ;  /* 0x0000001fff287819 */ /* 0x000fc80000011429 */
[----:B------:R-:W-:-:S04]  /*7d50*/  LEA.HI R13, R40, R41, RZ, 0x7 ;  /* 0x00000029280d7211 */ /* 0x000fc800078f38ff */
[----:B------:R-:W-:Y:S01]  /*7d60*/  SHF.R.S32.HI R13, RZ, 0x7, R13 ;  /* 0x00000007ff0d7819 */ /* 0x000fe2000001140d */
[----:B------:R-:W-:Y:S06]  /*7d70*/  BRA.DIV UR4, `(.L_x_2400) ;  /* 0x0000017604a47947 */ /* 0x000fec000b800000 */
[----:B------:R-:W0:Y:S04]  /*7d80*/  SHFL.IDX PT, R0, R13, RZ, 0x1f ;  /* 0x00001fff0d007589 */ /* 0x000e2800000e0000 */
[----:B0-----:R1:W-:Y:S02]  /*7d90*/  STL [R1+0x28], R0 ;  /* 0x0000280001007387 */ /* 0x0013e40000100800 */
.L_x_2637:
[----:B------:R-:W1:Y:S01]  /*7da0*/  LDL R3, [R1+0x28] ;  /* 0x0000280001037983 */ /* 0x000e620000100800 */
[----:B------:R-:W-:Y:S01]  /*7db0*/  VIADD R4, R2, 0x21800 ;  /* 0x0002180002047836 */ /* 0x000fe20000000000 */
[----:B------:R-:W-:Y:S04]  /*7dc0*/  BSSY B6, `(.L_x_2401) ;  /* 0x000001e000067945 */ /* 0x000fe80003800000 */
[----:B------:R-:W-:Y:S01]  /*7dd0*/  LOP3.LUT P0, RZ, R4, 0x3ff, RZ, 0xc0, !PT ;  /* 0x000003ff04ff7812 */ /* 0x000fe2000780c0ff */
[----:B-1----:R-:W-:-:S05]  /*7de0*/  IMAD.HI R0, R3, 0x55555556, RZ ;  /* 0x5555555603007827 */ /* 0x002fca00078e02ff */
[----:B------:R-:W-:-:S05]  /*7df0*/  LEA.HI R0, R0, R0, RZ, 0x1 ;  /* 0x0000000000007211 */ /* 0x000fca00078f08ff */
[----:B------:R-:W-:-:S04]  /*7e00*/  IMAD R3, R0, -0x3, R3 ;  /* 0xfffffffd00037824 */ /* 0x000fc800078e0203 */
[C---:B------:R-:W-:Y:S02]  /*7e10*/  IMAD R0, R3.reuse, 0x1000, R2 ;  /* 0x0000100003007824 */ /* 0x040fe400078e0202 */
[----:B------:R-:W-:Y:S02]  /*7e20*/  IMAD R3, R3, 0x2000, R4 ;  /* 0x0000200003037824 */ /* 0x000fe400078e0204 */
[----:B------:R-:W-:-:S03]  /*7e30*/  VIADD R0, R0, 0xc400 ;  /* 0x0000c40000007836 */ /* 0x000fc60000000000 */
[----:B------:R-:W-:Y:S02]  /*7e40*/  SHF.R.U32.HI R3, RZ, 0x4, R3 ;  /* 0x00000004ff037819 */ /* 0x000fe40000011603 */
[----:B------:R-:W-:Y:S02]  /*7e50*/  SHF.R.U32.HI R0, RZ, 0x4, R0 ;  /* 0x00000004ff007819 */ /* 0x000fe40000011600 */
[----:B------:R-:W-:Y:S02]  /*7e60*/  LOP3.LUT R3, R3, 0x3fff, RZ, 0xc0, !PT ;  /* 0x00003fff03037812 */ /* 0x000fe400078ec0ff */
[----:B------:R-:W-:-:S03]  /*7e70*/  LOP3.LUT R144, R0, 0x3fff, RZ, 0xc0, !PT ;  /* 0x00003fff00907812 */ /* 0x000fc600078ec0ff */
        /* <DEDUP_REMOVED lines=17> */
[----:B0123-5:R-:W-:Y:S05]  /*7f90*/  CALL.ABS.NOINC R14 ;  /* 0x000000000e007343 */ /* 0x02ffea0003c00000 */
.L_x_2402:
[----:B------:R-:W-:Y:S05]  /*7fa0*/  BSYNC B6 ;  /* 0x0000000000067941 */ /* 0x000fea0003800000 */
.L_x_2401:
        /* <DEDUP_REMOVED lines=8> */
[----:B------:R1:W4:Y:S03]  /*8030*/  SYNCS.PHASECHK.TRANS64.TRYWAIT P0, [R2+URZ+0x2d800], R3 ;  /* 0x02d80003020075a7 */ /* 0x000326000800017f */
[----:B----4-:R-:W-:Y:S05]  /*8040*/  @!P0 NANOSLEEP.SYNCS 0x989680 ;  /* 0x009896800000895d */ /* 0x010fea0003900000 */
[----:B------:R-:W4:Y:S01]  /*8050*/  @!P0 SYNCS.PHASECHK.TRANS64 P0, [R2+URZ+0x2d800], R3 ;  /* 0x02d80003020085a7 */ /* 0x000f22000800007f */
[----:B------:R-:W-:Y:S04]  /*8060*/  BSSY B0, `(.L_x_2404) ;  /* 0x0000006000007945 */ /* 0x000fe80003800000 */
[----:B----4-:R-:W-:Y:S05]  /*8070*/  @P0 BRA `(.L_x_2405) ;  /* 0x0000000000100947 */ /* 0x010fea0003800000 */
.L_x_2406:
[----:B----4-:R4:W0:Y:S02]  /*8080*/  SYNCS.PHASECHK.TRANS64.TRYWAIT P0, [R2+URZ+0x2d800], R3 ;  /* 0x02d80003020075a7 */ /* 0x010824000800017f */
[----:B0-----:R-:W-:Y:S05]  /*8090*/  @!P0 NANOSLEEP.SYNCS 0x989680 ;  /* 0x009896800000895d */ /* 0x001fea0003900000 */
[----:B------:R-:W0:Y:S02]  /*80a0*/  @!P0 SYNCS.PHASECHK.TRANS64 P0, [R2+URZ+0x2d800], R3 ;  /* 0x02d80003020085a7 */ /* 0x000e24000800007f */
[----:B0-----:R-:W-:Y:S05]  /*80b0*/  @!P0 BRA `(.L_x_2406) ;  /* 0xfffffffc00f08947 */ /* 0x001fea000383ffff */
.L_x_2405:
[----:B------:R-:W-:Y:S05]  /*80c0*/  BSYNC B0 ;  /* 0x0000000000007941 */ /* 0x000fea0003800000 */
.L_x_2404:
[----:B------:R-:W-:Y:S05]  /*80d0*/  BRA `(.L_x_2407) ;  /* 0x0000004000847947 */ /* 0x000fea0003800000 */
.L_x_2403:
[----:B------:R-:W-:Y:S01]  /*80e0*/  ULOP3.LUT UP0, URZ, UR42, 0x1bf, URZ, 0xc0, !UPT ;  /* 0x000001bf2a3f7892 */ /* 0x000fe2000f80c03f */
[----:B-----5:R-:W-:Y:S01]  /*80f0*/  SHF.R.S32.HI R0, RZ, 0x1f, R95 ;  /* 0x0000001fff007819 */ /* 0x020fe2000001145f */
[----:B------:R-:W-:Y:S01]  /*8100*/  ULDC.64 UR4, c[0x0][0x3f8] ;  /* 0x0000fe0000047ab9 */ /* 0x000fe20000000a00 */
[----:B------:R-:W-:Y:S01]  /*8110*/  ULDC.64 UR6, c[0x0][0x408] ;  /* 0x0001020000067ab9 */ /* 0x000fe20000000a00 */
[----:B------:R-:W-:Y:S02]  /*8120*/  IMAD.WIDE.U32 R24, R95, UR4, RZ ;  /* 0x000000045f187c25 */ /* 0x000fe4000f8e00ff */
[----:B------:R-:W-:Y:S02]  /*8130*/  PLOP3.LUT P0, PT, PT, PT, UP0, 0x80, 0x0 ;  /* 0x000000000000781c */ /* 0x000fe40003f0f008 */
[C---:B------:R-:W-:Y:S02]  /*8140*/  IMAD R4, R0.reuse, UR4, RZ ;  /* 0x0000000400047c24 */ /* 0x040fe4000f8e02ff */
        /* <DEDUP_REMOVED lines=22> */
[----:B0123--:R-:W-:Y:S05]  /*82b0*/  CALL.ABS.NOINC R14 ;  /* 0x000000000e007343 */ /* 0x00ffea0003c00000 */
.L_x_2408:
[----:B------:R-:W4:Y:S01]  /*82c0*/  LDL R20, [R1+0x58] ;  /* 0x0000580001147983 */ /* 0x000f220000100800 */
[----:B------:R-:W-:Y:S01]  /*82d0*/  ULDC.U8 UR4, c[0x0][0x410] ;  /* 0x0001040000047ab9 */ /* 0x000fe20000000000 */
[----:B------:R-:W-:Y:S01]  /*82e0*/  BSSY B0, `(.L_x_2409) ;  /* 0x00003f8000007945 */ /* 0x000fe20003800000 */
[----:B------:R-:W-:Y:S01]  /*82f0*/  ISETP.NE.AND P0, PT, RZ, UR4, PT ;  /* 0x00000004ff007c0c */ /* 0x000fe2000bf05270 */
[----:B----4-:R-:W-:-:S12]  /*8300*/  IMAD.IADD R9, R142, 0x1, R20 ;  /* 0x000000018e097824 */ /* 0x010fd800078e0214 */
[----:B------:R-:W-:Y:S05]  /*8310*/  @!P0 BRA `(.L_x_2410) ;  /* 0x0000001c00e48947 */ /* 0x000fea0003800000 */
[----:B------:R-:W4:Y:S01]  /*8320*/  LDC R5, c[0x0][0x448] ;  /* 0x00011200ff057b82 */ /* 0x000f220000000800 */
[----:B-1----:R-:W-:Y:S01]  /*8330*/  IMAD.MOV.U32 R3, RZ, RZ, R9 ;  /* 0x000000ffff037224 */ /* 0x002fe200078e0009 */
[----:B------:R-:W-:Y:S01]  /*8340*/  ULDC.64 UR4, c[0x0][0x3f8] ;  /* 0x0000fe0000047ab9 */ /* 0x000fe20000000a00 */
[----:B------:R-:W-:Y:S01]  /*8350*/  ULDC.64 UR6, c[0x0][0x408] ;  /* 0x0001020000067ab9 */ /* 0x000fe20000000a00 */
[----:B------:R-:W-:Y:S02]  /*8360*/  IMAD.MOV.U32 R25, RZ, RZ, R29 ;  /* 0x000000ffff197224 */ /* 0x000fe400078e001d */
[----:B------:R-:W-:Y:S01]  /*8370*/  IMAD.MOV.U32 R27, RZ, RZ, R31 ;  /* 0x000000ffff1b7224 */ /* 0x000fe200078e001f */
[----:B----4-:R-:W-:-:S13]  /*8380*/  ISETP.NE.AND P0, PT, R5, 0x1, PT ;  /* 0x000000010500780c */ /* 0x010fda0003f05270 */
[----:B------:R-:W1:Y:S08]  /*8390*/  @P0 LDC R0, c[0x0][0x44c] ;  /* 0x00011300ff000b82 */ /* 0x000e700000000800 */
[----:B------:R-:W4:Y:S01]  /*83a0*/  @P0 LDC R7, c[0x0][0x450] ;  /* 0x00011400ff070b82 */ /* 0x000f220000000800 */
[----:B-1----:R-:W-:-:S05]  /*83b0*/  @P0 IMAD.HI.U32 R0, R9, R0, RZ ;  /* 0x0000000009000227 */ /* 0x002fca00078e00ff */
[----:B----4-:R-:W-:-:S04]  /*83c0*/  @P0 SHF.R.U32.HI R3, RZ, R7, R0 ;  /* 0x00000007ff030219 */ /* 0x010fc80000011600 */
        /* <DEDUP_REMOVED lines=17> */
[----:B------:R1:W4:Y:S04]  /*84e0*/  SHFL.IDX PT, R3, R13, RZ, 0x1e1f ;  /* 0x001e1fff0d037589 */ /* 0x00032800000e0000 */
[----:B------:R-:W0:Y:S04]  /*84f0*/  SHFL.IDX PT, R38, R38, RZ, 0x1e1f ;  /* 0x001e1fff26267589 */ /* 0x000e2800000e0000 */
[----:B------:R-:W0:Y:S04]  /*8500*/  SHFL.IDX PT, R0, R0, RZ, 0x1e1f ;  /* 0x001e1fff00007589 */ /* 0x000e2800000e0000 */
[----:B-1----:R-:W0:Y:S02]  /*8510*/  SHFL.IDX PT, R39, R39, RZ, 0x1e1f ;  /* 0x001e1fff27277589 */ /* 0x002e2400000e0000 */
.L_x_2643:
[----:B------:R-:W5:Y:S01]  /*8520*/  LDL R4, [R1+0x4c] ;  /* 0x00004c0001047983 */ /* 0x000f620000100800 */
[----:B------:R-:W-:Y:S01]  /*8530*/  BSSY B1, `(.L_x_2412) ;  /* 0x000005f000017945 */ /* 0x000fe20003800000 */
[----:B------:R-:W-:Y:S02]  /*8540*/  CS2R R34, SRZ ;  /* 0x0000000000227805 */ /* 0x000fe4000001ff00 */
[----:B------:R-:W-:Y:S02]  /*8550*/  CS2R R30, SRZ ;  /* 0x00000000001e7805 */ /* 0x000fe4000001ff00 */
[----:B------:R-:W-:Y:S02]  /*8560*/  CS2R R26, SRZ ;  /* 0x00000000001a7805 */ /* 0x000fe4000001ff00 */
[----:B------:R-:W-:Y:S02]  /*8570*/  CS2R R20, SRZ ;  /* 0x0000000000147805 */ /* 0x000fe4000001ff00 */
[----:B------:R-:W-:-:S02]  /*8580*/  CS2R R12, SRZ ;  /* 0x00000000000c7805 */ /* 0x000fc4000001ff00 */
[----:B--2---:R-:W-:Y:S02]  /*8590*/  CS2R R36, SRZ ;  /* 0x0000000000247805 */ /* 0x004fe4000001ff00 */
[----:B------:R-:W-:Y:S02]  /*85a0*/  CS2R R32, SRZ ;  /* 0x0000000000207805 */ /* 0x000fe4000001ff00 */
[----:B------:R-:W-:Y:S02]  /*85b0*/  CS2R R28, SRZ ;  /* 0x00000000001c7805 */ /* 0x000fe4000001ff00 */
[----:B------:R-:W-:Y:S02]  /*85c0*/  CS2R R24, SRZ ;  /* 0x0000000000187805 */ /* 0x000fe4000001ff00 */
[----:B0-----:R-:W-:Y:S02]  /*85d0*/  CS2R R14, SRZ ;  /* 0x00000000000e7805 */ /* 0x001fe4000001ff00 */
[----:B------:R-:W-:Y:S01]  /*85e0*/  CS2R R10, SRZ ;  /* 0x00000000000a7805 */ /* 0x000fe2000001ff00 */
[----:B-----5:R-:W-:-:S04]  /*85f0*/  IMAD R4, R4, R5, RZ ;  /* 0x0000000504047224 */ /* 0x020fc800078e02ff */
[----:B------:R-:W-:Y:S01]  /*8600*/  IMAD R97, R97, -0xc0, R4 ;  /* 0xffffff4061617824 */ /* 0x000fe200078e0204 */
[----:B------:R-:W-:Y:S02]  /*8610*/  ISETP.GE.AND P0, PT, R9, R4, PT ;  /* 0x000000040900720c */ /* 0x000fe40003f06270 */
[----:B------:R-:W-:-:S11]  /*8620*/  CS2R R8, SRZ ;  /* 0x0000000000087805 */ /* 0x000fd6000001ff00 */
[----:B------:R-:W-:Y:S05]  /*8630*/  @P0 BRA `(.L_x_2413) ;  /* 0x0000000400380947 */ /* 0x000fea0003800000 */
[----:B------:R-:W2:Y:S01]  /*8640*/  LDL R48, [R1+0x44] ;  /* 0x0000440001307983 */ /* 0x000ea20000100800 */
[----:B------:R-:W-:-:S03]  /*8650*/  ULDC UR4, c[0x0][0x3f4] ;  /* 0x0000fd0000047ab9 */ /* 0x000fc60000000800 */
[----:B------:R-:W3:Y:S04]  /*8660*/  LDL R47, [R1+0x3c] ;  /* 0x00003c00012f7983 */ /* 0x000ee80000100800 */
[----:B------:R-:W4:Y:S04]  /*8670*/  LDL R46, [R1+0x40] ;  /* 0x00004000012e7983 */ /* 0x000f280000100800 */
[----:B------:R-:W4:Y:S04]  /*8680*/  LDL R43, [R1+0x38] ;  /* 0x00003800012b7983 */ /* 0x000f280000100800 */
[----:B------:R-:W4:Y:S04]  /*8690*/  LDL.64 R44, [R1] ;  /* 0x00000000012c7983 */ /* 0x000f280000100a00 */
        /* <DEDUP_REMOVED lines=15> */
[CC--:B------:R-:W-:Y:S02]  /*8790*/  @!P3 IADD3 R26, P4, R38.reuse, R24.reuse, RZ ;  /* 0x00000018261ab210 */ /* 0x0c0fe40007f9e0ff */
        /* <DEDUP_REMOVED lines=56> */
.L_x_2413:
[----:B------:R-:W-:Y:S05]  /*8b20*/  BSYNC B1 ;  /* 0x0000000000017941 */ /* 0x000fea0003800000 */
.L_x_2412:
[----:B------:R-:W-:Y:S01]  /*8b30*/  ULEA.HI UR4, UR37, UR37, URZ, 0x1 ;  /* 0x0000002525047291 */ /* 0x000fe2000f8f083f */
[----:B----45:R-:W-:Y:S01]  /*8b40*/  IMAD.MOV.U32 R3, RZ, RZ, R35 ;  /* 0x000000ffff037224 */ /* 0x030fe200078e0023 */
[----:B------:R-:W-:Y:S01]  /*8b50*/  VIMNMX R97, R97, 0xc0, PT ;  /* 0x000000c061617848 */ /* 0x000fe20003fe0100 */
[----:B------:R-:W-:Y:S01]  /*8b60*/  IMAD.MOV.U32 R0, RZ, RZ, R34 ;  /* 0x000000ffff007224 */ /* 0x000fe200078e0022 */
[----:B------:R-:W-:Y:S01]  /*8b70*/  ULOP3.LUT UR4, UR4, 0xfffffffe, URZ, 0xc0, !UPT ;  /* 0xfffffffe04047892 */ /* 0x000fe2000f8ec03f */
[----:B0-----:R-:W-:Y:S01]  /*8b80*/  IMAD.MOV.U32 R4, RZ, RZ, R30 ;  /* 0x000000ffff047224 */ /* 0x001fe200078e001e */
[----:B------:R-:W-:Y:S01]  /*8b90*/  PRMT R38, R38, 0x5410, R3 ;  /* 0x0000541026267816 */ /* 0x000fe20000000003 */
        /* <DEDUP_REMOVED lines=8> */
[----:B---3--:R-:W-:Y:S01]  /*8c20*/  PRMT R57, R0, 0x7610, R57 ;  /* 0x0000761000397816 */ /* 0x008fe20000000039 */
        /* <DEDUP_REMOVED lines=36> */
[----:B------:R-:W-:-:S02]  /*8e70*/  PRMT R46, R5, 0x7610, R46 ;  /* 0x00007610052e7816 */ /* 0x000fc4000000002e */
[----:B------:R-:W-:Y:S01]  /*8e80*/  PRMT R47, R6, 0x7610, R47 ;  /* 0x00007610062f7816 */ /* 0x000fe2000000002f */
[----:B0-----:R-:W-:Y:S08]  /*8e90*/  @!P0 BRA `(.L_x_2415) ;  /* 0x0000016400f48947 */ /* 0x001ff00003800000 */
.L_x_2644:
[----:B------:R-:W-:Y:S05]  /*8ea0*/  BSYNC B1 ;  /* 0x0000000000017941 */ /* 0x000fea0003800000 */
.L_x_2414:
[----:B------:R-:W-:Y:S02]  /*8eb0*/  PRMT R42, R0, 0x7610, R42 ;  /* 0x00007610002a7816 */ /* 0x000fe4000000002a */
[----:B------:R-:W-:Y:S01]  /*8ec0*/  PRMT R43, R4, 0x7610, R43 ;  /* 0x00007610042b7816 */ /* 0x000fe2000000002b */
[----:B------:R-:W-:Y:S06]  /*8ed0*/  @P1 BRA `(.L_x_2416) ;  /* 0x0000003000e01947 */ /* 0x000fec0003800000 */
[----:B------:R-:W2:Y:S01]  /*8ee0*/  LDL.64 R66, [R1] ;  /* 0x0000000001427983 */ /* 0x000ea20000100a00 */
        /* <DEDUP_REMOVED lines=70> */
.L_x_2418:
[----:B------:R-:W-:Y:S05]  /*9350*/  BSYNC B1 ;  /* 0x0000000000017941 */ /* 0x000fea0003800000 */
.L_x_2417:
[----:B------:R-:W-:Y:S01]  /*9360*/  BSSY B1, `(.L_x_2419) ;  /* 0x0000031000017945 */ /* 0x000fe20003800000 */
[----:B------:R-:W-:-:S03]  /*9370*/  @P0 VIADD R0, R3, 0xffffffe0 ;  /* 0xffffffe003000836 */ /* 0x000fc60000000000 */
[----:B------:R-:W-:Y:S05]  /*9380*/  @P1 BRA `(.L_x_2420) ;  /* 0x0000000000b81947 */ /* 0x000fea0003800000 */
[----:B0-----:R-:W0:Y:S01]  /*9390*/  LDS.128 R4, [R0+0xc400] ;  /* 0x00c4000000047984 */ /* 0x001e220000000c00 */
[--C-:B------:R-:W-:Y:S02]  /*93a0*/  SHF.R.U64 R34, R32, 0x10, R33.reuse ;  /* 0x0000001020227819 */ /* 0x100fe40000001221 */
[----:B------:R-:W-:Y:S02]  /*93b0*/  SHF.R.U32.HI R35, RZ, 0x10, R33 ;  /* 0x00000010ff237819 */ /* 0x000fe40000011621 */
[--C-:B------:R-:W-:Y:S02]  /*93c0*/  SHF.R.U64 R33, R30, 0x10, R31.reuse ;  /* 0x000000101e217819 */ /* 0x100fe4000000121f */
        /* <DEDUP_REMOVED lines=15> */
[C---:B------:R-:W-:Y:S01]  /*94c0*/  FMUL.FTZ R31, R33.reuse, R57 ;  /* 0x00000039211f7220 */ /* 0x040fe20000410000 */
[----:B------:R-:W-:Y:S02]  /*94d0*/  IMAD.U32 R6, R4, 0x10000, RZ ;  /* 0x0001000004067824 */ /* 0x000fe400078e00ff */
[C---:B------:R-:W-:Y:S01]  /*94e0*/  FFMA.FTZ R41, R30.reuse, R36, -R41 ;  /* 0x000000241e297223 */ /* 0x040fe20000010829 */
        /* <DEDUP_REMOVED lines=24> */
.L_x_2420:
[----:B------:R-:W-:Y:S05]  /*9670*/  BSYNC B1 ;  /* 0x0000000000017941 */ /* 0x000fea0003800000 */
.L_x_2419:
[----:B------:R-:W-:Y:S04]  /*9680*/  BSSY B1, `(.L_x_2421) ;  /* 0x0000030000017945 */ /* 0x000fe80003800000 */
[----:B------:R-:W-:Y:S05]  /*9690*/  @P2 BRA `(.L_x_2422) ;  /* 0x0000000000b82947 */ /* 0x000fea0003800000 */
[----:B01----:R-:W0:Y:S01]  /*96a0*/  LDS.128 R4, [R3+0xf400] ;  /* 0x00f4000003047984 */ /* 0x003e220000000c00 */
        /* <DEDUP_REMOVED lines=45> */
.L_x_2422:
[----:B------:R-:W-:Y:S05]  /*9980*/  BSYNC B1 ;  /* 0x0000000000017941 */ /* 0x000fea0003800000 */
.L_x_2421:
        /* <DEDUP_REMOVED lines=48> */
.L_x_2424:
[----:B------:R-:W-:Y:S05]  /*9c90*/  BSYNC B1 ;  /* 0x0000000000017941 */ /* 0x000fea0003800000 */
.L_x_2423:
        /* <DEDUP_REMOVED lines=48> */
.L_x_2426:
[----:B------:R-:W-:Y:S05]  /*9fa0*/  BSYNC B1 ;  /* 0x0000000000017941 */ /* 0x000fea0003800000 */
.L_x_2425:
        /* <DEDUP_REMOVED lines=48> */
.L_x_2410:
[----:B------:R-:W4:Y:S01]  /*a2b0*/  LDC R10, c[0x0][0x448] ;  /* 0x00011200ff0a7b82 */ /* 0x000f220000000800 */
[----:B-1----:R-:W-:Y:S01]  /*a2c0*/  IMAD.MOV.U32 R3, RZ, RZ, R9 ;  /* 0x000000ffff037224 */ /* 0x002fe200078e0009 */
[----:B------:R-:W-:Y:S01]  /*a2d0*/  ULDC.64 UR4, c[0x0][0x3f8] ;  /* 0x0000fe0000047ab9 */ /* 0x000fe20000000a00 */
[----:B------:R-:W-:Y:S01]  /*a2e0*/  ULDC.64 UR6, c[0x0][0x408] ;  /* 0x0001020000067ab9 */ /* 0x000fe20000000a00 */
[----:B------:R-:W-:Y:S02]  /*a2f0*/  IMAD.MOV.U32 R4, RZ, RZ, R24 ;  /* 0x000000ffff047224 */ /* 0x000fe400078e0018 */
[----:B------:R-:W-:Y:S02]  /*a300*/  IMAD.MOV.U32 R6, RZ, RZ, R26 ;  /* 0x000000ffff067224 */ /* 0x000fe400078e001a */
[----:B------:R-:W-:Y:S01]  /*a310*/  IMAD.MOV.U32 R7, RZ, RZ, R31 ;  /* 0x000000ffff077224 */ /* 0x000fe200078e001f */
[----:B----4-:R-:W-:-:S13]  /*a320*/  ISETP.NE.AND P0, PT, R10, 0x1, PT ;  /* 0x000000010a00780c */ /* 0x010fda0003f05270 */
[----:B------:R-:W1:Y:S08]  /*a330*/  @P0 LDC R0, c[0x0][0x44c] ;  /* 0x00011300ff000b82 */ /* 0x000e700000000800 */
[----:B------:R-:W4:Y:S01]  /*a340*/  @P0 LDC R5, c[0x0][0x450] ;  /* 0x00011400ff050b82 */ /* 0x000f220000000800 */
[----:B-1----:R-:W-:-:S05]  /*a350*/  @P0 IMAD.HI.U32 R0, R9, R0, RZ ;  /* 0x0000000009000227 */ /* 0x002fca00078e00ff */
[----:B----4-:R-:W-:Y:S01]  /*a360*/  @P0 SHF.R.U32.HI R3, RZ, R5, R0 ;  /* 0x00000005ff030219 */ /* 0x010fe20000011600 */
[----:B------:R-:W-:-:S03]  /*a370*/  IMAD.MOV.U32 R5, RZ, RZ, R29 ;  /* 0x000000ffff057224 */ /* 0x000fc600078e001d */
[----:B------:R-:W-:Y:S01]  /*a380*/  SHF.R.S32.HI R0, RZ, 0x1f, R3 ;  /* 0x0000001fff007819 */ /* 0x000fe20000011403 */
[----:B------:R-:W-:-:S04]  /*a390*/  IMAD.WIDE.U32 R4, R3, UR4, R4 ;  /* 0x0000000403047c25 */ /* 0x000fc8000f8e0004 */
[C---:B------:R-:W-:Y:S02]  /*a3a0*/  IMAD R8, R0.reuse, UR4, RZ ;  /* 0x0000000400087c24 */ /* 0x040fe4000f8e02ff */
[----:B------:R-:W-:Y:S02]  /*a3b0*/  IMAD R0, R0, UR6, RZ ;  /* 0x0000000600007c24 */ /* 0x000fe4000f8e02ff */
[C---:B------:R-:W-:Y:S01]  /*a3c0*/  IMAD R13, R3.reuse, UR5, R8 ;  /* 0x00000005030d7c24 */ /* 0x040fe2000f8e0208 */
[----:B------:R-:W-:Y:S01]  /*a3d0*/  ULDC.64 UR4, c[0x0][0x3e8] ;  /* 0x0000fa0000047ab9 */ /* 0x000fe20000000a00 */
[----:B------:R-:W-:-:S04]  /*a3e0*/  IMAD.WIDE.U32 R6, R3, UR6, R6 ;  /* 0x0000000603067c25 */ /* 0x000fc8000f8e0006 */
[----:B--2---:R-:W-:Y:S01]  /*a3f0*/  IMAD R37, R3, UR7, R0 ;  /* 0x0000000703257c24 */ /* 0x004fe2000f8e0200 */
        /* <DEDUP_REMOVED lines=10> */
[----:B------:R-:W4:Y:S04]  /*a4a0*/  SHFL.IDX PT, R3, R3, RZ, 0x1e1f ;  /* 0x001e1fff03037589 */ /* 0x000f2800000e0000 */
[----:B------:R-:W0:Y:S04]  /*a4b0*/  SHFL.IDX PT, R37, R37, RZ, 0x1e1f ;  /* 0x001e1fff25257589 */ /* 0x000e2800000e0000 */
[----:B-1----:R-:W0:Y:S02]  /*a4c0*/  SHFL.IDX PT, R38, R38, RZ, 0x1e1f ;  /* 0x001e1fff26267589 */ /* 0x002e2400000e0000 */
.L_x_2650:
[----:B------:R-:W5:Y:S01]  /*a4d0*/  LDL R4, [R1+0x4c] ;  /* 0x00004c0001047983 */ /* 0x000f620000100800 */
[----:B------:R-:W-:Y:S01]  /*a4e0*/  BSSY B1, `(.L_x_2428) ;  /* 0x000003b000017945 */ /* 0x000fe20003800000 */
[----:B------:R-:W-:Y:S02]  /*a4f0*/  CS2R R6, SRZ ;  /* 0x0000000000067805 */ /* 0x000fe4000001ff00 */
[----:B------:R-:W-:Y:S02]  /*a500*/  CS2R R12, SRZ ;  /* 0x00000000000c7805 */ /* 0x000fe4000001ff00 */
[----:B0-----:R-:W-:Y:S02]  /*a510*/  CS2R R14, SRZ ;  /* 0x00000000000e7805 */ /* 0x001fe4000001ff00 */
[----:B------:R-:W-:Y:S02]  /*a520*/  CS2R R24, SRZ ;  /* 0x0000000000187805 */ /* 0x000fe4000001ff00 */
[----:B------:R-:W-:-:S02]  /*a530*/  CS2R R26, SRZ ;  /* 0x00000000001a7805 */ /* 0x000fc4000001ff00 */
[----:B------:R-:W-:Y:S02]  /*a540*/  CS2R R28, SRZ ;  /* 0x00000000001c7805 */ /* 0x000fe4000001ff00 */
[----:B------:R-:W-:Y:S02]  /*a550*/  CS2R R30, SRZ ;  /* 0x00000000001e7805 */ /* 0x000fe4000001ff00 */
[----:B------:R-:W-:Y:S02]  /*a560*/  CS2R R32, SRZ ;  /* 0x0000000000207805 */ /* 0x000fe4000001ff00 */
[----:B------:R-:W-:Y:S01]  /*a570*/  CS2R R34, SRZ ;  /* 0x0000000000227805 */ /* 0x000fe2000001ff00 */
[----:B-----5:R-:W-:Y:S01]  /*a580*/  IMAD R10, R4, R10, RZ ;  /* 0x0000000a040a7224 */ /* 0x020fe200078e02ff */
[----:B------:R-:W-:-:S03]  /*a590*/  CS2R R4, SRZ ;  /* 0x0000000000047805 */ /* 0x000fc6000001ff00 */
[----:B------:R-:W-:Y:S01]  /*a5a0*/  IMAD R97, R97, -0xc0, R10 ;  /* 0xffffff4061617824 */ /* 0x000fe200078e020a */
[----:B------:R-:W-:Y:S02]  /*a5b0*/  ISETP.GE.AND P0, PT, R9, R10, PT ;  /* 0x0000000a0900720c */ /* 0x000fe40003f06270 */
[----:B------:R-:W-:Y:S02]  /*a5c0*/  CS2R R8, SRZ ;  /* 0x0000000000087805 */ /* 0x000fe4000001ff00 */
[----:B------:R-:W-:-:S09]  /*a5d0*/  CS2R R10, SRZ ;  /* 0x00000000000a7805 */ /* 0x000fd2000001ff00 */
[----:B------:R-:W-:Y:S05]  /*a5e0*/  @P0 BRA `(.L_x_2429) ;  /* 0x0000000000a80947 */ /* 0x000fea0003800000 */
[----:B------:R-:W3:Y:S04]  /*a5f0*/  LDL R21, [R1+0x14] ;  /* 0x0000140001157983 */ /* 0x000ee80000100800 */
[----:B------:R-:W3:Y:S01]  /*a600*/  LDL R20, [R1+0x18] ;  /* 0x0000180001147983 */ /* 0x000ee20000100800 */
        /* <DEDUP_REMOVED lines=19> */
[----:B---3--:R-:W-:-:S02]  /*a740*/  @!P3 IMAD.SHL.U32 R13, R21, 0x8, RZ ;  /* 0x00000008150db824 */ /* 0x008fc400078e00ff */
        /* <DEDUP_REMOVED lines=20> */
.L_x_2429:
[----:B------:R-:W-:Y:S05]  /*a890*/  BSYNC B1 ;  /* 0x0000000000017941 */ /* 0x000fea0003800000 */
.L_x_2428:
[----:B------:R-:W-:Y:S01]  /*a8a0*/  ULEA.HI UR4, UR37, UR37, URZ, 0x1 ;  /* 0x0000002525047291 */ /* 0x000fe2000f8f083f */
[----:B----45:R-:W-:Y:S01]  /*a8b0*/  IMAD.MOV.U32 R3, RZ, RZ, R5 ;  /* 0x000000ffff037224 */ /* 0x030fe200078e0005 */
[----:B------:R-:W-:Y:S01]  /*a8c0*/  VIMNMX R97, R97, 0xc0, PT ;  /* 0x000000c061617848 */ /* 0x000fe20003fe0100 */
[----:B-1----:R-:W-:Y:S01]  /*a8d0*/  IMAD.MOV.U32 R20, RZ, RZ, R6 ;  /* 0x000000ffff147224 */ /* 0x002fe200078e0006 */
[----:B------:R-:W-:Y:S01]  /*a8e0*/  ULOP3.LUT UR4, UR4, 0xfffffffe, URZ, 0xc0, !UPT ;  /* 0xfffffffe04047892 */ /* 0x000fe2000f8ec03f */
[----:B--2---:R-:W-:Y:S01]  /*a8f0*/  IMAD.MOV.U32 R0, RZ, RZ, R4 ;  /* 0x000000ffff007224 */ /* 0x004fe200078e0004 */
[----:B------:R-:W-:Y:S01]  /*a900*/  BSSY B1, `(.L_x_2430) ;  /* 0x0000032000017945 */ /* 0x000fe20003800000 */
        /* <DEDUP_REMOVED lines=17> */
[----:B---3--:R-:W-:Y:S01]  /*aa20*/  PRMT R57, R0, 0x7610, R57 ;  /* 0x0000761000397816 */ /* 0x008fe20000000039 */
        /* <DEDUP_REMOVED lines=31> */
.L_x_2651:
[----:B------:R-:W-:Y:S05]  /*ac20*/  BSYNC B1 ;  /* 0x0000000000017941 */ /* 0x000fea0003800000 */
.L_x_2430:
        /* <DEDUP_REMOVED lines=20> */
[----:B------:R-:W-:Y:S02]  /*ad70*/  SHF.R.U64 R24, R6, 0x10, R7 ;  /* 0x0000001006187819 */ /* 0x000fe40000001207 */
[----:B------:R-:W-:Y:S02]  /*ad80*/  PRMT R59, R52, 0x5410, R59 ;  /* 0x00005410343b7816 */ /* 0x000fe4000000003b */
[----:B------:R-:W-:Y:S02]  /*ad90*/  SHF.R.U32.HI R4, RZ, 0x10, R7 ;  /* 0x00000010ff047819 */ /* 0x000fe40000011607 */
[----:B------:R-:W-:Y:S01]  /*ada0*/  SHF.R.U32.HI R50, RZ, 0x10, R5 ;  /* 0x00000010ff327819 */ /* 0x000fe20000011605 */
[----:B------:R-:W-:Y:S01]  /*adb0*/  IMAD.U32 R70, R59, 0x10000, RZ ;  /* 0x000100003b467824 */ /* 0x000fe200078e00ff */
[----:B------:R-:W-:Y:S02]  /*adc0*/  PRMT R53, R62, 0x5410, R53 ;  /* 0x000054103e357816 */ /* 0x000fe40000000035 */
[----:B------:R-:W-:-:S02]  /*add0*/  PRMT R6, R65, 0x5410, R25 ;  /* 0x0000541041067816 */ /* 0x000fc40000000019 */
[----:B------:R-:W-:Y:S01]  /*ade0*/  PRMT R7, R21, 0x5432, R24 ;  /* 0x0000543215077816 */ /* 0x000fe20000000018 */
[----:B------:R-:W-:Y:S01]  /*adf0*/  IMAD.U32 R68, R53, 0x10000, RZ ;  /* 0x0001000035447824 */ /* 0x000fe200078e00ff */
[----:B------:R-:W-:Y:S02]  /*ae00*/  PRMT R51, R64, 0x5410, R51 ;  /* 0x0000541040337816 */ /* 0x000fe40000000033 */
[----:B------:R-:W-:Y:S02]  /*ae10*/  SHF.R.U32.HI R26, RZ, 0x10, R27 ;  /* 0x00000010ff1a7819 */ /* 0x000fe4000001161b */
[----:B------:R-:W-:Y:S02]  /*ae20*/  PRMT R50, R20, 0x5432, R50 ;  /* 0x0000543214327816 */ /* 0x000fe40000000032 */
[----:B------:R-:W-:Y:S02]  /*ae30*/  PRMT R5, R45, 0x5432, R26 ;  /* 0x000054322d057816 */ /* 0x000fe4000000001a */
[----:B------:R-:W-:Y:S01]  /*ae40*/  PRMT R4, R44, 0x5432, R4 ;  /* 0x000054322c047816 */ /* 0x000fe20000000004 */
[----:B------:R-:W-:Y:S01]  /*ae50*/  IMAD.U32 R71, R50, 0x10000, RZ ;  /* 0x0001000032477824 */ /* 0x000fe200078e00ff */
        /* <DEDUP_REMOVED lines=24> */
[C---:B------:R-:W-:Y:S01]  /*afe0*/  FMUL.FTZ R72, R39.reuse, R70 ;  /* 0x0000004627487220 */ /* 0x040fe20000410000 */
[----:B------:R-:W-:Y:S01]  /*aff0*/  FMUL.FTZ R74, R39, R68 ;  /* 0x00000044274a7220 */ /* 0x000fe20000410000 */
[----:B------:R-:W-:Y:S01]  /*b000*/  IMAD.U32 R37, R42, 0x10000, RZ ;  /* 0x000100002a257824 */ /* 0x000fe200078e00ff */
[C---:B------:R-:W-:Y:S01]  /*b010*/  LOP3.LUT R42, R43.reuse, 0xffff0000, RZ, 0xc0, !PT ;  /* 0xffff00002b2a7812 */ /* 0x040fe200078ec0ff */
[----:B------:R-:W-:-:S02]  /*b020*/  IMAD.U32 R67, R43, 0x10000, RZ ;  /* 0x000100002b437824 */ /* 0x000fc400078e00ff */
[----:B------:R-:W-:Y:S01]  /*b030*/  FFMA.FTZ R39, R65, R68, -R72 ;  /* 0x0000004441277223 */ /* 0x000fe20000010848 */
[----:B------:R-:W-:Y:S01]  /*b040*/  LOP3.LUT R40, R41, 0xffff0000, RZ, 0xc0, !PT ;  /* 0xffff000029287812 */ /* 0x000fe200078ec0ff */
[----:B------:R-:W-:Y:S02]  /*b050*/  IMAD.U32 R43, R51, 0x10000, RZ ;  /* 0x00010000332b7824 */ /* 0x000fe400078e00ff */
[----:B------:R-:W-:Y:S01]  /*b060*/  FMUL.FTZ R69, R66, R71 ;  /* 0x0000004742457220 */ /* 0x000fe20000410000 */
[----:B------:R-:W-:Y:S02]  /*b070*/  IMAD.U32 R68, R4, 0x10000, RZ ;  /* 0x0001000004447824 */ /* 0x000fe400078e00ff */
[----:B------:R-:W-:Y:S01]  /*b080*/  FFMA.FTZ R41, R65, R70, R74 ;  /* 0x0000004641297223 */ /* 0x000fe2000001004a */
[----:B------:R-:W-:Y:S02]  /*b090*/  IMAD.U32 R65, R5, 0x10000, RZ ;  /* 0x0001000005417824 */ /* 0x000fe400078e00ff */
[-C--:B------:R-:W-:Y:S01]  /*b0a0*/  FMUL.FTZ R73, R66, R43.reuse ;  /* 0x0000002b42497220 */ /* 0x080fe20000410000 */
[-C--:B------:R-:W-:Y:S01]  /*b0b0*/  FMUL.FTZ R75, R67, R68.reuse ;  /* 0x00000044434b7220 */ /* 0x080fe20000410000 */
[----:B------:R-:W-:Y:S01]  /*b0c0*/  FFMA.FTZ R43, R62, R43, -R69 ;  /* 0x0000002b3e2b7223 */ /* 0x000fe20000010845 */
[----:B------:R-:W-:Y:S01]  /*b0d0*/  LOP3.LUT R69, R59, 0xffff0000, RZ, 0xc0, !PT ;  /* 0xffff00003b457812 */ /* 0x000fe200078ec0ff */
[-C--:B------:R-:W-:Y:S01]  /*b0e0*/  FMUL.FTZ R67, R67, R65.reuse ;  /* 0x0000004143437220 */ /* 0x080fe20000410000 */
[----:B------:R-:W-:Y:S01]  /*b0f0*/  FFMA.FTZ R59, R64, R65, -R75 ;  /* 0x00000041403b7223 */ /* 0x000fe2000001084b */
[----:B------:R-:W-:Y:S01]  /*b100*/  LOP3.LUT R65, R53, 0xffff0000, RZ, 0xc0, !PT ;  /* 0xffff000035417812 */ /* 0x000fe200078ec0ff */
[----:B------:R-:W-:Y:S01]  /*b110*/  FFMA.FTZ R62, R62, R71, R73 ;  /* 0x000000473e3e7223 */ /* 0x000fe20000010049 */
[----:B------:R-:W-:Y:S01]  /*b120*/  FFMA.FTZ R53, R64, R68, R67 ;  /* 0x0000004440357223 */ /* 0x000fe20000010043 */
[C---:B------:R-:W-:Y:S01]  /*b130*/  FMUL.FTZ R71, R52.reuse, R69 ;  /* 0x0000004534477220 */ /* 0x040fe20000410000 */
[----:B------:R-:W-:Y:S01]  /*b140*/  LOP3.LUT R51, R51, 0xffff0000, RZ, 0xc0, !PT ;  /* 0xffff000033337812 */ /* 0x000fe200078ec0ff */
[-C--:B------:R-:W-:Y:S01]  /*b150*/  FMUL.FTZ R73, R52, R65.reuse ;  /* 0x0000004134497220 */ /* 0x080fe20000410000 */
[----:B------:R-:W-:Y:S01]  /*b160*/  LOP3.LUT R67, R50, 0xffff0000, RZ, 0xc0, !PT ;  /* 0xffff000032437812 */ /* 0x000fe200078ec0ff */
[----:B------:R-:W-:Y:S01]  /*b170*/  FFMA.FTZ R64, R26, R65, -R71 ;  /* 0x000000411a407223 */ /* 0x000fe20000010847 */
[----:B------:R-:W-:-:S02]  /*b180*/  IMAD.U32 R52, R7, 0x10000, RZ ;  /* 0x0001000007347824 */ /* 0x000fc400078e00ff */
[----:B------:R-:W-:Y:S01]  /*b190*/  FMUL.FTZ R66, R40, R51 ;  /* 0x0000003328427220 */ /* 0x000fe20000410000 */
[----:B------:R-:W-:Y:S02]  /*b1a0*/  IMAD.U32 R50, R6, 0x10000, RZ ;  /* 0x0001000006327824 */ /* 0x000fe400078e00ff */
[-C--:B------:R-:W-:Y:S01]  /*b1b0*/  FMUL.FTZ R65, R40, R67.reuse ;  /* 0x0000004328417220 */ /* 0x080fe20000410000 */
[C---:B------:R-:W-:Y:S01]  /*b1c0*/  FMUL.FTZ R68, R37.reuse, R52 ;  /* 0x0000003425447220 */ /* 0x040fe20000410000 */
[----:B------:R-:W-:Y:S01]  /*b1d0*/  FFMA.FTZ R67, R36, R67, R66 ;  /* 0x0000004324437223 */ /* 0x000fe20000010042 */
[----:B------:R-:W-:Y:S01]  /*b1e0*/  LOP3.LUT R6, R6, 0xffff0000, RZ, 0xc0, !PT ;  /* 0xffff000006067812 */ /* 0x000fe200078ec0ff */
[----:B------:R-:W-:Y:S01]  /*b1f0*/  FFMA.FTZ R40, R36, R51, -R65 ;  /* 0x0000003324287223 */ /* 0x000fe20000010841 */
[-C--:B------:R-:W-:Y:S01]  /*b200*/  FMUL.FTZ R36, R37, R50.reuse ;  /* 0x0000003225247220 */ /* 0x080fe20000410000 */
[----:B------:R-:W-:Y:S01]  /*b210*/  LOP3.LUT R7, R7, 0xffff0000, RZ, 0xc0, !PT ;  /* 0xffff000007077812 */ /* 0x000fe200078ec0ff */
[C---:B------:R-:W-:Y:S01]  /*b220*/  FFMA.FTZ R68, R25.reuse, R50, -R68 ;  /* 0x0000003219447223 */ /* 0x040fe20000010844 */
[----:B------:R-:W-:Y:S01]  /*b230*/  LOP3.LUT R37, R4, 0xffff0000, RZ, 0xc0, !PT ;  /* 0xffff000004257812 */ /* 0x000fe200078ec0ff */
[----:B------:R-:W-:Y:S01]  /*b240*/  FFMA.FTZ R36, R25, R52, R36 ;  /* 0x0000003419247223 */ /* 0x000fe20000010024 */
[----:B------:R-:W-:Y:S01]  /*b250*/  LOP3.LUT R5, R5, 0xffff0000, RZ, 0xc0, !PT ;  /* 0xffff000005057812 */ /* 0x000fe200078ec0ff */
[CC--:B------:R-:W-:Y:S01]  /*b260*/  FMUL.FTZ R4, R27.reuse, R6.reuse ;  /* 0x000000061b047220 */ /* 0x0c0fe20000410000 */
[----:B------:R-:W-:Y:S01]  /*b270*/  FMUL.FTZ R25, R27, R7 ;  /* 0x000000071b197220 */ /* 0x000fe20000410000 */
[----:B------:R-:W-:Y:S01]  /*b280*/  FMUL.FTZ R51, R42, R37 ;  /* 0x000000252a337220 */ /* 0x000fe20000410000 */
[----:B------:R-:W-:Y:S01]  /*b290*/  FFMA.FTZ R26, R26, R69, R73 ;  /* 0x000000451a1a7223 */ /* 0x000fe20000010049 */
        /* <DEDUP_REMOVED lines=15> */
.L_x_2433:
[----:B------:R-:W-:Y:S05]  /*b390*/  BSYNC B1 ;  /* 0x0000000000017941 */ /* 0x000fea0003800000 */
.L_x_2432:
[----:B------:R-:W-:Y:S04]  /*b3a0*/  BSSY B1, `(.L_x_2434) ;  /* 0x0000075000017945 */ /* 0x000fe80003800000 */
[----:B------:R-:W-:Y:S05]  /*b3b0*/  @P1 BRA `(.L_x_2435) ;  /* 0x0000000400cc1947 */ /* 0x000fea0003800000 */
[----:B0-----:R-:W2:Y:S04]  /*b3c0*/  LDL R6, [R1+0x3c] ;  /* 0x00003c0001067983 */ /* 0x001ea80000100800 */
[----:B------:R-:W2:Y:S04]  /*b3d0*/  LDL.64 R4, [R1] ;  /* 0x0000000001047983 */ /* 0x000ea80000100a00 */
[----:B------:R-:W3:Y:S01]  /*b3e0*/  LDL R0, [R1+0x14] ;  /* 0x0000140001007983 */ /* 0x000ee20000100800 */
[----:B------:R-:W-:Y:S02]  /*b3f0*/  SHF.R.U64 R40, R28, 0x10, R29 ;  /* 0x000000101c287819 */ /* 0x000fe4000000121d */
[----:B------:R-:W-:-:S02]  /*b400*/  SHF.R.U64 R28, R8, 0x10, R9 ;  /* 0x00000010081c7819 */ /* 0x000fc40000001209 */
[----:B------:R-:W-:Y:S02]  /*b410*/  SHF.R.U32.HI R9, RZ, 0x10, R9 ;  /* 0x00000010ff097819 */ /* 0x000fe40000011609 */
[----:B------:R-:W-:Y:S02]  /*b420*/  SHF.R.U64 R8, R10, 0x10, R11 ;  /* 0x000000100a087819 */ /* 0x000fe4000000120b */
[----:B------:R-:W-:Y:S02]  /*b430*/  PRMT R55, R55, 0x5410, R28 ;  /* 0x0000541037377816 */ /* 0x000fe4000000001c */
[----:B------:R-:W-:Y:S02]  /*b440*/  SHF.R.U32.HI R38, RZ, 0x10, R29 ;  /* 0x00000010ff267819 */ /* 0x000fe4000001161d */
[----:B------:R-:W-:Y:S01]  /*b450*/  SHF.R.U64 R29, R30, 0x10, R31 ;  /* 0x000000101e1d7819 */ /* 0x000fe2000000121f */
[----:B------:R-:W-:Y:S01]  /*b460*/  IMAD.U32 R39, R55, 0x10000, RZ ;  /* 0x0001000037277824 */ /* 0x000fe200078e00ff */
[----:B------:R-:W-:-:S02]  /*b470*/  SHF.R.U32.HI R11, RZ, 0x10, R11 ;  /* 0x00000010ff0b7819 */ /* 0x000fc4000001160b */
[----:B------:R-:W-:Y:S02]  /*b480*/  PRMT R63, R63, 0x5410, R40 ;  /* 0x000054103f3f7816 */ /* 0x000fe40000000028 */
[----:B------:R-:W-:Y:S02]  /*b490*/  PRMT R56, R56, 0x5410, R9 ;  /* 0x0000541038387816 */ /* 0x000fe40000000009 */
[----:B------:R-:W-:Y:S02]  /*b4a0*/  PRMT R57, R57, 0x5410, R8 ;  /* 0x0000541039397816 */ /* 0x000fe40000000008 */
[----:B------:R-:W-:Y:S01]  /*b4b0*/  SHF.R.U32.HI R31, RZ, 0x10, R31 ;  /* 0x00000010ff1f7819 */ /* 0x000fe2000001161f */
[----:B------:R-:W-:Y:S01]  /*b4c0*/  IMAD.U32 R41, R56, 0x10000, RZ ;  /* 0x0001000038297824 */ /* 0x000fe200078e00ff */
[----:B------:R-:W-:Y:S01]  /*b4d0*/  PRMT R61, R61, 0x5410, R38 ;  /* 0x000054103d3d7816 */ /* 0x000fe20000000026 */
[----:B------:R-:W-:Y:S01]  /*b4e0*/  IMAD.U32 R38, R63, 0x10000, RZ ;  /* 0x000100003f267824 */ /* 0x000fe200078e00ff */
[----:B------:R-:W-:-:S02]  /*b4f0*/  PRMT R60, R60, 0x5410, R29 ;  /* 0x000054103c3c7816 */ /* 0x000fc4000000001d */
[----:B------:R-:W-:Y:S02]  /*b500*/  PRMT R54, R54, 0x5410, R11 ;  /* 0x0000541036367816 */ /* 0x000fe4000000000b */
[----:B------:R-:W-:Y:S02]  /*b510*/  PRMT R58, R58, 0x5410, R31 ;  /* 0x000054103a3a7816 */ /* 0x000fe4000000001f */
        /* <DEDUP_REMOVED lines=43> */
[C---:B------:R-:W-:Y:S01]  /*b7d0*/  FFMA.FTZ R8, R9.reuse, R38, -R40 ;  /* 0x0000002609087223 */ /* 0x040fe20000010828 */
[----:B------:R-:W-:Y:S01]  /*b7e0*/  FMUL.FTZ R43, R10, R41 ;  /* 0x000000290a2b7220 */ /* 0x000fe20000410000 */
[----:B------:R-:W-:Y:S02]  /*b7f0*/  IMAD.U32 R40, R54, 0x10000, RZ ;  /* 0x0001000036287824 */ /* 0x000fe400078e00ff */
[----:B------:R-:W-:Y:S01]  /*b800*/  FFMA.FTZ R9, R9, R39, R42 ;  /* 0x0000002709097223 */ /* 0x000fe2000001002a */
[----:B------:R-:W-:Y:S02]  /*b810*/  IMAD.U32 R38, R58, 0x10000, RZ ;  /* 0x000100003a267824 */ /* 0x000fe400078e00ff */
[-C--:B------:R-:W-:Y:S01]  /*b820*/  FMUL.FTZ R39, R10, R27.reuse ;  /* 0x0000001b0a277220 */ /* 0x080fe20000410000 */
[C---:B------:R-:W-:Y:S01]  /*b830*/  FFMA.FTZ R10, R28.reuse, R27, -R43 ;  /* 0x0000001b1c0a7223 */ /* 0x040fe2000001082b */
[C---:B------:R-:W-:Y:S01]  /*b840*/  FMUL.FTZ R27, R37.reuse, R40 ;  /* 0x00000028251b7220 */ /* 0x040fe20000410000 */
[-C--:B------:R-:W-:Y:S01]  /*b850*/  FMUL.FTZ R43, R37, R38.reuse ;  /* 0x00000026252b7220 */ /* 0x080fe20000410000 */
[----:B------:R-:W-:Y:S01]  /*b860*/  LOP3.LUT R25, R25, 0xffff0000, RZ, 0xc0, !PT ;  /* 0xffff000019197812 */ /* 0x000fe200078ec0ff */
[----:B------:R-:W-:Y:S01]  /*b870*/  FFMA.FTZ R39, R28, R41, R39 ;  /* 0x000000291c277223 */ /* 0x000fe20000010027 */
[C---:B------:R-:W-:Y:S01]  /*b880*/  FFMA.FTZ R37, R30.reuse, R38, -R27 ;  /* 0x000000261e257223 */ /* 0x040fe2000001081b */
[----:B------:R-:W-:Y:S01]  /*b890*/  FFMA.FTZ R43, R30, R40, R43 ;  /* 0x000000281e2b7223 */ /* 0x000fe2000001002b */
[C---:B------:R-:W-:Y:S01]  /*b8a0*/  FMUL.FTZ R30, R24.reuse, R55 ;  /* 0x00000037181e7220 */ /* 0x040fe20000410000 */
[----:B------:R-:W-:Y:S01]  /*b8b0*/  LOP3.LUT R28, R61, 0xffff0000, RZ, 0xc0, !PT ;  /* 0xffff00003d1c7812 */ /* 0x000fe200078ec0ff */
[-C--:B------:R-:W-:Y:S01]  /*b8c0*/  FMUL.FTZ R38, R24, R63.reuse ;  /* 0x0000003f18267220 */ /* 0x080fe20000410000 */
[----:B------:R-:W-:Y:S01]  /*b8d0*/  FMUL.FTZ R40, R25, R56 ;  /* 0x0000003819287220 */ /* 0x000fe20000410000 */
[----:B------:R-:W-:Y:S01]  /*b8e0*/  FFMA.FTZ R63, R11, R63, -R30 ;  /* 0x0000003f0b3f7223 */ /* 0x000fe2000001081e */
[----:B------:R-:W-:-:S02]  /*b8f0*/  IMAD.U32 R30, R57, 0x10000, RZ ;  /* 0x00010000391e7824 */ /* 0x000fc400078e00ff */
[-C--:B------:R-:W-:Y:S01]  /*b900*/  FMUL.FTZ R25, R25, R28.reuse ;  /* 0x0000001c19197220 */ /* 0x080fe20000410000 */
[C---:B------:R-:W-:Y:S02]  /*b910*/  IMAD.U32 R24, R60.reuse, 0x10000, RZ ;  /* 0x000100003c187824 */ /* 0x040fe400078e00ff */
[----:B------:R-:W-:Y:S01]  /*b920*/  FFMA.FTZ R27, R29, R28, -R40 ;  /* 0x0000001c1d1b7223 */ /* 0x000fe20000010828 */
[----:B------:R-:W-:Y:S01]  /*b930*/  FMUL.FTZ R42, R31, R30 ;  /* 0x0000001e1f2a7220 */ /* 0x000fe20000410000 */
[----:B------:R-:W-:Y:S01]  /*b940*/  FFMA.FTZ R56, R29, R56, R25 ;  /* 0x000000381d387223 */ /* 0x000fe20000010019 */
[-C--:B------:R-:W-:Y:S01]  /*b950*/  FMUL.FTZ R28, R31, R24.reuse ;  /* 0x000000181f1c7220 */ /* 0x080fe20000410000 */
[----:B------:R-:W-:Y:S01]  /*b960*/  LOP3.LUT R57, R57, 0xffff0000, RZ, 0xc0, !PT ;  /* 0xffff000039397812 */ /* 0x000fe200078ec0ff */
[----:B------:R-:W-:Y:S01]  /*b970*/  FFMA.FTZ R38, R11, R55, R38 ;  /* 0x000000370b267223 */ /* 0x000fe20000010026 */
[----:B------:R-:W-:Y:S01]  /*b980*/  LOP3.LUT R60, R60, 0xffff0000, RZ, 0xc0, !PT ;  /* 0xffff00003c3c7812 */ /* 0x000fe200078ec0ff */
[C---:B------:R-:W-:Y:S01]  /*b990*/  FFMA.FTZ R42, R5.reuse, R24, -R42 ;  /* 0x00000018052a7223 */ /* 0x040fe2000001082a */
[----:B------:R-:W-:Y:S01]  /*b9a0*/  LOP3.LUT R25, R54, 0xffff0000, RZ, 0xc0, !PT ;  /* 0xffff000036197812 */ /* 0x000fe200078ec0ff */
[----:B------:R-:W-:Y:S01]  /*b9b0*/  FFMA.FTZ R28, R5, R30, R28 ;  /* 0x0000001e051c7223 */ /* 0x000fe2000001001c */
[----:B------:R-:W-:Y:S01]  /*b9c0*/  LOP3.LUT R11, R58, 0xffff0000, RZ, 0xc0, !PT ;  /* 0xffff00003a0b7812 */ /* 0x000fe200078ec0ff */
[C---:B------:R-:W-:Y:S01]  /*b9d0*/  FMUL.FTZ R5, R7.reuse, R57 ;  /* 0x0000003907057220 */ /* 0x040fe20000410000 */
[----:B------:R-:W-:Y:S01]  /*b9e0*/  FMUL.FTZ R24, R7, R60 ;  /* 0x0000003c07187220 */ /* 0x000fe20000410000 */
[----:B------:R-:W-:-:S02]  /*b9f0*/  FMUL.FTZ R29, R26, R25 ;  /* 0x000000191a1d7220 */ /* 0x000fc40000410000 */
[----:B------:R-:W-:Y:S01]  /*ba00*/  FMUL.FTZ R26, R26, R11 ;  /* 0x0000000b1a1a7220 */ /* 0x000fe20000410000 */
[C---:B------:R-:W-:Y:S01]  /*ba10*/  FFMA.FTZ R7, R4.reuse, R60, -R5 ;  /* 0x0000003c04077223 */ /* 0x040fe20000010805 */
[----:B------:R-:W-:Y:S01]  /*ba20*/  FFMA.FTZ R57, R4, R57, R24 ;  /* 0x0000003904397223 */ /* 0x000fe20000010018 */
[C---:B------:R-:W-:Y:S01]  /*ba30*/  FFMA.FTZ R24, R6.reuse, R11, -R29 ;  /* 0x0000000b06187223 */ /* 0x040fe2000001081d */
[----:B------:R-:W-:Y:S01]  /*ba40*/  FFMA.FTZ R26, R6, R25, R26 ;  /* 0x00000019061a7223 */ /* 0x000fe2000001001a */
[----:B------:R-:W-:Y:S02]  /*ba50*/  F2FP.BF16.F32.PACK_AB R4, R63, R8 ;  /* 0x000000083f04723e */ /* 0x000fe400000010ff */
[----:B------:R-:W-:Y:S02]  /*ba60*/  F2FP.BF16.F32.PACK_AB R6, R7, R42 ;  /* 0x0000002a0706723e */ /* 0x000fe400000010ff */
[----:B------:R-:W-:Y:S02]  /*ba70*/  F2FP.BF16.F32.PACK_AB R8, R38, R9 ;  /* 0x000000092608723e */ /* 0x000fe400000010ff */
[----:B------:R-:W-:-:S02]  /*ba80*/  F2FP.BF16.F32.PACK_AB R5, R27, R10 ;  /* 0x0000000a1b05723e */ /* 0x000fc400000010ff */
[----:B------:R-:W-:Y:S02]  /*ba90*/  F2FP.BF16.F32.PACK_AB R7, R24, R37 ;  /* 0x000000251807723e */ /* 0x000fe400000010ff */
[----:B------:R-:W-:Y:S02]  /*baa0*/  F2FP.BF16.F32.PACK_AB R9, R56, R39 ;  /* 0x000000273809723e */ /* 0x000fe400000010ff */
[----:B------:R-:W-:Y:S01]  /*bab0*/  F2FP.BF16.F32.PACK_AB R10, R57, R28 ;  /* 0x0000001c390a723e */ /* 0x000fe200000010ff */
[----:B------:R1:W-:Y:S01]  /*bac0*/  STS.128 [R0], R4 ;  /* 0x0000000400007388 */ /* 0x0003e20000000c00 */
[----:B------:R-:W-:-:S05]  /*bad0*/  F2FP.BF16.F32.PACK_AB R11, R26, R43 ;  /* 0x0000002b1a0b723e */ /* 0x000fca00000010ff */
[----:B------:R1:W-:Y:S02]  /*bae0*/  STS.128 [R36+0xc400], R8 ;  /* 0x00c4000824007388 */ /* 0x0003e40000000c00 */
.L_x_2435:
[----:B------:R-:W-:Y:S05]  /*baf0*/  BSYNC B1 ;  /* 0x0000000000017941 */ /* 0x000fea0003800000 */
.L_x_2434:
[----:B------:R-:W-:Y:S05]  /*bb00*/  @P2 BRA `(.L_x_2416) ;  /* 0x0000000400d42947 */ /* 0x000fea0003800000 */
[----:B01----:R-:W2:Y:S04]  /*bb10*/  LDL.64 R4, [R1] ;  /* 0x0000000001047983 */ /* 0x003ea80000100a00 */
        /* <DEDUP_REMOVED lines=16> */
[----:B------:R-:W-:Y:S02]  /*bc20*/  SHF.R.U64 R27, R34, 0x10, R35 ;  /* 0x00000010221b7819 */ /* 0x000fe40000001223 */
[----:B------:R-:W-:Y:S02]  /*bc30*/  PRMT R46, R46, 0x5410, R29 ;  /* 0x000054102e2e7816 */ /* 0x000fe4000000001d */
[----:B------:R-:W-:-:S02]  /*bc40*/  PRMT R26, R20, 0x5410, R25 ;  /* 0x00005410141a7816 */ /* 0x000fc40000000019 */
[----:B------:R-:W-:Y:S02]  /*bc50*/  SHF.R.U32.HI R32, RZ, 0x10, R33 ;  /* 0x00000010ff207819 */ /* 0x000fe40000011621 */
[--C-:B------:R-:W-:Y:S02]  /*bc60*/  SHF.R.U64 R13, R14, 0x10, R15.reuse ;  /* 0x000000100e0d7819 */ /* 0x100fe4000000120f */
[----:B------:R-:W-:Y:S01]  /*bc70*/  PRMT R28, R21, 0x5410, R28 ;  /* 0x00005410151c7816 */ /* 0x000fe2000000001c */
[----:B------:R-:W-:Y:S01]  /*bc80*/  IMAD.U32 R29, R26, 0x10000, RZ ;  /* 0x000100001a1d7824 */ /* 0x000fe200078e00ff */
[----:B------:R-:W-:Y:S02]  /*bc90*/  SHF.R.U32.HI R14, RZ, 0x10, R15 ;  /* 0x00000010ff0e7819 */ /* 0x000fe4000001160f */
[----:B------:R-:W-:Y:S01]  /*bca0*/  PRMT R48, R48, 0x5410, R27 ;  /* 0x0000541030307816 */ /* 0x000fe2000000001b */
[----:B------:R-:W-:Y:S01]  /*bcb0*/  IMAD.U32 R27, R46, 0x10000, RZ ;  /* 0x000100002e1b7824 */ /* 0x000fe200078e00ff */
[----:B------:R-:W-:-:S02]  /*bcc0*/  SHF.R.U32.HI R34, RZ, 0x10, R35 ;  /* 0x00000010ff227819 */ /* 0x000fc40000011623 */
[----:B------:R-:W-:Y:S01]  /*bcd0*/  PRMT R47, R47, 0x5410, R32 ;  /* 0x000054102f2f7816 */ /* 0x000fe20000000020 */
[----:B------:R-:W-:Y:S01]  /*bce0*/  IMAD.U32 R30, R28, 0x10000, RZ ;  /* 0x000100001c1e7824 */ /* 0x000fe200078e00ff */
[----:B------:R-:W-:Y:S02]  /*bcf0*/  PRMT R45, R45, 0x5410, R14 ;  /* 0x000054102d2d7816 */ /* 0x000fe4000000000e */
[----:B------:R-:W-:Y:S02]  /*bd00*/  PRMT R49, R49, 0x5410, R34 ;  /* 0x0000541031317816 */ /* 0x000fe40000000022 */
[----:B------:R-:W-:Y:S01]  /*bd10*/  PRMT R44, R44, 0x5410, R13 ;  /* 0x000054102c2c7816 */ /* 0x000fe2000000000d */
[----:B------:R-:W-:Y:S01]  /*bd20*/  IMAD.U32 R32, R45, 0x10000, RZ ;  /* 0x000100002d207824 */ /* 0x000fe200078e00ff */
[----:B------:R-:W-:Y:S02]  /*bd30*/  LOP3.LUT R28, R28, 0xffff0000, RZ, 0xc0, !PT ;  /* 0xffff00001c1c7812 */ /* 0x000fe400078ec0ff */
        /* <DEDUP_REMOVED lines=26> */
[----:B------:R-:W-:Y:S01]  /*bee0*/  FFMA.FTZ R34, R13, R20, -R34 ;  /* 0x000000140d227223 */ /* 0x000fe20000010822 */
[----:B------:R-:W-:-:S02]  /*bef0*/  IMAD.U32 R15, R7, 0x10000, RZ ;  /* 0x00010000070f7824 */ /* 0x000fc400078e00ff */
[C---:B------:R-:W-:Y:S01]  /*bf00*/  FMUL.FTZ R20, R25.reuse, R32 ;  /* 0x0000002019147220 */ /* 0x040fe20000410000 */
[----:B------:R-:W-:Y:S01]  /*bf10*/  LOP3.LUT R8, R8, 0xffff0000, RZ, 0xc0, !PT ;  /* 0xffff000008087812 */ /* 0x000fe200078ec0ff */
[----:B------:R-:W-:Y:S01]  /*bf20*/  FMUL.FTZ R25, R25, R12 ;  /* 0x0000000c19197220 */ /* 0x000fe20000410000 */
[----:B------:R-:W-:Y:S01]  /*bf30*/  LOP3.LUT R21, R26, 0xffff0000, RZ, 0xc0, !PT ;  /* 0xffff00001a157812 */ /* 0x000fe200078ec0ff */
[----:B------:R-:W-:Y:S01]  /*bf40*/  FFMA.FTZ R36, R13, R30, R36 ;  /* 0x0000001e0d247223 */ /* 0x000fe20000010024 */
[----:B------:R-:W-:Y:S01]  /*bf50*/  LOP3.LUT R13, R46, 0xffff0000, RZ, 0xc0, !PT ;  /* 0xffff00002e0d7812 */ /* 0x000fe200078ec0ff */
[----:B------:R-:W-:Y:S01]  /*bf60*/  FFMA.FTZ R30, R15, R12, -R20 ;  /* 0x0000000c0f1e7223 */ /* 0x000fe20000010814 */
[----:B------:R-:W-:Y:S01]  /*bf70*/  LOP3.LUT R9, R9, 0xffff0000, RZ, 0xc0, !PT ;  /* 0xffff000009097812 */ /* 0x000fe200078ec0ff */
[----:B------:R-:W-:Y:S01]  /*bf80*/  FFMA.FTZ R32, R15, R32, R25 ;  /* 0x000000200f207223 */ /* 0x000fe20000010019 */
[----:B------:R-:W-:Y:S01]  /*bf90*/  LOP3.LUT R4, R4, 0xffff0000, RZ, 0xc0, !PT ;  /* 0xffff000004047812 */ /* 0x000fe200078ec0ff */
[C---:B------:R-:W-:Y:S01]  /*bfa0*/  FMUL.FTZ R15, R8.reuse, R21 ;  /* 0x00000015080f7220 */ /* 0x040fe20000410000 */
[----:B------:R-:W-:Y:S01]  /*bfb0*/  LOP3.LUT R12, R47, 0xffff0000, RZ, 0xc0, !PT ;  /* 0xffff00002f0c7812 */ /* 0x000fe200078ec0ff */
[-C--:B------:R-:W-:Y:S01]  /*bfc0*/  FMUL.FTZ R25, R8, R13.reuse ;  /* 0x0000000d08197220 */ /* 0x080fe20000410000 */
[----:B------:R-:W-:Y:S01]  /*bfd0*/  LOP3.LUT R5, R5, 0xffff0000, RZ, 0xc0, !PT ;  /* 0xffff000005057812 */ /* 0x000fe200078ec0ff */
[C---:B------:R-:W-:Y:S01]  /*bfe0*/  FMUL.FTZ R8, R9.reuse, R28 ;  /* 0x0000001c09087220 */ /* 0x040fe20000410000 */
[----:B------:R-:W-:Y:S01]  /*bff0*/  FFMA.FTZ R20, R4, R13, -R15 ;  /* 0x0000000d04147223 */ /* 0x000fe2000001080f */
[----:B------:R-:W-:Y:S01]  /*c000*/  FMUL.FTZ R9, R9, R12 ;  /* 0x0000000c09097220 */ /* 0x000fe20000410000 */
[----:B------:R-:W-:-:S02]  /*c010*/  IMAD.U32 R24, R10, 0x10000, RZ ;  /* 0x000100000a187824 */ /* 0x000fc400078e00ff */
        /* <DEDUP_REMOVED lines=36> */
.L_x_2416:
[----:B------:R-:W-:Y:S05]  /*c260*/  BSYNC B0 ;  /* 0x0000000000007941 */ /* 0x000fea0003800000 */
.L_x_2409:
        /* <DEDUP_REMOVED lines=8> */
.L_x_2407:
[----:B0--3--:R-:W-:-:S05]  /*c2f0*/  IMAD.U32 R0, RZ, RZ, UR41 ;  /* 0x00000029ff007e24 */ /* 0x009fca000f8e00ff */
[----:B------:R-:W-:-:S13]  /*c300*/  ISETP.NE.AND P0, PT, R0, 0x3, PT ;  /* 0x000000030000780c */ /* 0x000fda0003f05270 */
[----:B------:R-:W-:Y:S05]  /*c310*/  @!P0 BRA `(.L_x_2436) ;  /* 0x0000000000048947 */ /* 0x000fea0003800000 */
[----:B------:R-:W-:Y:S01]  /*c320*/  BPT.TRAP 0x1 ;  /* 0x000000040000795c */ /* 0x000fe20000300000 */
.L_x_2436:
[----:B-12-4-:R-:W-:Y:S01]  /*c330*/  IMAD R3, R22, 0x8, R2 ;  /* 0x0000000816037824 */ /* 0x016fe200078e0202 */
[----:B------:R-:W-:-:S04]  /*c340*/  SHF.L.U32 R4, R139, 0x1f, RZ ;  /* 0x0000001f8b047819 */ /* 0x000fc800000006ff */
[----:B------:R0:W1:Y:S01]  /*c350*/  SYNCS.PHASECHK.TRANS64.TRYWAIT P1, [R3+URZ+0x2d830], R4 ;  /* 0x02d83004030075a7 */ /* 0x000062000802017f */
[----:B------:R-:W-:Y:S05]  /*c360*/  @!P0 BRA `(.L_x_2437) ;  /* 0x0000000000048947 */ /* 0x000fea0003800000 */
[----:B------:R-:W-:Y:S01]  /*c370*/  BPT.TRAP 0x1 ;  /* 0x000000040000795c */ /* 0x000fe20000300000 */
.L_x_2437:
[----:B------:R-:W-:Y:S01]  /*c380*/  VIADD R0, R2, 0x15400 ;  /* 0x0001540002007836 */ /* 0x000fe20000000000 */
[----:B------:R-:W-:Y:S01]  /*c390*/  LOP3.LUT R144, R144, 0x10000, RZ, 0xfc, !PT ;  /* 0x0001000090907812 */ /* 0x000fe200078efcff */
[----:B------:R-:W-:-:S03]  /*c3a0*/  IMAD.MOV.U32 R145, RZ, RZ, -0x7fffffe0 ;  /* 0x80000020ff917424 */ /* 0x000fc600078e00ff */
[----:B------:R-:W-:-:S04]  /*c3b0*/  SHF.R.U32.HI R0, RZ, 0x4, R0 ;  /* 0x00000004ff007819 */ /* 0x000fc80000011600 */
[----:B------:R-:W-:-:S04]  /*c3c0*/  LOP3.LUT R0, R0, 0x3fff, RZ, 0xc0, !PT ;  /* 0x00003fff00007812 */ /* 0x000fc800078ec0ff */
[----:B------:R-:W-:-:S05]  /*c3d0*/  LOP3.LUT R0, R0, 0x10000, RZ, 0xfc, !PT ;  /* 0x0001000000007812 */ /* 0x000fca00078efcff */
[----:B------:R2:W-:Y:S01]  /*c3e0*/  STL [R1+0x2c], R0 ;  /* 0x00002c0001007387 */ /* 0x0005e20000100800 */
[----:B-1----:R-:W-:Y:S05]  /*c3f0*/  @P1 BRA `(.L_x_2438) ;  /* 0x0000000000081947 */ /* 0x002fea0003800000 */
[----:B------:R-:W1:Y:S02]  /*c400*/  SYNCS.PHASECHK.TRANS64.TRYWAIT P1, [R3+URZ+0x2d830], R4 ;  /* 0x02d83004030075a7 */ /* 0x000e64000802017f */
[----:B-1----:R-:W-:Y:S05]  /*c410*/  @!P1 BRA `(.L_x_2439) ;  /* 0x00000134002c9947 */ /* 0x002fea0003800000 */
.L_x_2438:
[----:B--2---:R-:W0:Y:S01]  /*c420*/  LDL R0, [R1+0x2c] ;  /* 0x00002c0001007983 */ /* 0x004e220000100800 */
[----:B------:R-:W-:Y:S01]  /*c430*/  IMAD.MOV.U32 R5, RZ, RZ, -0x7fffffe0 ;  /* 0x80000020ff057424 */ /* 0x000fe200078e00ff */
[----:B------:R-:W-:Y:S05]  /*c440*/  WARPSYNC.ALL ;  /* 0x0000000000007948 */ /* 0x000fea0003800000 */
[C---:B------:R-:W-:Y:S01]  /*c450*/  R2UR UR4, R144.reuse ;  /* 0x00000000900472ca */ /* 0x040fe200000e0000 */
[----:B-----5:R-:W-:Y:S01]  /*c460*/  WARPGROUP.ARRIVE ;  /* 0x00000000000079c5 */ /* 0x020fe20000000000 */
[----:B------:R-:W-:Y:S01]  /*c470*/  R2UR UR5, R145 ;  /* 0x00000000910572ca */ /* 0x000fe200000e0000 */
[----:B------:R-:W-:Y:S01]  /*c480*/  VIADD R154, R144, 0x2 ;  /* 0x00000002909a7836 */ /* 0x000fe20000000000 */
[----:B------:R-:W-:Y:S01]  /*c490*/  R2UR UR7, R5 ;  /* 0x00000000050772ca */ /* 0x000fe200000e0000 */
[----:B------:R-:W-:-:S02]  /*c4a0*/  IMAD.MOV.U32 R7, RZ, RZ, -0x7fffffe0 ;  /* 0x80000020ff077424 */ /* 0x000fc400078e00ff */
[----:B------:R-:W-:Y:S02]  /*c4b0*/  IMAD.MOV.U32 R155, RZ, RZ, -0x7fffffe0 ;  /* 0x80000020ff9b7424 */ /* 0x000fe400078e00ff */
[C---:B------:R-:W-:Y:S02]  /*c4c0*/  VIADD R152, R144.reuse, 0x300 ;  /* 0x0000030090987836 */ /* 0x040fe40000000000 */
[----:B------:R-:W-:Y:S02]  /*c4d0*/  IMAD.MOV.U32 R153, RZ, RZ, -0x7fffffe0 ;  /* 0x80000020ff997424 */ /* 0x000fe400078e00ff */
[C---:B------:R-:W-:Y:S02]  /*c4e0*/  VIADD R150, R144.reuse, 0x302 ;  /* 0x0000030290967836 */ /* 0x040fe40000000000 */
[----:B------:R-:W-:Y:S02]  /*c4f0*/  IMAD.MOV.U32 R151, RZ, RZ, -0x7fffffe0 ;  /* 0x80000020ff977424 */ /* 0x000fe400078e00ff */
[----:B------:R-:W-:-:S02]  /*c500*/  VIADD R148, R144, 0x600 ;  /* 0x0000060090947836 */ /* 0x000fc40000000000 */
[----:B------:R-:W-:Y:S02]  /*c510*/  IMAD.MOV.U32 R149, RZ, RZ, -0x7fffffe0 ;  /* 0x80000020ff957424 */ /* 0x000fe400078e00ff */
[----:B------:R-:W-:Y:S02]  /*c520*/  IMAD.MOV.U32 R5, RZ, RZ, -0x7fffffe0 ;  /* 0x80000020ff057424 */ /* 0x000fe400078e00ff */
[----:B------:R-:W-:Y:S02]  /*c530*/  VIADD R146, R144, 0x602 ;  /* 0x0000060290927836 */ /* 0x000fe40000000000 */
[----:B------:R-:W-:Y:S02]  /*c540*/  IMAD.MOV.U32 R147, RZ, RZ, -0x7fffffe0 ;  /* 0x80000020ff937424 */ /* 0x000fe400078e00ff */
[----:B01----:R-:W-:-:S04]  /*c550*/  IMAD R4, R22, 0x600, R0 ;  /* 0x0000060016047824 */ /* 0x003fc800078e0200 */
        /* <DEDUP_REMOVED lines=46> */
[----:B------:R-:W-:Y:S05]  /*c840*/  @!P0 BRA `(.L_x_2440) ;  /* 0x0000000000048947 */ /* 0x000fea0003800000 */
[----:B------:R-:W-:Y:S01]  /*c850*/  BPT.TRAP 0x1 ;  /* 0x000000040000795c */ /* 0x000fe20000300000 */
.L_x_2440:
[----:B------:R-:W2:Y:S01]  /*c860*/  LDL R5, [R1+0x6c] ;  /* 0x00006c0001057983 */ /* 0x000ea20000100800 */
[----:B------:R-:W0:Y:S01]  /*c870*/  LDC R0, c[0x0][0x448] ;  /* 0x00011200ff007b82 */ /* 0x000e220000000800 */
[----:B------:R-:W-:Y:S02]  /*c880*/  ULDC UR45, c[0x0][0x988] ;  /* 0x00026200002d7ab9 */ /* 0x000fe40000000800 */
[----:B------:R-:W2:Y:S04]  /*c890*/  LDL R90, [R1+0x58] ;  /* 0x00005800015a7983 */ /* 0x000ea80000100800 */
[----:B------:R-:W3:Y:S04]  /*c8a0*/  LDL R8, [R1+0x64] ;  /* 0x0000640001087983 */ /* 0x000ee80000100800 */
[----:B------:R-:W4:Y:S04]  /*c8b0*/  LDL R89, [R1+0x4c] ;  /* 0x00004c0001597983 */ /* 0x000f280000100800 */
[----:B------:R-:W5:Y:S04]  /*c8c0*/  LDL R88, [R1+0x5c] ;  /* 0x00005c0001587983 */ /* 0x000f680000100800 */
[----:B------:R-:W4:Y:S01]  /*c8d0*/  LDL R91, [R1+0x50] ;  /* 0x00005000015b7983 */ /* 0x000f220000100800 */
[----:B------:R-:W-:Y:S01]  /*c8e0*/  VIADD R10, R3, 0x2d840 ;  /* 0x0002d840030a7836 */ /* 0x000fe20000000000 */
[----:B------:R-:W-:Y:S01]  /*c8f0*/  LOP3.LUT R18, R18, 0xfffffff7, RZ, 0xc0, !PT ;  /* 0xfffffff712127812 */ /* 0x000fe200078ec0ff */
[----:B------:R-:W-:Y:S01]  /*c900*/  ULDC UR43, c[0x0][0x988] ;  /* 0x00026200002b7ab9 */ /* 0x000fe20000000800 */
[----:B------:R-:W-:Y:S01]  /*c910*/  ULDC UR44, c[0x0][0x988] ;  /* 0x00026200002c7ab9 */ /* 0x000fe20000000800 */
[----:B0-----:R-:W-:-:S13]  /*c920*/  ISETP.NE.AND P5, PT, R0, 0x1, PT ;  /* 0x000000010000780c */ /* 0x001fda0003fa5270 */
[----:B------:R-:W0:Y:S08]  /*c930*/  @P5 LDC R4, c[0x0][0x44c] ;  /* 0x00011300ff045b82 */ /* 0x000e300000000800 */
[----:B------:R-:W1:Y:S01]  /*c940*/  @P5 LDC R0, c[0x0][0x450] ;  /* 0x00011400ff005b82 */ /* 0x000e620000000800 */
[----:B--2---:R-:W-:-:S04]  /*c950*/  IMAD.IADD R7, R5, 0x1, R90 ;  /* 0x0000000105077824 */ /* 0x004fc800078e025a */
[----:B0-----:R-:W-:-:S05]  /*c960*/  @P5 IMAD.HI.U32 R5, R7, R4, RZ ;  /* 0x0000000407055227 */ /* 0x001fca00078e00ff */
[----:B-1----:R-:W-:-:S05]  /*c970*/  @P5 SHF.R.U32.HI R7, RZ, R0, R5 ;  /* 0x00000000ff075219 */ /* 0x002fca0000011605 */
[----:B------:R-:W0:Y:S01]  /*c980*/  SHFL.IDX PT, R4, R7, RZ, 0x1c1f ;  /* 0x001c1fff07047589 */ /* 0x000e2200000e0000 */
[----:B------:R-:W-:-:S04]  /*c990*/  IMAD.MOV.U32 R5, RZ, RZ, -0x80 ;  /* 0xffffff80ff057424 */ /* 0x000fc800078e00ff */
[----:B------:R-:W-:-:S05]  /*c9a0*/  IMAD R5, R94, R5, 0x80 ;  /* 0x000000805e057424 */ /* 0x000fca00078e0205 */
[C-C-:B---3--:R-:W-:Y:S02]  /*c9b0*/  IADD3 R6, -R8.reuse, 0x1, R5.reuse ;  /* 0x0000000108067810 */ /* 0x148fe40007ffe105 */
[----:B-----5:R-:W-:Y:S02]  /*c9c0*/  IADD3 R5, -R8, R88, R5 ;  /* 0x0000005808057210 */ /* 0x020fe40007ffe105 */
[----:B----4-:R-:W-:-:S04]  /*c9d0*/  IADD3 R6, -R89, R6, R88 ;  /* 0x0000000659067210 */ /* 0x010fc80007ffe158 */
[----:B0-----:R-:W-:-:S04]  /*c9e0*/  VIADDMNMX R4, R4, R6, R5, PT ;  /* 0x0000000604047246 */ /* 0x001fc80003800105 */
[C---:B------:R-:W-:Y:S02]  /*c9f0*/  ISETP.GT.AND P1, PT, R4.reuse, RZ, PT ;  /* 0x000000ff0400720c */ /* 0x040fe40003f24270 */
[----:B------:R-:W-:Y:S02]  /*ca00*/  ISETP.GT.AND P4, PT, R4, 0x1, PT ;  /* 0x000000010400780c */ /* 0x000fe40003f84270 */
[----:B------:R-:W-:Y:S02]  /*ca10*/  FSEL R24, R24, -INF , P1 ;  /* 0xff80000018187808 */ /* 0x000fe40000800000 */
[----:B------:R-:W-:Y:S02]  /*ca20*/  FSEL R25, R25, -INF , P4 ;  /* 0xff80000019197808 */ /* 0x000fe40002000000 */
[C---:B------:R-:W-:Y:S02]  /*ca30*/  ISETP.GT.AND P3, PT, R4.reuse, 0x8, PT ;  /* 0x000000080400780c */ /* 0x040fe40003f64270 */
[----:B------:R-:W-:-:S02]  /*ca40*/  ISETP.GT.AND P2, PT, R4, 0x9, PT ;  /* 0x000000090400780c */ /* 0x000fc40003f44270 */
[C---:B------:R-:W-:Y:S02]  /*ca50*/  ISETP.GT.AND P1, PT, R4.reuse, 0x10, PT ;  /* 0x000000100400780c */ /* 0x040fe40003f24270 */
[----:B------:R-:W-:Y:S01]  /*ca60*/  ISETP.GT.AND P4, PT, R4, 0x11, PT ;  /* 0x000000110400780c */ /* 0x000fe20003f84270 */
[----:B------:R-:W0:Y:S01]  /*ca70*/  SHFL.IDX PT, R0, R7, 0x1, 0x1c1f ;  /* 0x003c1f0007007f89 */ /* 0x000e2200000e0000 */
[----:B------:R-:W-:Y:S02]  /*ca80*/  FSEL R28, R28, -INF , P3 ;  /* 0xff8000001c1c7808 */ /* 0x000fe40001800000 */
[----:B------:R-:W-:Y:S02]  /*ca90*/  FSEL R29, R29, -INF , P2 ;  /* 0xff8000001d1d7808 */ /* 0x000fe40001000000 */
[----:B------:R-:W-:Y:S02]  /*caa0*/  FSEL R32, R32, -INF , P1 ;  /* 0xff80000020207808 */ /* 0x000fe40000800000 */
[----:B------:R-:W-:-:S02]  /*cab0*/  FSEL R33, R33, -INF , P4 ;  /* 0xff80000021217808 */ /* 0x000fc40002000000 */
[C---:B------:R-:W-:Y:S02]  /*cac0*/  ISETP.GT.AND P3, PT, R4.reuse, 0x18, PT ;  /* 0x000000180400780c */ /* 0x040fe40003f64270 */
[C---:B------:R-:W-:Y:S02]  /*cad0*/  ISETP.GT.AND P2, PT, R4.reuse, 0x19, PT ;  /* 0x000000190400780c */ /* 0x040fe40003f44270 */
[C---:B------:R-:W-:Y:S02]  /*cae0*/  ISETP.GT.AND P1, PT, R4.reuse, 0x20, PT ;  /* 0x000000200400780c */ /* 0x040fe40003f24270 */
[----:B------:R-:W-:Y:S02]  /*caf0*/  ISETP.GT.AND P4, PT, R4, 0x21, PT ;  /* 0x000000210400780c */ /* 0x000fe40003f84270 */
        /* <DEDUP_REMOVED lines=8> */
[----:B------:R-:W-:Y:S02]  /*cb80*/  FSEL R44, R44, -INF , P3 ;  /* 0xff8000002c2c7808 */ /* 0x000fe40001800000 */
[----:B------:R-:W-:Y:S02]  /*cb90*/  FSEL R45, R45, -INF , P2 ;  /* 0xff8000002d2d7808 */ /* 0x000fe40001000000 */
[----:B------:R-:W-:Y:S02]  /*cba0*/  FSEL R48, R48, -INF , P1 ;  /* 0xff80000030307808 */ /* 0x000fe40000800000 */
[----:B------:R-:W-:Y:S02]  /*cbb0*/  FSEL R49, R49, -INF , P4 ;  /* 0xff80000031317808 */ /* 0x000fe40002000000 */
[C---:B------:R-:W-:Y:S02]  /*cbc0*/  ISETP.GT.AND P3, PT, R4.reuse, 0x38, PT ;  /* 0x000000380400780c */ /* 0x040fe40003f64270 */
[----:B------:R-:W-:-:S02]  /*cbd0*/  ISETP.GT.AND P2, PT, R4, 0x39, PT ;  /* 0x000000390400780c */ /* 0x000fc40003f44270 */
[C---:B------:R-:W-:Y:S02]  /*cbe0*/  ISETP.GT.AND P1, PT, R4.reuse, 0x40, PT ;  /* 0x000000400400780c */ /* 0x040fe40003f24270 */
[----:B------:R-:W-:Y:S02]  /*cbf0*/  ISETP.GT.AND P4, PT, R4, 0x41, PT ;  /* 0x000000410400780c */ /* 0x000fe40003f84270 */
        /* <DEDUP_REMOVED lines=16> */
[----:B0-----:R-:W-:Y:S02]  /*cd00*/  VIADDMNMX R0, R0, R6, R5, PT ;  /* 0x0000000600007246 */ /* 0x001fe40003800105 */
[----:B------:R-:W-:Y:S02]  /*cd10*/  FSEL R68, R68, -INF , P3 ;  /* 0xff80000044447808 */ /* 0x000fe40001800000 */
[----:B------:R-:W-:Y:S02]  /*cd20*/  FSEL R69, R69, -INF , P2 ;  /* 0xff80000045457808 */ /* 0x000fe40001000000 */
[----:B------:R-:W-:Y:S02]  /*cd30*/  FSEL R72, R72, -INF , P1 ;  /* 0xff80000048487808 */ /* 0x000fe40000800000 */
[----:B------:R-:W-:Y:S02]  /*cd40*/  FSEL R73, R73, -INF , P4 ;  /* 0xff80000049497808 */ /* 0x000fe40002000000 */
[----:B------:R-:W-:-:S02]  /*cd50*/  ISETP.GT.AND P3, PT, R0, RZ, PT ;  /* 0x000000ff0000720c */ /* 0x000fc40003f64270 */
[C---:B------:R-:W-:Y:S02]  /*cd60*/  ISETP.GT.AND P2, PT, R0.reuse, 0x1, PT ;  /* 0x000000010000780c */ /* 0x040fe40003f44270 */
        /* <DEDUP_REMOVED lines=10> */
[----:B------:R-:W-:-:S02]  /*ce10*/  FMNMX.FTZ R5, R26, R27, !PT ;  /* 0x0000001b1a057209 */ /* 0x000fc40007810000 */
        /* <DEDUP_REMOVED lines=31> */
[----:B------:R-:W-:Y:S02]  /*d010*/  FMNMX.FTZ R5, R35, R5, !PT ;  /* 0x0000000523057209 */ /* 0x000fe40007810000 */
        /* <DEDUP_REMOVED lines=9> */
[----:B------:R-:W-:-:S02]  /*d0b0*/  ISETP.GT.AND P3, PT, R0, 0x60, PT ;  /* 0x000000600000780c */ /* 0x000fc40003f64270 */
[C---:B------:R-:W-:Y:S02]  /*d0c0*/  ISETP.GT.AND P2, PT, R0.reuse, 0x61, PT ;  /* 0x000000610000780c */ /* 0x040fe40003f44270 */
[C---:B------:R-:W-:Y:S02]  /*d0d0*/  ISETP.GT.AND P1, PT, R0.reuse, 0x68, PT ;  /* 0x000000680000780c */ /* 0x040fe40003f24270 */
[----:B------:R-:W-:Y:S02]  /*d0e0*/  ISETP.GT.AND P4, PT, R0, 0x69, PT ;  /* 0x000000690000780c */ /* 0x000fe40003f84270 */
[----:B------:R-:W-:Y:S02]  /*d0f0*/  FMNMX.FTZ R5, R39, R5, !PT ;  /* 0x0000000527057209 */ /* 0x000fe40007810000 */
[----:B------:R-:W-:Y:S02]  /*d100*/  FMNMX.FTZ R7, R24, R25, !PT ;  /* 0x0000001918077209 */ /* 0x000fe40007810000 */
[----:B------:R-:W-:-:S02]  /*d110*/  FSEL R74, R74, -INF , P3 ;  /* 0xff8000004a4a7808 */ /* 0x000fc40001800000 */
[----:B------:R-:W-:Y:S02]  /*d120*/  FSEL R75, R75, -INF , P2 ;  /* 0xff8000004b4b7808 */ /* 0x000fe40001000000 */
[----:B------:R-:W-:Y:S02]  /*d130*/  FSEL R78, R78, -INF , P1 ;  /* 0xff8000004e4e7808 */ /* 0x000fe40000800000 */
[----:B------:R-:W-:Y:S02]  /*d140*/  FSEL R79, R79, -INF , P4 ;  /* 0xff8000004f4f7808 */ /* 0x000fe40002000000 */
[C---:B------:R-:W-:Y:S02]  /*d150*/  ISETP.GT.AND P3, PT, R0.reuse, 0x70, PT ;  /* 0x000000700000780c */ /* 0x040fe40003f64270 */
[C---:B------:R-:W-:Y:S02]  /*d160*/  ISETP.GT.AND P2, PT, R0.reuse, 0x71, PT ;  /* 0x000000710000780c */ /* 0x040fe40003f44270 */
[----:B------:R-:W-:-:S02]  /*d170*/  ISETP.GT.AND P1, PT, R0, 0x78, PT ;  /* 0x000000780000780c */ /* 0x000fc40003f24270 */
[----:B------:R-:W-:Y:S02]  /*d180*/  ISETP.GT.AND P4, PT, R0, 0x79, PT ;  /* 0x000000790000780c */ /* 0x000fe40003f84270 */
        /* <DEDUP_REMOVED lines=49> */
[----:B------:R-:W-:Y:S02]  /*d4a0*/  ISETP.GT.AND P3, PT, R4, 0x68, PT ;  /* 0x000000680400780c */ /* 0x000fe40003f64270 */
[----:B------:R-:W-:Y:S02]  /*d4b0*/  FMNMX.FTZ R5, R72, R5, !PT ;  /* 0x0000000548057209 */ /* 0x000fe40007810000 */
[----:B------:R-:W-:Y:S02]  /*d4c0*/  ISETP.GT.AND P2, PT, R4, 0x69, PT ;  /* 0x000000690400780c */ /* 0x000fe40003f44270 */
[----:B------:R-:W-:-:S02]  /*d4d0*/  FMNMX.FTZ R0, R87, R0, !PT ;  /* 0x0000000057007209 */ /* 0x000fc40007810000 */
[----:B------:R-:W-:Y:S02]  /*d4e0*/  FSEL R76, R76, -INF , P3 ;  /* 0xff8000004c4c7808 */ /* 0x000fe40001800000 */
[----:B------:R-:W-:Y:S02]  /*d4f0*/  FMNMX.FTZ R5, R73, R5, !PT ;  /* 0x0000000549057209 */ /* 0x000fe40007810000 */
[----:B------:R-:W-:Y:S02]  /*d500*/  FSEL R77, R77, -INF , P2 ;  /* 0xff8000004d4d7808 */ /* 0x000fe40001000000 */
[C---:B------:R-:W-:Y:S02]  /*d510*/  ISETP.GT.AND P1, PT, R4.reuse, 0x70, PT ;  /* 0x000000700400780c */ /* 0x040fe40003f24270 */
[C---:B------:R-:W-:Y:S02]  /*d520*/  ISETP.GT.AND P4, PT, R4.reuse, 0x71, PT ;  /* 0x000000710400780c */ /* 0x040fe40003f84270 */
[----:B------:R-:W-:-:S02]  /*d530*/  ISETP.GT.AND P3, PT, R4, 0x78, PT ;  /* 0x000000780400780c */ /* 0x000fc40003f64270 */
[----:B------:R-:W-:Y:S02]  /*d540*/  ISETP.GT.AND P2, PT, R4, 0x79, PT ;  /* 0x000000790400780c */ /* 0x000fe40003f44270 */
[----:B------:R-:W-:Y:S01]  /*d550*/  FMNMX.FTZ R5, R76, R5, !PT ;  /* 0x000000054c057209 */ /* 0x000fe20007810000 */
[----:B------:R-:W0:Y:S01]  /*d560*/  SHFL.BFLY PT, R4, R0, 0x2, 0x1f ;  /* 0x0c401f0000047f89 */ /* 0x000e2200000e0000 */
[----:B------:R-:W-:Y:S02]  /*d570*/  FSEL R80, R80, -INF , P1 ;  /* 0xff80000050507808 */ /* 0x000fe40000800000 */
[----:B------:R-:W-:Y:S02]  /*d580*/  FMNMX.FTZ R5, R77, R5, !PT ;  /* 0x000000054d057209 */ /* 0x000fe40007810000 */
[----:B------:R-:W-:Y:S02]  /*d590*/  FSEL R81, R81, -INF , P4 ;  /* 0xff80000051517808 */ /* 0x000fe40002000000 */
[----:B------:R-:W-:-:S02]  /*d5a0*/  FMNMX.FTZ R5, R80, R5, !PT ;  /* 0x0000000550057209 */ /* 0x000fc40007810000 */
[----:B------:R-:W-:Y:S02]  /*d5b0*/  FSEL R84, R84, -INF , P3 ;  /* 0xff80000054547808 */ /* 0x000fe40001800000 */
[----:B------:R-:W-:Y:S02]  /*d5c0*/  FMNMX.FTZ R5, R81, R5, !PT ;  /* 0x0000000551057209 */ /* 0x000fe40007810000 */
[----:B------:R-:W-:Y:S02]  /*d5d0*/  FSEL R85, R85, -INF , P2 ;  /* 0xff80000055557808 */ /* 0x000fe40001000000 */
[----:B------:R-:W-:-:S04]  /*d5e0*/  FMNMX.FTZ R6, R84, R5, !PT ;  /* 0x0000000554067209 */ /* 0x000fc80007810000 */
[----:B------:R-:W-:Y:S02]  /*d5f0*/  FMNMX.FTZ R5, R85, R6, !PT ;  /* 0x0000000655057209 */ /* 0x000fe40007810000 */
[----:B0-----:R-:W-:-:S03]  /*d600*/  FMNMX.FTZ R4, R0, R4, !PT ;  /* 0x0000000400047209 */ /* 0x001fc60007810000 */
[----:B------:R-:W0:Y:S04]  /*d610*/  SHFL.BFLY PT, R0, R5, 0x2, 0x1f ;  /* 0x0c401f0005007f89 */ /* 0x000e2800000e0000 */
[----:B------:R-:W1:Y:S01]  /*d620*/  SHFL.BFLY PT, R7, R4, 0x1, 0x1f ;  /* 0x0c201f0004077f89 */ /* 0x000e6200000e0000 */
[----:B0-----:R-:W-:-:S05]  /*d630*/  FMNMX.FTZ R0, R5, R0, !PT ;  /* 0x0000000005007209 */ /* 0x001fca0007810000 */
[----:B------:R-:W0:Y:S01]  /*d640*/  SHFL.BFLY PT, R6, R0, 0x1, 0x1f ;  /* 0x0c201f0000067f89 */ /* 0x000e2200000e0000 */
[----:B-1----:R-:W-:-:S04]  /*d650*/  FMNMX.FTZ R7, R4, R7, !PT ;  /* 0x0000000704077209 */ /* 0x002fc80007810000 */
[C---:B------:R-:W-:Y:S01]  /*d660*/  FSETP.NEU.FTZ.AND P1, PT, R7.reuse, -INF , PT ;  /* 0xff8000000700780b */ /* 0x040fe20003f3d000 */
[----:B------:R-:W-:-:S05]  /*d670*/  FMUL.FTZ R8, R7, UR45 ;  /* 0x0000002d07087c20 */ /* 0x000fca0008410000 */
[----:B------:R-:W-:Y:S02]  /*d680*/  FSEL R8, R8, RZ, P1 ;  /* 0x000000ff08087208 */ /* 0x000fe40000800000 */
[----:B0-----:R-:W-:-:S04]  /*d690*/  FMNMX.FTZ R0, R0, R6, !PT ;  /* 0x0000000600007209 */ /* 0x001fc80007810000 */
[C---:B------:R-:W-:Y:S01]  /*d6a0*/  FSETP.NEU.FTZ.AND P1, PT, R0.reuse, -INF , PT ;  /* 0xff8000000000780b */ /* 0x040fe20003f3d000 */
[----:B------:R-:W-:Y:S01]  /*d6b0*/  FMUL.FTZ R9, R0, UR45 ;  /* 0x0000002d00097c20 */ /* 0x000fe20008410000 */
[----:B------:R-:W-:-:S04]  /*d6c0*/  FFMA.FTZ R4, R26, UR45, -R8 ;  /* 0x0000002d1a047c23 */ /* 0x000fc80008010808 */
[----:B------:R-:W-:Y:S01]  /*d6d0*/  FSEL R3, R9, RZ, P1 ;  /* 0x000000ff09037208 */ /* 0x000fe20000800000 */
[--C-:B------:R-:W-:Y:S01]  /*d6e0*/  FFMA.FTZ R5, R27, UR45, -R8.reuse ;  /* 0x0000002d1b057c23 */ /* 0x100fe20008010808 */
[--C-:B------:R-:W-:Y:S01]  /*d6f0*/  FFMA.FTZ R6, R30, UR45, -R8.reuse ;  /* 0x0000002d1e067c23 */ /* 0x100fe20008010808 */
[----:B------:R-:W-:Y:S02]  /*d700*/  FFMA.FTZ R12, R31, UR45, -R8 ;  /* 0x0000002d1f0c7c23 */ /* 0x000fe40008010808 */
[--C-:B------:R-:W-:Y:S01]  /*d710*/  FFMA.FTZ R13, R24, UR45, -R3.reuse ;  /* 0x0000002d180d7c23 */ /* 0x100fe20008010803 */
[--C-:B------:R-:W-:Y:S01]  /*d720*/  FFMA.FTZ R14, R25, UR45, -R3.reuse ;  /* 0x0000002d190e7c23 */ /* 0x100fe20008010803 */
[--C-:B------:R-:W-:Y:S01]  /*d730*/  FFMA.FTZ R15, R28, UR45, -R3.reuse ;  /* 0x0000002d1c0f7c23 */ /* 0x100fe20008010803 */
[----:B------:R-:W-:Y:S01]  /*d740*/  FFMA.FTZ R20, R29, UR45, -R3 ;  /* 0x0000002d1d147c23 */ /* 0x000fe20008010803 */
[----:B------:R-:W-:Y:S01]  /*d750*/  MUFU.EX2 R4, R4 ;  /* 0x0000000400047308 */ /* 0x000fe20000000800 */
[----:B------:R-:W-:-:S07]  /*d760*/  IMAD.U32 R9, RZ, RZ, UR40 ;  /* 0x00000028ff097e24 */ /* 0x000fce000f8e00ff */
[----:B------:R-:W0:Y:S01]  /*d770*/  MUFU.EX2 R5, R5 ;  /* 0x0000000500057308 */ /* 0x000e220000000800 */
[----:B------:R-:W-:-:S07]  /*d780*/  FFMA.FTZ R24, R32, UR45, -R3 ;  /* 0x0000002d20187c23 */ /* 0x000fce0008010803 */
[----:B------:R-:W-:Y:S08]  /*d790*/  MUFU.EX2 R6, R6 ;  /* 0x0000000600067308 */ /* 0x000ff00000000800 */
[----:B------:R-:W1:Y:S08]  /*d7a0*/  MUFU.EX2 R12, R12 ;  /* 0x0000000c000c7308 */ /* 0x000e700000000800 */
[----:B------:R-:W-:Y:S08]  /*d7b0*/  MUFU.EX2 R13, R13 ;  /* 0x0000000d000d7308 */ /* 0x000ff00000000800 */
[----:B------:R-:W2:Y:S08]  /*d7c0*/  MUFU.EX2 R14, R14 ;  /* 0x0000000e000e7308 */ /* 0x000eb00000000800 */
[----:B------:R-:W-:Y:S08]  /*d7d0*/  MUFU.EX2 R15, R15 ;  /* 0x0000000f000f7308 */ /* 0x000ff00000000800 */
[----:B------:R-:W3:Y:S01]  /*d7e0*/  MUFU.EX2 R20, R20 ;  /* 0x0000001400147308 */ /* 0x000ee20000000800 */
[--C-:B------:R-:W-:Y:S01]  /*d7f0*/  FFMA.FTZ R34, R34, UR45, -R8.reuse ;  /* 0x0000002d22227c23 */ /* 0x100fe20008010808 */
[----:B------:R-:W-:Y:S01]  /*d800*/  FFMA.FTZ R35, R35, UR45, -R8 ;  /* 0x0000002d23237c23 */ /* 0x000fe20008010808 */
[----:B------:R-:W-:Y:S01]  /*d810*/  PRMT R9, R9, 0x654, R10 ;  /* 0x0000065409097816 */ /* 0x000fe2000000000a */
[--C-:B------:R-:W-:Y:S01]  /*d820*/  FFMA.FTZ R26, R33, UR45, -R3.reuse ;  /* 0x0000002d211a7c23 */ /* 0x100fe20008010803 */
[----:B------:R-:W-:Y:S01]  /*d830*/  FFMA.FTZ R30, R36, UR45, -R3 ;  /* 0x0000002d241e7c23 */ /* 0x000fe20008010803 */
[--C-:B------:R-:W-:Y:S01]  /*d840*/  FFMA.FTZ R38, R38, UR45, -R8.reuse ;  /* 0x0000002d26267c23 */ /* 0x100fe20008010808 */
[----:B------:R0:W-:Y:S01]  /*d850*/  SYNCS.ARRIVE.TRANS64.RED.A1T0 RZ, [R9+URZ], RZ ;  /* 0x000000ff09ff79a7 */ /* 0x0001e2000810043f */
[----:B------:R-:W4:Y:S01]  /*d860*/  MUFU.EX2 R25, R34 ;  /* 0x0000002200197308 */ /* 0x000f220000000800 */
[--C-:B------:R-:W-:Y:S01]  /*d870*/  FFMA.FTZ R39, R39, UR45, -R8.reuse ;  /* 0x0000002d27277c23 */ /* 0x100fe20008010808 */
[--C-:B------:R-:W-:Y:S01]  /*d880*/  FFMA.FTZ R42, R42, UR45, -R8.reuse ;  /* 0x0000002d2a2a7c23 */ /* 0x100fe20008010808 */
[--C-:B------:R-:W-:Y:S01]  /*d890*/  FFMA.FTZ R43, R43, UR45, -R8.reuse ;  /* 0x0000002d2b2b7c23 */ /* 0x100fe20008010808 */
[--C-:B------:R-:W-:Y:S01]  /*d8a0*/  FFMA.FTZ R46, R46, UR45, -R8.reuse ;  /* 0x0000002d2e2e7c23 */ /* 0x100fe20008010808 */
[----:B------:R-:W-:-:S03]  /*d8b0*/  FFMA.FTZ R47, R47, UR45, -R8 ;  /* 0x0000002d2f2f7c23 */ /* 0x000fc60008010808 */
[----:B------:R-:W5:Y:S01]  /*d8c0*/  MUFU.EX2 R24, R24 ;  /* 0x0000001800187308 */ /* 0x000f620000000800 */
        /* <DEDUP_REMOVED lines=20> */
[----:B0-----:R-:W-:Y:S01]  /*da10*/  F2FP.BF16.F32.PACK_AB R9, R5, R4 ;  /* 0x000000040509723e */ /* 0x001fe200000010ff */
[----:B------:R-:W0:Y:S01]  /*da20*/  MUFU.EX2 R35, R35 ;  /* 0x0000002300237308 */ /* 0x000e220000000800 */
[----:B-1----:R-:W-:Y:S01]  /*da30*/  F2FP.BF16.F32.PACK_AB R11, R12, R6 ;  /* 0x000000060c0b723e */ /* 0x002fe200000010ff */
[----:B------:R-:W-:Y:S01]  /*da40*/  FADD.FTZ R5, R4, R5 ;  /* 0x0000000504057221 */ /* 0x000fe20000010000 */
[----:B--2---:R-:W-:Y:S01]  /*da50*/  F2FP.BF16.F32.PACK_AB R8, R14, R13 ;  /* 0x0000000d0e08723e */ /* 0x004fe200000010ff */
[----:B------:R-:W-:Y:S01]  /*da60*/  FADD.FTZ R14, R13, R14 ;  /* 0x0000000e0d0e7221 */ /* 0x000fe20000010000 */
[----:B---3--:R-:W-:Y:S01]  /*da70*/  F2FP.BF16.F32.PACK_AB R10, R20, R15 ;  /* 0x0000000f140a723e */ /* 0x008fe200000010ff */
[----:B------:R-:W-:-:S02]  /*da80*/  FFMA.FTZ R31, R37, UR45, -R3 ;  /* 0x0000002d251f7c23 */ /* 0x000fc40008010803 */
[----:B------:R-:W1:Y:S01]  /*da90*/  MUFU.EX2 R26, R26 ;  /* 0x0000001a001a7308 */ /* 0x000e620000000800 */
[----:B------:R-:W-:Y:S01]  /*daa0*/  FADD.FTZ R37, R6, R5 ;  /* 0x0000000506257221 */ /* 0x000fe20000010000 */
[----:B------:R2:W-:Y:S01]  /*dab0*/  STSM.16.M88.4 [R143+0x21800], R8 ;  /* 0x021800088f007844 */ /* 0x0005e20000000200 */
[----:B------:R-:W-:-:S05]  /*dac0*/  FADD.FTZ R13, R15, R14 ;  /* 0x0000000e0f0d7221 */ /* 0x000fca0000010000 */
[----:B------:R-:W3:Y:S01]  /*dad0*/  MUFU.EX2 R27, R38 ;  /* 0x00000026001b7308 */ /* 0x000ee20000000800 */
[----:B------:R-:W-:Y:S01]  /*dae0*/  FADD.FTZ R12, R12, R37 ;  /* 0x000000250c0c7221 */ /* 0x000fe20000010000 */
[----:B------:R-:W-:-:S06]  /*daf0*/  FADD.FTZ R13, R20, R13 ;  /* 0x0000000d140d7221 */ /* 0x000fcc0000010000 */
[----:B------:R-:W3:Y:S01]  /*db00*/  MUFU.EX2 R30, R30 ;  /* 0x0000001e001e7308 */ /* 0x000ee20000000800 */
[--C-:B--2---:R-:W-:Y:S01]  /*db10*/  FFMA.FTZ R8, R40, UR45, -R3.reuse ;  /* 0x0000002d28087c23 */ /* 0x104fe20008010803 */
[----:B------:R-:W-:-:S06]  /*db20*/  FFMA.FTZ R10, R41, UR45, -R3 ;  /* 0x0000002d290a7c23 */ /* 0x000fcc0008010803 */
[----:B------:R-:W2:Y:S01]  /*db30*/  MUFU.EX2 R39, R39 ;  /* 0x0000002700277308 */ /* 0x000ea20000000800 */
[----:B----4-:R-:W-:Y:S01]  /*db40*/  FADD.FTZ R12, R25, R12 ;  /* 0x0000000c190c7221 */ /* 0x010fe20000010000 */
[----:B-----5:R-:W-:-:S06]  /*db50*/  FADD.FTZ R13, R24, R13 ;  /* 0x0000000d180d7221 */ /* 0x020fcc0000010000 */
[----:B------:R-:W4:Y:S01]  /*db60*/  MUFU.EX2 R31, R31 ;  /* 0x0000001f001f7308 */ /* 0x000f220000000800 */
[----:B------:R-:W-:Y:S01]  /*db70*/  FFMA.FTZ R21, R44, UR45, -R3 ;  /* 0x0000002d2c157c23 */ /* 0x000fe20008010803 */
[----:B0-----:R-:W-:-:S06]  /*db80*/  FADD.FTZ R12, R35, R12 ;  /* 0x0000000c230c7221 */ /* 0x001fcc0000010000 */
[----:B------:R-:W0:Y:S01]  /*db90*/  MUFU.EX2 R9, R42 ;  /* 0x0000002a00097308 */ /* 0x000e220000000800 */
[----:B-1----:R-:W-:Y:S01]  /*dba0*/  FADD.FTZ R13, R26, R13 ;  /* 0x0000000d1a0d7221 */ /* 0x002fe20000010000 */
[----:B------:R-:W-:-:S06]  /*dbb0*/  FFMA.FTZ R28, R45, UR45, -R3 ;  /* 0x0000002d2d1c7c23 */ /* 0x000fcc0008010803 */
[----:B------:R-:W1:Y:S01]  /*dbc0*/  MUFU.EX2 R8, R8 ;  /* 0x0000000800087308 */ /* 0x000e620000000800 */
[----:B---3--:R-:W-:Y:S01]  /*dbd0*/  FADD.FTZ R12, R27, R12 ;  /* 0x0000000c1b0c7221 */ /* 0x008fe20000010000 */
[----:B------:R-:W-:-:S06]  /*dbe0*/  FADD.FTZ R14, R30, R13 ;  /* 0x0000000d1e0e7221 */ /* 0x000fcc0000010000 */
[----:B------:R-:W3:Y:S01]  /*dbf0*/  MUFU.EX2 R43, R43 ;  /* 0x0000002b002b7308 */ /* 0x000ee20000000800 */
[----:B------:R-:W-:-:S07]  /*dc00*/  FFMA.FTZ R29, R48, UR45, -R3 ;  /* 0x0000002d301d7c23 */ /* 0x000fce0008010803 */
[----:B------:R-:W5:Y:S01]  /*dc10*/  MUFU.EX2 R10, R10 ;  /* 0x0000000a000a7308 */ /* 0x000f620000000800 */
[----:B--2---:R-:W-:Y:S01]  /*dc20*/  FADD.FTZ R12, R39, R12 ;  /* 0x0000000c270c7221 */ /* 0x004fe20000010000 */
[----:B----4-:R-:W-:-:S06]  /*dc30*/  FADD.FTZ R13, R31, R14 ;  /* 0x0000000e1f0d7221 */ /* 0x010fcc0000010000 */
[----:B------:R-:W2:Y:S01]  /*dc40*/  MUFU.EX2 R21, R21 ;  /* 0x0000001500157308 */ /* 0x000ea20000000800 */
[----:B------:R-:W-:-:S07]  /*dc50*/  FFMA.FTZ R32, R49, UR45, -R3 ;  /* 0x0000002d31207c23 */ /* 0x000fce0008010803 */
[----:B------:R-:W4:Y:S01]  /*dc60*/  MUFU.EX2 R11, R46 ;  /* 0x0000002e000b7308 */ /* 0x000f220000000800 */
[----:B0-----:R-:W-:Y:S01]  /*dc70*/  FADD.FTZ R12, R9, R12 ;  /* 0x0000000c090c7221 */ /* 0x001fe20000010000 */
[----:B-1----:R-:W-:-:S06]  /*dc80*/  FADD.FTZ R13, R8, R13 ;  /* 0x0000000d080d7221 */ /* 0x002fcc0000010000 */
[----:B------:R-:W0:Y:S01]  /*dc90*/  MUFU.EX2 R28, R28 ;  /* 0x0000001c001c7308 */ /* 0x000e220000000800 */
[----:B------:R-:W-:-:S07]  /*dca0*/  FFMA.FTZ R33, R52, UR45, -R3 ;  /* 0x0000002d34217c23 */ /* 0x000fce0008010803 */
[----:B------:R-:W1:Y:S01]  /*dcb0*/  MUFU.EX2 R47, R47 ;  /* 0x0000002f002f7308 */ /* 0x000e620000000800 */
[----:B---3--:R-:W-:Y:S01]  /*dcc0*/  FADD.FTZ R14, R43, R12 ;  /* 0x0000000c2b0e7221 */ /* 0x008fe20000010000 */
[----:B-----5:R-:W-:-:S06]  /*dcd0*/  FADD.FTZ R12, R10, R13 ;  /* 0x0000000d0a0c7221 */ /* 0x020fcc0000010000 */
[----:B------:R-:W3:Y:S01]  /*dce0*/  MUFU.EX2 R29, R29 ;  /* 0x0000001d001d7308 */ /* 0x000ee20000000800 */
[----:B------:R-:W-:-:S07]  /*dcf0*/  FFMA.FTZ R34, R53, UR45, -R3 ;  /* 0x0000002d35227c23 */ /* 0x000fce0008010803 */
[----:B------:R-:W5:Y:S01]  /*dd00*/  MUFU.EX2 R50, R50 ;  /* 0x0000003200327308 */ /* 0x000f620000000800 */
[----:B--2---:R-:W-:Y:S01]  /*dd10*/  FADD.FTZ R13, R21, R12 ;  /* 0x0000000c150d7221 */ /* 0x004fe20000010000 */
[----:B------:R-:W-:-:S06]  /*dd20*/  FFMA.FTZ R4, R56, UR45, -R3 ;  /* 0x0000002d38047c23 */ /* 0x000fcc0008010803 */
[----:B------:R-:W2:Y:S01]  /*dd30*/  MUFU.EX2 R32, R32 ;  /* 0x0000002000207308 */ /* 0x000ea20000000800 */
[----:B----4-:R-:W-:-:S07]  /*dd40*/  FADD.FTZ R14, R11, R14 ;  /* 0x0000000e0b0e7221 */ /* 0x010fce0000010000 */
[----:B------:R-:W4:Y:S01]  /*dd50*/  MUFU.EX2 R51, R51 ;  /* 0x0000003300337308 */ /* 0x000f220000000800 */
[----:B0-----:R-:W-:Y:S01]  /*dd60*/  FADD.FTZ R12, R28, R13 ;  /* 0x0000000d1c0c7221 */ /* 0x001fe20000010000 */
[----:B------:R-:W-:-:S06]  /*dd70*/  FFMA.FTZ R5, R57, UR45, -R3 ;  /* 0x0000002d39057c23 */ /* 0x000fcc0008010803 */
[----:B------:R-:W0:Y:S01]  /*dd80*/  MUFU.EX2 R33, R33 ;  /* 0x0000002100217308 */ /* 0x000e220000000800 */
[----:B-1----:R-:W-:-:S07]  /*dd90*/  FADD.FTZ R15, R47, R14 ;  /* 0x0000000e2f0f7221 */ /* 0x002fce0000010000 */
[----:B------:R-:W1:Y:S01]  /*dda0*/  MUFU.EX2 R54, R54 ;  /* 0x0000003600367308 */ /* 0x000e620000000800 */
[----:B---3--:R-:W-:Y:S01]  /*ddb0*/  FADD.FTZ R13, R29, R12 ;  /* 0x0000000c1d0d7221 */ /* 0x008fe20000010000 */
[----:B------:R-:W-:-:S06]  /*ddc0*/  FFMA.FTZ R6, R60, UR45, -R3 ;  /* 0x0000002d3c067c23 */ /* 0x000fcc0008010803 */
[----:B------:R-:W3:Y:S01]  /*ddd0*/  MUFU.EX2 R34, R34 ;  /* 0x0000002200227308 */ /* 0x000ee20000000800 */
[----:B-----5:R-:W-:Y:S01]  /*dde0*/  FADD.FTZ R14, R50, R15 ;  /* 0x0000000f320e7221 */ /* 0x020fe20000010000 */
[----:B------:R-:W-:-:S06]  /*ddf0*/  F2FP.BF16.F32.PACK_AB R24, R26, R24 ;  /* 0x000000181a18723e */ /* 0x000fcc00000010ff */
[----:B------:R-:W5:Y:S01]  /*de00*/  MUFU.EX2 R55, R55 ;  /* 0x0000003700377308 */ /* 0x000f620000000800 */
[----:B------:R-:W-:Y:S01]  /*de10*/  F2FP.BF16.F32.PACK_AB R25, R35, R25 ;  /* 0x000000192319723e */ /* 0x000fe200000010ff */
[----:B--2---:R-:W-:Y:S01]  /*de20*/  FADD.FTZ R12, R32, R13 ;  /* 0x0000000d200c7221 */ /* 0x004fe20000010000 */
[----:B------:R-:W-:-:S05]  /*de30*/  F2FP.BF16.F32.PACK_AB R27, R39, R27 ;  /* 0x0000001b271b723e */ /* 0x000fca00000010ff */
[----:B------:R-:W2:Y:S01]  /*de40*/  MUFU.EX2 R4, R4 ;  /* 0x0000000400047308 */ /* 0x000ea20000000800 */
[----:B------:R-:W-:Y:S01]  /*de50*/  F2FP.BF16.F32.PACK_AB R26, R31, R30 ;  /* 0x0000001e1f1a723e */ /* 0x000fe200000010ff */
[----:B------:R-:W-:Y:S01]  /*de60*/  FFMA.FTZ R20, R61, UR45, -R3 ;  /* 0x0000002d3d147c23 */ /* 0x000fe20008010803 */
[----:B----4-:R-:W-:-:S05]  /*de70*/  FADD.FTZ R15, R51, R14 ;  /* 0x0000000e330f7221 */ /* 0x010fca0000010000 */
[----:B------:R-:W4:Y:S01]  /*de80*/  MUFU.EX2 R58, R58 ;  /* 0x0000003a003a7308 */ /* 0x000f220000000800 */
[----:B------:R-:W-:Y:S01]  /*de90*/  F2FP.BF16.F32.PACK_AB R8, R10, R8 ;  /* 0x000000080a08723e */ /* 0x000fe200000010ff */
[----:B------:R1:W-:Y:S01]  /*dea0*/  STSM.16.M88.4 [R91], R24 ;  /* 0x000000185b007844 */ /* 0x0003e20000000200 */
[----:B------:R-:W-:-:S05]  /*deb0*/  F2FP.BF16.F32.PACK_AB R10, R28, R21 ;  /* 0x000000151c0a723e */ /* 0x000fca00000010ff */
[----:B------:R-:W4:Y:S01]  /*dec0*/  MUFU.EX2 R5, R5 ;  /* 0x0000000500057308 */ /* 0x000f220000000800 */
[----:B0-----:R-:W-:Y:S01]  /*ded0*/  FADD.FTZ R21, R33, R12 ;  /* 0x0000000c21157221 */ /* 0x001fe20000010000 */
[----:B------:R-:W-:-:S06]  /*dee0*/  FFMA.FTZ R35, R64, UR45, -R3 ;  /* 0x0000002d40237c23 */ /* 0x000fcc0008010803 */
[----:B------:R-:W0:Y:S01]  /*def0*/  MUFU.EX2 R59, R59 ;  /* 0x0000003b003b7308 */ /* 0x000e220000000800 */
[----:B------:R-:W-:Y:S01]  /*df00*/  FFMA.FTZ R36, R65, UR45, -R3 ;  /* 0x0000002d41247c23 */ /* 0x000fe20008010803 */
[----:B-1----:R-:W-:Y:S01]  /*df10*/  FADD.FTZ R24, R54, R15 ;  /* 0x0000000f36187221 */ /* 0x002fe20000010000 */
[----:B---3--:R-:W-:-:S05]  /*df20*/  FADD.FTZ R21, R34, R21 ;  /* 0x0000001522157221 */ /* 0x008fca0000010000 */
[----:B------:R-:W1:Y:S01]  /*df30*/  MUFU.EX2 R6, R6 ;  /* 0x0000000600067308 */ /* 0x000e620000000800 */
[----:B-----5:R-:W-:-:S07]  /*df40*/  FADD.FTZ R25, R55, R24 ;  /* 0x0000001837197221 */ /* 0x020fce0000010000 */
[----:B------:R-:W-:Y:S01]  /*df50*/  MUFU.EX2 R62, R62 ;  /* 0x0000003e003e7308 */ /* 0x000fe20000000800 */
[----:B--2---:R-:W-:Y:S01]  /*df60*/  FADD.FTZ R24, R4, R21 ;  /* 0x0000001504187221 */ /* 0x004fe20000010000 */
[----:B----4-:R-:W-:-:S06]  /*df70*/  FADD.FTZ R26, R58, R25 ;  /* 0x000000193a1a7221 */ /* 0x010fcc0000010000 */
[----:B------:R-:W-:Y:S01]  /*df80*/  MUFU.EX2 R63, R63 ;  /* 0x0000003f003f7308 */ /* 0x000fe20000000800 */
[----:B------:R-:W-:Y:S01]  /*df90*/  F2FP.BF16.F32.PACK_AB R9, R43, R9 ;  /* 0x000000092b09723e */ /* 0x000fe200000010ff */
[----:B------:R-:W-:Y:S01]  /*dfa0*/  FFMA.FTZ R68, R68, UR45, -R3 ;  /* 0x0000002d44447c23 */ /* 0x000fe20008010803 */
[----:B------:R-:W-:-:S05]  /*dfb0*/  F2FP.BF16.F32.PACK_AB R11, R47, R11 ;  /* 0x0000000b2f0b723e */ /* 0x000fca00000010ff */
[----:B------:R-:W-:Y:S01]  /*dfc0*/  MUFU.EX2 R66, R66 ;  /* 0x0000004200427308 */ /* 0x000fe20000000800 */
[----:B------:R-:W-:-:S07]  /*dfd0*/  FFMA.FTZ R37, R72, UR45, -R3 ;  /* 0x0000002d48257c23 */ /* 0x000fce0008010803 */
[----:B------:R-:W-:Y:S01]  /*dfe0*/  MUFU.EX2 R67, R67 ;  /* 0x0000004300437308 */ /* 0x000fe20000000800 */
[----:B------:R-:W-:-:S07]  /*dff0*/  F2FP.BF16.F32.PACK_AB R13, R51, R50 ;  /* 0x00000032330d723e */ /* 0x000fce00000010ff */
[----:B------:R-:W-:Y:S08]  /*e000*/  MUFU.EX2 R70, R70 ;  /* 0x0000004600467308 */ /* 0x000ff00000000800 */
[----:B------:R-:W-:Y:S08]  /*e010*/  MUFU.EX2 R71, R71 ;  /* 0x0000004700477308 */ /* 0x000ff00000000800 */
[----:B------:R-:W-:Y:S01]  /*e020*/  MUFU.EX2 R74, R74 ;  /* 0x0000004a004a7308 */ /* 0x000fe20000000800 */
[--C-:B------:R-:W-:Y:S01]  /*e030*/  FFMA.FTZ R38, R73, UR45, -R3.reuse ;  /* 0x0000002d49267c23 */ /* 0x100fe20008010803 */
[--C-:B------:R-:W-:Y:S01]  /*e040*/  FFMA.FTZ R76, R76, UR45, -R3.reuse ;  /* 0x0000002d4c4c7c23 */ /* 0x100fe20008010803 */
[----:B------:R-:W2:Y:S05]  /*e050*/  LDL R39, [R1+0x54] ;  /* 0x0000540001277983 */ /* 0x000eaa0000100800 */
[----:B------:R-:W3:Y:S01]  /*e060*/  MUFU.EX2 R20, R20 ;  /* 0x0000001400147308 */ /* 0x000ee20000000800 */
[----:B------:R-:W-:Y:S01]  /*e070*/  FADD.FTZ R21, R5, R24 ;  /* 0x0000001805157221 */ /* 0x000fe20000010000 */
[--C-:B------:R-:W-:Y:S01]  /*e080*/  FFMA.FTZ R31, R69, UR45, -R3.reuse ;  /* 0x0000002d451f7c23 */ /* 0x100fe20008010803 */
[----:B------:R-:W-:Y:S01]  /*e090*/  F2FP.BF16.F32.PACK_AB R14, R34, R33 ;  /* 0x00000021220e723e */ /* 0x000fe200000010ff */
[--C-:B------:R-:W-:Y:S01]  /*e0a0*/  FFMA.FTZ R77, R77, UR45, -R3.reuse ;  /* 0x0000002d4d4d7c23 */ /* 0x100fe20008010803 */
[----:B------:R-:W-:Y:S01]  /*e0b0*/  FFMA.FTZ R80, R80, UR45, -R3 ;  /* 0x0000002d50507c23 */ /* 0x000fe20008010803 */
[----:B------:R-:W4:Y:S02]  /*e0c0*/  @P5 LDC R27, c[0x0][0x450] ;  /* 0x00011400ff1b5b82 */ /* 0x000f240000000800 */
[----:B------:R-:W5:Y:S01]  /*e0d0*/  MUFU.EX2 R35, R35 ;  /* 0x0000002300237308 */ /* 0x000f620000000800 */
[----:B0-----:R-:W-:Y:S01]  /*e0e0*/  FADD.FTZ R25, R59, R26 ;  /* 0x0000001a3b197221 */ /* 0x001fe20000010000 */
[----:B------:R0:W-:Y:S01]  /*e0f0*/  STSM.16.M88.4 [R157], R8 ;  /* 0x000000089d007844 */ /* 0x0001e20000000200 */
[----:B-1----:R-:W-:-:S05]  /*e100*/  FADD.FTZ R21, R6, R21 ;  /* 0x0000001506157221 */ /* 0x002fca0000010000 */
[----:B------:R-:W1:Y:S01]  /*e110*/  MUFU.EX2 R36, R36 ;  /* 0x0000002400247308 */ /* 0x000e620000000800 */
[----:B---3--:R-:W-:-:S07]  /*e120*/  FADD.FTZ R24, R20, R21 ;  /* 0x0000001514187221 */ /* 0x008fce0000010000 */
[----:B------:R-:W3:Y:S01]  /*e130*/  MUFU.EX2 R30, R68 ;  /* 0x00000044001e7308 */ /* 0x000ee20000000800 */
[----:B0-----:R-:W-:Y:S01]  /*e140*/  F2FP.BF16.F32.PACK_AB R8, R5, R4 ;  /* 0x000000040508723e */ /* 0x001fe200000010ff */
[----:B------:R-:W-:Y:S01]  /*e150*/  FADD.FTZ R4, R62, R25 ;  /* 0x000000193e047221 */ /* 0x000fe20000010000 */
[----:B------:R-:W-:-:S05]  /*e160*/  F2FP.BF16.F32.PACK_AB R12, R32, R29 ;  /* 0x0000001d200c723e */ /* 0x000fca00000010ff */
[----:B------:R-:W0:Y:S01]  /*e170*/  MUFU.EX2 R31, R31 ;  /* 0x0000001f001f7308 */ /* 0x000e220000000800 */
[----:B------:R-:W-:Y:S01]  /*e180*/  FADD.FTZ R5, R63, R4 ;  /* 0x000000043f057221 */ /* 0x000fe20000010000 */
[----:B------:R-:W-:Y:S01]  /*e190*/  F2FP.BF16.F32.PACK_AB R15, R55, R54 ;  /* 0x00000036370f723e */ /* 0x000fe200000010ff */
[----:B-----5:R-:W-:-:S05]  /*e1a0*/  FADD.FTZ R11, R35, R24 ;  /* 0x00000018230b7221 */ /* 0x020fca0000010000 */
[----:B------:R-:W5:Y:S01]  /*e1b0*/  MUFU.EX2 R37, R37 ;  /* 0x0000002500257308 */ /* 0x000f620000000800 */
[----:B------:R-:W-:Y:S01]  /*e1c0*/  FADD.FTZ R4, R66, R5 ;  /* 0x0000000542047221 */ /* 0x000fe20000010000 */
[----:B------:R3:W-:Y:S01]  /*e1d0*/  STSM.16.M88.4 [R156], R12 ;  /* 0x0000000c9c007844 */ /* 0x0007e20000000200 */
[----:B-1----:R-:W-:Y:S01]  /*e1e0*/  FADD.FTZ R5, R36, R11 ;  /* 0x0000000b24057221 */ /* 0x002fe20000010000 */
[----:B------:R-:W-:Y:S01]  /*e1f0*/  F2FP.BF16.F32.PACK_AB R10, R20, R6 ;  /* 0x00000006140a723e */ /* 0x000fe200000010ff */
[----:B------:R-:W1:Y:S03]  /*e200*/  @P5 LDC R25, c[0x0][0x44c] ;  /* 0x00011300ff195b82 */ /* 0x000e660000000800 */
[----:B------:R-:W4:Y:S01]  /*e210*/  MUFU.EX2 R75, R75 ;  /* 0x0000004b004b7308 */ /* 0x000f220000000800 */
[----:B---3--:R-:W-:-:S07]  /*e220*/  FADD.FTZ R13, R67, R4 ;  /* 0x00000004430d7221 */ /* 0x008fce0000010000 */
[----:B------:R-:W3:Y:S01]  /*e230*/  MUFU.EX2 R78, R78 ;  /* 0x0000004e004e7308 */ /* 0x000ee20000000800 */
[----:B------:R-:W-:Y:S01]  /*e240*/  FADD.FTZ R4, R30, R5 ;  /* 0x000000051e047221 */ /* 0x000fe20000010000 */
[----:B------:R-:W-:-:S03]  /*e250*/  FADD.FTZ R6, R70, R13 ;  /* 0x0000000d46067221 */ /* 0x000fc60000010000 */
[----:B0-----:R-:W-:Y:S01]  /*e260*/  FADD.FTZ R4, R31, R4 ;  /* 0x000000041f047221 */ /* 0x001fe20000010000 */
[----:B------:R-:W-:Y:S02]  /*e270*/  FADD.FTZ R5, R71, R6 ;  /* 0x0000000647057221 */ /* 0x000fe40000010000 */
[----:B------:R-:W-:Y:S01]  /*e280*/  MUFU.EX2 R79, R79 ;  /* 0x0000004f004f7308 */ /* 0x000fe20000000800 */
[----:B-----5:R-:W-:Y:S01]  /*e290*/  FADD.FTZ R21, R37, R4 ;  /* 0x0000000425157221 */ /* 0x020fe20000010000 */
[----:B------:R-:W-:-:S06]  /*e2a0*/  FADD.FTZ R4, R74, R5 ;  /* 0x000000054a047221 */ /* 0x000fcc0000010000 */
[----:B------:R-:W-:Y:S01]  /*e2b0*/  MUFU.EX2 R82, R82 ;  /* 0x0000005200527308 */ /* 0x000fe20000000800 */
[----:B----4-:R-:W-:-:S07]  /*e2c0*/  FADD.FTZ R5, R75, R4 ;  /* 0x000000044b057221 */ /* 0x010fce0000010000 */
[----:B------:R-:W0:Y:S01]  /*e2d0*/  MUFU.EX2 R38, R38 ;  /* 0x0000002600267308 */ /* 0x000e220000000800 */
[----:B------:R-:W-:Y:S02]  /*e2e0*/  F2FP.BF16.F32.PACK_AB R9, R59, R58 ;  /* 0x0000003a3b09723e */ /* 0x000fe400000010ff */
[----:B------:R-:W-:-:S05]  /*e2f0*/  F2FP.BF16.F32.PACK_AB R11, R63, R62 ;  /* 0x0000003e3f0b723e */ /* 0x000fca00000010ff */
[----:B------:R-:W4:Y:S01]  /*e300*/  MUFU.EX2 R76, R76 ;  /* 0x0000004c004c7308 */ /* 0x000f220000000800 */
[----:B---3--:R-:W-:-:S07]  /*e310*/  FADD.FTZ R6, R78, R5 ;  /* 0x000000054e067221 */ /* 0x008fce0000010000 */
[----:B------:R-:W3:Y:S01]  /*e320*/  MUFU.EX2 R83, R83 ;  /* 0x0000005300537308 */ /* 0x000ee20000000800 */
[----:B------:R5:W-:Y:S01]  /*e330*/  STSM.16.M88.4 [R143+0x27800], R8 ;  /* 0x027800088f007844 */ /* 0x000be20000000200 */
[----:B0-----:R-:W-:-:S04]  /*e340*/  FADD.FTZ R21, R38, R21 ;  /* 0x0000001526157221 */ /* 0x001fc80000010000 */
[----:B----4-:R-:W-:Y:S01]  /*e350*/  FADD.FTZ R4, R76, R21 ;  /* 0x000000154c047221 */ /* 0x010fe20000010000 */
[----:B-----5:R-:W-:-:S04]  /*e360*/  FADD.FTZ R11, R79, R6 ;  /* 0x000000064f0b7221 */ /* 0x020fc80000010000 */
[----:B------:R-:W-:-:S04]  /*e370*/  FADD.FTZ R6, R82, R11 ;  /* 0x0000000b52067221 */ /* 0x000fc80000010000 */
[----:B---3--:R-:W-:Y:S02]  /*e380*/  FADD.FTZ R21, R83, R6 ;  /* 0x0000000653157221 */ /* 0x008fe40000010000 */
[----:B------:R-:W3:Y:S01]  /*e390*/  LDL R6, [R1+0x60] ;  /* 0x0000600001067983 */ /* 0x000ee20000100800 */
[----:B------:R-:W0:Y:S01]  /*e3a0*/  MUFU.EX2 R77, R77 ;  /* 0x0000004d004d7308 */ /* 0x000e220000000800 */
[--C-:B------:R-:W-:Y:S01]  /*e3b0*/  FFMA.FTZ R81, R81, UR45, -R3.reuse ;  /* 0x0000002d51517c23 */ /* 0x100fe20008010803 */
[--C-:B------:R-:W-:Y:S01]  /*e3c0*/  FFMA.FTZ R84, R84, UR45, -R3.reuse ;  /* 0x0000002d54547c23 */ /* 0x100fe20008010803 */
[----:B------:R-:W-:-:S05]  /*e3d0*/  FFMA.FTZ R3, R85, UR45, -R3 ;  /* 0x0000002d55037c23 */ /* 0x000fca0008010803 */
[----:B------:R-:W4:Y:S08]  /*e3e0*/  MUFU.EX2 R80, R80 ;  /* 0x0000005000507308 */ /* 0x000f300000000800 */
[----:B------:R-:W5:Y:S01]  /*e3f0*/  MUFU.EX2 R81, R81 ;  /* 0x0000005100517308 */ /* 0x000f620000000800 */
[----:B-1----:R-:W-:-:S04]  /*e400*/  @P5 IMAD.HI.U32 R24, R90, R25, RZ ;  /* 0x000000195a185227 */ /* 0x002fc800078e00ff */
[----:B0-----:R-:W-:-:S03]  /*e410*/  FADD.FTZ R5, R77, R4 ;  /* 0x000000044d057221 */ /* 0x001fc60000010000 */
[----:B------:R-:W-:Y:S08]  /*e420*/  MUFU.EX2 R84, R84 ;  /* 0x0000005400547308 */ /* 0x000ff00000000800 */
[----:B------:R-:W0:Y:S01]  /*e430*/  MUFU.EX2 R3, R3 ;  /* 0x0000000300037308 */ /* 0x000e220000000800 */
[----:B------:R-:W-:Y:S02]  /*e440*/  IMAD.MOV.U32 R20, RZ, RZ, R90 ;  /* 0x000000ffff147224 */ /* 0x000fe400078e005a */
[----:B----4-:R-:W-:Y:S01]  /*e450*/  FADD.FTZ R4, R80, R5 ;  /* 0x0000000550047221 */ /* 0x010fe20000010000 */
[----:B------:R-:W-:-:S04]  /*e460*/  F2FP.BF16.F32.PACK_AB R12, R36, R35 ;  /* 0x00000023240c723e */ /* 0x000fc800000010ff */
[----:B------:R-:W-:Y:S01]  /*e470*/  MUFU.EX2 R86, R86 ;  /* 0x0000005600567308 */ /* 0x000fe20000000800 */
[----:B------:R-:W-:Y:S02]  /*e480*/  F2FP.BF16.F32.PACK_AB R13, R67, R66 ;  /* 0x00000042430d723e */ /* 0x000fe400000010ff */
[----:B------:R-:W-:-:S05]  /*e490*/  F2FP.BF16.F32.PACK_AB R14, R31, R30 ;  /* 0x0000001e1f0e723e */ /* 0x000fca00000010ff */
[----:B------:R-:W1:Y:S01]  /*e4a0*/  MUFU.EX2 R87, R87 ;  /* 0x0000005700577308 */ /* 0x000e620000000800 */
[----:B------:R-:W-:Y:S02]  /*e4b0*/  F2FP.BF16.F32.PACK_AB R15, R71, R70 ;  /* 0x00000046470f723e */ /* 0x000fe400000010ff */
[----:B------:R-:W-:Y:S01]  /*e4c0*/  @P5 SHF.R.U32.HI R20, RZ, R27, R24 ;  /* 0x0000001bff145219 */ /* 0x000fe20000011618 */
[----:B-----5:R-:W-:-:S03]  /*e4d0*/  FADD.FTZ R5, R81, R4 ;  /* 0x0000000451057221 */ /* 0x020fc60000010000 */
[----:B------:R-:W-:Y:S02]  /*e4e0*/  IADD3 R4, R20, R88, -R89 ;  /* 0x0000005814047210 */ /* 0x000fe40007ffe859 */
[----:B------:R-:W-:Y:S02]  /*e4f0*/  F2FP.BF16.F32.PACK_AB R8, R38, R37 ;  /* 0x000000252608723e */ /* 0x000fe400000010ff */
[----:B------:R-:W-:Y:S02]  /*e500*/  F2FP.BF16.F32.PACK_AB R9, R75, R74 ;  /* 0x0000004a4b09723e */ /* 0x000fe400000010ff */
[----:B------:R-:W-:Y:S02]  /*e510*/  F2FP.BF16.F32.PACK_AB R10, R77, R76 ;  /* 0x0000004c4d0a723e */ /* 0x000fe400000010ff */
[----:B------:R-:W-:Y:S02]  /*e520*/  F2FP.BF16.F32.PACK_AB R11, R79, R78 ;  /* 0x0000004e4f0b723e */ /* 0x000fe400000010ff */
[----:B------:R-:W-:-:S02]  /*e530*/  CS2R R134, SRZ ;  /* 0x0000000000867805 */ /* 0x000fc4000001ff00 */
[----:B------:R-:W-:Y:S02]  /*e540*/  @P5 LOP3.LUT R18, R18, 0x8, RZ, 0xfc, !PT ;  /* 0x0000000812125812 */ /* 0x000fe400078efcff */
        /* <DEDUP_REMOVED lines=22> */
[----:B--2---:R0:W-:Y:S04]  /*e6b0*/  STSM.16.M88.4 [R39], R12 ;  /* 0x0000000c27007844 */ /* 0x0041e80000000200 */
[----:B------:R2:W-:Y:S01]  /*e6c0*/  STSM.16.M88.4 [R157+0x6000], R8 ;  /* 0x006000089d007844 */ /* 0x0005e20000000200 */
[----:B0-----:R-:W-:Y:S01]  /*e6d0*/  F2FP.BF16.F32.PACK_AB R14, R3, R84 ;  /* 0x00000054030e723e */ /* 0x001fe200000010ff */
[----:B------:R-:W-:Y:S01]  /*e6e0*/  FADD.FTZ R84, R84, R5 ;  /* 0x0000000554547221 */ /* 0x000fe20000010000 */
[----:B------:R-:W-:-:S02]  /*e6f0*/  SHF.R.S32.HI R5, RZ, 0x1f, R4 ;  /* 0x0000001fff057819 */ /* 0x000fc40000011404 */
[----:B------:R-:W-:Y:S02]  /*e700*/  F2FP.BF16.F32.PACK_AB R12, R81, R80 ;  /* 0x00000050510c723e */ /* 0x000fe400000010ff */
[----:B------:R-:W-:Y:S02]  /*e710*/  F2FP.BF16.F32.PACK_AB R13, R83, R82 ;  /* 0x00000052530d723e */ /* 0x000fe400000010ff */
[----:B-1----:R-:W-:Y:S02]  /*e720*/  F2FP.BF16.F32.PACK_AB R15, R87, R86 ;  /* 0x00000056570f723e */ /* 0x002fe400000010ff */
[----:B------:R-:W-:-:S03]  /*e730*/  LEA.HI R5, R5, R4, RZ, 0x7 ;  /* 0x0000000405057211 */ /* 0x000fc600078f38ff */
[----:B------:R2:W-:Y:S01]  /*e740*/  STSM.16.M88.4 [R156+0x6000], R12 ;  /* 0x0060000c9c007844 */ /* 0x0005e20000000200 */
[----:B------:R-:W-:Y:S01]  /*e750*/  SHF.R.S32.HI R5, RZ, 0x7, R5 ;  /* 0x00000007ff057819 */ /* 0x000fe20000011405 */
[----:B------:R0:W-:Y:S06]  /*e760*/  MEMBAR.ALL.CTA ;  /* 0x0000000000007992 */ /* 0x0001ec0000008000 */
[----:B0-----:R-:W0:Y:S01]  /*e770*/  FENCE.VIEW.ASYNC.S ;  /* 0x00000000000073c6 */ /* 0x001e220000000000 */
[----:B------:R-:W-:Y:S02]  /*e780*/  VIADD R4, R94, 0xfffffffe ;  /* 0xfffffffe5e047836 */ /* 0x000fe40000000000 */
[----:B------:R-:W-:Y:S01]  /*e790*/  FADD.FTZ R86, R86, R21 ;  /* 0x0000001556567221 */ /* 0x000fe20000010000 */
[----:B------:R-:W-:Y:S01]  /*e7a0*/  FADD.FTZ R140, R3, R84 ;  /* 0x00000054038c7221 */ /* 0x000fe20000010000 */
[----:B------:R-:W-:-:S02]  /*e7b0*/  CS2R R94, SRZ ;  /* 0x00000000005e7805 */ /* 0x000fc4000001ff00 */
[----:B------:R-:W-:Y:S01]  /*e7c0*/  FADD.FTZ R21, R87, R86 ;  /* 0x0000005657157221 */ /* 0x000fe20000010000 */
[----:B---3--:R-:W-:-:S05]  /*e7d0*/  VIMNMX R6, R6, R5, !PT ;  /* 0x0000000506067248 */ /* 0x008fca0007fe0100 */
[----:B------:R2:W-:Y:S01]  /*e7e0*/  STL [R1+0x34], R6 ;  /* 0x0000340601007387 */ /* 0x0005e20000100800 */
[----:B------:R-:W-:Y:S01]  /*e7f0*/  ISETP.GE.AND P1, PT, R4, R6, PT ;  /* 0x000000060400720c */ /* 0x000fe20003f26270 */
[----:B0-----:R-:W-:-:S12]  /*e800*/  NOP ;  /* 0x0000000000007918 */ /* 0x001fd80000000000 */
[----:B--2---:R-:W-:Y:S05]  /*e810*/  @!P1 BRA `(.L_x_2441) ;  /* 0x0000002c00a49947 */ /* 0x004fea0003800000 */
[----:B------:R-:W-:Y:S02]  /*e820*/  IMAD.MOV.U32 R6, RZ, RZ, R7 ;  /* 0x000000ffff067224 */ /* 0x000fe400078e0007 */
[----:B------:R-:W-:Y:S02]  /*e830*/  IMAD.MOV.U32 R3, RZ, RZ, R0 ;  /* 0x000000ffff037224 */ /* 0x000fe400078e0000 */
[----:B------:R-:W-:Y:S02]  /*e840*/  IMAD.MOV.U32 R8, RZ, RZ, R139 ;  /* 0x000000ffff087224 */ /* 0x000fe400078e008b */
[----:B------:R-:W-:Y:S02]  /*e850*/  IMAD.MOV.U32 R5, RZ, RZ, R22 ;  /* 0x000000ffff057224 */ /* 0x000fe400078e0016 */
[----:B------:R-:W-:-:S07]  /*e860*/  IMAD.MOV.U32 R135, RZ, RZ, RZ ;  /* 0x000000ffff877224 */ /* 0x000fce00078e00ff */
.L_x_2453:
        /* <DEDUP_REMOVED lines=9> */
.L_x_2443:
        /* <DEDUP_REMOVED lines=8> */
.L_x_2444:
[----:B------:R-:W-:Y:S04]  /*e980*/  BSSY B0, `(.L_x_2442) ;  /* 0x0000004000007945 */ /* 0x000fe80003800000 */
[----:B-1----:R-:W-:Y:S05]  /*e990*/  @P2 BRA `(.L_x_2445) ;  /* 0x0000000000082947 */ /* 0x002fea0003800000 */
[----:B------:R-:W1:Y:S02]  /*e9a0*/  SYNCS.PHASECHK.TRANS64.TRYWAIT P2, [R7+URZ+0x2d830], R0 ;  /* 0x02d83000070075a7 */ /* 0x000e64000804017f */
[----:B-1----:R-:W-:Y:S05]  /*e9b0*/  @!P2 BRA `(.L_x_2446) ;  /* 0x0000010c00d8a947 */ /* 0x002fea0003800000 */
.L_x_2445:
[----:B------:R-:W-:Y:S05]  /*e9c0*/  BSYNC B0 ;  /* 0x0000000000007941 */ /* 0x000fea0003800000 */
.L_x_2442:
[----:B01----:R-:W2:Y:S01]  /*e9d0*/  LDL R7, [R1+0x2c] ;  /* 0x00002c0001077983 */ /* 0x003ea20000100800 */
[----:B------:R-:W0:Y:S01]  /*e9e0*/  S2R R0, SR_TID.X ;  /* 0x0000000000007919 */ /* 0x000e220000002100 */
[----:B------:R-:W-:Y:S01]  /*e9f0*/  VIADD R22, R5, 0x1 ;  /* 0x0000000105167836 */ /* 0x000fe20000000000 */
[----:B------:R-:W-:Y:S05]  /*ea00*/  WARPSYNC.ALL ;  /* 0x0000000000007948 */ /* 0x000fea0003800000 */
[----:B------:R-:W-:-:S04]  /*ea10*/  ISETP.NE.AND P2, PT, R22, 0x2, PT ;  /* 0x000000021600780c */ /* 0x000fc80003f45270 */
[----:B------:R-:W-:Y:S02]  /*ea20*/  SEL R22, R22, RZ, P2 ;  /* 0x000000ff16167207 */ /* 0x000fe40001000000 */
[----:B0-----:R-:W-:-:S05]  /*ea30*/  SHF.R.U32.HI R0, RZ, 0x7, R0 ;  /* 0x00000007ff007819 */ /* 0x001fca0000011600 */
[----:B------:R-:W-:Y:S02]  /*ea40*/  VIADD R0, R0, 0x8 ;  /* 0x0000000800007836 */ /* 0x000fe40000000000 */
[----:B------:R-:W-:Y:S01]  /*ea50*/  IMAD.MOV.U32 R11, RZ, RZ, -0x7fffffe0 ;  /* 0x80000020ff0b7424 */ /* 0x000fe200078e00ff */
[----:B------:R-:W-:Y:S01]  /*ea60*/  R2UR UR4, R144 ;  /* 0x00000000900472ca */ /* 0x000fe200000e0000 */
[----:B------:R-:W-:Y:S01]  /*ea70*/  IMAD.MOV.U32 R25, RZ, RZ, -0x7fffffe0 ;  /* 0x80000020ff197424 */ /* 0x000fe200078e00ff */
[----:B------:R-:W-:Y:S02]  /*ea80*/  R2UR UR5, R145 ;  /* 0x00000000910572ca */ /* 0x000fe400000e0000 */
[----:B------:R-:W-:Y:S02]  /*ea90*/  R2UR UR7, R11 ;  /* 0x000000000b0772ca */ /* 0x000fe400000e0000 */
[----:B------:R-:W-:Y:S01]  /*eaa0*/  R2UR UR23, R25 ;  /* 0x00000000191772ca */ /* 0x000fe200000e0000 */
[----:B------:R-:W-:Y:S01]  /*eab0*/  IMAD.MOV.U32 R15, RZ, RZ, -0x7fffffe0 ;  /* 0x80000020ff0f7424 */ /* 0x000fe200078e00ff */
[----:B------:R-:W-:-:S02]  /*eac0*/  R2UR UR8, R154 ;  /* 0x000000009a0872ca */ /* 0x000fc400000e0000 */
[----:B------:R-:W-:Y:S02]  /*ead0*/  R2UR UR9, R155 ;  /* 0x000000009b0972ca */ /* 0x000fe400000e0000 */
[----:B------:R-:W-:Y:S01]  /*eae0*/  R2UR UR11, R15 ;  /* 0x000000000f0b72ca */ /* 0x000fe200000e0000 */
[----:B------:R0:W-:Y:S01]  /*eaf0*/  BAR.SYNC.DEFER_BLOCKING R0, 0x100 ;  /* 0x000400000000751d */ /* 0x0001e20000010000 */
[----:B------:R-:W-:Y:S01]  /*eb00*/  IMAD.MOV.U32 R13, RZ, RZ, -0x7fffffe0 ;  /* 0x80000020ff0d7424 */ /* 0x000fe200078e00ff */
[----:B------:R-:W-:Y:S02]  /*eb10*/  R2UR UR12, R152 ;  /* 0x00000000980c72ca */ /* 0x000fe400000e0000 */
[----:B------:R-:W-:Y:S02]  /*eb20*/  R2UR UR13, R153 ;  /* 0x00000000990d72ca */ /* 0x000fe400000e0000 */
[----:B------:R-:W-:Y:S01]  /*eb30*/  R2UR UR15, R13 ;  /* 0x000000000d0f72ca */ /* 0x000fe200000e0000 */
[----:B--2---:R-:W-:-:S04]  /*eb40*/  IMAD R10, R22, 0x600, R7 ;  /* 0x00000600160a7824 */ /* 0x004fc800078e0207 */
[C---:B------:R-:W-:Y:S01]  /*eb50*/  VIADD R24, R10.reuse, 0x400 ;  /* 0x000004000a187836 */ /* 0x040fe20000000000 */
[----:B------:R-:W-:-:S04]  /*eb60*/  R2UR UR6, R10 ;  /* 0x000000000a0672ca */ /* 0x000fc800000e0000 */
[----:B------:R-:W-:Y:S02]  /*eb70*/  R2UR UR22, R24 ;  /* 0x00000000181672ca */ /* 0x000fe400000e0000 */
[----:B------:R-:W-:-:S07]  /*eb80*/  WARPGROUP.ARRIVE ;  /* 0x00000000000079c5 */ /* 0x000fce0000000000 */
[----:B------:R-:W-:Y:S01]  /*eb90*/  HGMMA.64x128x16.F32.BF16 R24, gdesc[UR4], RZ, !UPT, gsb0 ;  /* 0x01e00000041879f0 */ /* 0x000fe2000c0018ff */
[----:B------:R-:W-:-:S05]  /*eba0*/  VIADD R14, R10, 0x2 ;  /* 0x000000020a0e7836 */ /* 0x000fca0000000000 */
[----:B------:R-:W-:Y:S01]  /*ebb0*/  R2UR UR10, R14 ;  /* 0x000000000e0a72ca */ /* 0x000fe200000e0000 */
[----:B------:R-:W-:-:S05]  /*ebc0*/  VIADD R12, R10, 0x200 ;  /* 0x000002000a0c7836 */ /* 0x000fca0000000000 */
[----:B------:R-:W-:Y:S01]  /*ebd0*/  R2UR UR14, R12 ;  /* 0x000000000c0e72ca */ /* 0x000fe200000e0000 */
[----:B------:R-:W-:Y:S02]  /*ebe0*/  WARPGROUP.DEPBAR.LE gsb0, 0x0 ;  /* 0x00008000000079c5 */ /* 0x000fe40000010000 */
        /* <DEDUP_REMOVED lines=30> */
.L_x_2448:
[----:B------:R-:W-:Y:S01]  /*edd0*/  SHF.L.U32 R0, R8, 0x1f, RZ ;  /* 0x0000001f08007819 */ /* 0x000fe200000006ff */
[----:B------:R-:W-:-:S04]  /*ede0*/  IMAD R7, R5, 0x8, R2 ;  /* 0x0000000805077824 */ /* 0x000fc800078e0202 */
[----:B------:R0:W1:Y:S01]  /*edf0*/  SYNCS.PHASECHK.TRANS64.TRYWAIT P1, [R7+URZ+0x2d850], R0 ;  /* 0x02d85000070075a7 */ /* 0x000062000802017f */
[----:B------:R-:W-:Y:S05]  /*ee00*/  @!P0 BRA `(.L_x_2449) ;  /* 0x0000000000048947 */ /* 0x000fea0003800000 */
[----:B------:R-:W-:Y:S01]  /*ee10*/  BPT.TRAP 0x1 ;  /* 0x000000040000795c */ /* 0x000fe20000300000 */
.L_x_2449:
[----:B-1----:R-:W-:Y:S05]  /*ee20*/  @P1 BRA `(.L_x_2447) ;  /* 0x0000000000081947 */ /* 0x002fea0003800000 */
[----:B------:R-:W1:Y:S02]  /*ee30*/  SYNCS.PHASECHK.TRANS64.TRYWAIT P1, [R7+URZ+0x2d850], R0 ;  /* 0x02d85000070075a7 */ /* 0x000e64000802017f */
[----:B-1----:R-:W-:Y:S05]  /*ee40*/  @!P1 BRA `(.L_x_2450) ;  /* 0x0000010800c89947 */ /* 0x002fea0003800000 */
.L_x_2447:
        /* <DEDUP_REMOVED lines=12> */
[----:B------:R-:W-:Y:S01]  /*ef10*/  R2UR UR11, R11 ;  /* 0x000000000b0b72ca */ /* 0x000fe200000e0000 */
        /* <DEDUP_REMOVED lines=51> */
[----:B------:R-:W-:Y:S01]  /*f250*/  VIADD R10, R8, 0x604 ;  /* 0x00000604080a7836 */ /* 0x000fe20000000000 */
        /* <DEDUP_REMOVED lines=31> */
.L_x_2451:
[----:B------:R-:W2:Y:S01]  /*f450*/  LDL R12, [R1+0x58] ;  /* 0x00005800010c7983 */ /* 0x000ea20000100800 */
[----:B0-----:R-:W0:Y:S03]  /*f460*/  LDC R0, c[0x0][0x448] ;  /* 0x00011200ff007b82 */ /* 0x001e260000000800 */
[----:B------:R-:W2:Y:S04]  /*f470*/  LDL R7, [R1+0x6c] ;  /* 0x00006c0001077983 */ /* 0x000ea80000100800 */
[----:B------:R-:W3:Y:S04]  /*f480*/  LDL R11, [R1+0x64] ;  /* 0x00006400010b7983 */ /* 0x000ee80000100800 */
[----:B------:R-:W3:Y:S04]  /*f490*/  LDL R10, [R1+0x5c] ;  /* 0x00005c00010a7983 */ /* 0x000ee80000100800 */
[----:B------:R-:W4:Y:S01]  /*f4a0*/  LDL R9, [R1+0x4c] ;  /* 0x00004c0001097983 */ /* 0x000f220000100800 */
[----:B------:R-:W-:Y:S01]  /*f4b0*/  LOP3.LUT R18, R18, 0xffffffdf, RZ, 0xc0, !PT ;  /* 0xffffffdf12127812 */ /* 0x000fe200078ec0ff */
[----:B------:R-:W-:Y:S01]  /*f4c0*/  UMOV UR45, UR44 ;  /* 0x0000002c002d7c82 */ /* 0x000fe20008000000 */
[----:B------:R-:W-:-:S02]  /*f4d0*/  IMAD R14, R22, 0x8, R2 ;  /* 0x00000008160e7824 */ /* 0x000fc400078e0202 */
[----:B------:R-:W-:Y:S01]  /*f4e0*/  @P0 LOP3.LUT R18, R18, 0x20, RZ, 0xfc, !PT ;  /* 0x0000002012120812 */ /* 0x000fe200078efcff */
[----:B------:R-:W-:Y:S02]  /*f4f0*/  IMAD.U32 R15, RZ, RZ, UR40 ;  /* 0x00000028ff0f7e24 */ /* 0x000fe4000f8e00ff */
[----:B------:R-:W-:Y:S01]  /*f500*/  VIADD R14, R14, 0x2d840 ;  /* 0x0002d8400e0e7836 */ /* 0x000fe20000000000 */
[----:B0-----:R-:W-:Y:S02]  /*f510*/  ISETP.NE.AND P1, PT, R0, 0x1, PT ;  /* 0x000000010000780c */ /* 0x001fe40003f25270 */
[----:B------:R-:W-:Y:S02]  /*f520*/  LOP3.LUT R18, R18, 0xffffffbf, RZ, 0xc0, !PT ;  /* 0xffffffbf12127812 */ /* 0x000fe400078ec0ff */
[----:B------:R-:W-:-:S04]  /*f530*/  PRMT R14, R15, 0x654, R14 ;  /* 0x000006540f0e7816 */ /* 0x000fc8000000000e */
[----:B------:R0:W-:Y:S05]  /*f540*/  SYNCS.ARRIVE.TRANS64.RED.A1T0 RZ, [R14+URZ], RZ ;  /* 0x000000ff0eff79a7 */ /* 0x0001ea000810043f */
[----:B------:R-:W1:Y:S08]  /*f550*/  @P1 LDC R8, c[0x0][0x44c] ;  /* 0x00011300ff081b82 */ /* 0x000e700000000800 */
[----:B------:R-:W5:Y:S01]  /*f560*/  @P1 LDC R0, c[0x0][0x450] ;  /* 0x00011400ff001b82 */ /* 0x000f620000000800 */
[----:B--2---:R-:W-:-:S04]  /*f570*/  IMAD.IADD R7, R7, 0x1, R12 ;  /* 0x0000000107077824 */ /* 0x004fc800078e020c */
[----:B-1----:R-:W-:-:S05]  /*f580*/  @P1 IMAD.HI.U32 R8, R7, R8, RZ ;  /* 0x0000000807081227 */ /* 0x002fca00078e00ff */
[----:B-----5:R-:W-:Y:S01]  /*f590*/  @P1 SHF.R.U32.HI R7, RZ, R0, R8 ;  /* 0x00000000ff071219 */ /* 0x020fe20000011608 */
[----:B------:R-:W-:-:S04]  /*f5a0*/  IMAD.MOV.U32 R8, RZ, RZ, -0x80 ;  /* 0xffffff80ff087424 */ /* 0x000fc800078e00ff */
[----:B------:R-:W1:Y:S01]  /*f5b0*/  SHFL.IDX PT, R0, R7, RZ, 0x1c1f ;  /* 0x001c1fff07007589 */ /* 0x000e6200000e0000 */
[----:B------:R-:W-:-:S03]  /*f5c0*/  IMAD R8, R4, R8, 0x1 ;  /* 0x0000000104087424 */ /* 0x000fc600078e0208 */
[----:B------:R-:W2:Y:S02]  /*f5d0*/  SHFL.IDX PT, R7, R7, 0x1, 0x1c1f ;  /* 0x003c1f0007077f89 */ /* 0x000ea400000e0000 */
[----:B---3--:R-:W-:-:S05]  /*f5e0*/  IADD3 R8, R10, R8, -R11 ;  /* 0x000000080a087210 */ /* 0x008fca0007ffe80b */
[----:B----4-:R-:W-:-:S04]  /*f5f0*/  IMAD.IADD R8, R8, 0x1, -R9 ;  /* 0x0000000108087824 */ /* 0x010fc800078e0a09 */
[C---:B-1----:R-:W-:Y:S02]  /*f600*/  IMAD.IADD R0, R8.reuse, 0x1, R0 ;  /* 0x0000000108007824 */ /* 0x042fe400078e0200 */
[----:B--2---:R-:W-:-:S03]  /*f610*/  IMAD.IADD R7, R8, 0x1, R7 ;  /* 0x0000000108077824 */ /* 0x004fc600078e0207 */
[C---:B------:R-:W-:Y:S02]  /*f620*/  ISETP.GT.AND P4, PT, R0.reuse, RZ, PT ;  /* 0x000000ff0000720c */ /* 0x040fe40003f84270 */
        /* <DEDUP_REMOVED lines=59> */
[----:B------:R-:W-:Y:S02]  /*f9e0*/  FMNMX.FTZ R0, R24, R3, !PT ;  /* 0x0000000318007209 */ /* 0x000fe40007810000 */
[----:B------:R-:W-:Y:S02]  /*f9f0*/  FSEL R80, R80, -INF , P4 ;  /* 0xff80000050507808 */ /* 0x000fe40002000000 */
[----:B------:R-:W-:Y:S02]  /*fa00*/  FMNMX.FTZ R0, R25, R0, !PT ;  /* 0x0000000019007209 */ /* 0x000fe40007810000 */
[----:B------:R-:W-:Y:S02]  /*fa10*/  FSEL R81, R81, -INF , P3 ;  /* 0xff80000051517808 */ /* 0x000fe40001800000 */
[----:B------:R-:W-:Y:S02]  /*fa20*/  FMNMX.FTZ R0, R28, R0, !PT ;  /* 0x000000001c007209 */ /* 0x000fe40007810000 */
[----:B------:R-:W-:-:S02]  /*fa30*/  FSEL R84, R84, -INF , P2 ;  /* 0xff80000054547808 */ /* 0x000fc40001000000 */
[----:B------:R-:W-:Y:S02]  /*fa40*/  FMNMX.FTZ R0, R29, R0, !PT ;  /* 0x000000001d007209 */ /* 0x000fe40007810000 */
[----:B------:R-:W-:Y:S02]  /*fa50*/  FSEL R85, R85, -INF , P1 ;  /* 0xff80000055557808 */ /* 0x000fe40000800000 */
[----:B------:R-:W-:Y:S02]  /*fa60*/  FMNMX.FTZ R0, R32, R0, !PT ;  /* 0x0000000020007209 */ /* 0x000fe40007810000 */
[----:B------:R-:W-:Y:S02]  /*fa70*/  ISETP.GT.AND P4, PT, R7, RZ, PT ;  /* 0x000000ff0700720c */ /* 0x000fe40003f84270 */
[----:B------:R-:W-:Y:S02]  /*fa80*/  FMNMX.FTZ R0, R33, R0, !PT ;  /* 0x0000000021007209 */ /* 0x000fe40007810000 */
[----:B------:R-:W-:-:S02]  /*fa90*/  ISETP.GT.AND P3, PT, R7, 0x1, PT ;  /* 0x000000010700780c */ /* 0x000fc40003f64270 */
[----:B------:R-:W-:Y:S02]  /*faa0*/  FMNMX.FTZ R0, R36, R0, !PT ;  /* 0x0000000024007209 */ /* 0x000fe40007810000 */
[----:B------:R-:W-:Y:S02]  /*fab0*/  ISETP.GT.AND P2, PT, R7, 0x8, PT ;  /* 0x000000080700780c */ /* 0x000fe40003f44270 */
[----:B------:R-:W-:Y:S02]  /*fac0*/  FMNMX.FTZ R0, R37, R0, !PT ;  /* 0x0000000025007209 */ /* 0x000fe40007810000 */
[----:B------:R-:W-:Y:S02]  /*fad0*/  ISETP.GT.AND P1, PT, R7, 0x9, PT ;  /* 0x000000090700780c */ /* 0x000fe40003f24270 */
[----:B------:R-:W-:Y:S02]  /*fae0*/  FMNMX.FTZ R0, R40, R0, !PT ;  /* 0x0000000028007209 */ /* 0x000fe40007810000 */
[----:B------:R-:W-:-:S02]  /*faf0*/  FSEL R26, R26, -INF , P4 ;  /* 0xff8000001a1a7808 */ /* 0x000fc40002000000 */
[----:B------:R-:W-:Y:S02]  /*fb00*/  FMNMX.FTZ R0, R41, R0, !PT ;  /* 0x0000000029007209 */ /* 0x000fe40007810000 */
[----:B------:R-:W-:Y:S02]  /*fb10*/  FSEL R27, R27, -INF , P3 ;  /* 0xff8000001b1b7808 */ /* 0x000fe40001800000 */
[----:B------:R-:W-:Y:S02]  /*fb20*/  FMNMX.FTZ R0, R44, R0, !PT ;  /* 0x000000002c007209 */ /* 0x000fe40007810000 */
[----:B------:R-:W-:Y:S02]  /*fb30*/  FSEL R30, R30, -INF , P2 ;  /* 0xff8000001e1e7808 */ /* 0x000fe40001000000 */
[----:B------:R-:W-:Y:S02]  /*fb40*/  FMNMX.FTZ R0, R45, R0, !PT ;  /* 0x000000002d007209 */ /* 0x000fe40007810000 */
[----:B------:R-:W-:-:S02]  /*fb50*/  FSEL R31, R31, -INF , P1 ;  /* 0xff8000001f1f7808 */ /* 0x000fc40000800000 */
[----:B------:R-:W-:Y:S02]  /*fb60*/  FMNMX.FTZ R0, R48, R0, !PT ;  /* 0x0000000030007209 */ /* 0x000fe40007810000 */
[----:B------:R-:W-:Y:S02]  /*fb70*/  ISETP.GT.AND P4, PT, R7, 0x10, PT ;  /* 0x000000100700780c */ /* 0x000fe40003f84270 */
[----:B------:R-:W-:Y:S02]  /*fb80*/  FMNMX.FTZ R0, R49, R0, !PT ;  /* 0x0000000031007209 */ /* 0x000fe40007810000 */
[C---:B------:R-:W-:Y:S02]  /*fb90*/  ISETP.GT.AND P3, PT, R7.reuse, 0x11, PT ;  /* 0x000000110700780c */ /* 0x040fe40003f64270 */
[----:B------:R-:W-:Y:S02]  /*fba0*/  FMNMX.FTZ R0, R52, R0, !PT ;  /* 0x0000000034007209 */ /* 0x000fe40007810000 */
[----:B------:R-:W-:-:S02]  /*fbb0*/  ISETP.GT.AND P2, PT, R7, 0x18, PT ;  /* 0x000000180700780c */ /* 0x000fc40003f44270 */
[----:B------:R-:W-:Y:S02]  /*fbc0*/  FMNMX.FTZ R0, R53, R0, !PT ;  /* 0x0000000035007209 */ /* 0x000fe40007810000 */
[----:B------:R-:W-:Y:S02]  /*fbd0*/  ISETP.GT.AND P1, PT, R7, 0x19, PT ;  /* 0x000000190700780c */ /* 0x000fe40003f24270 */
[----:B------:R-:W-:Y:S02]  /*fbe0*/  FMNMX.FTZ R0, R56, R0, !PT ;  /* 0x0000000038007209 */ /* 0x000fe40007810000 */
[----:B------:R-:W-:Y:S02]  /*fbf0*/  FSEL R34, R34, -INF , P4 ;  /* 0xff80000022227808 */ /* 0x000fe40002000000 */
[----:B------:R-:W-:Y:S02]  /*fc00*/  FMNMX.FTZ R0, R57, R0, !PT ;  /* 0x0000000039007209 */ /* 0x000fe40007810000 */
[----:B------:R-:W-:-:S02]  /*fc10*/  FSEL R35, R35, -INF , P3 ;  /* 0xff80000023237808 */ /* 0x000fc40001800000 */
[----:B------:R-:W-:Y:S02]  /*fc20*/  FMNMX.FTZ R0, R60, R0, !PT ;  /* 0x000000003c007209 */ /* 0x000fe40007810000 */
[----:B------:R-:W-:Y:S02]  /*fc30*/  FSEL R38, R38, -INF , P2 ;  /* 0xff80000026267808 */ /* 0x000fe40001000000 */
[----:B------:R-:W-:Y:S02]  /*fc40*/  FMNMX.FTZ R0, R61, R0, !PT ;  /* 0x000000003d007209 */ /* 0x000fe40007810000 */
[----:B------:R-:W-:Y:S02]  /*fc50*/  FSEL R39, R39, -INF , P1 ;  /* 0xff80000027277808 */ /* 0x000fe40000800000 */
[----:B------:R-:W-:Y:S02]  /*fc60*/  FMNMX.FTZ R0, R64, R0, !PT ;  /* 0x0000000040007209 */ /* 0x000fe40007810000 */
[----:B------:R-:W-:-:S02]  /*fc70*/  ISETP.GT.AND P4, PT, R7, 0x20, PT ;  /* 0x000000200700780c */ /* 0x000fc40003f84270 */
[----:B------:R-:W-:Y:S02]  /*fc80*/  FMNMX.FTZ R0, R65, R0, !PT ;  /* 0x0000000041007209 */ /* 0x000fe40007810000 */
[C---:B------:R-:W-:Y:S02]  /*fc90*/  ISETP.GT.AND P3, PT, R7.reuse, 0x21, PT ;  /* 0x000000210700780c */ /* 0x040fe40003f64270 */
[----:B------:R-:W-:Y:S02]  /*fca0*/  FMNMX.FTZ R0, R68, R0, !PT ;  /* 0x0000000044007209 */ /* 0x000fe40007810000 */
[----:B------:R-:W-:Y:S02]  /*fcb0*/  ISETP.GT.AND P2, PT, R7, 0x28, PT ;  /* 0x000000280700780c */ /* 0x000fe40003f44270 */
[----:B------:R-:W-:Y:S02]  /*fcc0*/  FMNMX.FTZ R0, R69, R0, !PT ;  /* 0x0000000045007209 */ /* 0x000fe40007810000 */
        /* <DEDUP_REMOVED lines=10> */
[----:B------:R-:W-:Y:S02]  /*fd70*/  ISETP.GT.AND P4, PT, R7, 0x30, PT ;  /* 0x000000300700780c */ /* 0x000fe40003f84270 */
[----:B------:R-:W-:Y:S02]  /*fd80*/  FMNMX.FTZ R0, R81, R0, !PT ;  /* 0x0000000051007209 */ /* 0x000fe40007810000 */
[----:B------:R-:W-:-:S02]  /*fd90*/  ISETP.GT.AND P3, PT, R7, 0x31, PT ;  /* 0x000000310700780c */ /* 0x000fc40003f64270 */
[----:B------:R-:W-:Y:S02]  /*fda0*/  FMNMX.FTZ R0, R84, R0, !PT ;  /* 0x0000000054007209 */ /* 0x000fe40007810000 */
[----:B------:R-:W-:Y:S02]  /*fdb0*/  ISETP.GT.AND P2, PT, R7, 0x38, PT ;  /* 0x000000380700780c */ /* 0x000fe40003f44270 */
[----:B------:R-:W-:Y:S02]  /*fdc0*/  FMNMX.FTZ R0, R85, R0, !PT ;  /* 0x0000000055007209 */ /* 0x000fe40007810000 */
[C---:B------:R-:W-:Y:S02]  /*fdd0*/  ISETP.GT.AND P1, PT, R7.reuse, 0x39, PT ;  /* 0x000000390700780c */ /* 0x040fe40003f24270 */
[----:B------:R-:W-:Y:S01]  /*fde0*/  ISETP.GT.AND P0, PT, R7, 0x61, PT ;  /* 0x000000610700780c */ /* 0x000fe20003f04270 */
[----:B------:R-:W1:Y:S01]  /*fdf0*/  SHFL.BFLY PT, R8, R0, 0x2, 0x1f ;  /* 0x0c401f0000087f89 */ /* 0x000e6200000e0000 */
        /* <DEDUP_REMOVED lines=12> */
[----:B-1----:R-:W-:-:S02]  /*fec0*/  FMNMX.FTZ R0, R0, R8, !PT ;  /* 0x0000000800007209 */ /* 0x002fc40007810000 */
[C---:B------:R-:W-:Y:S02]  /*fed0*/  ISETP.GT.AND P4, PT, R7.reuse, 0x50, PT ;  /* 0x000000500700780c */ /* 0x040fe40003f84270 */
[C---:B------:R-:W-:Y:S01]  /*fee0*/  ISETP.GT.AND P3, PT, R7.reuse, 0x51, PT ;  /* 0x000000510700780c */ /* 0x040fe20003f64270 */
[----:B------:R-:W1:Y:S01]  /*fef0*/  SHFL.BFLY PT, R8, R0, 0x1, 0x1f ;  /* 0x0c201f0000087f89 */ /* 0x000e6200000e0000 */
[C---:B------:R-:W-:Y:S02]  /*ff00*/  ISETP.GT.AND P2, PT, R7.reuse, 0x58, PT ;  /* 0x000000580700780c */ /* 0x040fe40003f44270 */
[----:B------:R-:W-:Y:S02]  /*ff10*/  ISETP.GT.AND P1, PT, R7, 0x59, PT ;  /* 0x000000590700780c */ /* 0x000fe40003f24270 */
[----:B------:R-:W-:Y:S02]  /*ff20*/  FSEL R66, R66, -INF , P4 ;  /* 0xff80000042427808 */ /* 0x000fe40002000000 */
[----:B------:R-:W-:-:S02]  /*ff30*/  FSEL R67, R67, -INF , P3 ;  /* 0xff80000043437808 */ /* 0x000fc40001800000 */
[----:B------:R-:W-:Y:S02]  /*ff40*/  @P0 LOP3.LUT R18, R18, 0x40, RZ, 0xfc, !PT ;  /* 0x0000004012120812 */ /* 0x000fe400078efcff */
[----:B------:R-:W-:Y:S02]  /*ff50*/  FSEL R70, R70, -INF , P2 ;  /* 0xff80000046467808 */ /* 0x000fe40001000000 */
[----:B------:R-:W-:Y:S02]  /*ff60*/  FSEL R71, R71, -INF , P1 ;  /* 0xff80000047477808 */ /* 0x000fe40000800000 */
[C---:B------:R-:W-:Y:S02]  /*ff70*/  ISETP.GT.AND P1, PT, R7.reuse, 0x69, PT ;  /* 0x000000690700780c */ /* 0x040fe40003f24270 */
[C---:B------:R-:W-:Y:S02]  /*ff80*/  ISETP.GT.AND P2, PT, R7.reuse, 0x70, PT ;  /* 0x000000700700780c */ /* 0x040fe40003f44270 */
[----:B------:R-:W-:-:S02]  /*ff90*/  ISETP.GT.AND P3, PT, R7, 0x71, PT ;  /* 0x000000710700780c */ /* 0x000fc40003f64270 */
[C---:B------:R-:W-:Y:S02]  /*ffa0*/  ISETP.GT.AND P4, PT, R7.reuse, 0x78, PT ;  /* 0x000000780700780c */ /* 0x040fe40003f84270 */
[C---:B------:R-:W-:Y:S02]  /*ffb0*/  ISETP.GT.AND P5, PT, R7.reuse, 0x79, PT ;  /* 0x000000790700780c */ /* 0x040fe40003fa4270 */
[----:B-1----:R-:W-:Y:S02]  /*ffc0*/  FMNMX.FTZ R0, R0, R8, !PT ;  /* 0x0000000800007209 */ /* 0x002fe40007810000 */
[----:B------:R-:W-:Y:S02]  /*ffd0*/  ISETP.GT.AND P0, PT, R7, 0x60, PT ;  /* 0x000000600700780c */ /* 0x000fe40003f04270 */
[----:B------:R-:W-:Y:S02]  /*ffe0*/  FSETP.NEU.FTZ.AND P6, PT, R0, -INF , PT ;  /* 0xff8000000000780b */ /* 0x000fe40003fdd000 */
[----:B------:R-:W-:-:S02]  /*fff0*/  FSEL R74, R74, -INF , P0 ;  /* 0xff8000004a4a7808 */ /* 0x000fc40000000000 */
[----:B------:R-:W-:Y:S02]  /*10000*/  FSEL R8, R0, RZ, P6 ;  /* 0x000000ff00087208 */ /* 0x000fe40003000000 */
[----:B------:R-:W-:Y:S02]  /*10010*/  LOP3.LUT P0, RZ, R18, 0x40, RZ, 0xc0, !PT ;  /* 0x0000004012ff7812 */ /* 0x000fe4000780c0ff */
[----:B------:R-:W-:Y:S01]  /*10020*/  FSEL R79, R79, -INF , P1 ;  /* 0xff8000004f4f7808 */ /* 0x000fe20000800000 */
[----:B------:R-:W-:Y:S01]  /*10030*/  FADD.FTZ R3, -R8, R3 ;  /* 0x0000000308037221 */ /* 0x000fe20000010100 */
[----:B------:R-:W-:Y:S01]  /*10040*/  FMUL.FTZ R8, R0, UR45 ;  /* 0x0000002d00087c20 */ /* 0x000fe20008410000 */
[----:B------:R-:W-:Y:S02]  /*10050*/  FSEL R75, R75, -INF , P0 ;  /* 0xff8000004b4b7808 */ /* 0x000fe40000000000 */
[----:B------:R-:W-:Y:S01]  /*10060*/  FSEL R82, R82, -INF , P2 ;  /* 0xff80000052527808 */ /* 0x000fe20001000000 */
[----:B------:R-:W-:Y:S01]  /*10070*/  FMUL.FTZ R3, R3, UR45 ;  /* 0x0000002d03037c20 */ /* 0x000fe20008410000 */
[----:B------:R-:W-:-:S02]  /*10080*/  FSEL R8, R8, RZ, P6 ;  /* 0x000000ff08087208 */ /* 0x000fc40003000000 */
[----:B------:R-:W-:Y:S02]  /*10090*/  ISETP.GT.AND P6, PT, R7, 0x68, PT ;  /* 0x000000680700780c */ /* 0x000fe40003fc4270 */
[----:B------:R-:W-:Y:S01]  /*100a0*/  FMNMX.FTZ R7, R26, R6, !PT ;  /* 0x000000061a077209 */ /* 0x000fe20007810000 */
[--C-:B------:R-:W-:Y:S01]  /*100b0*/  FFMA.FTZ R24, R24, UR45, -R8.reuse ;  /* 0x0000002d18187c23 */ /* 0x100fe20008010808 */
[----:B------:R-:W-:Y:S01]  /*100c0*/  FSEL R78, R78, -INF , P6 ;  /* 0xff8000004e4e7808 */ /* 0x000fe20003000000 */
[--C-:B------:R-:W-:Y:S01]  /*100d0*/  FFMA.FTZ R25, R25, UR45, -R8.reuse ;  /* 0x0000002d19197c23 */ /* 0x100fe20008010808 */
[----:B------:R-:W-:Y:S01]  /*100e0*/  FMNMX.FTZ R7, R27, R7, !PT ;  /* 0x000000071b077209 */ /* 0x000fe20007810000 */
[----:B------:R-:W-:Y:S01]  /*100f0*/  MUFU.EX2 R3, R3 ;  /* 0x0000000300037308 */ /* 0x000fe20000000800 */
[----:B------:R-:W-:Y:S01]  /*10100*/  FSEL R83, R83, -INF , P3 ;  /* 0xff80000053537808 */ /* 0x000fe20001800000 */
[--C-:B------:R-:W-:Y:S01]  /*10110*/  FFMA.FTZ R28, R28, UR45, -R8.reuse ;  /* 0x0000002d1c1c7c23 */ /* 0x100fe20008010808 */
[----:B------:R-:W-:Y:S01]  /*10120*/  FMNMX.FTZ R7, R30, R7, !PT ;  /* 0x000000071e077209 */ /* 0x000fe20007810000 */
[--C-:B------:R-:W-:Y:S01]  /*10130*/  FFMA.FTZ R29, R29, UR45, -R8.reuse ;  /* 0x0000002d1d1d7c23 */ /* 0x100fe20008010808 */
[----:B------:R-:W-:Y:S01]  /*10140*/  FSEL R86, R86, -INF , P4 ;  /* 0xff80000056567808 */ /* 0x000fe20002000000 */
[--C-:B------:R-:W-:Y:S01]  /*10150*/  FFMA.FTZ R32, R32, UR45, -R8.reuse ;  /* 0x0000002d20207c23 */ /* 0x100fe20008010808 */
[----:B------:R-:W-:Y:S01]  /*10160*/  FMNMX.FTZ R7, R31, R7, !PT ;  /* 0x000000071f077209 */ /* 0x000fe20007810000 */
[----:B------:R-:W1:Y:S01]  /*10170*/  MUFU.EX2 R24, R24 ;  /* 0x0000001800187308 */ /* 0x000e620000000800 */
[----:B------:R-:W-:Y:S01]  /*10180*/  FSEL R87, R87, -INF , P5 ;  /* 0xff80000057577808 */ /* 0x000fe20002800000 */
[--C-:B------:R-:W-:Y:S01]  /*10190*/  FFMA.FTZ R33, R33, UR45, -R8.reuse ;  /* 0x0000002d21217c23 */ /* 0x100fe20008010808 */
[----:B------:R-:W-:Y:S01]  /*101a0*/  FMNMX.FTZ R7, R34, R7, !PT ;  /* 0x0000000722077209 */ /* 0x000fe20007810000 */
[--C-:B------:R-:W-:Y:S01]  /*101b0*/  FFMA.FTZ R36, R36, UR45, -R8.reuse ;  /* 0x0000002d24247c23 */ /* 0x100fe20008010808 */
[--C-:B------:R-:W-:Y:S01]  /*101c0*/  FFMA.FTZ R37, R37, UR45, -R8.reuse ;  /* 0x0000002d25257c23 */ /* 0x100fe20008010808 */
[--C-:B------:R-:W-:Y:S01]  /*101d0*/  FFMA.FTZ R40, R40, UR45, -R8.reuse ;  /* 0x0000002d28287c23 */ /* 0x100fe20008010808 */
[----:B------:R-:W-:Y:S01]  /*101e0*/  FMNMX.FTZ R7, R35, R7, !PT ;  /* 0x0000000723077209 */ /* 0x000fe20007810000 */
[----:B------:R-:W0:Y:S01]  /*101f0*/  MUFU.EX2 R25, R25 ;  /* 0x0000001900197308 */ /* 0x000e220000000800 */
[--C-:B------:R-:W-:Y:S01]  /*10200*/  FFMA.FTZ R41, R41, UR45, -R8.reuse ;  /* 0x0000002d29297c23 */ /* 0x100fe20008010808 */
[--C-:B------:R-:W-:Y:S01]  /*10210*/  FFMA.FTZ R44, R44, UR45, -R8.reuse ;  /* 0x0000002d2c2c7c23 */ /* 0x100fe20008010808 */
[----:B------:R-:W-:Y:S01]  /*10220*/  FMNMX.FTZ R7, R38, R7, !PT ;  /* 0x0000000726077209 */ /* 0x000fe20007810000 */
[--C-:B------:R-:W-:Y:S01]  /*10230*/  FFMA.FTZ R45, R45, UR45, -R8.reuse ;  /* 0x0000002d2d2d7c23 */ /* 0x100fe20008010808 */
[--C-:B------:R-:W-:Y:S01]  /*10240*/  FFMA.FTZ R48, R48, UR45, -R8.reuse ;  /* 0x0000002d30307c23 */ /* 0x100fe20008010808 */
[----:B------:R-:W-:Y:S01]  /*10250*/  FFMA.FTZ R49, R49, UR45, -R8 ;  /* 0x0000002d31317c23 */ /* 0x000fe20008010808 */
[----:B------:R-:W-:Y:S01]  /*10260*/  FMNMX.FTZ R7, R39, R7, !PT ;  /* 0x0000000727077209 */ /* 0x000fe20007810000 */
[----:B------:R-:W2:Y:S01]  /*10270*/  MUFU.EX2 R28, R28 ;  /* 0x0000001c001c7308 */ /* 0x000ea20000000800 */
[----:B-1----:R-:W-:Y:S01]  /*10280*/  FFMA.FTZ R140, R3, R140, R24 ;  /* 0x0000008c038c7223 */ /* 0x002fe20000010018 */
[--C-:B------:R-:W-:Y:S01]  /*10290*/  FFMA.FTZ R52, R52, UR45, -R8.reuse ;  /* 0x0000002d34347c23 */ /* 0x100fe20008010808 */
[----:B------:R-:W-:Y:S01]  /*102a0*/  FMNMX.FTZ R7, R42, R7, !PT ;  /* 0x000000072a077209 */ /* 0x000fe20007810000 */
[--C-:B------:R-:W-:Y:S01]  /*102b0*/  FFMA.FTZ R53, R53, UR45, -R8.reuse ;  /* 0x0000002d35357c23 */ /* 0x100fe20008010808 */
[--C-:B------:R-:W-:Y:S01]  /*102c0*/  FFMA.FTZ R56, R56, UR45, -R8.reuse ;  /* 0x0000002d38387c23 */ /* 0x100fe20008010808 */
[----:B------:R-:W-:Y:S01]  /*102d0*/  FFMA.FTZ R57, R57, UR45, -R8 ;  /* 0x0000002d39397c23 */ /* 0x000fe20008010808 */
[----:B------:R-:W-:Y:S01]  /*102e0*/  FMNMX.FTZ R7, R43, R7, !PT ;  /* 0x000000072b077209 */ /* 0x000fe20007810000 */
[----:B------:R-:W1:Y:S01]  /*102f0*/  MUFU.EX2 R29, R29 ;  /* 0x0000001d001d7308 */ /* 0x000e620000000800 */
[----:B0-----:R-:W-:Y:S01]  /*10300*/  FADD.FTZ R14, R25, R140 ;  /* 0x0000008c190e7221 */ /* 0x001fe20000010000 */
[--C-:B------:R-:W-:Y:S01]  /*10310*/  FFMA.FTZ R60, R60, UR45, -R8.reuse ;  /* 0x0000002d3c3c7c23 */ /* 0x100fe20008010808 */
[----:B------:R-:W-:Y:S01]  /*10320*/  FMNMX.FTZ R7, R46, R7, !PT ;  /* 0x000000072e077209 */ /* 0x000fe20007810000 */
[--C-:B------:R-:W-:Y:S01]  /*10330*/  FFMA.FTZ R61, R61, UR45, -R8.reuse ;  /* 0x0000002d3d3d7c23 */ /* 0x100fe20008010808 */
[--C-:B------:R-:W-:Y:S01]  /*10340*/  FFMA.FTZ R64, R64, UR45, -R8.reuse ;  /* 0x0000002d40407c23 */ /* 0x100fe20008010808 */
[----:B------:R-:W-:Y:S01]  /*10350*/  FFMA.FTZ R65, R65, UR45, -R8 ;  /* 0x0000002d41417c23 */ /* 0x000fe20008010808 */
[----:B------:R-:W-:Y:S01]  /*10360*/  FMNMX.FTZ R7, R47, R7, !PT ;  /* 0x000000072f077209 */ /* 0x000fe20007810000 */
[----:B------:R-:W0:Y:S01]  /*10370*/  MUFU.EX2 R32, R32 ;  /* 0x0000002000207308 */ /* 0x000e220000000800 */
[----:B--2---:R-:W-:Y:S01]  /*10380*/  FADD.FTZ R14, R28, R14 ;  /* 0x0000000e1c0e7221 */ /* 0x004fe20000010000 */
[--C-:B------:R-:W-:Y:S01]  /*10390*/  FFMA.FTZ R68, R68, UR45, -R8.reuse ;  /* 0x0000002d44447c23 */ /* 0x100fe20008010808 */
[----:B------:R-:W-:Y:S01]  /*103a0*/  FMNMX.FTZ R7, R50, R7, !PT ;  /* 0x0000000732077209 */ /* 0x000fe20007810000 */
[--C-:B------:R-:W-:Y:S01]  /*103b0*/  FFMA.FTZ R69, R69, UR45, -R8.reuse ;  /* 0x0000002d45457c23 */ /* 0x100fe20008010808 */
[--C-:B------:R-:W-:Y:S01]  /*103c0*/  FFMA.FTZ R72, R72, UR45, -R8.reuse ;  /* 0x0000002d48487c23 */ /* 0x100fe20008010808 */
[----:B------:R-:W-:Y:S01]  /*103d0*/  FFMA.FTZ R73, R73, UR45, -R8 ;  /* 0x0000002d49497c23 */ /* 0x000fe20008010808 */
[----:B------:R-:W-:Y:S01]  /*103e0*/  FMNMX.FTZ R7, R51, R7, !PT ;  /* 0x0000000733077209 */ /* 0x000fe20007810000 */
[----:B------:R-:W2:Y:S01]  /*103f0*/  MUFU.EX2 R33, R33 ;  /* 0x0000002100217308 */ /* 0x000ea20000000800 */
[----:B-1----:R-:W-:Y:S01]  /*10400*/  FADD.FTZ R14, R29, R14 ;  /* 0x0000000e1d0e7221 */ /* 0x002fe20000010000 */
        /* <DEDUP_REMOVED lines=10> */
[----:B------:R-:W-:Y:S01]  /*104b0*/  FFMA.FTZ R8, R85, UR45, -R8 ;  /* 0x0000002d55087c23 */ /* 0x000fe20008010808 */
[----:B------:R-:W-:-:S02]  /*104c0*/  LOP3.LUT P0, RZ, R18, 0x20, RZ, 0xc0, !PT ;  /* 0x0000002012ff7812 */ /* 0x000fc4000780c0ff */
[----:B------:R-:W-:Y:S01]  /*104d0*/  FMNMX.FTZ R7, R59, R7, !PT ;  /* 0x000000073b077209 */ /* 0x000fe20007810000 */
[----:B------:R-:W0:Y:S01]  /*104e0*/  MUFU.EX2 R37, R37 ;  /* 0x0000002500257308 */ /* 0x000e220000000800 */
[----:B--2---:R-:W-:Y:S02]  /*104f0*/  FADD.FTZ R14, R33, R14 ;  /* 0x0000000e210e7221 */ /* 0x004fe40000010000 */
[----:B------:R-:W-:-:S04]  /*10500*/  FMNMX.FTZ R7, R62, R7, !PT ;  /* 0x000000073e077209 */ /* 0x000fc80007810000 */
[----:B------:R-:W-:Y:S01]  /*10510*/  FMNMX.FTZ R7, R63, R7, !PT ;  /* 0x000000073f077209 */ /* 0x000fe20007810000 */
[----:B------:R-:W2:Y:S01]  /*10520*/  MUFU.EX2 R40, R40 ;  /* 0x0000002800287308 */ /* 0x000ea20000000800 */
[----:B-1----:R-:W-:Y:S02]  /*10530*/  FADD.FTZ R14, R36, R14 ;  /* 0x0000000e240e7221 */ /* 0x002fe40000010000 */
[----:B------:R-:W-:-:S04]  /*10540*/  FMNMX.FTZ R7, R66, R7, !PT ;  /* 0x0000000742077209 */ /* 0x000fc80007810000 */
[----:B------:R-:W-:Y:S01]  /*10550*/  FMNMX.FTZ R7, R67, R7, !PT ;  /* 0x0000000743077209 */ /* 0x000fe20007810000 */
[----:B------:R-:W1:Y:S01]  /*10560*/  MUFU.EX2 R41, R41 ;  /* 0x0000002900297308 */ /* 0x000e620000000800 */
[----:B0-----:R-:W-:Y:S02]  /*10570*/  FADD.FTZ R14, R37, R14 ;  /* 0x0000000e250e7221 */ /* 0x001fe40000010000 */
[----:B------:R-:W-:-:S04]  /*10580*/  FMNMX.FTZ R7, R70, R7, !PT ;  /* 0x0000000746077209 */ /* 0x000fc80007810000 */
        /* <DEDUP_REMOVED lines=17> */
[----:B------:R-:W-:Y:S01]  /*106a0*/  MUFU.EX2 R52, R52 ;  /* 0x0000003400347308 */ /* 0x000fe20000000800 */
[----:B-1----:R-:W-:-:S03]  /*106b0*/  FADD.FTZ R14, R48, R14 ;  /* 0x0000000e300e7221 */ /* 0x002fc60000010000 */
[----:B------:R-:W1:Y:S04]  /*106c0*/  SHFL.BFLY PT, R9, R7, 0x2, 0x1f ;  /* 0x0c401f0007097f89 */ /* 0x000e6800000e0000 */
[----:B------:R-:W-:Y:S01]  /*106d0*/  MUFU.EX2 R53, R53 ;  /* 0x0000003500357308 */ /* 0x000fe20000000800 */
[----:B0-----:R-:W-:-:S07]  /*106e0*/  FADD.FTZ R14, R49, R14 ;  /* 0x0000000e310e7221 */ /* 0x001fce0000010000 */
[----:B------:R-:W-:Y:S08]  /*106f0*/  MUFU.EX2 R56, R56 ;  /* 0x0000003800387308 */ /* 0x000ff00000000800 */
[----:B------:R-:W-:Y:S01]  /*10700*/  MUFU.EX2 R57, R57 ;  /* 0x0000003900397308 */ /* 0x000fe20000000800 */
[----:B-1----:R-:W-:-:S07]  /*10710*/  FMNMX.FTZ R7, R7, R9, !PT ;  /* 0x0000000907077209 */ /* 0x002fce0007810000 */
        /* <DEDUP_REMOVED lines=11> */
[----:B------:R-:W-:Y:S02]  /*107d0*/  MUFU.EX2 R69, R69 ;  /* 0x0000004500457308 */ /* 0x000fe40000000800 */
[----:B------:R-:W-:Y:S02]  /*107e0*/  FMUL.FTZ R6, R6, UR45 ;  /* 0x0000002d06067c20 */ /* 0x000fe40008410000 */
[----:B------:R-:W-:-:S04]  /*107f0*/  FSEL R9, R9, RZ, P1 ;  /* 0x000000ff09097208 */ /* 0x000fc80000800000 */
        /* <DEDUP_REMOVED lines=34> */
[--C-:B------:R-:W-:Y:S01]  /*10a20*/  FFMA.FTZ R79, R79, UR45, -R9.reuse ;  /* 0x0000002d4f4f7c23 */ /* 0x100fe20008010809 */
[--C-:B------:R-:W-:Y:S01]  /*10a30*/  FFMA.FTZ R82, R82, UR45, -R9.reuse ;  /* 0x0000002d52527c23 */ /* 0x100fe20008010809 */
[--C-:B------:R-:W-:Y:S01]  /*10a40*/  FFMA.FTZ R83, R83, UR45, -R9.reuse ;  /* 0x0000002d53537c23 */ /* 0x100fe20008010809 */
[--C-:B------:R-:W-:Y:S01]  /*10a50*/  FFMA.FTZ R86, R86, UR45, -R9.reuse ;  /* 0x0000002d56567c23 */ /* 0x100fe20008010809 */
[----:B------:R-:W-:-:S02]  /*10a60*/  FFMA.FTZ R9, R87, UR45, -R9 ;  /* 0x0000002d57097c23 */ /* 0x000fc40008010809 */
        /* <DEDUP_REMOVED lines=86> */
.L_x_2452:
        /* <DEDUP_REMOVED lines=110> */
.L_x_2441:
[----:B------:R-:W2:Y:S02]  /*116b0*/  LDL R3, [R1+0x60] ;  /* 0x0000600001037983 */ /* 0x000ea40000100800 */
[----:B--2---:R-:W-:-:S13]  /*116c0*/  ISETP.GE.AND P1, PT, R4, R3, PT ;  /* 0x000000030400720c */ /* 0x004fda0003f26270 */
[----:B------:R-:W-:Y:S05]  /*116d0*/  @!P1 BRA `(.L_x_2454) ;  /* 0x0000002400209947 */ /* 0x000fea0003800000 */
[----:B------:R-:W-:Y:S02]  /*116e0*/  IMAD.MOV.U32 R6, RZ, RZ, R7 ;  /* 0x000000ffff067224 */ /* 0x000fe400078e0007 */
[----:B------:R-:W-:Y:S02]  /*116f0*/  IMAD.MOV.U32 R8, RZ, RZ, R0 ;  /* 0x000000ffff087224 */ /* 0x000fe400078e0000 */
[----:B------:R-:W-:Y:S02]  /*11700*/  IMAD.MOV.U32 R5, RZ, RZ, R139 ;  /* 0x000000ffff057224 */ /* 0x000fe400078e008b */
[----:B------:R-:W-:-:S07]  /*11710*/  IMAD.MOV.U32 R3, RZ, RZ, R22 ;  /* 0x000000ffff037224 */ /* 0x000fce00078e0016 */
.L_x_2466:
        /* <DEDUP_REMOVED lines=9> */
.L_x_2456:
        /* <DEDUP_REMOVED lines=8> */
.L_x_2457:
[----:B------:R-:W-:Y:S04]  /*11830*/  BSSY B0, `(.L_x_2455) ;  /* 0x0000004000007945 */ /* 0x000fe80003800000 */
[----:B-1----:R-:W-:Y:S05]  /*11840*/  @P2 BRA `(.L_x_2458) ;  /* 0x0000000000082947 */ /* 0x002fea0003800000 */
[----:B------:R-:W1:Y:S02]  /*11850*/  SYNCS.PHASECHK.TRANS64.TRYWAIT P2, [R7+URZ+0x2d830], R0 ;  /* 0x02d83000070075a7 */ /* 0x000e64000804017f */
[----:B-1----:R-:W-:Y:S05]  /*11860*/  @!P2 BRA `(.L_x_2459) ;  /* 0x000000e00054a947 */ /* 0x002fea0003800000 */
.L_x_2458:
[----:B------:R-:W-:Y:S05]  /*11870*/  BSYNC B0 ;  /* 0x0000000000007941 */ /* 0x000fea0003800000 */
.L_x_2455:
        /* <DEDUP_REMOVED lines=64> */
.L_x_2461:
[----:B------:R-:W-:Y:S01]  /*11c80*/  SHF.L.U32 R0, R5, 0x1f, RZ ;  /* 0x0000001f05007819 */ /* 0x000fe200000006ff */
[----:B------:R-:W-:-:S04]  /*11c90*/  IMAD R5, R3, 0x8, R2 ;  /* 0x0000000803057824 */ /* 0x000fc800078e0202 */
[----:B------:R0:W1:Y:S01]  /*11ca0*/  SYNCS.PHASECHK.TRANS64.TRYWAIT P1, [R5+URZ+0x2d850], R0 ;  /* 0x02d85000050075a7 */ /* 0x000062000802017f */
[----:B------:R-:W-:Y:S05]  /*11cb0*/  @!P0 BRA `(.L_x_2462) ;  /* 0x0000000000048947 */ /* 0x000fea0003800000 */
[----:B------:R-:W-:Y:S01]  /*11cc0*/  BPT.TRAP 0x1 ;  /* 0x000000040000795c */ /* 0x000fe20000300000 */
.L_x_2462:
[----:B-1----:R-:W-:Y:S05]  /*11cd0*/  @P1 BRA `(.L_x_2460) ;  /* 0x0000000000081947 */ /* 0x002fea0003800000 */
[----:B------:R-:W1:Y:S02]  /*11ce0*/  SYNCS.PHASECHK.TRANS64.TRYWAIT P1, [R5+URZ+0x2d850], R0 ;  /* 0x02d85000050075a7 */ /* 0x000e64000802017f */
[----:B-1----:R-:W-:Y:S05]  /*11cf0*/  @!P1 BRA `(.L_x_2463) ;  /* 0x000000dc00449947 */ /* 0x002fea0003800000 */
.L_x_2460:
        /* <DEDUP_REMOVED lines=96> */
.L_x_2464:
        /* <DEDUP_REMOVED lines=85> */
[----:B------:R-:W-:Y:S01]  /*12850*/  FFMA.FTZ R25, R25, UR45, -R5 ;  /* 0x0000002d19197c23 */ /* 0x000fe20008010805 */
[--C-:B------:R-:W-:Y:S01]  /*12860*/  FFMA.FTZ R26, R26, UR45, -R9.reuse ;  /* 0x0000002d1a1a7c23 */ /* 0x100fe20008010809 */
[----:B------:R-:W-:Y:S01]  /*12870*/  MUFU.EX2 R6, R6 ;  /* 0x0000000600067308 */ /* 0x000fe20000000800 */
[----:B------:R-:W-:Y:S01]  /*12880*/  FFMA.FTZ R27, R27, UR45, -R9 ;  /* 0x0000002d1b1b7c23 */ /* 0x000fe20008010809 */
[----:B------:R-:W-:Y:S01]  /*12890*/  FFMA.FTZ R28, R28, UR45, -R5 ;  /* 0x0000002d1c1c7c23 */ /* 0x000fe20008010805 */
[----:B------:R-:W-:Y:S01]  /*128a0*/  FFMA.FTZ R30, R30, UR45, -R9 ;  /* 0x0000002d1e1e7c23 */ /* 0x000fe20008010809 */
[----:B------:R-:W-:Y:S01]  /*128b0*/  FFMA.FTZ R29, R29, UR45, -R5 ;  /* 0x0000002d1d1d7c23 */ /* 0x000fe20008010805 */
[----:B------:R-:W-:Y:S01]  /*128c0*/  FFMA.FTZ R31, R31, UR45, -R9 ;  /* 0x0000002d1f1f7c23 */ /* 0x000fe20008010809 */
        /* <DEDUP_REMOVED lines=18> */
[----:B------:R-:W1:Y:S01]  /*129f0*/  MUFU.EX2 R26, R26 ;  /* 0x0000001a001a7308 */ /* 0x000e620000000800 */
[----:B0-----:R-:W-:Y:S01]  /*12a00*/  FFMA.FTZ R140, R6, R140, R24 ;  /* 0x0000008c068c7223 */ /* 0x001fe20000010018 */
        /* <DEDUP_REMOVED lines=24> */
[----:B------:R-:W-:Y:S01]  /*12b90*/  FFMA.FTZ R67, R67, UR45, -R9 ;  /* 0x0000002d43437c23 */ /* 0x000fe20008010809 */
[----:B------:R-:W-:Y:S01]  /*12ba0*/  FFMA.FTZ R68, R68, UR45, -R5 ;  /* 0x0000002d44447c23 */ /* 0x000fe20008010805 */
[----:B------:R-:W-:Y:S01]  /*12bb0*/  FFMA.FTZ R70, R70, UR45, -R9 ;  /* 0x0000002d46467c23 */ /* 0x000fe20008010809 */
[----:B------:R-:W-:Y:S01]  /*12bc0*/  FFMA.FTZ R69, R69, UR45, -R5 ;  /* 0x0000002d45457c23 */ /* 0x000fe20008010805 */
[----:B------:R-:W-:Y:S01]  /*12bd0*/  FFMA.FTZ R71, R71, UR45, -R9 ;  /* 0x0000002d47477c23 */ /* 0x000fe20008010809 */
[----:B------:R-:W-:Y:S01]  /*12be0*/  FFMA.FTZ R72, R72, UR45, -R5 ;  /* 0x0000002d48487c23 */ /* 0x000fe20008010805 */
[----:B------:R-:W0:Y:S01]  /*12bf0*/  MUFU.EX2 R27, R30 ;  /* 0x0000001e001b7308 */ /* 0x000e220000000800 */
[----:B--2---:R-:W-:Y:S01]  /*12c00*/  FADD.FTZ R11, R20, R21 ;  /* 0x00000015140b7221 */ /* 0x004fe20000010000 */
[----:B------:R-:W-:Y:S01]  /*12c10*/  FFMA.FTZ R74, R74, UR45, -R9 ;  /* 0x0000002d4a4a7c23 */ /* 0x000fe20008010809 */
[----:B------:R-:W-:Y:S01]  /*12c20*/  FFMA.FTZ R73, R73, UR45, -R5 ;  /* 0x0000002d49497c23 */ /* 0x000fe20008010805 */
[----:B------:R-:W-:Y:S01]  /*12c30*/  FFMA.FTZ R75, R75, UR45, -R9 ;  /* 0x0000002d4b4b7c23 */ /* 0x000fe20008010809 */
[----:B------:R-:W-:Y:S01]  /*12c40*/  FFMA.FTZ R76, R76, UR45, -R5 ;  /* 0x0000002d4c4c7c23 */ /* 0x000fe20008010805 */
[----:B------:R-:W-:Y:S01]  /*12c50*/  FFMA.FTZ R78, R78, UR45, -R9 ;  /* 0x0000002d4e4e7c23 */ /* 0x000fe20008010809 */
[----:B------:R-:W-:Y:S01]  /*12c60*/  FFMA.FTZ R77, R77, UR45, -R5 ;  /* 0x0000002d4d4d7c23 */ /* 0x000fe20008010805 */
[----:B------:R-:W2:Y:S01]  /*12c70*/  MUFU.EX2 R29, R29 ;  /* 0x0000001d001d7308 */ /* 0x000ea20000000800 */
[----:B-1----:R-:W-:Y:S01]  /*12c80*/  FADD.FTZ R10, R28, R10 ;  /* 0x0000000a1c0a7221 */ /* 0x002fe20000010000 */
        /* <DEDUP_REMOVED lines=127> */
.L_x_2465:
        /* <DEDUP_REMOVED lines=110> */
.L_x_2454:
[----:B------:R-:W-:Y:S05]  /*13b60*/  WARPSYNC.ALL ;  /* 0x0000000000007948 */ /* 0x000fea0003800000 */
[----:B------:R-:W-:Y:S06]  /*13b70*/  BAR.ARV 0x8, 0x200 ;  /* 0x0208000000007b1d */ /* 0x000fec0000002000 */
[----:B------:R-:W-:Y:S05]  /*13b80*/  @!P0 BRA `(.L_x_2467) ;  /* 0x0000000000048947 */ /* 0x000fea0003800000 */
[----:B------:R-:W-:Y:S01]  /*13b90*/  BPT.TRAP 0x1 ;  /* 0x000000040000795c */ /* 0x000fe20000300000 */
.L_x_2467:
[----:B------:R-:W-:Y:S01]  /*13ba0*/  IMAD R6, R22, 0x8, R2 ;  /* 0x0000000816067824 */ /* 0x000fe200078e0202 */
[----:B------:R-:W-:-:S04]  /*13bb0*/  SHF.L.U32 R5, R139, 0x1f, RZ ;  /* 0x0000001f8b057819 */ /* 0x000fc800000006ff */
[----:B------:R0:W1:Y:S01]  /*13bc0*/  SYNCS.PHASECHK.TRANS64.TRYWAIT P1, [R6+URZ+0x2d850], R5 ;  /* 0x02d85005060075a7 */ /* 0x000062000802017f */
[----:B------:R-:W-:Y:S05]  /*13bd0*/  @!P0 BRA `(.L_x_2468) ;  /* 0x0000000000048947 */ /* 0x000fea0003800000 */
[----:B------:R-:W-:Y:S01]  /*13be0*/  BPT.TRAP 0x1 ;  /* 0x000000040000795c */ /* 0x000fe20000300000 */
.L_x_2468:
[----:B------:R-:W2:Y:S01]  /*13bf0*/  LDL.LU R4, [R1+0x30] ;  /* 0x0000300001047983 */ /* 0x000ea20000300800 */
[----:B------:R-:W-:-:S05]  /*13c00*/  VIADD R2, R2, 0x400 ;  /* 0x0000040002027836 */ /* 0x000fca0000000000 */
[----:B------:R-:W-:-:S04]  /*13c10*/  SHF.R.U32.HI R3, RZ, 0x4, R2 ;  /* 0x00000004ff037819 */ /* 0x000fc80000011602 */
[----:B------:R-:W-:-:S04]  /*13c20*/  LOP3.LUT R3, R3, 0x3fff, RZ, 0xc0, !PT ;  /* 0x00003fff03037812 */ /* 0x000fc800078ec0ff */
[----:B------:R-:W-:Y:S01]  /*13c30*/  LOP3.LUT R9, R3, 0x2000000, RZ, 0xfc, !PT ;  /* 0x0200000003097812 */ /* 0x000fe200078efcff */
[----:B------:R-:W-:Y:S01]  /*13c40*/  IMAD.MOV.U32 R3, RZ, RZ, 0x40000040 ;  /* 0x40000040ff037424 */ /* 0x000fe200078e00ff */
[----:B--2---:R-:W-:Y:S01]  /*13c50*/  LOP3.LUT R2, R4, 0x10000, RZ, 0xfc, !PT ;  /* 0x0001000004027812 */ /* 0x004fe200078efcff */
[----:B-1----:R-:W-:Y:S06]  /*13c60*/  @P1 BRA `(.L_x_2469) ;  /* 0x0000000000081947 */ /* 0x002fec0003800000 */
[----:B------:R-:W1:Y:S02]  /*13c70*/  SYNCS.PHASECHK.TRANS64.TRYWAIT P1, [R6+URZ+0x2d850], R5 ;  /* 0x02d85005060075a7 */ /* 0x000e64000802017f */
[----:B-1----:R-:W-:Y:S05]  /*13c80*/  @!P1 BRA `(.L_x_2470) ;  /* 0x000000bc00749947 */ /* 0x002fea0003800000 */
.L_x_2469:
        /* <DEDUP_REMOVED lines=10> */
[----:B------:R-:W-:-:S02]  /*13d30*/  IMAD.MOV.U32 R9, RZ, RZ, 0x40000040 ;  /* 0x40000040ff097424 */ /* 0x000fc400078e00ff */
[----:B------:R-:W-:Y:S02]  /*13d40*/  IMAD.MOV.U32 R11, RZ, RZ, -0x7fffffe0 ;  /* 0x80000020ff0b7424 */ /* 0x000fe400078e00ff */
[----:B------:R-:W-:Y:S02]  /*13d50*/  IMAD.MOV.U32 R3, RZ, RZ, 0x40000040 ;  /* 0x40000040ff037424 */ /* 0x000fe400078e00ff */
[----:B------:R-:W-:Y:S02]  /*13d60*/  IMAD.MOV.U32 R5, RZ, RZ, -0x7fffffe0 ;  /* 0x80000020ff057424 */ /* 0x000fe400078e00ff */
[----:B------:R-:W-:-:S04]  /*13d70*/  IMAD.U32 R13, RZ, RZ, UR45 ;  /* 0x0000002dff0d7e24 */ /* 0x000fc8000f8e00ff */
        /* <DEDUP_REMOVED lines=59> */
[----:B------:R-:W-:Y:S01]  /*14130*/  R2UR UR5, R9 ;  /* 0x00000000090572ca */ /* 0x000fe200000e0000 */
[----:B------:R-:W-:Y:S01]  /*14140*/  IMAD.U32 R9, RZ, RZ, UR45 ;  /* 0x0000002dff097e24 */ /* 0x000fe2000f8e00ff */
[----:B------:R-:W-:Y:S02]  /*14150*/  R2UR UR6, R10 ;  /* 0x000000000a0672ca */ /* 0x000fe400000e0000 */
[----:B------:R-:W-:Y:S01]  /*14160*/  R2UR UR7, R11 ;  /* 0x000000000b0772ca */ /* 0x000fe200000e0000 */
[----:B------:R-:W-:Y:S02]  /*14170*/  WARPGROUP.DEPBAR.LE gsb0, 0x0 ;  /* 0x00008000000079c5 */ /* 0x000fe40000010000 */
[----:B------:R-:W-:-:S10]  /*14180*/  WARPGROUP.ARRIVE ;  /* 0x00000000000079c5 */ /* 0x000fd40000000000 */
[----:B------:R-:W-:Y:S01]  /*14190*/  HGMMA.64x96x16.F32.BF16 R88, gdesc[UR4].tnspB, R88, gsb0 ;  /* 0x41600000045879f0 */ /* 0x000fe20008001858 */
[----:B------:R-:W-:Y:S02]  /*141a0*/  R2UR UR4, R2 ;  /* 0x00000000020472ca */ /* 0x000fe400000e0000 */
[----:B------:R-:W-:Y:S01]  /*141b0*/  R2UR UR5, R3 ;  /* 0x00000000030572ca */ /* 0x000fe200000e0000 */
[----:B------:R-:W0:Y:S01]  /*141c0*/  SHFL.BFLY PT, R2, R21, 0x2, 0x1f ;  /* 0x0c401f0015027f89 */ /* 0x000e2200000e0000 */
[----:B------:R-:W-:Y:S02]  /*141d0*/  R2UR UR6, R4 ;  /* 0x00000000040672ca */ /* 0x000fe400000e0000 */
[----:B------:R-:W-:Y:S01]  /*141e0*/  R2UR UR7, R5 ;  /* 0x00000000050772ca */ /* 0x000fe200000e0000 */
[----:B------:R-:W1:Y:S01]  /*141f0*/  SHFL.BFLY PT, R3, R140, 0x2, 0x1f ;  /* 0x0c401f008c037f89 */ /* 0x000e6200000e0000 */
[----:B0-----:R-:W-:Y:S01]  /*14200*/  FADD.FTZ R4, R2, R21 ;  /* 0x0000001502047221 */ /* 0x001fe20000010000 */
[----:B-1----:R-:W-:-:S04]  /*14210*/  FADD.FTZ R3, R3, R140 ;  /* 0x0000008c03037221 */ /* 0x002fc80000010000 */
[----:B------:R-:W0:Y:S04]  /*14220*/  SHFL.BFLY PT, R5, R4, 0x1, 0x1f ;  /* 0x0c201f0004057f89 */ /* 0x000e2800000e0000 */
[----:B------:R-:W1:Y:S01]  /*14230*/  SHFL.BFLY PT, R2, R3, 0x1, 0x1f ;  /* 0x0c201f0003027f89 */ /* 0x000e6200000e0000 */
[----:B0-----:R-:W-:Y:S01]  /*14240*/  FADD.FTZ R12, R4, R5 ;  /* 0x00000005040c7221 */ /* 0x001fe20000010000 */
[----:B------:R-:W-:Y:S02]  /*14250*/  IMAD.MOV.U32 R5, RZ, RZ, RZ ;  /* 0x000000ffff057224 */ /* 0x000fe400078e00ff */
[----:B------:R-:W-:Y:S02]  /*14260*/  IMAD.MOV.U32 R4, RZ, RZ, -0x800000 ;  /* 0xff800000ff047424 */ /* 0x000fe400078e00ff */
[----:B-1----:R-:W-:Y:S01]  /*14270*/  FADD.FTZ R11, R3, R2 ;  /* 0x00000002030b7221 */ /* 0x002fe20000010000 */
[----:B------:R-:W-:Y:S01]  /*14280*/  FSETP.NE.FTZ.AND P2, PT, R12, RZ, PT ;  /* 0x000000ff0c00720b */ /* 0x000fe20003f55000 */
[----:B------:R-:W-:-:S02]  /*14290*/  IMAD.MOV.U32 R2, RZ, RZ, RZ ;  /* 0x000000ffff027224 */ /* 0x000fc400078e00ff */
[----:B------:R-:W-:Y:S01]  /*142a0*/  IMAD.MOV.U32 R3, RZ, RZ, -0x800000 ;  /* 0xff800000ff037424 */ /* 0x000fe200078e00ff */
        /* <DEDUP_REMOVED lines=9> */
[----:B-1----:R-:W-:Y:S01]  /*14340*/  @P1 FMUL.FTZ R8, R8, 0.69314718246459960938 ;  /* 0x3f31721808081820 */ /* 0x002fe20000410000 */
[----:B------:R-:W-:Y:S02]  /*14350*/  WARPGROUP.DEPBAR.LE gsb0, 0x0 ;  /* 0x00008000000079c5 */ /* 0x000fe40000010000 */
[----:B------:R-:W-:Y:S01]  /*14360*/  WARPGROUP.ARRIVE ;  /* 0x00000000000079c5 */ /* 0x000fe20000000000 */
[----:B------:R-:W-:-:S05]  /*14370*/  @P1 FFMA.FTZ R3, R9, R0, R8 ;  /* 0x0000000009031223 */ /* 0x000fca0000010008 */
[----:B------:R-:W-:Y:S03]  /*14380*/  HGMMA.64x96x16.F32.BF16 R88, gdesc[UR4].tnspB, R88, gsb0 ;  /* 0x41600000045879f0 */ /* 0x000fe60008001858 */
[----:B------:R-:W-:Y:S02]  /*14390*/  WARPGROUP.DEPBAR.LE gsb0, 0x0 ;  /* 0x00008000000079c5 */ /* 0x000fe40000010000 */
[----:B------:R-:W-:Y:S05]  /*143a0*/  @!P0 BRA `(.L_x_2471) ;  /* 0x0000000000048947 */ /* 0x000fea0003800000 */
[----:B------:R-:W-:Y:S01]  /*143b0*/  BPT.TRAP 0x1 ;  /* 0x000000040000795c */ /* 0x000fe20000300000 */
.L_x_2471:
[----:B------:R-:W-:Y:S02]  /*143c0*/  VIADD R22, R22, 0x1 ;  /* 0x0000000116167836 */ /* 0x000fe40000000000 */
[-C--:B---3--:R-:W-:Y:S01]  /*143d0*/  FMUL.FTZ R88, R88, R5.reuse ;  /* 0x0000000558587220 */ /* 0x088fe20000410000 */
[----:B------:R-:W-:Y:S02]  /*143e0*/  VIADD R6, R6, 0x2d860 ;  /* 0x0002d86006067836 */ /* 0x000fe40000000000 */
[-C--:B------:R-:W-:Y:S01]  /*143f0*/  FMUL.FTZ R89, R89, R5.reuse ;  /* 0x0000000559597220 */ /* 0x080fe20000410000 */
[----:B------:R-:W-:Y:S01]  /*14400*/  IMAD.U32 R7, RZ, RZ, UR40 ;  /* 0x00000028ff077e24 */ /* 0x000fe2000f8e00ff */
[----:B------:R-:W-:Y:S01]  /*14410*/  ISETP.NE.AND P1, PT, R22, 0x2, PT ;  /* 0x000000021600780c */ /* 0x000fe20003f25270 */
[-C--:B------:R-:W-:Y:S01]  /*14420*/  FMUL.FTZ R92, R92, R5.reuse ;  /* 0x000000055c5c7220 */ /* 0x080fe20000410000 */
[-C--:B------:R-:W-:Y:S01]  /*14430*/  FMUL.FTZ R93, R93, R5.reuse ;  /* 0x000000055d5d7220 */ /* 0x080fe20000410000 */
[-C--:B------:R-:W-:Y:S01]  /*14440*/  FMUL.FTZ R100, R100, R5.reuse ;  /* 0x0000000564647220 */ /* 0x080fe20000410000 */
[----:B------:R-:W-:Y:S01]  /*14450*/  PRMT R6, R7, 0x654, R6 ;  /* 0x0000065407067816 */ /* 0x000fe20000000006 */
[-C--:B------:R-:W-:Y:S01]  /*14460*/  FMUL.FTZ R7, R97, R5.reuse ;  /* 0x0000000561077220 */ /* 0x080fe20000410000 */
[----:B------:R-:W-:Y:S01]  /*14470*/  SEL R0, RZ, 0x1, P1 ;  /* 0x00000001ff007807 */ /* 0x000fe20000800000 */
[-C--:B------:R-:W-:Y:S01]  /*14480*/  FMUL.FTZ R101, R101, R5.reuse ;  /* 0x0000000565657220 */ /* 0x080fe20000410000 */
[----:B------:R1:W-:Y:S01]  /*14490*/  SYNCS.ARRIVE.TRANS64.RED.A1T0 RZ, [R6+URZ], RZ ;  /* 0x000000ff06ff79a7 */ /* 0x0003e2000810043f */
[-C--:B------:R-:W-:Y:S01]  /*144a0*/  FMUL.FTZ R104, R104, R5.reuse ;  /* 0x0000000568687220 */ /* 0x080fe20000410000 */
[-C--:B------:R-:W-:Y:S01]  /*144b0*/  FMUL.FTZ R105, R105, R5.reuse ;  /* 0x0000000569697220 */ /* 0x080fe20000410000 */
[-C--:B------:R-:W-:Y:S01]  /*144c0*/  FMUL.FTZ R108, R108, R5.reuse ;  /* 0x000000056c6c7220 */ /* 0x080fe20000410000 */
[-C--:B------:R-:W-:Y:S01]  /*144d0*/  FMUL.FTZ R109, R109, R5.reuse ;  /* 0x000000056d6d7220 */ /* 0x080fe20000410000 */
[-C--:B------:R-:W-:Y:S01]  /*144e0*/  FMUL.FTZ R112, R112, R5.reuse ;  /* 0x0000000570707220 */ /* 0x080fe20000410000 */
[-C--:B------:R-:W-:Y:S01]  /*144f0*/  FMUL.FTZ R113, R113, R5.reuse ;  /* 0x0000000571717220 */ /* 0x080fe20000410000 */
[-C--:B------:R-:W-:Y:S01]  /*14500*/  FMUL.FTZ R116, R116, R5.reuse ;  /* 0x0000000574747220 */ /* 0x080fe20000410000 */
[-C--:B-1----:R-:W-:Y:S01]  /*14510*/  FMUL.FTZ R6, R96, R5.reuse ;  /* 0x0000000560067220 */ /* 0x082fe20000410000 */
        /* <DEDUP_REMOVED lines=10> */
[-C--:B0-----:R-:W-:Y:S01]  /*145c0*/  FMUL.FTZ R90, R90, R2.reuse ;  /* 0x000000025a5a7220 */ /* 0x081fe20000410000 */
        /* <DEDUP_REMOVED lines=25> */
[----:B------:R-:W-:-:S11]  /*14760*/  SEL R22, R22, RZ, P1 ;  /* 0x000000ff16167207 */ /* 0x000fd60000800000 */
.L_x_2399:
[----:B------:R-:W-:Y:S05]  /*14770*/  WARPSYNC.ALL ;  /* 0x0000000000007948 */ /* 0x000fea0003800000 */
[----:B------:R-:W0:Y:S08]  /*14780*/  S2UR UR40, SR_CgaCtaId ;  /* 0x00000000002879c3 */ /* 0x000e300000008800 */
[----:B------:R-:W-:Y:S06]  /*14790*/  BAR.SYNC.DEFER_BLOCKING 0x5, 0x200 ;  /* 0x0148000000007b1d */ /* 0x000fec0000010000 */
[----:B------:R-:W-:Y:S01]  /*147a0*/  UMOV UR4, 0x400 ;  /* 0x0000040000047882 */ /* 0x000fe20000000000 */
[----:B------:R-:W-:Y:S01]  /*147b0*/  BSSY B0, `(.L_x_2472) ;  /* 0x00002b9000007945 */ /* 0x000fe20003800000 */
[----:B0-----:R-:W-:-:S06]  /*147c0*/  ULEA UR4, UR40, UR4, 0x18 ;  /* 0x0000000428047291 */ /* 0x001fcc000f8ec03f */
[----:B------:R-:W-:-:S05]  /*147d0*/  IMAD.U32 R2, RZ, RZ, UR4 ;  /* 0x00000004ff027e24 */ /* 0x000fca000f8e00ff */
[----:B---3--:R0:W1:Y:S01]  /*147e0*/  LDS.128 R96, [R2+0x2d8d0] ;  /* 0x02d8d00002607984 */ /* 0x0080620000000c00 */
[----:B------:R-:W-:Y:S06]  /*147f0*/  BAR.ARV 0x4, 0x200 ;  /* 0x0108000000007b1d */ /* 0x000fec0000002000 */
[----:B------:R-:W-:Y:S05]  /*14800*/  @P0 BRA `(.L_x_2473) ;  /* 0x0000001c00f40947 */ /* 0x000fea0003800000 */
[----:B------:R-:W3:Y:S01]  /*14810*/  LDL R0, [R1+0xe4] ;  /* 0x0000e40001007983 */ /* 0x000ee20000100800 */
[----:B------:R-:W-:Y:S01]  /*14820*/  ULDC UR4, c[0x0][0xad4] ;  /* 0x0002b50000047ab9 */ /* 0x000fe20000000800 */
[----:B------:R-:W4:Y:S02]  /*14830*/  LDC R44, c[0x0][0xbe8] ;  /* 0x0002fa00ff2c7b82 */ /* 0x000f240000000800 */
[----:B------:R-:W4:Y:S04]  /*14840*/  LDL.LU R30, [R1+0x70] ;  /* 0x00007000011e7983 */ /* 0x000f280000300800 */
[----:B------:R-:W4:Y:S04]  /*14850*/  LDL.LU R41, [R1+0x78] ;  /* 0x0000780001297983 */ /* 0x000f280000300800 */
[----:B------:R-:W4:Y:S01]  /*14860*/  LDL.LU R40, [R1+0x7c] ;  /* 0x00007c0001287983 */ /* 0x000f220000300800 */
[----:B------:R-:W2:Y:S01]  /*14870*/  S2R R5, SR_SWINHI ;  /* 0x0000000000057919 */ /* 0x000ea20000002f00 */
[----:B------:R-:W-:-:S02]  /*14880*/  MOV R34, R2 ;  /* 0x0000000200227202 */ /* 0x000fc40000000f00 */
[----:B--2---:R-:W-:-:S03]  /*14890*/  MOV R35, R5 ;  /* 0x0000000500237202 */ /* 0x004fc60000000f00 */
        /* <DEDUP_REMOVED lines=58> */
[----:B--2---:R-:W-:Y:S02]  /*14c40*/  F2FP.BF16.F32.PACK_AB R31, R111, R110 ;  /* 0x0000006e6f1f723e */ /* 0x004fe400000010ff */
        /* <DEDUP_REMOVED lines=9> */
[----:B------:R-:W-:Y:S04]  /*14ce0*/  STSM.16.M88.4 [R38], R8 ;  /* 0x0000000826007844 */ /* 0x000fe80000000200 */
[----:B------:R3:W-:Y:S04]  /*14cf0*/  STSM.16.M88.4 [R37], R12 ;  /* 0x0000000c25007844 */ /* 0x0007e80000000200 */
[----:B------:R4:W-:Y:S01]  /*14d00*/  STSM.16.M88.4 [R36], R24 ;  /* 0x0000001824007844 */ /* 0x0009e20000000200 */
[----:B------:R-:W-:Y:S01]  /*14d10*/  BAR.SYNC.DEFER_BLOCKING 0x1, 0x180 ;  /* 0x0046000000007b1d */ /* 0x000fe20000010000 */
[----:B------:R-:W-:-:S04]  /*14d20*/  ISETP.NE.U32.AND P0, PT, RZ, UR4, PT ;  /* 0x00000004ff007c0c */ /* 0x000fc8000bf05070 */
[----:B------:R-:W-:Y:S02]  /*14d30*/  ISETP.NE.AND.EX P0, PT, RZ, UR5, PT, P0 ;  /* 0x00000005ff007c0c */ /* 0x000fe4000bf05300 */
[----:B--2---:R-:W-:Y:S01]  /*14d40*/  IADD3 R28, P1, R41, UR4, RZ ;  /* 0x00000004291c7c10 */ /* 0x004fe2000ff3e0ff */
[----:B------:R-:W-:-:S03]  /*14d50*/  IMAD.MOV.U32 R0, RZ, RZ, RZ ;  /* 0x000000ffff007224 */ /* 0x000fc600078e00ff */
[----:B------:R-:W-:-:S07]  /*14d60*/  IADD3.X R29, R40, UR5, RZ, P1, !PT ;  /* 0x00000005281d7c10 */ /* 0x000fce0008ffe4ff */
[----:B------:R-:W5:Y:S01]  /*14d70*/  @P0 LDG.E R0, desc[UR38][R28.64] ;  /* 0x000000261c000981 */ /* 0x000f62000c1e1900 */
[----:B------:R-:W-:-:S04]  /*14d80*/  ISETP.NE.U32.AND P3, PT, RZ, UR6, PT ;  /* 0x00000006ff007c0c */ /* 0x000fc8000bf65070 */
        /* <DEDUP_REMOVED lines=10> */
[----:B------:R4:W0:Y:S08]  /*14e30*/  LDC.64 R12, c[0x0][R14+0x228] ;  /* 0x00008a000e0c7b82 */ /* 0x0008300000000a00 */
[----:B---3--:R4:W3:Y:S01]  /*14e40*/  LDC.64 R8, c[0x0][R14+0x220] ;  /* 0x000088000e087b82 */ /* 0x0088e20000000a00 */
[----:B------:R-:W-:Y:S01]  /*14e50*/  ISETP.NE.AND P1, PT, R44, 0x1, PT ;  /* 0x000000012c00780c */ /* 0x000fe20003f25270 */
[----:B------:R-:W-:-:S12]  /*14e60*/  @P3 BRA `(.L_x_2474) ;  /* 0x0000000000103947 */ /* 0x000fd80003800000 */
[----:B------:R-:W-:Y:S05]  /*14e70*/  @!P0 BRA `(.L_x_2474) ;  /* 0x00000000000c8947 */ /* 0x000fea0003800000 */
[----:B----4-:R-:W4:Y:S04]  /*14e80*/  LDG.E R24, desc[UR38][R28.64] ;  /* 0x000000261c187981 */ /* 0x010f28000c1e1900 */
[----:B-----5:R-:W4:Y:S02]  /*14e90*/  LDG.E R31, desc[UR38][R28.64+0x4] ;  /* 0x000004261c1f7981 */ /* 0x020f24000c1e1900 */
[----:B----4-:R-:W-:-:S07]  /*14ea0*/  IMAD.IADD R31, R31, 0x1, -R24 ;  /* 0x000000011f1f7824 */ /* 0x010fce00078e0a18 */
.L_x_2474:
[----:B----4-:R-:W4:Y:S01]  /*14eb0*/  LDL.LU R24, [R1+0x74] ;  /* 0x0000740001187983 */ /* 0x010f220000300800 */
[----:B------:R-:W1:Y:S03]  /*14ec0*/  LDC.64 R14, c[0x0][R14+0x210] ;  /* 0x000084000e0e7b82 */ /* 0x000e660000000a00 */
[----:B------:R-:W3:Y:S04]  /*14ed0*/  LDL.LU R5, [R1+0xac] ;  /* 0x0000ac0001057983 */ /* 0x000ee80000300800 */
[----:B------:R-:W3:Y:S01]  /*14ee0*/  LDL R26, [R1+0x6c] ;  /* 0x00006c00011a7983 */ /* 0x000ee20000100800 */
[----:B------:R-:W-:Y:S01]  /*14ef0*/  ISETP.NE.U32.AND P0, PT, RZ, UR4, PT ;  /* 0x00000004ff007c0c */ /* 0x000fe2000bf05070 */
[----:B------:R-:W0:Y:S02]  /*14f00*/  @P1 LDC R37, c[0x0][0xbec] ;  /* 0x0002fb00ff251b82 */ /* 0x000e240000000800 */
[----:B------:R-:W3:Y:S04]  /*14f10*/  LDL R51, [R1+0x58] ;  /* 0x0000580001337983 */ /* 0x000ee80000100800 */
[----:B------:R-:W3:Y:S01]  /*14f20*/  LDL R50, [R1+0x84] ;  /* 0x0000840001327983 */ /* 0x000ee20000100800 */
[----:B------:R-:W-:Y:S01]  /*14f30*/  ISETP.NE.AND.EX P0, PT, RZ, UR5, PT, P0 ;  /* 0x00000005ff007c0c */ /* 0x000fe2000bf05300 */
[----:B------:R-:W1:Y:S01]  /*14f40*/  @P1 LDC R39, c[0x0][0xbf0] ;  /* 0x0002fc00ff271b82 */ /* 0x000e620000000800 */
[-C--:B--2---:R-:W-:Y:S01]  /*14f50*/  IMAD R27, R11, R138.reuse, RZ ;  /* 0x0000008a0b1b7224 */ /* 0x084fe200078e02ff */
[----:B------:R-:W2:Y:S01]  /*14f60*/  LDL R36, [R1+0xe0] ;  /* 0x0000e00001247983 */ /* 0x000ea20000100800 */
[----:B------:R-:W-:-:S03]  /*14f70*/  IMAD.WIDE.U32 R10, R10, R138, RZ ;  /* 0x0000008a0a0a7225 */ /* 0x000fc600078e00ff */
[----:B------:R-:W2:Y:S01]  /*14f80*/  LDL R30, [R1+0xb4] ;  /* 0x0000b400011e7983 */ /* 0x000ea20000100800 */
[----:B------:R-:W-:Y:S01]  /*14f90*/  IMAD.IADD R28, R11, 0x1, R27 ;  /* 0x000000010b1c7824 */ /* 0x000fe200078e021b */
[----:B-----5:R-:W-:Y:S01]  /*14fa0*/  SHF.R.S32.HI R47, RZ, 0x1f, R0 ;  /* 0x0000001fff2f7819 */ /* 0x020fe20000011400 */
[----:B------:R-:W-:Y:S01]  /*14fb0*/  IMAD R46, R31, R44, RZ ;  /* 0x0000002c1f2e7224 */ /* 0x000fe200078e02ff */
[----:B----4-:R-:W-:Y:S02]  /*14fc0*/  SEL R45, R24, RZ, !P0 ;  /* 0x000000ff182d7207 */ /* 0x010fe40004000000 */
[----:B------:R-:W4:Y:S01]  /*14fd0*/  LDC.64 R24, c[0x0][0xba8] ;  /* 0x0002ea00ff187b82 */ /* 0x000f220000000a00 */
[----:B---3--:R-:W-:Y:S02]  /*14fe0*/  SEL R5, R5, RZ, !P0 ;  /* 0x000000ff05057207 */ /* 0x008fe40004000000 */
[----:B------:R-:W-:-:S04]  /*14ff0*/  IMAD R9, R9, R45, RZ ;  /* 0x0000002d09097224 */ /* 0x000fc800078e02ff */
[C---:B------:R-:W-:Y:S02]  /*15000*/  IMAD R29, R8.reuse, R5, R9 ;  /* 0x00000005081d7224 */ /* 0x040fe400078e0209 */
[----:B------:R-:W-:-:S04]  /*15010*/  IMAD.WIDE.U32 R8, R8, R45, RZ ;  /* 0x0000002d08087225 */ /* 0x000fc800078e00ff */
[----:B------:R-:W-:Y:S01]  /*15020*/  IMAD.IADD R26, R26, 0x1, R51 ;  /* 0x000000011a1a7824 */ /* 0x000fe200078e0233 */
[----:B------:R-:W-:-:S03]  /*15030*/  IADD3 R10, P0, P3, R8, R10, R0 ;  /* 0x0000000a080a7210 */ /* 0x000fc60007b1e000 */
[----:B0-----:R-:W-:Y:S01]  /*15040*/  @P1 IMAD.HI.U32 R8, R26, R37, RZ ;  /* 0x000000251a081227 */ /* 0x001fe200078e00ff */
[----:B------:R-:W-:-:S03]  /*15050*/  SEL R5, R50, RZ, P2 ;  /* 0x000000ff32057207 */ /* 0x000fc60001000000 */
[----:B------:R-:W-:Y:S02]  /*15060*/  IMAD.IADD R11, R9, 0x1, R29 ;  /* 0x00000001090b7824 */ /* 0x000fe400078e021d */
[----:B------:R-:W-:Y:S01]  /*15070*/  IMAD.MOV.U32 R9, RZ, RZ, R26 ;  /* 0x000000ffff097224 */ /* 0x000fe200078e001a */
[----:B-1----:R-:W-:Y:S01]  /*15080*/  @P1 SHF.R.U32.HI R9, RZ, R39, R8 ;  /* 0x00000027ff091219 */ /* 0x002fe20000011608 */
[----:B----4-:R-:W0:Y:S01]  /*15090*/  @!P2 LDC R24, c[0x0][0xb50] ;  /* 0x0002d400ff18ab82 */ /* 0x010e220000000800 */
[-C--:B------:R-:W-:Y:S02]  /*150a0*/  IMAD R27, R13, R5.reuse, RZ ;  /* 0x000000050d1b7224 */ /* 0x080fe400078e02ff */
[----:B------:R-:W-:-:S04]  /*150b0*/  IMAD.WIDE.U32 R12, R12, R5, RZ ;  /* 0x000000050c0c7225 */ /* 0x000fc800078e00ff */
[----:B------:R-:W-:Y:S01]  /*150c0*/  IMAD.MOV R5, RZ, RZ, -R9 ;  /* 0x000000ffff057224 */ /* 0x000fe200078e0a09 */
[----:B------:R-:W1:Y:S01]  /*150d0*/  @!P2 LDC R25, c[0x0][0xb54] ;  /* 0x0002d500ff19ab82 */ /* 0x000e620000000800 */
[----:B------:R-:W-:Y:S01]  /*150e0*/  IADD3.X R11, R11, R28, R47, P0, P3 ;  /* 0x0000001c0b0b7210 */ /* 0x000fe200007e642f */
[----:B------:R-:W-:Y:S01]  /*150f0*/  IMAD.IADD R27, R13, 0x1, R27 ;  /* 0x000000010d1b7824 */ /* 0x000fe200078e021b */
[----:B------:R-:W-:Y:S01]  /*15100*/  IADD3 R12, P0, P3, R9, R10, R12 ;  /* 0x0000000a090c7210 */ /* 0x000fe20007b1e00c */
[----:B------:R-:W-:Y:S01]  /*15110*/  IMAD R5, R44, R5, R26 ;  /* 0x000000052c057224 */ /* 0x000fe200078e021a */
[----:B------:R-:W-:-:S04]  /*15120*/  SHF.R.S32.HI R8, RZ, 0x1f, R9 ;  /* 0x0000001fff087819 */ /* 0x000fc80000011409 */
[----:B------:R-:W-:Y:S01]  /*15130*/  IADD3.X R13, R8, R11, R27, P0, P3 ;  /* 0x0000000b080d7210 */ /* 0x000fe200007e641b */
[-C--:B------:R-:W-:Y:S01]  /*15140*/  IMAD R8, R15, R5.reuse, RZ ;  /* 0x000000050f087224 */ /* 0x080fe200078e02ff */
[----:B------:R-:W-:Y:S01]  /*15150*/  SHF.R.S32.HI R9, RZ, 0x1f, R5 ;  /* 0x0000001fff097819 */ /* 0x000fe20000011405 */
[----:B------:R-:W-:-:S04]  /*15160*/  IMAD.WIDE.U32 R12, R14, R5, R12 ;  /* 0x000000050e0c7225 */ /* 0x000fc800078e000c */
[----:B------:R-:W-:-:S04]  /*15170*/  IMAD R9, R14, R9, R8 ;  /* 0x000000090e097224 */ /* 0x000fc800078e0208 */
[----:B------:R-:W-:Y:S01]  /*15180*/  IMAD.IADD R5, R13, 0x1, R9 ;  /* 0x000000010d057824 */ /* 0x000fe200078e0209 */
[----:B0-----:R-:W-:-:S04]  /*15190*/  LEA R13, P0, R12, R24, 0x2 ;  /* 0x000000180c0d7211 */ /* 0x001fc800078010ff */
[----:B-1----:R-:W-:Y:S01]  /*151a0*/  LEA.HI.X R5, R12, R25, R5, 0x2, P0 ;  /* 0x000000190c057211 */ /* 0x002fe200000f1405 */
[----:B------:R-:W-:Y:S01]  /*151b0*/  SHFL.IDX PT, R8, R13, RZ, 0x1c1f ;  /* 0x001c1fff0d087589 */ /* 0x000fe200000e0000 */
[----:B--2---:R-:W-:-:S03]  /*151c0*/  IMAD.IADD R25, R36, 0x1, R51 ;  /* 0x0000000124197824 */ /* 0x004fc600078e0233 */
[----:B------:R-:W0:Y:S04]  /*151d0*/  SHFL.IDX PT, R9, R5, RZ, 0x1c1f ;  /* 0x001c1fff05097589 */ /* 0x000e2800000e0000 */
[----:B------:R-:W-:Y:S04]  /*151e0*/  SHFL.IDX PT, R10, R13, 0x1, 0x1c1f ;  /* 0x003c1f000d0a7f89 */ /* 0x000fe800000e0000 */
        /* <DEDUP_REMOVED lines=9> */
[----:B------:R-:W2:Y:S01]  /*15280*/  @P1 LDC R14, c[0x0][0xbec] ;  /* 0x0002fb00ff0e1b82 */ /* 0x000ea20000000800 */
[----:B------:R-:W-:-:S07]  /*15290*/  ULDC.64 UR4, c[0x0][0xaa0] ;  /* 0x0002a80000047ab9 */ /* 0x000fce0000000a00 */
[----:B0-----:R-:W0:Y:S01]  /*152a0*/  @P1 LDC R11, c[0x0][0xbf0] ;  /* 0x0002fc00ff0b1b82 */ /* 0x001e220000000800 */
        /* <DEDUP_REMOVED lines=21> */
[----:B------:R-:W-:-:S02]  /*15400*/  LOP3.LUT R32, R33, 0x180, RZ, 0xc0, !PT ;  /* 0x0000018021207812 */ /* 0x000fc400078ec0ff */
[----:B------:R-:W-:Y:S02]  /*15410*/  LOP3.LUT R36, R37, 0x180, RZ, 0xc0, !PT ;  /* 0x0000018025247812 */ /* 0x000fe400078ec0ff */
[----:B------:R-:W-:Y:S01]  /*15420*/  LOP3.LUT R5, R34, 0x180, RZ, 0xc0, !PT ;  /* 0x0000018022057812 */ /* 0x000fe200078ec0ff */
[----:B------:R-:W-:Y:S01]  /*15430*/  IMAD.IADD R9, R9, 0x1, R47 ;  /* 0x0000000109097824 */ /* 0x000fe200078e022f */
[----:B------:R-:W-:Y:S01]  /*15440*/  LOP3.LUT R3, R6, 0x180, RZ, 0xc0, !PT ;  /* 0x0000018006037812 */ /* 0x000fe200078ec0ff */
[----:B------:R-:W-:Y:S01]  /*15450*/  IMAD.IADD R13, R51, 0x1, R0 ;  /* 0x00000001330d7824 */ /* 0x000fe200078e0200 */
[----:B------:R-:W-:Y:S01]  /*15460*/  SHF.R.U64 R24, R24, 0x3, RZ ;  /* 0x0000000318187819 */ /* 0x000fe200000012ff */
[----:B------:R-:W-:Y:S01]  /*15470*/  IMAD.X R41, RZ, RZ, R35, P5 ;  /* 0x000000ffff297224 */ /* 0x000fe200028e0623 */
[----:B------:R-:W-:Y:S02]  /*15480*/  SHF.R.U64 R28, R28, 0x3, RZ ;  /* 0x000000031c1c7819 */ /* 0x000fe400000012ff */
[----:B------:R-:W-:-:S02]  /*15490*/  SHF.R.U64 R32, R32, 0x3, RZ ;  /* 0x0000000320207819 */ /* 0x000fc400000012ff */
[----:B------:R-:W-:Y:S02]  /*154a0*/  SHF.R.U64 R36, R36, 0x3, RZ ;  /* 0x0000000324247819 */ /* 0x000fe400000012ff */
[----:B------:R-:W-:Y:S01]  /*154b0*/  SHF.R.U64 R5, R5, 0x3, RZ ;  /* 0x0000000305057819 */ /* 0x000fe200000012ff */
[----:B------:R-:W-:Y:S01]  /*154c0*/  IMAD.WIDE.U32 R8, R138, UR4, R8 ;  /* 0x000000048a087c25 */ /* 0x000fe2000f8e0008 */
[----:B------:R-:W-:Y:S02]  /*154d0*/  SHF.R.U64 R3, R3, 0x3, RZ ;  /* 0x0000000303037819 */ /* 0x000fe400000012ff */
[----:B------:R-:W-:Y:S01]  /*154e0*/  LOP3.LUT R24, R24, R25, RZ, 0x3c, !PT ;  /* 0x0000001918187212 */ /* 0x000fe200078e3cff */
[----:B--2---:R-:W-:Y:S01]  /*154f0*/  @P1 IMAD.HI.U32 R0, R13, R14, RZ ;  /* 0x0000000e0d001227 */ /* 0x004fe200078e00ff */
[----:B------:R-:W-:Y:S02]  /*15500*/  LOP3.LUT R28, R28, R29, RZ, 0x3c, !PT ;  /* 0x0000001d1c1c7212 */ /* 0x000fe400078e3cff */
[----:B------:R-:W-:Y:S01]  /*15510*/  LOP3.LUT R32, R32, R33, RZ, 0x3c, !PT ;  /* 0x0000002120207212 */ /* 0x000fe200078e3cff */
[--C-:B------:R-:W-:Y:S01]  /*15520*/  IMAD.X R25, RZ, RZ, R35.reuse, P0 ;  /* 0x000000ffff197224 */ /* 0x100fe200000e0623 */
[----:B------:R-:W-:Y:S01]  /*15530*/  LOP3.LUT R36, R36, R37, RZ, 0x3c, !PT ;  /* 0x0000002524247212 */ /* 0x000fe200078e3cff */
[--C-:B------:R-:W-:Y:S01]  /*15540*/  IMAD.X R29, RZ, RZ, R35.reuse, P2 ;  /* 0x000000ffff1d7224 */ /* 0x100fe200010e0623 */
[----:B------:R-:W-:Y:S01]  /*15550*/  LOP3.LUT R4, R5, R34, RZ, 0x3c, !PT ;  /* 0x0000002205047212 */ /* 0x000fe200078e3cff */
[----:B------:R-:W-:Y:S01]  /*15560*/  IMAD.X R33, RZ, RZ, R35, P3 ;  /* 0x000000ffff217224 */ /* 0x000fe200018e0623 */
[----:B------:R-:W-:Y:S01]  /*15570*/  SHF.R.S32.HI R12, RZ, 0x1f, R45 ;  /* 0x0000001fff0c7819 */ /* 0x000fe2000001142d */
[--C-:B------:R-:W-:Y:S01]  /*15580*/  IMAD.X R37, RZ, RZ, R35.reuse, P4 ;  /* 0x000000ffff257224 */ /* 0x100fe200020e0623 */
[----:B------:R-:W-:Y:S01]  /*15590*/  LOP3.LUT R40, R3, R6, RZ, 0x3c, !PT ;  /* 0x0000000603287212 */ /* 0x000fe200078e3cff */
[----:B------:R-:W-:Y:S01]  /*155a0*/  IMAD.MOV.U32 R5, RZ, RZ, R35 ;  /* 0x000000ffff057224 */ /* 0x000fe200078e0023 */
[----:B------:R-:W5:Y:S01]  /*155b0*/  LD.E.128 R24, desc[UR38][R24.64] ;  /* 0x0000002618187980 */ /* 0x000f62000c101d00 */
[----:B------:R-:W-:Y:S01]  /*155c0*/  IMAD R9, R138, UR5, R9 ;  /* 0x000000058a097c24 */ /* 0x000fe2000f8e0209 */
[----:B------:R-:W-:Y:S01]  /*155d0*/  ULDC.64 UR4, c[0x0][0xaf0] ;  /* 0x0002bc0000047ab9 */ /* 0x000fe20000000a00 */
[----:B------:R-:W-:Y:S01]  /*155e0*/  IMAD.MOV.U32 R3, RZ, RZ, R13 ;  /* 0x000000ffff037224 */ /* 0x000fe200078e000d */
[----:B0-----:R-:W-:Y:S01]  /*155f0*/  @P1 SHF.R.U32.HI R3, RZ, R11, R0 ;  /* 0x0000000bff031219 */ /* 0x001fe20000011600 */
[----:B------:R-:W-:Y:S01]  /*15600*/  IMAD R12, R12, UR4, RZ ;  /* 0x000000040c0c7c24 */ /* 0x000fe2000f8e02ff */
[----:B------:R-:W5:Y:S01]  /*15610*/  LD.E.128 R4, desc[UR38][R4.64] ;  /* 0x0000002604047980 */ /* 0x000f62000c101d00 */
[----:B------:R-:W-:Y:S01]  /*15620*/  IMAD.WIDE.U32 R8, R45, UR4, R8 ;  /* 0x000000042d087c25 */ /* 0x000fe2000f8e0008 */
[----:B------:R-:W-:-:S02]  /*15630*/  SHF.R.S32.HI R0, RZ, 0x1f, R3 ;  /* 0x0000001fff007819 */ /* 0x000fc40000011403 */
[----:B------:R-:W5:Y:S01]  /*15640*/  LD.E.128 R28, desc[UR38][R28.64] ;  /* 0x000000261c1c7980 */ /* 0x000f62000c101d00 */
[----:B------:R-:W-:Y:S01]  /*15650*/  IMAD R11, R45, UR5, R12 ;  /* 0x000000052d0b7c24 */ /* 0x000fe2000f8e020c */
[----:B------:R-:W-:Y:S02]  /*15660*/  ULDC.64 UR4, c[0x0][0xae0] ;  /* 0x0002b80000047ab9 */ /* 0x000fe40000000a00 */
[----:B------:R-:W5:Y:S01]  /*15670*/  LD.E.128 R32, desc[UR38][R32.64] ;  /* 0x0000002620207980 */ /* 0x000f62000c101d00 */
[----:B------:R-:W-:-:S03]  /*15680*/  IMAD.MOV R21, RZ, RZ, -R3 ;  /* 0x000000ffff157224 */ /* 0x000fc600078e0a03 */
[----:B------:R-:W5:Y:S04]  /*15690*/  LD.E.128 R36, desc[UR38][R36.64] ;  /* 0x0000002624247980 */ /* 0x000f68000c101d00 */
[----:B------:R-:W5:Y:S01]  /*156a0*/  LD.E.128 R40, desc[UR38][R40.64] ;  /* 0x0000002628287980 */ /* 0x000f62000c101d00 */
        /* <DEDUP_REMOVED lines=8> */
[----:B------:R-:W-:Y:S02]  /*15730*/  IMAD R21, R44, R21, R13 ;  /* 0x000000152c157224 */ /* 0x000fe400078e020d */
[----:B------:R-:W-:-:S04]  /*15740*/  IMAD.WIDE.U32 R8, R3, UR4, R8 ;  /* 0x0000000403087c25 */ /* 0x000fc8000f8e0008 */
[----:B------:R-:W-:Y:S01]  /*15750*/  IMAD R11, R3, UR5, R0 ;  /* 0x00000005030b7c24 */ /* 0x000fe2000f8e0200 */
[----:B------:R-:W-:Y:S01]  /*15760*/  SHF.R.S32.HI R3, RZ, 0x1f, R21 ;  /* 0x0000001fff037819 */ /* 0x000fe20000011415 */
[----:B------:R-:W-:Y:S01]  /*15770*/  ULDC.64 UR4, c[0x0][0xad8] ;  /* 0x0002b60000047ab9 */ /* 0x000fe20000000a00 */
[----:B------:R-:W-:Y:S02]  /*15780*/  VIADD R0, R2, 0x2d820 ;  /* 0x0002d82002007836 */ /* 0x000fe40000000000 */
[----:B------:R-:W-:Y:S02]  /*15790*/  IMAD.IADD R9, R9, 0x1, R11 ;  /* 0x0000000109097824 */ /* 0x000fe400078e020b */
[----:B------:R-:W-:Y:S01]  /*157a0*/  IMAD R12, R3, UR4, RZ ;  /* 0x00000004030c7c24 */ /* 0x000fe2000f8e02ff */
[----:B------:R-:W-:-:S03]  /*157b0*/  PRMT R0, RZ, 0x654, R0 ;  /* 0x00000654ff007816 */ /* 0x000fc60000000000 */
[C---:B------:R-:W-:Y:S02]  /*157c0*/  IMAD R3, R21.reuse, UR5, R12 ;  /* 0x0000000515037c24 */ /* 0x040fe4000f8e020c */
[----:B------:R-:W-:Y:S01]  /*157d0*/  IMAD.WIDE.U32 R20, R21, UR4, R8 ;  /* 0x0000000415147c25 */ /* 0x000fe2000f8e0008 */
[----:B------:R-:W-:Y:S01]  /*157e0*/  ULDC.64 UR4, c[0x0][0xa80] ;  /* 0x0002a00000047ab9 */ /* 0x000fe20000000a00 */
[----:B0-----:R0:W-:Y:S02]  /*157f0*/  SYNCS.ARRIVE.TRANS64.RED.A1T0 RZ, [R0+URZ], RZ ;  /* 0x000000ff00ff79a7 */ /* 0x0011e4000810043f */
[----:B------:R-:W-:Y:S02]  /*15800*/  IMAD.IADD R3, R21, 0x1, R3 ;  /* 0x0000000115037824 */ /* 0x000fe400078e0203 */
[C---:B------:R-:W-:Y:S02]  /*15810*/  VIADD R45, R49.reuse, 0x20 ;  /* 0x00000020312d7836 */ /* 0x040fe40000000000 */
[----:B------:R-:W-:Y:S01]  /*15820*/  VIADD R44, R49, 0x40 ;  /* 0x00000040312c7836 */ /* 0x000fe20000000000 */
[----:B0-----:R-:W-:Y:S01]  /*15830*/  LEA R0, P0, R20, UR4, 0x1 ;  /* 0x0000000414007c11 */ /* 0x001fe2000f8008ff */
[----:B------:R-:W-:-:S03]  /*15840*/  UMOV UR4, 0xffffffff ;  /* 0xffffffff00047882 */ /* 0x000fc60000000000 */
[----:B------:R-:W-:Y:S02]  /*15850*/  LEA.HI.X R20, R20, UR5, R3, 0x1, P0 ;  /* 0x0000000514147c11 */ /* 0x000fe400080f0c03 */
[----:B------:R-:W-:Y:S02]  /*15860*/  SHF.R.S32.HI R48, RZ, 0x1f, R45 ;  /* 0x0000001fff307819 */ /* 0x000fe4000001142d */
[----:B------:R-:W-:Y:S01]  /*15870*/  SHF.R.S32.HI R47, RZ, 0x1f, R44 ;  /* 0x0000001fff2f7819 */ /* 0x000fe2000001142c */
[----:B------:R-:W-:Y:S06]  /*15880*/  BRA.DIV UR4, `(.L_x_2476) ;  /* 0x000000a204887947 */ /* 0x000fec000b800000 */
[----:B------:R0:W1:Y:S04]  /*15890*/  SHFL.IDX PT, R3, R20, RZ, 0x1c1f ;  /* 0x001c1fff14037589 */ /* 0x00006800000e0000 */
[----:B------:R0:W2:Y:S02]  /*158a0*/  SHFL.IDX PT, R14, R0, RZ, 0x1c1f ;  /* 0x001c1fff000e7589 */ /* 0x0000a400000e0000 */
.L_x_2654:
        /* <DEDUP_REMOVED lines=9> */
[-C--:B--2---:R-:W-:Y:S02]  /*15940*/  @!P1 LEA R10, P3, R45, R14.reuse, 0x1 ;  /* 0x0000000e2d0a9211 */ /* 0x084fe400078608ff */
[C---:B------:R-:W-:Y:S01]  /*15950*/  @!P2 LEA R8, P4, R44.reuse, R14, 0x1 ;  /* 0x0000000e2c08a211 */ /* 0x040fe200078808ff */
[----:B------:R-:W-:Y:S01]  /*15960*/  @!P0 IMAD.WIDE R12, R49, 0x2, R14 ;  /* 0x00000002310c8825 */ /* 0x000fe200078e020e */
[-C--:B------:R-:W-:Y:S02]  /*15970*/  @!P1 LEA.HI.X R11, R45, R3.reuse, R48, 0x1, P3 ;  /* 0x000000032d0b9211 */ /* 0x080fe400018f0c30 */
[----:B------:R-:W-:Y:S02]  /*15980*/  @!P2 LEA.HI.X R9, R44, R3, R47, 0x1, P4 ;  /* 0x000000032c09a211 */ /* 0x000fe400020f0c2f */
[----:B-----5:R3:W-:Y:S04]  /*15990*/  @!P0 ST.E.128 desc[UR38][R12.64], R4 ;  /* 0x000000040c008985 */ /* 0x0207e8000c101d26 */
[----:B------:R3:W-:Y:S04]  /*159a0*/  @!P1 ST.E.128 desc[UR38][R10.64], R28 ;  /* 0x0000001c0a009985 */ /* 0x0007e8000c101d26 */
[----:B------:R3:W-:Y:S02]  /*159b0*/  @!P2 ST.E.128 desc[UR38][R8.64], R36 ;  /* 0x000000240800a985 */ /* 0x0007e4000c101d26 */
.L_x_2478:
[----:B------:R-:W-:Y:S05]  /*159c0*/  BSYNC B1 ;  /* 0x0000000000017941 */ /* 0x000fea0003800000 */
.L_x_2477:
[----:B------:R-:W-:-:S03]  /*159d0*/  UMOV UR4, 0xffffffff ;  /* 0xffffffff00047882 */ /* 0x000fc60000000000 */
[----:B------:R-:W-:Y:S05]  /*159e0*/  BRA.DIV UR4, `(.L_x_2479) ;  /* 0x000000a204647947 */ /* 0x000fea000b800000 */
[----:B-1----:R1:W4:Y:S04]  /*159f0*/  SHFL.IDX PT, R3, R20, 0x1, 0x1c1f ;  /* 0x003c1f0014037f89 */ /* 0x00232800000e0000 */
[----:B--2---:R1:W2:Y:S02]  /*15a00*/  SHFL.IDX PT, R14, R0, 0x1, 0x1c1f ;  /* 0x003c1f00000e7f89 */ /* 0x0042a400000e0000 */
.L_x_2658:
        /* <DEDUP_REMOVED lines=18> */
.L_x_2475:
        /* <DEDUP_REMOVED lines=9> */
[----:B------:R-:W-:Y:S02]  /*15bc0*/  IMAD.MOV.U32 R3, RZ, RZ, R26 ;  /* 0x000000ffff037224 */ /* 0x000fe400078e001a */
        /* <DEDUP_REMOVED lines=8> */
[----:B------:R-:W-:Y:S01]  /*15c50*/  IMAD.IADD R5, R5, 0x1, R9 ;  /* 0x0000000105057824 */ /* 0x000fe200078e0209 */
[----:B-1----:R-:W-:Y:S01]  /*15c60*/  @P1 SHF.R.U32.HI R3, RZ, R8, R11 ;  /* 0x00000008ff031219 */ /* 0x002fe2000001160b */
[----:B------:R-:W-:Y:S02]  /*15c70*/  VIADD R8, R2, 0x2d820 ;  /* 0x0002d82002087836 */ /* 0x000fe40000000000 */
[C---:B------:R-:W-:Y:S01]  /*15c80*/  IMAD.WIDE.U32 R4, R50.reuse, UR4, R4 ;  /* 0x0000000432047c25 */ /* 0x040fe2000f8e0004 */
[--C-:B------:R-:W-:Y:S02]  /*15c90*/  SHF.R.S32.HI R0, RZ, 0x1f, R3.reuse ;  /* 0x0000001fff007819 */ /* 0x100fe40000011403 */
[----:B------:R-:W-:Y:S01]  /*15ca0*/  PRMT R8, RZ, 0x654, R8 ;  /* 0x00000654ff087816 */ /* 0x000fe20000000008 */
[----:B------:R-:W-:Y:S02]  /*15cb0*/  IMAD.MOV R9, RZ, RZ, -R3 ;  /* 0x000000ffff097224 */ /* 0x000fe400078e0a03 */
[----:B------:R-:W-:Y:S01]  /*15cc0*/  IMAD R5, R50, UR5, R5 ;  /* 0x0000000532057c24 */ /* 0x000fe2000f8e0205 */
[----:B------:R-:W-:Y:S01]  /*15cd0*/  ULDC.64 UR4, c[0x0][0xb30] ;  /* 0x0002cc0000047ab9 */ /* 0x000fe20000000a00 */
[----:B------:R-:W-:Y:S01]  /*15ce0*/  IMAD R9, R44, R9, R26 ;  /* 0x000000092c097224 */ /* 0x000fe200078e021a */
[----:B------:R0:W-:Y:S01]  /*15cf0*/  SYNCS.ARRIVE.TRANS64.RED.A1T0 RZ, [R8+URZ], RZ ;  /* 0x000000ff08ff79a7 */ /* 0x0001e2000810043f */
[----:B------:R-:W-:-:S02]  /*15d00*/  IMAD R0, R0, UR4, RZ ;  /* 0x0000000400007c24 */ /* 0x000fc4000f8e02ff */
        /* <DEDUP_REMOVED lines=16> */
.L_x_2661:
        /* <DEDUP_REMOVED lines=42> */
[----:B------:R-:W-:-:S05]  /*160b0*/  @!P1 LEA.HI.X R9, R38, R3, R39, 0x2, P4 ;  /* 0x0000000326099211 */ /* 0x000fca00020f1427 */
[----:B------:R-:W-:Y:S01]  /*160c0*/  @!P1 ST.E.64 desc[UR38][R8.64], R100 ;  /* 0x0000006408009985 */ /* 0x000fe2000c101b26 */
[----:B-1----:R-:W-:-:S04]  /*160d0*/  @!P2 LEA R4, P5, R36, R14, 0x2 ;  /* 0x0000000e2404a211 */ /* 0x002fc800078a10ff */
[-C--:B------:R-:W-:Y:S02]  /*160e0*/  @!P2 LEA.HI.X R5, R36, R3.reuse, R37, 0x2, P5 ;  /* 0x000000032405a211 */ /* 0x080fe400028f1425 */
[----:B------:R-:W-:Y:S02]  /*160f0*/  ISETP.GE.AND P1, PT, R28, UR4, PT ;  /* 0x000000041c007c0c */ /* 0x000fe4000bf26270 */
[----:B------:R-:W-:Y:S01]  /*16100*/  @!P3 LEA R6, P5, R34, R14, 0x2 ;  /* 0x0000000e2206b211 */ /* 0x000fe200078a10ff */
        /* <DEDUP_REMOVED lines=28> */
.L_x_2483:
[----:B------:R-:W-:Y:S05]  /*162d0*/  BSYNC B1 ;  /* 0x0000000000017941 */ /* 0x000fea0003800000 */
.L_x_2482:
[----:B------:R-:W-:-:S03]  /*162e0*/  UMOV UR4, 0xffffffff ;  /* 0xffffffff00047882 */ /* 0x000fc60000000000 */
[----:B------:R-:W-:Y:S05]  /*162f0*/  BRA.DIV UR4, `(.L_x_2484) ;  /* 0x0000009a049c7947 */ /* 0x000fea000b800000 */
[----:B-1----:R1:W4:Y:S04]  /*16300*/  SHFL.IDX PT, R3, R26, 0x1, 0x1c1f ;  /* 0x003c1f001a037f89 */ /* 0x00232800000e0000 */
[----:B--2---:R1:W2:Y:S02]  /*16310*/  SHFL.IDX PT, R14, R0, 0x1, 0x1c1f ;  /* 0x003c1f00000e7f89 */ /* 0x0042a400000e0000 */
.L_x_2665:
        /* <DEDUP_REMOVED lines=56> */
[-C--:B0-----:R-:W-:Y:S02]  /*166a0*/  @!P4 LEA R10, P1, R29, R14.reuse, 0x2 ;  /* 0x0000000e1d0ac211 */ /* 0x081fe400078210ff */
        /* <DEDUP_REMOVED lines=19> */
.L_x_2473:
[----:B------:R-:W3:Y:S01]  /*167e0*/  LDL.LU R6, [R1+0x78] ;  /* 0x0000780001067983 */ /* 0x000ee20000300800 */
[----:B------:R-:W-:Y:S01]  /*167f0*/  ULDC.64 UR6, c[0x0][0xc08] ;  /* 0x0003020000067ab9 */ /* 0x000fe20000000a00 */
[----:B------:R-:W-:Y:S02]  /*16800*/  ULDC.64 UR4, c[0x0][0xc00] ;  /* 0x0003000000047ab9 */ /* 0x000fe40000000a00 */
[----:B------:R-:W4:Y:S04]  /*16810*/  LDL.LU R0, [R1+0x7c] ;  /* 0x00007c0001007983 */ /* 0x000f280000300800 */
[----:B------:R-:W2:Y:S01]  /*16820*/  LDL R8, [R1+0x70] ;  /* 0x0000700001087983 */ /* 0x000ea20000100800 */
[----:B------:R-:W-:Y:S01]  /*16830*/  ISETP.NE.U32.AND P1, PT, RZ, UR6, PT ;  /* 0x00000006ff007c0c */ /* 0x000fe2000bf25070 */
[----:B------:R-:W-:Y:S01]  /*16840*/  IMAD.MOV.U32 R3, RZ, RZ, RZ ;  /* 0x000000ffff037224 */ /* 0x000fe200078e00ff */
[----:B------:R-:W-:-:S02]  /*16850*/  ISETP.NE.U32.AND P0, PT, RZ, UR4, PT ;  /* 0x00000004ff007c0c */ /* 0x000fc4000bf05070 */
[----:B------:R-:W-:Y:S02]  /*16860*/  ISETP.NE.AND.EX P1, PT, RZ, UR7, PT, P1 ;  /* 0x00000007ff007c0c */ /* 0x000fe4000bf25310 */
[----:B------:R-:W-:Y:S01]  /*16870*/  ISETP.NE.AND.EX P0, PT, RZ, UR5, PT, P0 ;  /* 0x00000005ff007c0c */ /* 0x000fe2000bf05300 */
[----:B------:R-:W0:Y:S01]  /*16880*/  S2R R9, SR_TID.X ;  /* 0x0000000000097919 */ /* 0x000e220000002100 */
[----:B---3--:R-:W-:Y:S01]  /*16890*/  IADD3 R4, P2, R6, UR4, RZ ;  /* 0x0000000406047c10 */ /* 0x008fe2000ff5e0ff */
[----:B------:R-:W-:-:S03]  /*168a0*/  ULDC UR4, c[0x0][0xa88] ;  /* 0x0002a20000047ab9 */ /* 0x000fc60000000800 */
[----:B----4-:R-:W-:-:S05]  /*168b0*/  IADD3.X R5, R0, UR5, RZ, P2, !PT ;  /* 0x0000000500057c10 */ /* 0x010fca00097fe4ff */
        /* <DEDUP_REMOVED lines=16> */
.L_x_2485:
        /* <DEDUP_REMOVED lines=9> */
[----:B0-----:R-:W-:Y:S01]  /*16a50*/  IMAD R0, R20, R33, RZ ;  /* 0x0000002114007224 */ /* 0x001fe200078e02ff */
[----:B--2---:R-:W-:-:S04]  /*16a60*/  IADD3 R31, R4, -0x80, R9 ;  /* 0xffffff80041f7810 */ /* 0x004fc80007ffe009 */
        /* <DEDUP_REMOVED lines=46> */
.L_x_2487:
[----:B------:R-:W-:Y:S05]  /*16d50*/  BSYNC B1 ;  /* 0x0000000000017941 */ /* 0x000fea0003800000 */
.L_x_2486:
        /* <DEDUP_REMOVED lines=26> */
[----:B--2---:R-:W-:-:S04]  /*16f00*/  IMAD.IADD R9, R27, 0x1, R0 ;  /* 0x000000011b097824 */ /* 0x004fc800078e0200 */
        /* <DEDUP_REMOVED lines=28> */
.L_x_2668:
        /* <DEDUP_REMOVED lines=10> */
[CC--:B---3--:R-:W-:Y:S02]  /*17170*/  @!P3 LEA R12, P0, R24.reuse, R14.reuse, 0x1 ;  /* 0x0000000e180cb211 */ /* 0x0c8fe400078008ff */
[----:B------:R-:W-:Y:S01]  /*17180*/  @!P4 LEA R26, P1, R7, R14, 0x1 ;  /* 0x0000000e071ac211 */ /* 0x000fe200078208ff */
[----:B------:R-:W-:Y:S01]  /*17190*/  @!P2 IMAD.WIDE R10, R9, 0x2, R14 ;  /* 0x00000002090aa825 */ /* 0x000fe200078e020e */
[-C--:B------:R-:W-:Y:S02]  /*171a0*/  @!P3 LEA.HI.X R13, R24, R3.reuse, R25, 0x1, P0 ;  /* 0x00000003180db211 */ /* 0x080fe400000f0c19 */
[----:B------:R-:W-:Y:S02]  /*171b0*/  @!P4 LEA.HI.X R27, R7, R3, R8, 0x1, P1 ;  /* 0x00000003071bc211 */ /* 0x000fe400008f0c08 */
[----:B------:R4:W-:Y:S04]  /*171c0*/  @!P2 ST.E.128 desc[UR38][R10.64], RZ ;  /* 0x000000ff0a00a985 */ /* 0x0009e8000c101d26 */
[----:B------:R4:W-:Y:S04]  /*171d0*/  @!P3 ST.E.128 desc[UR38][R12.64], RZ ;  /* 0x000000ff0c00b985 */ /* 0x0009e8000c101d26 */
[----:B------:R4:W-:Y:S02]  /*171e0*/  @!P4 ST.E.128 desc[UR38][R26.64], RZ ;  /* 0x000000ff1a00c985 */ /* 0x0009e4000c101d26 */
.L_x_2490:
[----:B------:R-:W-:Y:S05]  /*171f0*/  BSYNC B1 ;  /* 0x0000000000017941 */ /* 0x000fea0003800000 */
.L_x_2489:
[----:B------:R-:W-:-:S03]  /*17200*/  UMOV UR4, 0xffffffff ;  /* 0xffffffff00047882 */ /* 0x000fc60000000000 */
[----:B------:R-:W-:Y:S05]  /*17210*/  BRA.DIV UR4, `(.L_x_2491) ;  /* 0x0000008e04507947 */ /* 0x000fea000b800000 */
[----:B--2---:R2:W0:Y:S04]  /*17220*/  SHFL.IDX PT, R3, R4, 0x1, 0x1c1f ;  /* 0x003c1f0004037f89 */ /* 0x00442800000e0000 */
[----:B---3--:R2:W3:Y:S02]  /*17230*/  SHFL.IDX PT, R14, R0, 0x1, 0x1c1f ;  /* 0x003c1f00000e7f89 */ /* 0x0084e400000e0000 */
.L_x_2672:
        /* <DEDUP_REMOVED lines=8> */
[CC--:B---34-:R-:W-:Y:S02]  /*172c0*/  @!P3 LEA R10, P0, R24.reuse, R14.reuse, 0x1 ;  /* 0x0000000e180ab211 */ /* 0x0d8fe400078008ff */
[----:B------:R-:W-:Y:S01]  /*172d0*/  @!P4 LEA R6, P1, R7, R14, 0x1 ;  /* 0x0000000e0706c211 */ /* 0x000fe200078208ff */
[----:B------:R-:W-:Y:S01]  /*172e0*/  @!P2 IMAD.WIDE R4, R9, 0x2, R14 ;  /* 0x000000020904a825 */ /* 0x000fe200078e020e */
[-C--:B------:R-:W-:Y:S02]  /*172f0*/  @!P3 LEA.HI.X R11, R24, R3.reuse, R25, 0x1, P0 ;  /* 0x00000003180bb211 */ /* 0x080fe400000f0c19 */
[----:B------:R-:W-:Y:S02]  /*17300*/  @!P4 LEA.HI.X R7, R7, R3, R8, 0x1, P1 ;  /* 0x000000030707c211 */ /* 0x000fe400008f0c08 */
[----:B------:R2:W-:Y:S04]  /*17310*/  @!P2 ST.E.128 desc[UR38][R4.64], RZ ;  /* 0x000000ff0400a985 */ /* 0x0005e8000c101d26 */
[----:B------:R2:W-:Y:S04]  /*17320*/  @!P3 ST.E.128 desc[UR38][R10.64], RZ ;  /* 0x000000ff0a00b985 */ /* 0x0005e8000c101d26 */
[----:B------:R2:W-:Y:S02]  /*17330*/  @!P4 ST.E.128 desc[UR38][R6.64], RZ ;  /* 0x000000ff0600c985 */ /* 0x0005e4000c101d26 */
.L_x_2480:
[----:B------:R-:W-:Y:S05]  /*17340*/  BSYNC B0 ;  /* 0x0000000000007941 */ /* 0x000fea0003800000 */
.L_x_2472:
[----:B------:R-:W-:Y:S02]  /*17350*/  ULDC UR4, c[0x0][0xc3c] ;  /* 0x00030f0000047ab9 */ /* 0x000fe40000000800 */
[----:B-1----:R-:W-:-:S13]  /*17360*/  ISETP.GE.AND P0, PT, R99, UR4, PT ;  /* 0x0000000463007c0c */ /* 0x002fda000bf06270 */
[----:B------:R-:W-:Y:S05]  /*17370*/  @!P0 BRA `(.L_x_2492) ;  /* 0xfffffea000ac8947 */ /* 0x000fea000383ffff */
[----:B------:R-:W-:Y:S05]  /*17380*/  BRA `(.L_x_2326) ;  /* 0x0000007800e87947 */ /* 0x000fea0003800000 */
.L_x_2324:
        /* <DEDUP_REMOVED lines=16> */
.L_x_2493:
        /* <DEDUP_REMOVED lines=44> */
.L_x_2497:
        /* <DEDUP_REMOVED lines=37> */
.L_x_2495:
        /* <DEDUP_REMOVED lines=13> */
.L_x_2498:
        /* <DEDUP_REMOVED lines=62> */
.L_x_2499:
        /* <DEDUP_REMOVED lines=62> */
.L_x_2500:
[----:B------:R-:W-:-:S05]  /*18230*/  LOP3.LUT R2, RZ, R2, RZ, 0x33, !PT ;  /* 0x00000002ff027212 */ /* 0x000fca00078e33ff */
[----:B------:R-:W-:Y:S01]  /*18240*/  IMAD.IADD R25, R25, 0x1, R2 ;  /* 0x0000000119197824 */ /* 0x000fe200078e0202 */
[----:B------:R-:W-:Y:S06]  /*18250*/  BRA `(.L_x_2501) ;  /* 0x00000000000c7947 */ /* 0x000fec0003800000 */
.L_x_2496:
[----:B------:R-:W-:Y:S02]  /*18260*/  IMAD.MOV.U32 R25, RZ, RZ, RZ ;  /* 0x000000ffff197224 */ /* 0x000fe400078e00ff */
[----:B------:R-:W-:Y:S02]  /*18270*/  IMAD.U32 R24, RZ, RZ, UR6 ;  /* 0x00000006ff187e24 */ /* 0x000fe4000f8e00ff */
[----:B------:R-:W-:-:S07]  /*18280*/  IMAD.MOV.U32 R26, RZ, RZ, RZ ;  /* 0x000000ffff1a7224 */ /* 0x000fce00078e00ff */
.L_x_2501:
[----:B------:R-:W-:-:S13]  /*18290*/  ISETP.NE.AND P0, PT, R0, RZ, PT ;  /* 0x000000ff0000720c */ /* 0x000fda0003f05270 */
[----:B------:R-:W0:Y:S01]  /*182a0*/  @!P0 S2R R3, SR_CgaCtaId ;  /* 0x0000000000038919 */ /* 0x000e220000008800 */
[----:B------:R-:W-:-:S04]  /*182b0*/  @!P0 MOV R0, 0x400 ;  /* 0x0000040000008802 */ /* 0x000fc80000000f00 */
[----:B0-----:R-:W-:-:S05]  /*182c0*/  @!P0 LEA R0, R3, R0, 0x18 ;  /* 0x0000000003008211 */ /* 0x001fca00078ec0ff */
[----:B------:R1:W-:Y:S01]  /*182d0*/  @!P0 STS.128 [R0+0x2d8d0], R24 ;  /* 0x02d8d01800008388 */ /* 0x0003e20000000c00 */
[----:B------:R-:W-:Y:S06]  /*182e0*/  BAR.ARV 0x5, 0x200 ;  /* 0x0148000000007b1d */ /* 0x000fec0000002000 */
.L_x_2494:
[----:B-1----:R-:W-:Y:S01]  /*182f0*/  IMAD.MOV.U32 R0, RZ, RZ, 0x1 ;  /* 0x00000001ff007424 */ /* 0x002fe200078e00ff */
[----:B------:R-:W-:Y:S01]  /*18300*/  ULDC UR4, c[0x0][0xc3c] ;  /* 0x00030f0000047ab9 */ /* 0x000fe20000000800 */
[----:B------:R-:W-:Y:S01]  /*18310*/  IMAD.MOV.U32 R28, RZ, RZ, RZ ;  /* 0x000000ffff1c7224 */ /* 0x000fe200078e00ff */
[----:B0-----:R-:W-:Y:S02]  /*18320*/  ISETP.GE.AND P0, PT, R27, UR4, PT ;  /* 0x000000041b007c0c */ /* 0x001fe4000bf06270 */
        /* <DEDUP_REMOVED lines=36> */
.L_x_2607:
[----:B------:R-:W0:Y:S02]  /*18570*/  LDC.64 R2, c[0x0][0xc88] ;  /* 0x00032200ff027b82 */ /* 0x000e240000000a00 */
[----:B0-----:R-:W-:-:S05]  /*18580*/  IMAD.WIDE R2, R27, 0x4, R2 ;  /* 0x000000041b027825 */ /* 0x001fca00078e0202 */
[----:B--2---:R-:W2:Y:S01]  /*18590*/  LDG.E R11, desc[UR38][R2.64] ;  /* 0x00000026020b7981 */ /* 0x004ea2000c1e1900 */
[----:B------:R-:W-:Y:S05]  /*185a0*/  YIELD ;  /* 0x0000000000007946 */ /* 0x000fea0003800000 */
[----:B------:R-:W-:Y:S01]  /*185b0*/  ULDC.64 UR4, c[0x0][0xa28] ;  /* 0x00028a0000047ab9 */ /* 0x000fe20000000a00 */
[----:B------:R-:W-:Y:S01]  /*185c0*/  IMAD.MOV.U32 R10, RZ, RZ, RZ ;  /* 0x000000ffff0a7224 */ /* 0x000fe200078e00ff */
        /* <DEDUP_REMOVED lines=42> */
[----:B0-----:R-:W-:Y:S01]  /*18870*/  IMAD.U32 R6, RZ, RZ, UR4 ;  /* 0x00000004ff067e24 */ /* 0x001fe2000f8e00ff */
[----:B---3--:R0:W-:Y:S04]  /*18880*/  STL [R1+0x40], R8 ;  /* 0x0000400801007387 */ /* 0x0081e80000100800 */
[----:B--2---:R0:W-:Y:S01]  /*18890*/  STL [R1+0x28], R10 ;  /* 0x0000280a01007387 */ /* 0x0041e20000100800 */
[----:B----4-:R-:W-:Y:S05]  /*188a0*/  @P2 BRA `(.L_x_2503) ;  /* 0x0000000000142947 */ /* 0x010fea0003800000 */
[----:B------:R-:W-:Y:S05]  /*188b0*/  @!P0 BRA `(.L_x_2503) ;  /* 0x0000000000108947 */ /* 0x000fea0003800000 */
[----:B------:R-:W0:Y:S04]  /*188c0*/  LDG.E R7, desc[UR38][R2.64] ;  /* 0x0000002602077981 */ /* 0x000e28000c1e1900 */
[----:B------:R-:W0:Y:S02]  /*188d0*/  LDG.E R2, desc[UR38][R2.64+0x4] ;  /* 0x0000042602027981 */ /* 0x000e24000c1e1900 */
[----:B0-----:R-:W-:-:S05]  /*188e0*/  IMAD.IADD R8, R2, 0x1, -R7 ;  /* 0x0000000102087824 */ /* 0x001fca00078e0a07 */
[----:B------:R1:W-:Y:S02]  /*188f0*/  STL [R1+0x40], R8 ;  /* 0x0000400801007387 */ /* 0x0003e40000100800 */
.L_x_2503:
[----:B------:R-:W-:Y:S01]  /*18900*/  IMAD.MOV.U32 R12, RZ, RZ, R11 ;  /* 0x000000ffff0c7224 */ /* 0x000fe200078e000b */
[----:B------:R-:W-:Y:S01]  /*18910*/  ULDC.64 UR4, c[0x0][0xa20] ;  /* 0x0002880000047ab9 */ /* 0x000fe20000000a00 */
[C---:B------:R-:W-:Y:S02]  /*18920*/  LOP3.LUT R7, R26.reuse, 0xff000000, RZ, 0xc0, !PT ;  /* 0xff0000001a077812 */ /* 0x040fe400078ec0ff */
[----:B------:R-:W-:Y:S01]  /*18930*/  ISETP.NE.U32.AND P0, PT, RZ, UR4, PT ;  /* 0x00000004ff007c0c */ /* 0x000fe2000bf05070 */
[----:B------:R2:W-:Y:S01]  /*18940*/  STL [R1+0xc], R12 ;  /* 0x00000c0c01007387 */ /* 0x0005e20000100800 */
[----:B------:R-:W-:Y:S02]  /*18950*/  SHF.R.U32.HI R7, RZ, 0x8, R7 ;  /* 0x00000008ff077819 */ /* 0x000fe40000011607 */
[----:B------:R-:W-:Y:S02]  /*18960*/  ISETP.NE.AND.EX P0, PT, RZ, UR5, PT, P0 ;  /* 0x00000005ff007c0c */ /* 0x000fe4000bf05300 */
[----:B------:R-:W-:-:S02]  /*18970*/  LOP3.LUT R2, R26, 0xff0000, RZ, 0xc0, !PT ;  /* 0x00ff00001a027812 */ /* 0x000fc400078ec0ff */
[----:B------:R-:W-:Y:S02]  /*18980*/  LOP3.LUT R17, R26, 0xffff, RZ, 0xc0, !PT ;  /* 0x0000ffff1a117812 */ /* 0x000fe400078ec0ff */
[----:B------:R-:W-:-:S07]  /*18990*/  LEA.HI R7, R2, R7, RZ, 0x10 ;  /* 0x0000000702077211 */ /* 0x000fce00078f80ff */
[----:B--2---:R-:W-:Y:S05]  /*189a0*/  @!P0 BRA `(.L_x_2504) ;  /* 0x0000000000108947 */ /* 0x004fea0003800000 */
[----:B------:R-:W-:-:S04]  /*189b0*/  IADD3 R2, P0, R19, UR4, RZ ;  /* 0x0000000413027c10 */ /* 0x000fc8000ff1e0ff */
[----:B------:R-:W-:-:S05]  /*189c0*/  IADD3.X R3, R22, UR5, RZ, P0, !PT ;  /* 0x0000000516037c10 */ /* 0x000fca00087fe4ff */
[----:B------:R2:W5:Y:S01]  /*189d0*/  LDG.E R6, desc[UR38][R2.64] ;  /* 0x0000002602067981 */ /* 0x000562000c1e1900 */
[----:B------:R-:W-:Y:S05]  /*189e0*/  BRA `(.L_x_2505) ;  /* 0x0000000000247947 */ /* 0x000fea0003800000 */
.L_x_2504:
[----:B------:R-:W-:Y:S02]  /*189f0*/  ULDC.64 UR4, c[0x0][0xa08] ;  /* 0x0002820000047ab9 */ /* 0x000fe40000000a00 */
[----:B------:R-:W-:-:S04]  /*18a00*/  ISETP.NE.U32.AND P0, PT, RZ, UR4, PT ;  /* 0x00000004ff007c0c */ /* 0x000fc8000bf05070 */
[----:B------:R-:W-:-:S13]  /*18a10*/  ISETP.NE.AND.EX P0, PT, RZ, UR5, PT, P0 ;  /* 0x00000005ff007c0c */ /* 0x000fda000bf05300 */
[----:B------:R-:W-:Y:S05]  /*18a20*/  @!P0 BRA `(.L_x_2505) ;  /* 0x0000000000148947 */ /* 0x000fea0003800000 */
[----:B------:R-:W2:Y:S02]  /*18a30*/  LDC.64 R2, c[0x0][0xa08] ;  /* 0x00028200ff027b82 */ /* 0x000ea40000000a00 */
[----:B--2---:R-:W-:-:S05]  /*18a40*/  IMAD.WIDE R2, R12, 0x4, R2 ;  /* 0x000000040c027825 */ /* 0x004fca00078e0202 */
[----:B------:R-:W2:Y:S04]  /*18a50*/  LDG.E R6, desc[UR38][R2.64] ;  /* 0x0000002602067981 */ /* 0x000ea8000c1e1900 */
[----:B------:R-:W2:Y:S02]  /*18a60*/  LDG.E R2, desc[UR38][R2.64+0x4] ;  /* 0x0000042602027981 */ /* 0x000ea4000c1e1900 */
[----:B--2---:R-:W-:-:S07]  /*18a70*/  IMAD.IADD R6, R2, 0x1, -R6 ;  /* 0x0000000102067824 */ /* 0x004fce00078e0a06 */
.L_x_2505:
[----:B--2---:R-:W2:Y:S01]  /*18a80*/  @P1 LDG.E R2, desc[UR38][R4.64] ;  /* 0x0000002604021981 */ /* 0x004ea2000c1e1900 */
[----:B------:R-:W3:Y:S03]  /*18a90*/  LDC R3, c[0x0][0x448] ;  /* 0x00011200ff037b82 */ /* 0x000ee60000000800 */
[----:B------:R4:W2:Y:S01]  /*18aa0*/  @P1 LDG.E R4, desc[UR38][R4.64+0x4] ;  /* 0x0000042604041981 */ /* 0x0008a2000c1e1900 */
[----:B-----5:R-:W-:Y:S01]  /*18ab0*/  IMAD.IADD R6, R6, 0x1, -R10 ;  /* 0x0000000106067824 */ /* 0x020fe200078e0a0a */
[----:B------:R-:W-:Y:S01]  /*18ac0*/  BSSY B0, `(.L_x_2506) ;  /* 0x0000037000007945 */ /* 0x000fe20003800000 */
[----:B------:R-:W-:Y:S02]  /*18ad0*/  LOP3.LUT R23, R7, 0xff, RZ, 0xc0, !PT ;  /* 0x000000ff07177812 */ /* 0x000fe400078ec0ff */
[----:B---3--:R-:W-:-:S13]  /*18ae0*/  ISETP.NE.AND P0, PT, R3, 0x1, PT ;  /* 0x000000010300780c */ /* 0x008fda0003f05270 */
[----:B------:R-:W3:Y:S08]  /*18af0*/  @P0 LDC R3, c[0x0][0x44c] ;  /* 0x00011300ff030b82 */ /* 0x000ef00000000800 */
[----:B----4-:R-:W4:Y:S01]  /*18b00*/  @P0 LDC R5, c[0x0][0x450] ;  /* 0x00011400ff050b82 */ /* 0x010f220000000800 */
[----:B--2---:R-:W-:Y:S02]  /*18b10*/  @P1 IMAD.IADD R9, R4, 0x1, -R2 ;  /* 0x0000000104091824 */ /* 0x004fe400078e0a02 */
[----:B------:R-:W-:-:S04]  /*18b20*/  IMAD R2, R25, 0xc0, RZ ;  /* 0x000000c019027824 */ /* 0x000fc800078e02ff */
[----:B------:R-:W-:-:S04]  /*18b30*/  VIADD R2, R2, 0xbf ;  /* 0x000000bf02027836 */ /* 0x000fc80000000000 */
[----:B---3--:R-:W-:-:S05]  /*18b40*/  @P0 IMAD.HI.U32 R3, R2, R3, RZ ;  /* 0x0000000302030227 */ /* 0x008fca00078e00ff */
[----:B----4-:R-:W-:Y:S01]  /*18b50*/  @P0 SHF.R.U32.HI R2, RZ, R5, R3 ;  /* 0x00000005ff020219 */ /* 0x010fe20000011603 */
[----:B------:R-:W-:-:S05]  /*18b60*/  IMAD.IADD R3, R6, 0x1, R9 ;  /* 0x0000000106037824 */ /* 0x000fca00078e0209 */
[----:B------:R2:W-:Y:S01]  /*18b70*/  STL [R1+0x20], R3 ;  /* 0x0000200301007387 */ /* 0x0005e20000100800 */
[----:B------:R-:W-:-:S05]  /*18b80*/  IADD3 R20, R3, 0x80, -R8 ;  /* 0x0000008003147810 */ /* 0x000fca0007ffe808 */
[----:B------:R-:W-:Y:S02]  /*18b90*/  IMAD.IADD R2, R20, 0x1, R2 ;  /* 0x0000000114027824 */ /* 0x000fe400078e0202 */
[----:B--2---:R-:W-:-:S05]  /*18ba0*/  VIADD R3, R3, 0x7f ;  /* 0x0000007f03037836 */ /* 0x004fca0000000000 */
[----:B------:R-:W-:-:S04]  /*18bb0*/  SHF.R.S32.HI R4, RZ, 0x1f, R3 ;  /* 0x0000001fff047819 */ /* 0x000fc80000011403 */
[----:B------:R-:W-:Y:S02]  /*18bc0*/  LEA.HI R4, R4, R3, RZ, 0x7 ;  /* 0x0000000304047211 */ /* 0x000fe400078f38ff */
[----:B------:R-:W-:Y:S02]  /*18bd0*/  SHF.R.S32.HI R3, RZ, 0x1f, R2 ;  /* 0x0000001fff037819 */ /* 0x000fe40000011402 */
[----:B------:R-:W-:Y:S02]  /*18be0*/  SHF.R.S32.HI R21, RZ, 0x7, R4 ;  /* 0x00000007ff157819 */ /* 0x000fe40000011404 */
[----:B------:R-:W-:Y:S01]  /*18bf0*/  LEA.HI R3, R3, R2, RZ, 0x7 ;  /* 0x0000000203037211 */ /* 0x000fe200078f38ff */
[----:B------:R-:W-:Y:S01]  /*18c00*/  IMAD.MOV.U32 R2, RZ, RZ, RZ ;  /* 0x000000ffff027224 */ /* 0x000fe200078e00ff */
[----:B------:R-:W-:Y:S02]  /*18c10*/  SHF.R.U32.HI R4, RZ, 0x10, R7 ;  /* 0x00000010ff047819 */ /* 0x000fe40000011607 */
[----:B------:R-:W-:-:S04]  /*18c20*/  SHF.R.S32.HI R3, RZ, 0x7, R3 ;  /* 0x00000007ff037819 */ /* 0x000fc80000011403 */
[----:B------:R-:W-:-:S04]  /*18c30*/  VIMNMX R5, R21, R3, PT ;  /* 0x0000000315057248 */ /* 0x000fc80003fe0100 */
[----:B------:R-:W-:-:S13]  /*18c40*/  ISETP.GE.AND P0, PT, R5, 0x1, PT ;  /* 0x000000010500780c */ /* 0x000fda0003f06270 */
[----:B------:R-:W-:Y:S05]  /*18c50*/  @!P0 BRA `(.L_x_2507) ;  /* 0x0000000000748947 */ /* 0x000fea0003800000 */
[----:B------:R-:W-:Y:S01]  /*18c60*/  ISETP.NE.AND P0, PT, R4, RZ, PT ;  /* 0x000000ff0400720c */ /* 0x000fe20003f05270 */
[----:B------:R-:W-:-:S03]  /*18c70*/  ULDC UR4, c[0x0][0x9f0] ;  /* 0x00027c0000047ab9 */ /* 0x000fc60000000800 */
[----:B------:R-:W-:-:S04]  /*18c80*/  SEL R7, R4, UR4, P0 ;  /* 0x0000000404077c07 */ /* 0x000fc80008000000 */
[----:B01----:R-:W-:Y:S02]  /*18c90*/  IABS R8, R7 ;  /* 0x0000000700087213 */ /* 0x003fe40000000000 */
        /* <DEDUP_REMOVED lines=25> */
.L_x_2507:
[----:B------:R-:W-:Y:S05]  /*18e30*/  BSYNC B0 ;  /* 0x0000000000007941 */ /* 0x000fea0003800000 */
.L_x_2506:
        /* <DEDUP_REMOVED lines=20> */
[----:B------:R-:W2:Y:S02]  /*18f80*/  S2R R6, SR_TID.X ;  /* 0x0000000000067919 */ /* 0x000ea40000002100 */
[----:B--2---:R-:W-:-:S04]  /*18f90*/  SHF.R.U32.HI R6, RZ, 0x5, R6 ;  /* 0x00000005ff067819 */ /* 0x004fc80000011606 */
[----:B------:R-:W-:-:S05]  /*18fa0*/  LOP3.LUT R6, R6, 0x3, RZ, 0xc0, !PT ;  /* 0x0000000306067812 */ /* 0x000fca00078ec0ff */
[----:B------:R2:W3:Y:S02]  /*18fb0*/  SHFL.IDX PT, R14, R6, RZ, 0x1f ;  /* 0x00001fff060e7589 */ /* 0x0004e400000e0000 */
.L_x_2675:
[----:B---3--:R-:W-:Y:S02]  /*18fc0*/  ISETP.NE.AND P0, PT, R14, RZ, PT ;  /* 0x000000ff0e00720c */ /* 0x008fe40003f05270 */
[----:B------:R-:W-:-:S11]  /*18fd0*/  PLOP3.LUT P6, PT, PT, PT, PT, 0x8, 0x0 ;  /* 0x000000000000781c */ /* 0x000fd60003fce170 */
[----:B------:R-:W-:Y:S05]  /*18fe0*/  @P0 BRA `(.L_x_2511) ;  /* 0x00000000000c0947 */ /* 0x000fea0003800000 */
[----:B------:R-:W-:-:S03]  /*18ff0*/  UMOV UR4, 0xffffffff ;  /* 0xffffffff00047882 */ /* 0x000fc60000000000 */
[----:B------:R-:W-:Y:S05]  /*19000*/  BRA.DIV UR4, `(.L_x_2512) ;  /* 0x0000007204507947 */ /* 0x000fea000b800000 */
[----:B------:R-:W-:-:S13]  /*19010*/  ELECT P6, URZ, PT ;  /* 0x00000000003f782f */ /* 0x000fda00038c0000 */
.L_x_2511:
[----:B--2---:R-:W2:Y:S01]  /*19020*/  LDL R6, [R1+0x4c] ;  /* 0x00004c0001067983 */ /* 0x004ea20000100800 */
[----:B------:R-:W-:Y:S01]  /*19030*/  BSSY B1, `(.L_x_2513) ;  /* 0x0000008000017945 */ /* 0x000fe20003800000 */
[----:B--2---:R-:W-:-:S05]  /*19040*/  VIADD R6, R6, 0x1 ;  /* 0x0000000106067836 */ /* 0x004fca0000000000 */
[----:B------:R-:W-:-:S04]  /*19050*/  LEA.HI R7, R6, R6, RZ, 0x1 ;  /* 0x0000000606077211 */ /* 0x000fc800078f08ff */
[----:B------:R-:W-:-:S05]  /*19060*/  LOP3.LUT R7, R7, 0xfffffffe, RZ, 0xc0, !PT ;  /* 0xfffffffe07077812 */ /* 0x000fca00078ec0ff */
[----:B------:R-:W-:-:S05]  /*19070*/  IMAD.IADD R6, R6, 0x1, -R7 ;  /* 0x0000000106067824 */ /* 0x000fca00078e0a07 */
[----:B------:R-:W-:-:S04]  /*19080*/  SHF.L.U32 R6, R6, 0x1f, RZ ;  /* 0x0000001f06067819 */ /* 0x000fc800000006ff */
[----:B------:R-:W2:Y:S02]  /*19090*/  SYNCS.PHASECHK.TRANS64.TRYWAIT P0, [R16+URZ+0x2d820], R6 ;  /* 0x02d82006100075a7 */ /* 0x000ea4000800017f */
[----:B--2---:R-:W-:Y:S05]  /*190a0*/  @!P0 BRA `(.L_x_2514) ;  /* 0x0000007000488947 */ /* 0x004fea0003800000 */
.L_x_2678:
[----:B------:R-:W-:Y:S05]  /*190b0*/  BSYNC B1 ;  /* 0x0000000000017941 */ /* 0x000fea0003800000 */
.L_x_2513:
[----:B------:R-:W-:Y:S04]  /*190c0*/  BSSY B1, `(.L_x_2515) ;  /* 0x000008c000017945 */ /* 0x000fe80003800000 */
[----:B------:R-:W-:Y:S05]  /*190d0*/  @!P6 BRA `(.L_x_2516) ;  /* 0x000000080028e947 */ /* 0x000fea0003800000 */
[----:B01----:R-:W3:Y:S01]  /*190e0*/  LDL R8, [R1+0x4] ;  /* 0x0000040001087983 */ /* 0x003ee20000100800 */
[----:B------:R-:W-:Y:S01]  /*190f0*/  IMAD R9, R29, 0x8, R16 ;  /* 0x000000081d097824 */ /* 0x000fe200078e0210 */
[----:B------:R-:W0:Y:S01]  /*19100*/  S2R R7, SR_TID.X ;  /* 0x0000000000077919 */ /* 0x000e220000002100 */
[----:B------:R-:W-:Y:S01]  /*19110*/  BSSY B2, `(.L_x_2517) ;  /* 0x0000006000027945 */ /* 0x000fe20003800000 */
[----:B0-----:R-:W-:-:S04]  /*19120*/  LOP3.LUT R7, R7, 0x7f, RZ, 0xc0, !PT ;  /* 0x0000007f07077812 */ /* 0x001fc800078ec0ff */
[----:B------:R-:W-:Y:S02]  /*19130*/  ISETP.NE.AND P1, PT, R7, RZ, PT ;  /* 0x000000ff0700720c */ /* 0x000fe40003f25270 */
[----:B---3--:R-:W-:-:S04]  /*19140*/  SHF.L.U32 R11, R8, 0x1f, RZ ;  /* 0x0000001f080b7819 */ /* 0x008fc800000006ff */
[----:B------:R-:W0:Y:S02]  /*19150*/  SYNCS.PHASECHK.TRANS64.TRYWAIT P0, [R9+URZ+0x2d8a0], R11 ;  /* 0x02d8a00b090075a7 */ /* 0x000e24000800017f */
[----:B0-----:R-:W-:Y:S05]  /*19160*/  @!P0 BRA `(.L_x_2518) ;  /* 0x00000070002c8947 */ /* 0x001fea0003800000 */
.L_x_2679:
[----:B------:R-:W-:Y:S05]  /*19170*/  BSYNC B2 ;  /* 0x0000000000027941 */ /* 0x000fea0003800000 */
.L_x_2517:
[----:B------:R-:W-:Y:S04]  /*19180*/  BSSY B2, `(.L_x_2519) ;  /* 0x0000009000027945 */ /* 0x000fe80003800000 */
[----:B------:R-:W-:Y:S05]  /*19190*/  @P1 BRA `(.L_x_2520) ;  /* 0x00000000001c1947 */ /* 0x000fea0003800000 */
[----:B--2---:R-:W1:Y:S02]  /*191a0*/  S2R R6, SR_TID.X ;  /* 0x0000000000067919 */ /* 0x004e640000002100 */
[----:B-1----:R-:W-:Y:S01]  /*191b0*/  LOP3.LUT R7, R6, 0x1f, RZ, 0xc0, !PT ;  /* 0x0000001f06077812 */ /* 0x002fe200078ec0ff */
[----:B------:R-:W-:-:S03]  /*191c0*/  IMAD.MOV.U32 R6, RZ, RZ, 0x6000 ;  /* 0x00006000ff067424 */ /* 0x000fc600078e00ff */
[----:B------:R-:W-:Y:S01]  /*191d0*/  ISETP.NE.AND P0, PT, R7, RZ, PT ;  /* 0x000000ff0700720c */ /* 0x000fe20003f05270 */
[----:B------:R1:W-:-:S12]  /*191e0*/  SYNCS.ARRIVE.TRANS64 RZ, [R9+URZ+0x2d890], R6 ;  /* 0x02d8900609ff79a7 */ /* 0x0003d8000800003f */
[----:B-1----:R-:W-:Y:S05]  /*191f0*/  @!P0 BRA `(.L_x_2520) ;  /* 0x0000000000048947 */ /* 0x002fea0003800000 */
[----:B------:R-:W-:Y:S01]  /*19200*/  BPT.TRAP 0x1 ;  /* 0x000000040000795c */ /* 0x000fe20000300000 */
.L_x_2520:
[----:B------:R-:W-:Y:S05]  /*19210*/  BSYNC B2 ;  /* 0x0000000000027941 */ /* 0x000fea0003800000 */
.L_x_2519:
        /* <DEDUP_REMOVED lines=8> */
[----:B--2---:R-:W-:Y:S01]  /*192a0*/  VIADD R6, R9, 0x2d890 ;  /* 0x0002d89009067836 */ /* 0x004fe20000000000 */
[----:B------:R-:W-:Y:S01]  /*192b0*/  UMOV UR6, 0x0 ;  /* 0x0000000000067882 */ /* 0x000fe20000000000 */
[----:B------:R-:W-:Y:S01]  /*192c0*/  VIADD R10, R8, 0x15400 ;  /* 0x00015400080a7836 */ /* 0x000fe20000000000 */
[----:B------:R-:W-:-:S09]  /*192d0*/  UMOV UR7, 0x12f00000 ;  /* 0x12f0000000077882 */ /* 0x000fd20000000000 */
.L_x_2521:
        /* <DEDUP_REMOVED lines=16> */
.L_x_2522:
        /* <DEDUP_REMOVED lines=16> */
.L_x_2523:
        /* <DEDUP_REMOVED lines=13> */
.L_x_2680:
[----:B------:R-:W-:Y:S05]  /*195b0*/  BSYNC B2 ;  /* 0x0000000000027941 */ /* 0x000fea0003800000 */
.L_x_2524:
        /* <DEDUP_REMOVED lines=11> */
.L_x_2527:
[----:B------:R-:W-:Y:S05]  /*19670*/  BSYNC B2 ;  /* 0x0000000000027941 */ /* 0x000fea0003800000 */
.L_x_2526:
        /* <DEDUP_REMOVED lines=8> */
.L_x_2528:
        /* <DEDUP_REMOVED lines=15> */
.L_x_2529:
        /* <DEDUP_REMOVED lines=15> */
.L_x_2530:
        /* <DEDUP_REMOVED lines=9> */
[----:B---3--:R-:W-:Y:S05]  /*19970*/  @P0 BRA.U.ANY `(.L_x_2530) ;  /* 0xfffffffd00d80947 */ /* 0x008fea000393ffff */
.L_x_2516:
[----:B------:R-:W-:Y:S05]  /*19980*/  BSYNC B1 ;  /* 0x0000000000017941 */ /* 0x000fea0003800000 */
.L_x_2515:
[----:B--2---:R-:W2:Y:S01]  /*19990*/  LDL.LU R6, [R1+0x4] ;  /* 0x0000040001067983 */ /* 0x004ea20000300800 */
[----:B------:R-:W-:Y:S01]  /*199a0*/  VIADD R29, R29, 0x1 ;  /* 0x000000011d1d7836 */ /* 0x000fe20000000000 */
[----:B------:R-:W-:Y:S01]  /*199b0*/  PLOP3.LUT P0, PT, PT, PT, PT, 0x8, 0x0 ;  /* 0x000000000000781c */ /* 0x000fe20003f0e170 */
[----:B0-----:R-:W-:-:S03]  /*199c0*/  VIADD R10, R5, 0xfffffffe ;  /* 0xfffffffe050a7836 */ /* 0x001fc60000000000 */
[C---:B------:R-:W-:Y:S02]  /*199d0*/  ISETP.NE.AND P1, PT, R29.reuse, 0x2, PT ;  /* 0x000000021d00780c */ /* 0x040fe40003f25270 */
[----:B------:R-:W-:Y:S02]  /*199e0*/  ISETP.GE.AND P2, PT, R10, R3, PT ;  /* 0x000000030a00720c */ /* 0x000fe40003f46270 */
[----:B------:R-:W-:Y:S02]  /*199f0*/  SEL R5, RZ, 0x1, P1 ;  /* 0x00000001ff057807 */ /* 0x000fe40000800000 */
[----:B------:R-:W-:Y:S02]  /*19a00*/  SEL R29, R29, RZ, P1 ;  /* 0x000000ff1d1d7207 */ /* 0x000fe40000800000 */
[----:B--2---:R-:W-:-:S05]  /*19a10*/  LOP3.LUT R6, R6, R5, RZ, 0x3c, !PT ;  /* 0x0000000506067212 */ /* 0x004fca00078e3cff */
[----:B------:R2:W-:Y:S02]  /*19a20*/  STL [R1+0x4], R6 ;  /* 0x0000040601007387 */ /* 0x0005e40000100800 */
[----:B------:R-:W-:Y:S05]  /*19a30*/  @!P2 BRA `(.L_x_2509) ;  /* 0x00000008005ca947 */ /* 0x000fea0003800000 */
.L_x_2547:
[----:B------:R-:W-:Y:S05]  /*19a40*/  YIELD ;  /* 0x0000000000007946 */ /* 0x000fea0003800000 */
[----:B------:R-:W-:Y:S04]  /*19a50*/  BSSY B1, `(.L_x_2531) ;  /* 0x000008b000017945 */ /* 0x000fe80003800000 */
[----:B---3--:R-:W-:Y:S05]  /*19a60*/  @!P6 BRA `(.L_x_2532) ;  /* 0x000000080024e947 */ /* 0x008fea0003800000 */
[----:B--2---:R-:W1:Y:S01]  /*19a70*/  LDL R6, [R1+0x4] ;  /* 0x0000040001067983 */ /* 0x004e620000100800 */
[----:B------:R-:W-:Y:S01]  /*19a80*/  IMAD R9, R29, 0x8, R16 ;  /* 0x000000081d097824 */ /* 0x000fe200078e0210 */
[----:B------:R-:W0:Y:S01]  /*19a90*/  S2R R5, SR_TID.X ;  /* 0x0000000000057919 */ /* 0x000e220000002100 */
[----:B------:R-:W-:Y:S01]  /*19aa0*/  BSSY B2, `(.L_x_2533) ;  /* 0x0000006000027945 */ /* 0x000fe20003800000 */
[----:B0-----:R-:W-:-:S04]  /*19ab0*/  LOP3.LUT R5, R5, 0x7f, RZ, 0xc0, !PT ;  /* 0x0000007f05057812 */ /* 0x001fc800078ec0ff */
[----:B------:R-:W-:Y:S02]  /*19ac0*/  ISETP.NE.AND P2, PT, R5, RZ, PT ;  /* 0x000000ff0500720c */ /* 0x000fe40003f45270 */
[----:B-1----:R-:W-:-:S04]  /*19ad0*/  SHF.L.U32 R8, R6, 0x1f, RZ ;  /* 0x0000001f06087819 */ /* 0x002fc800000006ff */
[----:B------:R-:W0:Y:S02]  /*19ae0*/  SYNCS.PHASECHK.TRANS64.TRYWAIT P1, [R9+URZ+0x2d8a0], R8 ;  /* 0x02d8a008090075a7 */ /* 0x000e24000802017f */
[----:B0-----:R-:W-:Y:S05]  /*19af0*/  @!P1 BRA `(.L_x_2534) ;  /* 0x0000006400f09947 */ /* 0x001fea0003800000 */
.L_x_2681:
[----:B------:R-:W-:Y:S05]  /*19b00*/  BSYNC B2 ;  /* 0x0000000000027941 */ /* 0x000fea0003800000 */
.L_x_2533:
        /* <DEDUP_REMOVED lines=9> */
.L_x_2536:
[----:B------:R-:W-:Y:S05]  /*19ba0*/  BSYNC B2 ;  /* 0x0000000000027941 */ /* 0x000fea0003800000 */
.L_x_2535:
        /* <DEDUP_REMOVED lines=11> */
.L_x_2537:
        /* <DEDUP_REMOVED lines=16> */
.L_x_2538:
        /* <DEDUP_REMOVED lines=16> */
.L_x_2539:
        /* <DEDUP_REMOVED lines=13> */
.L_x_2682:
[----:B------:R-:W-:Y:S05]  /*19f30*/  BSYNC B2 ;  /* 0x0000000000027941 */ /* 0x000fea0003800000 */
.L_x_2540:
        /* <DEDUP_REMOVED lines=11> */
.L_x_2543:
[----:B------:R-:W-:Y:S05]  /*19ff0*/  BSYNC B2 ;  /* 0x0000000000027941 */ /* 0x000fea0003800000 */
.L_x_2542:
        /* <DEDUP_REMOVED lines=8> */
.L_x_2544:
        /* <DEDUP_REMOVED lines=15> */
.L_x_2545:
        /* <DEDUP_REMOVED lines=15> */
.L_x_2546:
        /* <DEDUP_REMOVED lines=10> */
.L_x_2532:
[----:B------:R-:W-:Y:S05]  /*1a300*/  BSYNC B1 ;  /* 0x0000000000017941 */ /* 0x000fea0003800000 */
.L_x_2531:
[----:B-1----:R-:W3:Y:S01]  /*1a310*/  LDL.LU R8, [R1+0x4] ;  /* 0x0000040001087983 */ /* 0x002ee20000300800 */
[----:B------:R-:W-:Y:S01]  /*1a320*/  VIADD R29, R29, 0x1 ;  /* 0x000000011d1d7836 */ /* 0x000fe20000000000 */
[C---:B------:R-:W-:Y:S01]  /*1a330*/  ISETP.GT.AND P2, PT, R10.reuse, R3, PT ;  /* 0x000000030a00720c */ /* 0x040fe20003f44270 */
[----:B------:R-:W-:-:S03]  /*1a340*/  VIADD R10, R10, 0xffffffff ;  /* 0xffffffff0a0a7836 */ /* 0x000fc60000000000 */
[----:B------:R-:W-:-:S04]  /*1a350*/  ISETP.NE.AND P1, PT, R29, 0x2, PT ;  /* 0x000000021d00780c */ /* 0x000fc80003f25270 */
[----:B------:R-:W-:Y:S02]  /*1a360*/  SEL R5, RZ, 0x1, P1 ;  /* 0x00000001ff057807 */ /* 0x000fe40000800000 */
[----:B------:R-:W-:Y:S02]  /*1a370*/  SEL R29, R29, RZ, P1 ;  /* 0x000000ff1d1d7207 */ /* 0x000fe40000800000 */
[----:B---3--:R-:W-:-:S05]  /*1a380*/  LOP3.LUT R8, R8, R5, RZ, 0x3c, !PT ;  /* 0x0000000508087212 */ /* 0x008fca00078e3cff */
[----:B------:R3:W-:Y:S01]  /*1a390*/  STL [R1+0x4], R8 ;  /* 0x0000040801007387 */ /* 0x0007e20000100800 */
[----:B------:R-:W-:Y:S05]  /*1a3a0*/  @P2 BRA `(.L_x_2547) ;  /* 0xfffffff400a42947 */ /* 0x000fea000383ffff */
.L_x_2509:
[----:B------:R-:W-:Y:S05]  /*1a3b0*/  BSYNC B0 ;  /* 0x0000000000007941 */ /* 0x000fea0003800000 */
.L_x_2508:
[----:B------:R-:W4:Y:S01]  /*1a3c0*/  LDC R0, c[0x0][0x448] ;  /* 0x00011200ff007b82 */ /* 0x000f220000000800 */
[----:B------:R-:W-:Y:S01]  /*1a3d0*/  IMAD.MOV.U32 R2, RZ, RZ, 0xc0 ;  /* 0x000000c0ff027424 */ /* 0x000fe200078e00ff */
[----:B------:R-:W-:Y:S01]  /*1a3e0*/  ISETP.NE.AND P2, PT, R4, RZ, PT ;  /* 0x000000ff0400720c */ /* 0x000fe20003f45270 */
[----:B------:R-:W-:Y:S05]  /*1a3f0*/  @!P0 WARPSYNC.ALL ;  /* 0x0000000000008948 */ /* 0x000fea0003800000 */
[----:B------:R-:W-:Y:S01]  /*1a400*/  IMAD R2, R25, R2, 0xbf ;  /* 0x000000bf19027424 */ /* 0x000fe200078e0202 */
[----:B------:R-:W-:Y:S06]  /*1a410*/  BSSY B0, `(.L_x_2548) ;  /* 0x000002a000007945 */ /* 0x000fec0003800000 */
[----:B------:R-:W0:Y:S08]  /*1a420*/  @!P2 LDC R4, c[0x0][0x9f0] ;  /* 0x00027c00ff04ab82 */ /* 0x000e300000000800 */
[----:B------:R-:W-:Y:S01]  /*1a430*/  @!P0 BAR.SYNC.DEFER_BLOCKING 0xc, 0x200 ;  /* 0x0308000000008b1d */ /* 0x000fe20000010000 */
[----:B----4-:R-:W-:-:S13]  /*1a440*/  ISETP.NE.AND P1, PT, R0, 0x1, PT ;  /* 0x000000010000780c */ /* 0x010fda0003f25270 */
[----:B------:R-:W4:Y:S08]  /*1a450*/  @P1 LDC R0, c[0x0][0x44c] ;  /* 0x00011300ff001b82 */ /* 0x000f300000000800 */
[----:B------:R-:W5:Y:S01]  /*1a460*/  @P1 LDC R3, c[0x0][0x450] ;  /* 0x00011400ff031b82 */ /* 0x000f620000000800 */
[----:B----4-:R-:W-:-:S05]  /*1a470*/  @P1 IMAD.HI.U32 R0, R2, R0, RZ ;  /* 0x0000000002001227 */ /* 0x010fca00078e00ff */
[----:B-----5:R-:W-:-:S05]  /*1a480*/  @P1 SHF.R.U32.HI R2, RZ, R3, R0 ;  /* 0x00000003ff021219 */ /* 0x020fca0000011600 */
[----:B------:R-:W-:-:S05]  /*1a490*/  IMAD.IADD R2, R20, 0x1, R2 ;  /* 0x0000000114027824 */ /* 0x000fca00078e0202 */
[----:B------:R-:W-:-:S04]  /*1a4a0*/  SHF.R.S32.HI R0, RZ, 0x1f, R2 ;  /* 0x0000001fff007819 */ /* 0x000fc80000011402 */
[----:B------:R-:W-:-:S04]  /*1a4b0*/  LEA.HI R0, R0, R2, RZ, 0x7 ;  /* 0x0000000200007211 */ /* 0x000fc800078f38ff */
[----:B------:R-:W-:-:S04]  /*1a4c0*/  SHF.R.S32.HI R0, RZ, 0x7, R0 ;  /* 0x00000007ff007819 */ /* 0x000fc80000011400 */
[----:B------:R-:W-:Y:S01]  /*1a4d0*/  VIMNMX R21, R21, R0, PT ;  /* 0x0000000015157248 */ /* 0x000fe20003fe0100 */
[----:B------:R-:W-:-:S03]  /*1a4e0*/  IMAD.MOV.U32 R0, RZ, RZ, RZ ;  /* 0x000000ffff007224 */ /* 0x000fc600078e00ff */
[----:B------:R-:W-:-:S13]  /*1a4f0*/  ISETP.GE.AND P1, PT, R21, 0x1, PT ;  /* 0x000000011500780c */ /* 0x000fda0003f26270 */
[----:B0-----:R-:W-:Y:S05]  /*1a500*/  @!P1 BRA `(.L_x_2549) ;  /* 0x0000000000689947 */ /* 0x001fea0003800000 */
[-C--:B------:R-:W-:Y:S02]  /*1a510*/  IABS R0, R4.reuse ;  /* 0x0000000400007213 */ /* 0x080fe40000000000 */
        /* <DEDUP_REMOVED lines=25> */
.L_x_2549:
[----:B------:R-:W-:Y:S05]  /*1a6b0*/  BSYNC B0 ;  /* 0x0000000000007941 */ /* 0x000fea0003800000 */
.L_x_2548:
[-C--:B------:R-:W-:Y:S01]  /*1a6c0*/  IMAD R2, R23, R0.reuse, RZ ;  /* 0x0000000017027224 */ /* 0x080fe200078e02ff */
        /* <DEDUP_REMOVED lines=12> */
[----:B------:R-:W4:Y:S01]  /*1a790*/  LDC.64 R2, c[0x0][0xc60] ;  /* 0x00031800ff027b82 */ /* 0x000f220000000a00 */
[----:B------:R-:W0:Y:S02]  /*1a7a0*/  FLO.U32 R0, UR4 ;  /* 0x0000000400007d00 */ /* 0x000e2400080e0000 */
[----:B0-----:R-:W-:-:S06]  /*1a7b0*/  ISETP.EQ.U32.AND P0, PT, R0, R5, PT ;  /* 0x000000050000720c */ /* 0x001fcc0003f02070 */
[----:B------:R-:W4:Y:S07]  /*1a7c0*/  POPC R5, UR4 ;  /* 0x0000000400057d09 */ /* 0x000f2e0008000000 */
[----:B----4-:R-:W4:Y:S01]  /*1a7d0*/  @P0 ATOMG.E.ADD.STRONG.GPU PT, R3, desc[UR38][R2.64], R5 ;  /* 0x00000005020309a8 */ /* 0x010f2200081ee1e6 */
[----:B------:R-:W0:Y:S02]  /*1a7e0*/  S2R R4, SR_LTMASK ;  /* 0x0000000000047919 */ /* 0x000e240000003900 */
[----:B0-----:R-:W-:-:S04]  /*1a7f0*/  LOP3.LUT R4, R4, UR4, RZ, 0xc0, !PT ;  /* 0x0000000404047c12 */ /* 0x001fc8000f8ec0ff */
[----:B------:R-:W0:Y:S01]  /*1a800*/  POPC R7, R4 ;  /* 0x0000000400077309 */ /* 0x000e220000000000 */
[----:B----4-:R-:W0:Y:S02]  /*1a810*/  SHFL.IDX PT, R0, R3, R0, 0x1f ;  /* 0x00001f0003007589 */ /* 0x010e2400000e0000 */
[----:B0-----:R-:W-:Y:S01]  /*1a820*/  IADD3 R24, R0, UR37, R7 ;  /* 0x0000002500187c10 */ /* 0x001fe2000fffe007 */
[----:B------:R-:W-:Y:S06]  /*1a830*/  BRA `(.L_x_2552) ;  /* 0x0000003000c07947 */ /* 0x000fec0003800000 */
.L_x_2551:
        /* <DEDUP_REMOVED lines=11> */
[----:B--2---:R-:W-:Y:S02]  /*1a8f0*/  IMAD.U32 R6, RZ, RZ, UR8 ;  /* 0x00000008ff067e24 */ /* 0x004fe4000f8e00ff */
[----:B------:R-:W-:-:S02]  /*1a900*/  IMAD.U32 R7, RZ, RZ, UR9 ;  /* 0x00000009ff077e24 */ /* 0x000fc4000f8e00ff */
[----:B------:R-:W-:Y:S02]  /*1a910*/  IMAD.U32 R10, RZ, RZ, UR4 ;  /* 0x00000004ff0a7e24 */ /* 0x000fe4000f8e00ff */
[----:B------:R-:W-:Y:S02]  /*1a920*/  IMAD.U32 R11, RZ, RZ, UR5 ;  /* 0x00000005ff0b7e24 */ /* 0x000fe4000f8e00ff */
[----:B-1-3--:R-:W-:Y:S02]  /*1a930*/  IMAD.MOV.U32 R8, RZ, RZ, 0x70 ;  /* 0x00000070ff087424 */ /* 0x00afe400078e00ff */
[----:B------:R-:W-:Y:S02]  /*1a940*/  IMAD.MOV.U32 R12, RZ, RZ, 0x1 ;  /* 0x00000001ff0c7424 */ /* 0x000fe400078e00ff */
[----:B------:R-:W-:-:S07]  /*1a950*/  IMAD.MOV.U32 R13, RZ, RZ, RZ ;  /* 0x000000ffff0d7224 */ /* 0x000fce00078e00ff */
[----:B------:R-:W-:-:S07]  /*1a960*/  LEPC R20, `(.L_x_2554) ;  /* 0x000000001014794e */ /* 0x000fce0000000000 */
[----:B0-----:R-:W-:Y:S05]  /*1a970*/  CALL.ABS.NOINC R2 ;  /* 0x0000000002007343 */ /* 0x001fea0003c00000 */
.L_x_2554:
[----:B------:R-:W-:Y:S05]  /*1a980*/  BSYNC B6 ;  /* 0x0000000000067941 */ /* 0x000fea0003800000 */
.L_x_2553:
        /* <DEDUP_REMOVED lines=11> */
[----:B--2---:R-:W-:Y:S02]  /*1aa40*/  IMAD.U32 R6, RZ, RZ, UR8 ;  /* 0x00000008ff067e24 */ /* 0x004fe4000f8e00ff */
[----:B------:R-:W-:-:S02]  /*1aa50*/  IMAD.U32 R7, RZ, RZ, UR9 ;  /* 0x00000009ff077e24 */ /* 0x000fc4000f8e00ff */
[----:B------:R-:W-:Y:S02]  /*1aa60*/  IMAD.U32 R10, RZ, RZ, UR4 ;  /* 0x00000004ff0a7e24 */ /* 0x000fe4000f8e00ff */
[----:B------:R-:W-:Y:S02]  /*1aa70*/  IMAD.U32 R11, RZ, RZ, UR5 ;  /* 0x00000005ff0b7e24 */ /* 0x000fe4000f8e00ff */
[----:B-1-3--:R-:W-:Y:S02]  /*1aa80*/  IMAD.MOV.U32 R8, RZ, RZ, 0x70 ;  /* 0x00000070ff087424 */ /* 0x00afe400078e00ff */
[----:B------:R-:W-:Y:S02]  /*1aa90*/  IMAD.MOV.U32 R12, RZ, RZ, 0x1 ;  /* 0x00000001ff0c7424 */ /* 0x000fe400078e00ff */
[----:B0-----:R-:W-:-:S07]  /*1aaa0*/  IMAD.MOV.U32 R13, RZ, RZ, RZ ;  /* 0x000000ffff0d7224 */ /* 0x001fce00078e00ff */
[----:B------:R-:W-:-:S07]  /*1aab0*/  LEPC R20, `(.L_x_2557) ;  /* 0x000000001014794e */ /* 0x000fce0000000000 */
[----:B----4-:R-:W-:Y:S05]  /*1aac0*/  CALL.ABS.NOINC R2 ;  /* 0x0000000002007343 */ /* 0x010fea0003c00000 */
.L_x_2557:
        /* <DEDUP_REMOVED lines=15> */
.L_x_2556:
[----:B------:R-:W-:Y:S05]  /*1abc0*/  BSYNC B6 ;  /* 0x0000000000067941 */ /* 0x000fea0003800000 */
.L_x_2555:
[----:B------:R-:W4:Y:S01]  /*1abd0*/  LDL R20, [R1+0xc] ;  /* 0x00000c0001147983 */ /* 0x000f220000100800 */
[----:B------:R-:W-:Y:S01]  /*1abe0*/  ULDC.64 UR4, c[0x0][0x9f8] ;  /* 0x00027e0000047ab9 */ /* 0x000fe20000000a00 */
[----:B------:R-:W-:Y:S01]  /*1abf0*/  IMAD.MOV.U32 R23, RZ, RZ, R26 ;  /* 0x000000ffff177224 */ /* 0x000fe200078e001a */
[----:B------:R-:W-:Y:S01]  /*1ac00*/  ISETP.NE.U32.AND P0, PT, RZ, UR4, PT ;  /* 0x00000004ff007c0c */ /* 0x000fe2000bf05070 */
[----:B------:R-:W2:Y:S01]  /*1ac10*/  LDL R26, [R1+0x20] ;  /* 0x00002000011a7983 */ /* 0x000ea20000100800 */
[----:B------:R-:W0:Y:S02]  /*1ac20*/  LDC R5, c[0x0][0x430] ;  /* 0x00010c00ff057b82 */ /* 0x000e240000000800 */
[----:B------:R-:W-:Y:S01]  /*1ac30*/  ISETP.NE.AND.EX P0, PT, RZ, UR5, PT, P0 ;  /* 0x00000005ff007c0c */ /* 0x000fe2000bf05300 */
[----:B------:R-:W3:-:S12]  /*1ac40*/  LDL R21, [R1+0x28] ;  /* 0x0000280001157983 */ /* 0x000ed80000100800 */
[----:B------:R-:W-:Y:S01]  /*1ac50*/  @P0 IADD3 R2, P1, R19, UR4, RZ ;  /* 0x0000000413020c10 */ /* 0x000fe2000ff3e0ff */
[----:B------:R-:W1:Y:S01]  /*1ac60*/  S2R R4, SR_TID.X ;  /* 0x0000000000047919 */ /* 0x000e620000002100 */
[----:B------:R-:W1:Y:S02]  /*1ac70*/  S2R R0, SR_TID.X ;  /* 0x0000000000007919 */ /* 0x000e640000002100 */
[----:B------:R-:W-:Y:S01]  /*1ac80*/  @P0 IADD3.X R3, R22, UR5, RZ, P1, !PT ;  /* 0x0000000516030c10 */ /* 0x000fe20008ffe4ff */
[----:B------:R-:W-:Y:S01]  /*1ac90*/  VIADD R23, R23, 0xffffffff ;  /* 0xffffffff17177836 */ /* 0x000fe20000000000 */
[----:B------:R-:W-:Y:S01]  /*1aca0*/  ULDC UR4, c[0x0][0x2f4] ;  /* 0x0000bd0000047ab9 */ /* 0x000fe20000000800 */
[----:B0-----:R-:W-:Y:S02]  /*1acb0*/  ISETP.NE.AND P1, PT, R5, 0x1, PT ;  /* 0x000000010500780c */ /* 0x001fe40003f25270 */
[----:B----4-:R0:W4:Y:S01]  /*1acc0*/  @P0 LDG.E R20, desc[UR38][R2.64] ;  /* 0x0000002602140981 */ /* 0x010122000c1e1900 */
        /* <DEDUP_REMOVED lines=8> */
[----:B------:R-:W2:Y:S01]  /*1ad50*/  S2R R11, SR_TID.X ;  /* 0x00000000000b7919 */ /* 0x000ea20000002100 */
[----:B------:R-:W-:Y:S01]  /*1ad60*/  LOP3.LUT R18, R18, 0xfffffff7, RZ, 0xc0, !PT ;  /* 0xfffffff712127812 */ /* 0x000fe200078ec0ff */
[----:B--2---:R-:W-:-:S05]  /*1ad70*/  IMAD.SHL.U32 R11, R11, 0x8, RZ ;  /* 0x000000080b0b7824 */ /* 0x004fca00078e00ff */
[----:B------:R-:W-:-:S04]  /*1ad80*/  LOP3.LUT R11, R11, 0x18, RZ, 0xc0, !PT ;  /* 0x000000180b0b7812 */ /* 0x000fc800078ec0ff */
[----:B------:R-:W-:Y:S01]  /*1ad90*/  LOP3.LUT R12, R11, 0x20, RZ, 0xfc, !PT ;  /* 0x000000200b0c7812 */ /* 0x000fe200078efcff */
[----:B------:R-:W-:Y:S01]  /*1ada0*/  UMOV UR5, 0xffffffff ;  /* 0xffffffff00057882 */ /* 0x000fe20000000000 */
[----:B----4-:R-:W-:Y:S01]  /*1adb0*/  @P0 STL [R1+0xc], R20 ;  /* 0x00000c1401000387 */ /* 0x010fe20000100800 */
[C---:B------:R-:W-:Y:S01]  /*1adc0*/  ISETP.GE.AND P0, PT, R0.reuse, R26, PT ;  /* 0x0000001a0000720c */ /* 0x040fe20003f06270 */
[----:B---3--:R-:W-:-:S04]  /*1add0*/  IMAD.IADD R0, R0, 0x1, R21 ;  /* 0x0000000100007824 */ /* 0x008fc800078e0215 */
        /* <DEDUP_REMOVED lines=32> */
.L_x_2685:
[----:B------:R-:W-:Y:S05]  /*1afe0*/  @!P2 BRA `(.L_x_2559) ;  /* 0x000000000004a947 */ /* 0x000fea0003800000 */
[----:B------:R-:W-:Y:S01]  /*1aff0*/  BPT.TRAP 0x1 ;  /* 0x000000040000795c */ /* 0x000fe20000300000 */
.L_x_2559:
        /* <DEDUP_REMOVED lines=24> */
.L_x_2686:
[----:B------:R-:W-:Y:S05]  /*1b180*/  BSYNC B0 ;  /* 0x0000000000007941 */ /* 0x000fea0003800000 */
.L_x_2560:
        /* <DEDUP_REMOVED lines=71> */
.L_x_2696:
        /* <DEDUP_REMOVED lines=12> */
.L_x_2563:
        /* <DEDUP_REMOVED lines=11> */
.L_x_2564:
        /* <DEDUP_REMOVED lines=40> */
.L_x_2566:
[----:B------:R-:W-:Y:S05]  /*1b9f0*/  BSYNC B6 ;  /* 0x0000000000067941 */ /* 0x000fea0003800000 */
.L_x_2565:
        /* <DEDUP_REMOVED lines=143> */
.L_x_2709:
        /* <DEDUP_REMOVED lines=12> */
.L_x_2568:
        /* <DEDUP_REMOVED lines=18> */
.L_x_2710:
[----:B------:R-:W-:Y:S05]  /*1c4d0*/  BSYNC B0 ;  /* 0x0000000000007941 */ /* 0x000fea0003800000 */
.L_x_2569:
        /* <DEDUP_REMOVED lines=18> */
.L_x_2585:
        /* <DEDUP_REMOVED lines=42> */
.L_x_2573:
[----:B------:R-:W-:Y:S01]  /*1c8a0*/  IMAD R5, R28, 0x8, R16 ;  /* 0x000000081c057824 */ /* 0x000fe200078e0210 */
[----:B------:R-:W-:Y:S01]  /*1c8b0*/  SHF.L.U32 R0, R2, 0x1f, RZ ;  /* 0x0000001f02007819 */ /* 0x000fe200000006ff */
[----:B------:R-:W-:Y:S03]  /*1c8c0*/  BSSY B1, `(.L_x_2574) ;  /* 0x0000003000017945 */ /* 0x000fe60003800000 */
[----:B------:R-:W0:Y:S02]  /*1c8d0*/  SYNCS.PHASECHK.TRANS64.TRYWAIT P0, [R5+URZ+0x2d840], R0 ;  /* 0x02d84000050075a7 */ /* 0x000e24000800017f */
[----:B0-----:R-:W-:Y:S05]  /*1c8e0*/  @!P0 BRA `(.L_x_2575) ;  /* 0x0000004800708947 */ /* 0x001fea0003800000 */
.L_x_2711:
[----:B------:R-:W-:Y:S05]  /*1c8f0*/  BSYNC B1 ;  /* 0x0000000000017941 */ /* 0x000fea0003800000 */
.L_x_2574:
        /* <DEDUP_REMOVED lines=52> */
.L_x_2721:
        /* <DEDUP_REMOVED lines=11> */
.L_x_2577:
        /* <DEDUP_REMOVED lines=11> */
.L_x_2578:
[----:B------:R1:W-:Y:S01]  /*1cda0*/  SYNCS.ARRIVE.TRANS64.A1T0 RZ, [R5+URZ+0x2d830], RZ ;  /* 0x02d830ff05ff79a7 */ /* 0x0003e2000810003f */
[----:B------:R-:W-:Y:S05]  /*1cdb0*/  @!P5 BRA `(.L_x_2579) ;  /* 0x000000000004d947 */ /* 0x000fea0003800000 */
[----:B------:R-:W-:Y:S01]  /*1cdc0*/  BPT.TRAP 0x1 ;  /* 0x000000040000795c */ /* 0x000fe20000300000 */
.L_x_2579:
[----:B------:R-:W-:Y:S01]  /*1cdd0*/  SHF.L.U32 R2, R20, 0x1f, RZ ;  /* 0x0000001f14027819 */ /* 0x000fe200000006ff */
[----:B-1----:R-:W-:Y:S01]  /*1cde0*/  IMAD R5, R10, 0x8, R16 ;  /* 0x000000080a057824 */ /* 0x002fe200078e0210 */
[----:B------:R-:W-:Y:S03]  /*1cdf0*/  BSSY B1, `(.L_x_2580) ;  /* 0x0000003000017945 */ /* 0x000fe60003800000 */
[----:B------:R-:W1:Y:S02]  /*1ce00*/  SYNCS.PHASECHK.TRANS64.TRYWAIT P0, [R5+URZ+0x2d860], R2 ;  /* 0x02d86002050075a7 */ /* 0x000e64000800017f */
[----:B-1----:R-:W-:Y:S05]  /*1ce10*/  @!P0 BRA `(.L_x_2581) ;  /* 0x00000048008c8947 */ /* 0x002fea0003800000 */
.L_x_2722:
[----:B------:R-:W-:Y:S05]  /*1ce20*/  BSYNC B1 ;  /* 0x0000000000017941 */ /* 0x000fea0003800000 */
.L_x_2580:
        /* <DEDUP_REMOVED lines=45> */
.L_x_2732:
        /* <DEDUP_REMOVED lines=29> */
.L_x_2583:
        /* <DEDUP_REMOVED lines=12> */
.L_x_2584:
        /* <DEDUP_REMOVED lines=8> */
.L_x_2572:
[----:B------:R-:W-:Y:S05]  /*1d410*/  BSYNC B0 ;  /* 0x0000000000007941 */ /* 0x000fea0003800000 */
.L_x_2571:
        /* <DEDUP_REMOVED lines=17> */
.L_x_2587:
[----:B------:R-:W-:Y:S05]  /*1d530*/  BSYNC B0 ;  /* 0x0000000000007941 */ /* 0x000fea0003800000 */
.L_x_2586:
[----:B------:R-:W-:-:S05]  /*1d540*/  IMAD.U32 R0, RZ, RZ, UR40 ;  /* 0x00000028ff007e24 */ /* 0x000fca000f8e00ff */
[----:B------:R-:W-:-:S13]  /*1d550*/  ISETP.NE.AND P0, PT, R0, 0x3, PT ;  /* 0x000000030000780c */ /* 0x000fda0003f05270 */
[----:B------:R-:W-:Y:S05]  /*1d560*/  @!P0 BRA `(.L_x_2588) ;  /* 0x0000000000048947 */ /* 0x000fea0003800000 */
[----:B------:R-:W-:Y:S01]  /*1d570*/  BPT.TRAP 0x1 ;  /* 0x000000040000795c */ /* 0x000fe20000300000 */
.L_x_2588:
        /* <DEDUP_REMOVED lines=8> */
.L_x_2733:
[----:B------:R-:W-:Y:S05]  /*1d600*/  BSYNC B0 ;  /* 0x0000000000007941 */ /* 0x000fea0003800000 */
.L_x_2589:
        /* <DEDUP_REMOVED lines=51> */
.L_x_2743:
        /* <DEDUP_REMOVED lines=13> */
.L_x_2592:
        /* <DEDUP_REMOVED lines=11> */
.L_x_2593:
        /* <DEDUP_REMOVED lines=8> */
.L_x_2552:
[----:B------:R-:W-:Y:S05]  /*1db40*/  BSYNC B7 ;  /* 0x0000000000077941 */ /* 0x000fea0003800000 */
.L_x_2550:
[----:B------:R-:W-:-:S13]  /*1db50*/  LOP3.LUT P0, RZ, R18, 0x10, RZ, 0xc0, !PT ;  /* 0x0000001012ff7812 */ /* 0x000fda000780c0ff */
[----:B------:R-:W-:Y:S05]  /*1db60*/  @!P0 BRA `(.L_x_2594) ;  /* 0x0000000000248947 */ /* 0x000fea0003800000 */
[----:B------:R-:W-:Y:S05]  /*1db70*/  WARPSYNC.ALL ;  /* 0x0000000000007948 */ /* 0x000fea0003800000 */
[----:B------:R-:W4:Y:S08]  /*1db80*/  S2UR UR5, SR_CgaCtaId ;  /* 0x00000000000579c3 */ /* 0x000f300000008800 */
[----:B------:R-:W-:Y:S06]  /*1db90*/  BAR.SYNC.DEFER_BLOCKING 0x5, 0x200 ;  /* 0x0148000000007b1d */ /* 0x000fec0000010000 */
[----:B------:R-:W-:-:S02]  /*1dba0*/  UMOV UR4, 0x400 ;  /* 0x0000040000047882 */ /* 0x000fc40000000000 */
[----:B----4-:R-:W-:-:S06]  /*1dbb0*/  ULEA UR4, UR5, UR4, 0x18 ;  /* 0x0000000405047291 */ /* 0x010fcc000f8ec03f */
[----:B------:R-:W-:-:S05]  /*1dbc0*/  IMAD.U32 R16, RZ, RZ, UR4 ;  /* 0x00000004ff107e24 */ /* 0x000fca000f8e00ff */
[----:B------:R4:W0:Y:S01]  /*1dbd0*/  LDS.128 R24, [R16+0x2d8d0] ;  /* 0x02d8d00010187984 */ /* 0x0008220000000c00 */
[----:B------:R-:W-:Y:S06]  /*1dbe0*/  BAR.ARV 0x4, 0x200 ;  /* 0x0108000000007b1d */ /* 0x000fec0000002000 */
[----:B------:R-:W-:Y:S05]  /*1dbf0*/  BRA `(.L_x_2595) ;  /* 0x0000000c00d87947 */ /* 0x000fea0003800000 */
.L_x_2594:
[----:B------:R-:W1:Y:S01]  /*1dc00*/  S2R R0, SR_TID.X ;  /* 0x0000000000007919 */ /* 0x000e620000002100 */
[----:B------:R-:W-:Y:S01]  /*1dc10*/  UMOV UR4, 0xffffffff ;  /* 0xffffffff00047882 */ /* 0x000fe20000000000 */
[----:B-1-3--:R-:W-:-:S04]  /*1dc20*/  LOP3.LUT R8, R0, 0x1f, RZ, 0xc0, !PT ;  /* 0x0000001f00087812 */ /* 0x00afc800078ec0ff */
[----:B------:R-:W-:Y:S01]  /*1dc30*/  ISETP.NE.AND P0, PT, R8, 0x1f, PT ;  /* 0x0000001f0800780c */ /* 0x000fe20003f05270 */
[----:B------:R-:W-:-:S12]  /*1dc40*/  BRA.DIV UR4, `(.L_x_2596) ;  /* 0x0000004604fc7947 */ /* 0x000fd8000b800000 */
[----:B------:R-:W-:Y:S01]  /*1dc50*/  IMAD.IADD R9, R27, 0x1, R8 ;  /* 0x000000011b097824 */ /* 0x000fe200078e0208 */
[----:B------:R-:W-:-:S04]  /*1dc60*/  ULDC UR4, c[0x0][0xc3c] ;  /* 0x00030f0000047ab9 */ /* 0x000fc80000000800 */
[----:B------:R-:W-:-:S13]  /*1dc70*/  ISETP.GE.OR P1, PT, R9, UR4, !P0 ;  /* 0x0000000409007c0c */ /* 0x000fda000c726670 */
[----:B0-----:R-:W0:Y:S08]  /*1dc80*/  @!P1 LDC.64 R2, c[0x0][0xc80] ;  /* 0x00032000ff029b82 */ /* 0x001e300000000a00 */
[----:B------:R-:W1:Y:S01]  /*1dc90*/  @!P1 LDC.64 R4, c[0x0][0xc78] ;  /* 0x00031e00ff049b82 */ /* 0x000e620000000a00 */
[----:B0-----:R-:W-:-:S05]  /*1dca0*/  @!P1 IMAD.WIDE R2, R9, 0x4, R2 ;  /* 0x0000000409029825 */ /* 0x001fca00078e0202 */
[----:B------:R1:W3:Y:S02]  /*1dcb0*/  @!P1 LDG.E R7, desc[UR38][R2.64] ;  /* 0x0000002602079981 */ /* 0x0002e4000c1e1900 */
[----:B-1----:R-:W-:-:S05]  /*1dcc0*/  @!P1 IMAD.WIDE R2, R9, 0x4, R4 ;  /* 0x0000000409029825 */ /* 0x002fca00078e0204 */
[----:B------:R-:W4:Y:S01]  /*1dcd0*/  @!P1 LDG.E R4, desc[UR38][R2.64] ;  /* 0x0000002602049981 */ /* 0x000f22000c1e1900 */
[----:B------:R-:W-:Y:S01]  /*1dce0*/  IMAD.MOV.U32 R25, RZ, RZ, RZ ;  /* 0x000000ffff197224 */ /* 0x000fe200078e00ff */
[C---:B------:R-:W-:Y:S01]  /*1dcf0*/  ISETP.GE.U32.AND P2, PT, R8.reuse, 0x2, PT ;  /* 0x000000020800780c */ /* 0x040fe20003f46070 */
[----:B------:R-:W-:Y:S01]  /*1dd00*/  IMAD.MOV.U32 R5, RZ, RZ, RZ ;  /* 0x000000ffff057224 */ /* 0x000fe200078e00ff */
[C---:B------:R-:W-:Y:S01]  /*1dd10*/  ISETP.GE.U32.AND P3, PT, R8.reuse, 0x4, PT ;  /* 0x000000040800780c */ /* 0x040fe20003f66070 */
[----:B------:R-:W-:Y:S01]  /*1dd20*/  SHFL.IDX PT, R0, R24, RZ, 0x1f ;  /* 0x00001fff18007589 */ /* 0x000fe200000e0000 */
[C---:B------:R-:W-:Y:S02]  /*1dd30*/  ISETP.GE.U32.AND P4, PT, R8.reuse, 0x8, PT ;  /* 0x000000080800780c */ /* 0x040fe40003f86070 */
[----:B------:R-:W-:Y:S01]  /*1dd40*/  ISETP.GE.U32.AND P5, PT, R8, 0x10, PT ;  /* 0x000000100800780c */ /* 0x000fe20003fa6070 */
[----:B--2---:R0:W-:Y:S02]  /*1dd50*/  SHFL.IDX PT, R6, R24, 0x1, 0x1f ;  /* 0x00201f0018067f89 */ /* 0x0041e400000e0000 */
[----:B0-----:R-:W-:-:S02]  /*1dd60*/  IMAD.MOV.U32 R24, RZ, RZ, RZ ;  /* 0x000000ffff187224 */ /* 0x001fc400078e00ff */
[----:B---3--:R-:W-:Y:S02]  /*1dd70*/  @!P1 IMAD.MOV.U32 R25, RZ, RZ, R7 ;  /* 0x000000ffff199224 */ /* 0x008fe400078e0007 */
[----:B----4-:R-:W-:Y:S01]  /*1dd80*/  @!P1 IMAD.MOV.U32 R5, RZ, RZ, R4 ;  /* 0x000000ffff059224 */ /* 0x010fe200078e0004 */
        /* <DEDUP_REMOVED lines=18> */
.L_x_2753:
[----:B------:R-:W-:Y:S02]  /*1deb0*/  ULDC UR4, c[0x0][0xc38] ;  /* 0x00030e0000047ab9 */ /* 0x000fe40000000800 */
[----:B------:R-:W-:-:S04]  /*1dec0*/  IMAD.U32 R4, RZ, RZ, UR4 ;  /* 0x00000004ff047e24 */ /* 0x000fc8000f8e00ff */
[----:B-1----:R-:W-:-:S04]  /*1ded0*/  IMAD R3, R14, R4, RZ ;  /* 0x000000040e037224 */ /* 0x002fc800078e02ff */
[----:B------:R-:W-:-:S05]  /*1dee0*/  IMAD.IADD R6, R6, 0x1, R3 ;  /* 0x0000000106067824 */ /* 0x000fca00078e0203 */
[----:B------:R-:W-:-:S13]  /*1def0*/  ISETP.GT.AND P6, PT, R6, R0, PT ;  /* 0x000000000600720c */ /* 0x000fda0003fc4270 */
[----:B------:R-:W-:Y:S05]  /*1df00*/  @P6 BRA `(.L_x_2597) ;  /* 0x0000000000a46947 */ /* 0x000fea0003800000 */
.L_x_2600:
        /* <DEDUP_REMOVED lines=35> */
.L_x_2761:
[----:B------:R-:W-:Y:S02]  /*1e140*/  ULDC UR4, c[0x0][0xc38] ;  /* 0x00030e0000047ab9 */ /* 0x000fe40000000800 */
[----:B------:R-:W-:-:S04]  /*1e150*/  IMAD.U32 R4, RZ, RZ, UR4 ;  /* 0x00000004ff047e24 */ /* 0x000fc8000f8e00ff */
[----:B-1----:R-:W-:-:S04]  /*1e160*/  IMAD R3, R14, R4, RZ ;  /* 0x000000040e037224 */ /* 0x002fc800078e02ff */
[----:B------:R-:W-:-:S05]  /*1e170*/  IMAD.IADD R6, R3, 0x1, R6 ;  /* 0x0000000103067824 */ /* 0x000fca00078e0206 */
[----:B------:R-:W-:-:S13]  /*1e180*/  ISETP.GT.AND P6, PT, R6, R0, PT ;  /* 0x000000000600720c */ /* 0x000fda0003fc4270 */
[----:B------:R-:W-:Y:S05]  /*1e190*/  @!P6 BRA `(.L_x_2600) ;  /* 0xfffffffc005ce947 */ /* 0x000fea000383ffff */
.L_x_2597:
        /* <DEDUP_REMOVED lines=10> */
.L_x_2766:
[----:B------:R-:W-:-:S13]  /*1e240*/  ISETP.NE.AND P0, PT, R3, RZ, PT ;  /* 0x000000ff0300720c */ /* 0x000fda0003f05270 */
[----:B------:R-:W-:Y:S05]  /*1e250*/  @!P0 BRA `(.L_x_2602) ;  /* 0x0000000000108947 */ /* 0x000fea0003800000 */
[----:B------:R-:W-:Y:S01]  /*1e260*/  UMOV UR4, 0xffffffff ;  /* 0xffffffff00047882 */ /* 0x000fe20000000000 */
[----:B------:R-:W-:Y:S02]  /*1e270*/  VIADD R12, R7, 0xffffffff ;  /* 0xffffffff070c7836 */ /* 0x000fe40000000000 */
[----:B------:R-:W-:Y:S05]  /*1e280*/  BRA.DIV UR4, `(.L_x_2603) ;  /* 0x0000004a04bc7947 */ /* 0x000fea000b800000 */
[----:B------:R4:W0:Y:S02]  /*1e290*/  SHFL.IDX PT, R24, R2, R12, 0x1f ;  /* 0x00001f0c02187589 */ /* 0x00082400000e0000 */
.L_x_2602:
        /* <DEDUP_REMOVED lines=59> */
.L_x_2604:
        /* <DEDUP_REMOVED lines=61> */
.L_x_2605:
[----:B------:R-:W-:-:S05]  /*1ea20*/  LOP3.LUT R2, RZ, R2, RZ, 0x33, !PT ;  /* 0x00000002ff027212 */ /* 0x000fca00078e33ff */
[----:B------:R-:W-:Y:S01]  /*1ea30*/  IMAD.IADD R25, R25, 0x1, R2 ;  /* 0x0000000119197824 */ /* 0x000fe200078e0202 */
[----:B------:R-:W-:Y:S06]  /*1ea40*/  BRA `(.L_x_2606) ;  /* 0x00000000001c7947 */ /* 0x000fec0003800000 */
.L_x_2598:
[----:B------:R-:W-:Y:S01]  /*1ea50*/  UMOV UR4, URZ ;  /* 0x0000003f00047c82 */ /* 0x000fe20008000000 */
[----:B------:R-:W-:Y:S01]  /*1ea60*/  UMOV UR5, URZ ;  /* 0x0000003f00057c82 */ /* 0x000fe20008000000 */
[----:B------:R-:W-:Y:S01]  /*1ea70*/  ULDC UR6, c[0x0][0xc3c] ;  /* 0x00030f0000067ab9 */ /* 0x000fe20000000800 */
[----:B------:R-:W-:Y:S02]  /*1ea80*/  IMAD.MOV.U32 R24, RZ, RZ, R0 ;  /* 0x000000ffff187224 */ /* 0x000fe400078e0000 */
[----:B------:R-:W-:Y:S02]  /*1ea90*/  IMAD.U32 R25, RZ, RZ, UR4 ;  /* 0x00000004ff197e24 */ /* 0x000fe4000f8e00ff */
[----:B------:R-:W-:Y:S02]  /*1eaa0*/  IMAD.U32 R26, RZ, RZ, UR5 ;  /* 0x00000005ff1a7e24 */ /* 0x000fe4000f8e00ff */
[----:B------:R-:W-:-:S07]  /*1eab0*/  IMAD.U32 R27, RZ, RZ, UR6 ;  /* 0x00000006ff1b7e24 */ /* 0x000fce000f8e00ff */
.L_x_2606:
        /* <DEDUP_REMOVED lines=10> */
.L_x_2595:
[----:B------:R-:W-:Y:S02]  /*1eb60*/  ULDC UR4, c[0x0][0xc3c] ;  /* 0x00030f0000047ab9 */ /* 0x000fe40000000800 */
[----:B0-----:R-:W-:-:S13]  /*1eb70*/  ISETP.GE.AND P0, PT, R27, UR4, PT ;  /* 0x000000041b007c0c */ /* 0x001fda000bf06270 */
[----:B------:R-:W-:Y:S05]  /*1eb80*/  @!P0 BRA `(.L_x_2607) ;  /* 0xffffff9800788947 */ /* 0x000fea000383ffff */
[----:B------:R-:W-:Y:S05]  /*1eb90*/  BSYNC B8 ;  /* 0x0000000000087941 */ /* 0x000fea0003800000 */
.L_x_2502:
[----:B0-----:R-:W2:Y:S01]  /*1eba0*/  LDL.LU R0, [R1+0x4c] ;  /* 0x00004c0001007983 */ /* 0x001ea20000300800 */
[----:B------:R-:W-:Y:S01]  /*1ebb0*/  BSSY B0, `(.L_x_2608) ;  /* 0x000000b000007945 */ /* 0x000fe20003800000 */
[----:B------:R-:W0:Y:S01]  /*1ebc0*/  S2R R5, SR_CgaCtaId ;  /* 0x0000000000057919 */ /* 0x000e220000008800 */
[----:B--2---:R-:W-:-:S05]  /*1ebd0*/  VIADD R0, R0, 0x1 ;  /* 0x0000000100007836 */ /* 0x004fca0000000000 */
        /* <DEDUP_REMOVED lines=8> */
.L_x_2769:
[----:B------:R-:W-:Y:S05]  /*1ec60*/  BSYNC B0 ;  /* 0x0000000000007941 */ /* 0x000fea0003800000 */
.L_x_2608:
[----:B------:R-:W-:-:S03]  /*1ec70*/  UMOV UR4, 0xffffffff ;  /* 0xffffffff00047882 */ /* 0x000fc60000000000 */
[----:B------:R-:W-:Y:S05]  /*1ec80*/  BRA.DIV UR4, `(.L_x_2610) ;  /* 0x0000004204787947 */ /* 0x000fea000b800000 */
[----:B0-----:R-:W0:Y:S02]  /*1ec90*/  S2R R0, SR_TID.X ;  /* 0x0000000000007919 */ /* 0x001e240000002100 */
[----:B0-----:R-:W-:-:S04]  /*1eca0*/  SHF.R.U32.HI R0, RZ, 0x5, R0 ;  /* 0x00000005ff007819 */ /* 0x001fc80000011600 */
[----:B------:R-:W-:-:S05]  /*1ecb0*/  LOP3.LUT R0, R0, 0x3, RZ, 0xc0, !PT ;  /* 0x0000000300007812 */ /* 0x000fca00078ec0ff */
[----:B------:R0:W2:Y:S02]  /*1ecc0*/  SHFL.IDX PT, R14, R0, RZ, 0x1f ;  /* 0x00001fff000e7589 */ /* 0x0000a400000e0000 */
.L_x_2772:
[----:B--2---:R-:W-:-:S13]  /*1ecd0*/  ISETP.NE.AND P0, PT, R14, RZ, PT ;  /* 0x000000ff0e00720c */ /* 0x004fda0003f05270 */
[----:B------:R-:W-:Y:S05]  /*1ece0*/  @P0 BRA `(.L_x_2326) ;  /* 0x0000000000900947 */ /* 0x000fea0003800000 */
[----:B------:R-:W-:-:S03]  /*1ecf0*/  UMOV UR4, 0xffffffff ;  /* 0xffffffff00047882 */ /* 0x000fc60000000000 */
[----:B------:R-:W-:Y:S05]  /*1ed00*/  BRA.DIV UR4, `(.L_x_2611) ;  /* 0x00000042048c7947 */ /* 0x000fea000b800000 */
[----:B------:R-:W-:-:S13]  /*1ed10*/  ELECT P6, URZ, PT ;  /* 0x00000000003f782f */ /* 0x000fda00038c0000 */
.L_x_2775:
[----:B------:R-:W-:Y:S05]  /*1ed20*/  @!P6 BRA `(.L_x_2326) ;  /* 0x000000000080e947 */ /* 0x000fea0003800000 */
[----:B------:R-:W-:-:S06]  /*1ed30*/  ULOP3.LUT UR4, UR36, 0x2, URZ, 0xfc, !UPT ;  /* 0x0000000224047892 */ /* 0x000fcc000f8efc3f */
[----:B0-----:R-:W-:-:S05]  /*1ed40*/  IMAD.U32 R0, RZ, RZ, UR4 ;  /* 0x00000004ff007e24 */ /* 0x001fca000f8e00ff */
[----:B------:R-:W-:-:S13]  /*1ed50*/  ISETP.NE.AND P0, PT, R0, 0x3, PT ;  /* 0x000000030000780c */ /* 0x000fda0003f05270 */
[----:B------:R-:W-:Y:S05]  /*1ed60*/  @!P0 BRA `(.L_x_2612) ;  /* 0x0000000000048947 */ /* 0x000fea0003800000 */
[----:B------:R-:W-:Y:S01]  /*1ed70*/  BPT.TRAP 0x1 ;  /* 0x000000040000795c */ /* 0x000fe20000300000 */
.L_x_2612:
[----:B------:R-:W2:Y:S01]  /*1ed80*/  LDL R0, [R1] ;  /* 0x0000000001007983 */ /* 0x000ea20000100800 */
[C---:B------:R-:W-:Y:S02]  /*1ed90*/  IMAD R3, R28.reuse, 0x8, R5 ;  /* 0x000000081c037824 */ /* 0x040fe400078e0205 */
[----:B------:R-:W-:-:S05]  /*1eda0*/  VIADD R28, R28, 0x1 ;  /* 0x000000011c1c7836 */ /* 0x000fca0000000000 */
[----:B------:R-:W-:Y:S02]  /*1edb0*/  ISETP.NE.AND P2, PT, R28, 0x2, PT ;  /* 0x000000021c00780c */ /* 0x000fe40003f45270 */
[----:B--2---:R-:W-:Y:S02]  /*1edc0*/  SHF.L.U32 R2, R0, 0x1f, RZ ;  /* 0x0000001f00027819 */ /* 0x004fe400000006ff */
[----:B------:R-:W-:Y:S02]  /*1edd0*/  SEL R0, RZ, 0x1, P2 ;  /* 0x00000001ff007807 */ /* 0x000fe40001000000 */
[----:B------:R-:W0:Y:S02]  /*1ede0*/  SYNCS.PHASECHK.TRANS64.TRYWAIT P1, [R3+URZ+0x2d840], R2 ;  /* 0x02d84002030075a7 */ /* 0x000e24000802017f */
[----:B0-----:R-:W-:Y:S05]  /*1edf0*/  @!P1 BRA `(.L_x_2613) ;  /* 0x0000004000709947 */ /* 0x001fea0003800000 */
.L_x_2776:
[----:B------:R-:W2:Y:S01]  /*1ee00*/  LDL.LU R4, [R1] ;  /* 0x0000000001047983 */ /* 0x000ea20000300800 */
[----:B------:R-:W-:Y:S02]  /*1ee10*/  SEL R28, R28, RZ, P2 ;  /* 0x000000ff1c1c7207 */ /* 0x000fe40001000000 */
[----:B--2---:R-:W-:Y:S01]  /*1ee20*/  LOP3.LUT R0, R4, R0, RZ, 0x3c, !PT ;  /* 0x0000000004007212 */ /* 0x004fe200078e3cff */
[----:B------:R-:W-:Y:S06]  /*1ee30*/  @!P0 BRA `(.L_x_2614) ;  /* 0x0000000000048947 */ /* 0x000fec0003800000 */
[----:B------:R-:W-:Y:S01]  /*1ee40*/  BPT.TRAP 0x1 ;  /* 0x000000040000795c */ /* 0x000fe20000300000 */
.L_x_2614:
[----:B------:R-:W-:Y:S01]  /*1ee50*/  IMAD R5, R28, 0x8, R5 ;  /* 0x000000081c057824 */ /* 0x000fe200078e0205 */
[----:B------:R-:W-:-:S04]  /*1ee60*/  SHF.L.U32 R0, R0, 0x1f, RZ ;  /* 0x0000001f00007819 */ /* 0x000fc800000006ff */
[----:B------:R-:W2:Y:S02]  /*1ee70*/  SYNCS.PHASECHK.TRANS64.TRYWAIT P1, [R5+URZ+0x2d840], R0 ;  /* 0x02d84000050075a7 */ /* 0x000ea4000802017f */
[----:B--2---:R-:W-:Y:S05]  /*1ee80*/  @!P1 BRA `(.L_x_2615) ;  /* 0x0000004000609947 */ /* 0x004fea0003800000 */
.L_x_2777:
[----:B------:R-:W-:Y:S05]  /*1ee90*/  @!P0 BRA `(.L_x_2616) ;  /* 0x0000000000048947 */ /* 0x000fea0003800000 */
[----:B------:R-:W-:Y:S01]  /*1eea0*/  BPT.TRAP 0x1 ;  /* 0x000000040000795c */ /* 0x000fe20000300000 */
.L_x_2616:
[----:B------:R-:W0:Y:S02]  /*1eeb0*/  SYNCS.PHASECHK.TRANS64.TRYWAIT P1, [R3+URZ+0x2d860], R2 ;  /* 0x02d86002030075a7 */ /* 0x000e24000802017f */
[----:B0-----:R-:W-:Y:S05]  /*1eec0*/  @!P1 BRA `(.L_x_2617) ;  /* 0x0000004000649947 */ /* 0x001fea0003800000 */
.L_x_2778:
[----:B------:R-:W-:Y:S05]  /*1eed0*/  @!P0 BRA `(.L_x_2618) ;  /* 0x0000000000048947 */ /* 0x000fea0003800000 */
[----:B------:R-:W-:Y:S01]  /*1eee0*/  BPT.TRAP 0x1 ;  /* 0x000000040000795c */ /* 0x000fe20000300000 */
.L_x_2618:
[----:B------:R0:W0:Y:S02]  /*1eef0*/  SYNCS.PHASECHK.TRANS64.TRYWAIT P0, [R5+URZ+0x2d860], R0 ;  /* 0x02d86000050075a7 */ /* 0x000024000800017f */
[----:B0-----:R-:W-:Y:S05]  /*1ef00*/  @!P0 NANOSLEEP.SYNCS 0x989680 ;  /* 0x009896800000895d */ /* 0x001fea0003900000 */
[----:B------:R-:W0:Y:S02]  /*1ef10*/  @!P0 SYNCS.PHASECHK.TRANS64 P0, [R5+URZ+0x2d860], R0 ;  /* 0x02d86000050085a7 */ /* 0x000e24000800007f */
[----:B0-----:R-:W-:Y:S05]  /*1ef20*/  @!P0 BRA `(.L_x_2618) ;  /* 0xfffffffc00f08947 */ /* 0x001fea000383ffff */
.L_x_2326:
[----:B------:R-:W-:Y:S05]  /*1ef30*/  BSYNC B9 ;  /* 0x0000000000097941 */ /* 0x000fea0003800000 */
.L_x_2323:
[----:B------:R-:W-:Y:S05]  /*1ef40*/  EXIT ;  /* 0x000000000000794d */ /* 0x000fea0003800000 */
.L_x_2344:
[----:B0-----:R0:W1:Y:S02]  /*1ef50*/  SYNCS.PHASECHK.TRANS64.TRYWAIT P4, [R57+URZ+0x2d890], R84 ;  /* 0x02d89054390075a7 */ /* 0x001064000808017f */
[----:B-1----:R-:W-:Y:S05]  /*1ef60*/  @!P4 NANOSLEEP.SYNCS 0x989680 ;  /* 0x009896800000c95d */ /* 0x002fea0003900000 */
[----:B------:R-:W1:Y:S02]  /*1ef70*/  @!P4 SYNCS.PHASECHK.TRANS64 P4, [R57+URZ+0x2d890], R84 ;  /* 0x02d890543900c5a7 */ /* 0x000e64000808007f */
[----:B-1----:R-:W-:Y:S05]  /*1ef80*/  @!P4 BRA `(.L_x_2344) ;  /* 0xfffffffc00f0c947 */ /* 0x002fea000383ffff */
[----:B------:R-:W-:Y:S05]  /*1ef90*/  BRA `(.L_x_2619) ;  /* 0xfffffe4400d07947 */ /* 0x000fea000383ffff */
.L_x_2345:
        /* <DEDUP_REMOVED lines=8> */
.L_x_2621:
[----:B------:R-:W-:Y:S05]  /*1f020*/  BSYNC B1 ;  /* 0x0000000000017941 */ /* 0x000fea0003800000 */
.L_x_2620:
        /* <DEDUP_REMOVED lines=8> */
.L_x_2622:
[----:B------:R-:W-:Y:S01]  /*1f0b0*/  IMAD.MOV.U32 R60, RZ, RZ, R14 ;  /* 0x000000ffff3c7224 */ /* 0x000fe200078e000e */
[----:B------:R-:W-:Y:S06]  /*1f0c0*/  BRA `(.L_x_2623) ;  /* 0xfffffe4400987947 */ /* 0x000fec000383ffff */
.L_x_2373:
[----:B0-----:R0:W1:Y:S02]  /*1f0d0*/  SYNCS.PHASECHK.TRANS64.TRYWAIT P4, [R57+URZ+0x2d890], R84 ;  /* 0x02d89054390075a7 */ /* 0x001064000808017f */
[----:B-1----:R-:W-:Y:S05]  /*1f0e0*/  @!P4 NANOSLEEP.SYNCS 0x989680 ;  /* 0x009896800000c95d */ /* 0x002fea0003900000 */
[----:B------:R-:W1:Y:S02]  /*1f0f0*/  @!P4 SYNCS.PHASECHK.TRANS64 P4, [R57+URZ+0x2d890], R84 ;  /* 0x02d890543900c5a7 */ /* 0x000e64000808007f */
[----:B-1----:R-:W-:Y:S05]  /*1f100*/  @!P4 BRA `(.L_x_2373) ;  /* 0xfffffffc00f0c947 */ /* 0x002fea000383ffff */
[----:B------:R-:W-:Y:S05]  /*1f110*/  BRA `(.L_x_2624) ;  /* 0xfffffe6000a07947 */ /* 0x000fea000383ffff */
.L_x_2374:
        /* <DEDUP_REMOVED lines=8> */
.L_x_2626:
[----:B------:R-:W-:Y:S05]  /*1f1a0*/  BSYNC B1 ;  /* 0x0000000000017941 */ /* 0x000fea0003800000 */
.L_x_2625:
        /* <DEDUP_REMOVED lines=8> */
.L_x_2627:
[----:B------:R-:W-:Y:S01]  /*1f230*/  IMAD.MOV.U32 R88, RZ, RZ, R14 ;  /* 0x000000ffff587224 */ /* 0x000fe200078e000e */
[----:B------:R-:W-:Y:S06]  /*1f240*/  BRA `(.L_x_2628) ;  /* 0xfffffe6000687947 */ /* 0x000fec000383ffff */
.L_x_2387:
[----:B0-----:R0:W1:Y:S02]  /*1f250*/  SYNCS.PHASECHK.TRANS64.TRYWAIT P3, [R57+URZ+0x2d890], R84 ;  /* 0x02d89054390075a7 */ /* 0x001064000806017f */
[----:B-1----:R-:W-:Y:S05]  /*1f260*/  @!P3 NANOSLEEP.SYNCS 0x989680 ;  /* 0x009896800000b95d */ /* 0x002fea0003900000 */
[----:B------:R-:W1:Y:S02]  /*1f270*/  @!P3 SYNCS.PHASECHK.TRANS64 P3, [R57+URZ+0x2d890], R84 ;  /* 0x02d890543900b5a7 */ /* 0x000e64000806007f */
[----:B-1----:R-:W-:Y:S05]  /*1f280*/  @!P3 BRA `(.L_x_2387) ;  /* 0xfffffffc00f0b947 */ /* 0x002fea000383ffff */
[----:B------:R-:W-:Y:S05]  /*1f290*/  BRA `(.L_x_2629) ;  /* 0xfffffe7800a47947 */ /* 0x000fea000383ffff */
.L_x_2388:
[----:B------:R-:W-:Y:S01]  /*1f2a0*/  BSSY B1, `(.L_x_2630) ;  /* 0x0000007000017945 */ /* 0x000fe20003800000 */
[----:B------:R-:W-:Y:S02]  /*1f2b0*/  IMAD.MOV.U32 R12, RZ, RZ, RZ ;  /* 0x000000ffff0c7224 */ /* 0x000fe400078e00ff */
[----:B------:R-:W-:Y:S02]  /*1f2c0*/  IMAD.MOV.U32 R11, RZ, RZ, 0x1e1f ;  /* 0x00001e1fff0b7424 */ /* 0x000fe400078e00ff */
[----:B------:R-:W-:-:S07]  /*1f2d0*/  IMAD.MOV.U32 R15, RZ, RZ, -0x1 ;  /* 0xffffffffff0f7424 */ /* 0x000fce00078e00ff */
[----:B0-----:R-:W-:Y:S05]  /*1f2e0*/  WARPSYNC.COLLECTIVE R15, `(.L_x_2631) ;  /* 0x000000000f087348 */ /* 0x001fea0003c00000 */
[----:B------:R1:W2:Y:S02]  /*1f2f0*/  SHFL.IDX P6, R14, R13, R12, R11 ;  /* 0x0000000c0d0e7389 */ /* 0x0002a400000c000b */
[----:B012---:R-:W-:Y:S01]  /*1f300*/  ENDCOLLECTIVE ;  /* 0x000000000000791b */ /* 0x007fe20003800000 */
.L_x_2631:
[----:B------:R-:W-:Y:S05]  /*1f310*/  BSYNC B1 ;  /* 0x0000000000017941 */ /* 0x000fea0003800000 */
.L_x_2630:
        /* <DEDUP_REMOVED lines=8> */
.L_x_2632:
[----:B------:R-:W-:Y:S01]  /*1f3a0*/  IMAD.MOV.U32 R39, RZ, RZ, R14 ;  /* 0x000000ffff277224 */ /* 0x000fe200078e000e */
[----:B------:R-:W-:Y:S06]  /*1f3b0*/  BRA `(.L_x_2633) ;  /* 0xfffffe7800c07947 */ /* 0x000fec000383ffff */
.L_x_2392:
[----:B------:R0:W0:Y:S02]  /*1f3c0*/  SYNCS.PHASECHK.TRANS64.TRYWAIT P2, [R57+URZ+0x2d8b0], R84 ;  /* 0x02d8b054390075a7 */ /* 0x000024000804017f */
[----:B0-----:R-:W-:Y:S05]  /*1f3d0*/  @!P2 NANOSLEEP.SYNCS 0x989680 ;  /* 0x009896800000a95d */ /* 0x001fea0003900000 */
[----:B------:R-:W0:Y:S02]  /*1f3e0*/  @!P2 SYNCS.PHASECHK.TRANS64 P2, [R57+URZ+0x2d8b0], R84 ;  /* 0x02d8b0543900a5a7 */ /* 0x000e24000804007f */
[----:B0-----:R-:W-:Y:S05]  /*1f3f0*/  @!P2 BRA `(.L_x_2392) ;  /* 0xfffffffc00f0a947 */ /* 0x001fea000383ffff */
[----:B------:R-:W-:Y:S05]  /*1f400*/  BRA `(.L_x_2634) ;  /* 0xfffffe7c00a47947 */ /* 0x000fea000383ffff */
.L_x_2400:
[----:B------:R-:W-:Y:S01]  /*1f410*/  BSSY B0, `(.L_x_2635) ;  /* 0x0000007000007945 */ /* 0x000fe20003800000 */
[----:B------:R-:W-:Y:S02]  /*1f420*/  IMAD.MOV.U32 R12, RZ, RZ, RZ ;  /* 0x000000ffff0c7224 */ /* 0x000fe400078e00ff */
[----:B------:R-:W-:Y:S02]  /*1f430*/  IMAD.MOV.U32 R11, RZ, RZ, 0x1f ;  /* 0x0000001fff0b7424 */ /* 0x000fe400078e00ff */
[----:B------:R-:W-:-:S07]  /*1f440*/  IMAD.MOV.U32 R15, RZ, RZ, -0x1 ;  /* 0xffffffffff0f7424 */ /* 0x000fce00078e00ff */
[----:B--23-5:R-:W-:Y:S05]  /*1f450*/  WARPSYNC.COLLECTIVE R15, `(.L_x_2636) ;  /* 0x000000000f087348 */ /* 0x02cfea0003c00000 */
[----:B------:R0:W1:Y:S02]  /*1f460*/  SHFL.IDX P6, R14, R13, R12, R11 ;  /* 0x0000000c0d0e7389 */ /* 0x00006400000c000b */
[----:B0123-5:R-:W-:Y:S01]  /*1f470*/  ENDCOLLECTIVE ;  /* 0x000000000000791b */ /* 0x02ffe20003800000 */
.L_x_2636:
[----:B------:R-:W-:Y:S05]  /*1f480*/  BSYNC B0 ;  /* 0x0000000000007941 */ /* 0x000fea0003800000 */
.L_x_2635:
[----:B------:R0:W-:Y:S01]  /*1f490*/  STL [R1+0x28], R14 ;  /* 0x0000280e01007387 */ /* 0x0001e20000100800 */
[----:B------:R-:W-:Y:S05]  /*1f4a0*/  BRA `(.L_x_2637) ;  /* 0xfffffe88003c7947 */ /* 0x000fea000383ffff */
.L_x_2411:
[----:B------:R-:W-:Y:S01]  /*1f4b0*/  BSSY B1, `(.L_x_2638) ;  /* 0x0000007000017945 */ /* 0x000fe20003800000 */
[----:B------:R-:W-:Y:S02]  /*1f4c0*/  IMAD.MOV.U32 R12, RZ, RZ, RZ ;  /* 0x000000ffff0c7224 */ /* 0x000fe400078e00ff */
[----:B------:R-:W-:Y:S02]  /*1f4d0*/  IMAD.MOV.U32 R11, RZ, RZ, 0x1e1f ;  /* 0x00001e1fff0b7424 */ /* 0x000fe400078e00ff */
[----:B------:R-:W-:-:S07]  /*1f4e0*/  IMAD.MOV.U32 R15, RZ, RZ, -0x1 ;  /* 0xffffffffff0f7424 */ /* 0x000fce00078e00ff */
[----:B0-23--:R-:W-:Y:S05]  /*1f4f0*/  WARPSYNC.COLLECTIVE R15, `(.L_x_2639) ;  /* 0x000000000f087348 */ /* 0x00dfea0003c00000 */
[----:B0-----:R0:W1:Y:S02]  /*1f500*/  SHFL.IDX P6, R14, R13, R12, R11 ;  /* 0x0000000c0d0e7389 */ /* 0x00106400000c000b */
[----:B0123--:R-:W-:Y:S01]  /*1f510*/  ENDCOLLECTIVE ;  /* 0x000000000000791b */ /* 0x00ffe20003800000 */
.L_x_2639:
[----:B------:R-:W-:Y:S05]  /*1f520*/  BSYNC B1 ;  /* 0x0000000000017941 */ /* 0x000fea0003800000 */
.L_x_2638:
        /* <DEDUP_REMOVED lines=8> */
.L_x_2640:
[----:B------:R-:W-:Y:S02]  /*1f5b0*/  IMAD.MOV.U32 R13, RZ, RZ, R0 ;  /* 0x000000ffff0d7224 */ /* 0x000fe400078e0000 */
[----:B------:R-:W-:-:S07]  /*1f5c0*/  IMAD.MOV.U32 R38, RZ, RZ, R14 ;  /* 0x000000ffff267224 */ /* 0x000fce00078e000e */
[----:B------:R-:W-:Y:S05]  /*1f5d0*/  WARPSYNC.COLLECTIVE R15, `(.L_x_2641) ;  /* 0x000000000f087348 */ /* 0x000fea0003c00000 */
[----:B------:R0:W1:Y:S02]  /*1f5e0*/  SHFL.IDX P6, R14, R13, R12, R11 ;  /* 0x0000000c0d0e7389 */ /* 0x00006400000c000b */
[----:B01----:R-:W-:Y:S01]  /*1f5f0*/  ENDCOLLECTIVE ;  /* 0x000000000000791b */ /* 0x003fe20003800000 */
.L_x_2641:
[----:B------:R-:W-:Y:S02]  /*1f600*/  IMAD.MOV.U32 R13, RZ, RZ, R39 ;  /* 0x000000ffff0d7224 */ /* 0x000fe400078e0027 */
[----:B------:R-:W-:-:S07]  /*1f610*/  IMAD.MOV.U32 R0, RZ, RZ, R14 ;  /* 0x000000ffff007224 */ /* 0x000fce00078e000e */
[----:B------:R-:W-:Y:S05]  /*1f620*/  WARPSYNC.COLLECTIVE R15, `(.L_x_2642) ;  /* 0x000000000f087348 */ /* 0x000fea0003c00000 */
[----:B------:R0:W1:Y:S02]  /*1f630*/  SHFL.IDX P6, R14, R13, R12, R11 ;  /* 0x0000000c0d0e7389 */ /* 0x00006400000c000b */
[----:B01----:R-:W-:Y:S01]  /*1f640*/  ENDCOLLECTIVE ;  /* 0x000000000000791b */ /* 0x003fe20003800000 */
.L_x_2642:
[----:B------:R-:W-:Y:S01]  /*1f650*/  IMAD.MOV.U32 R39, RZ, RZ, R14 ;  /* 0x000000ffff277224 */ /* 0x000fe200078e000e */
[----:B------:R-:W-:Y:S06]  /*1f660*/  BRA `(.L_x_2643) ;  /* 0xfffffe8c00ac7947 */ /* 0x000fec000383ffff */
.L_x_2415:
[----:B0-----:R0:W1:Y:S02]  /*1f670*/  SYNCS.PHASECHK.TRANS64.TRYWAIT P0, [R2+URZ+0x2d800], R3 ;  /* 0x02d80003020075a7 */ /* 0x001064000800017f */
[----:B-1----:R-:W-:Y:S05]  /*1f680*/  @!P0 NANOSLEEP.SYNCS 0x989680 ;  /* 0x009896800000895d */ /* 0x002fea0003900000 */
[----:B------:R-:W1:Y:S02]  /*1f690*/  @!P0 SYNCS.PHASECHK.TRANS64 P0, [R2+URZ+0x2d800], R3 ;  /* 0x02d80003020085a7 */ /* 0x000e64000800007f */
[----:B-1----:R-:W-:Y:S05]  /*1f6a0*/  @!P0 BRA `(.L_x_2415) ;  /* 0xfffffffc00f08947 */ /* 0x002fea000383ffff */
[----:B------:R-:W-:Y:S05]  /*1f6b0*/  BRA `(.L_x_2644) ;  /* 0xfffffe9400f87947 */ /* 0x000fea000383ffff */
.L_x_2427:
[----:B------:R-:W-:Y:S01]  /*1f6c0*/  BSSY B1, `(.L_x_2645) ;  /* 0x0000007000017945 */ /* 0x000fe20003800000 */
[----:B------:R-:W-:Y:S02]  /*1f6d0*/  IMAD.MOV.U32 R12, RZ, RZ, RZ ;  /* 0x000000ffff0c7224 */ /* 0x000fe400078e00ff */
[----:B------:R-:W-:Y:S02]  /*1f6e0*/  IMAD.MOV.U32 R11, RZ, RZ, 0x1e1f ;  /* 0x00001e1fff0b7424 */ /* 0x000fe400078e00ff */
[----:B------:R-:W-:-:S07]  /*1f6f0*/  IMAD.MOV.U32 R15, RZ, RZ, -0x1 ;  /* 0xffffffffff0f7424 */ /* 0x000fce00078e00ff */
[----:B0--3--:R-:W-:Y:S05]  /*1f700*/  WARPSYNC.COLLECTIVE R15, `(.L_x_2646) ;  /* 0x000000000f087348 */ /* 0x009fea0003c00000 */
[----:B0-----:R0:W1:Y:S02]  /*1f710*/  SHFL.IDX P6, R14, R13, R12, R11 ;  /* 0x0000000c0d0e7389 */ /* 0x00106400000c000b */
[----:B01-3--:R-:W-:Y:S01]  /*1f720*/  ENDCOLLECTIVE ;  /* 0x000000000000791b */ /* 0x00bfe20003800000 */
.L_x_2646:
[----:B------:R-:W-:Y:S05]  /*1f730*/  BSYNC B1 ;  /* 0x0000000000017941 */ /* 0x000fea0003800000 */
.L_x_2645:
        /* <DEDUP_REMOVED lines=8> */
.L_x_2647:
[----:B------:R-:W-:Y:S02]  /*1f7c0*/  IMAD.MOV.U32 R13, RZ, RZ, R37 ;  /* 0x000000ffff0d7224 */ /* 0x000fe400078e0025 */
[----:B------:R-:W-:-:S07]  /*1f7d0*/  IMAD.MOV.U32 R3, RZ, RZ, R14 ;  /* 0x000000ffff037224 */ /* 0x000fce00078e000e */
[----:B------:R-:W-:Y:S05]  /*1f7e0*/  WARPSYNC.COLLECTIVE R15, `(.L_x_2648) ;  /* 0x000000000f087348 */ /* 0x000fea0003c00000 */
[----:B------:R0:W1:Y:S02]  /*1f7f0*/  SHFL.IDX P6, R14, R13, R12, R11 ;  /* 0x0000000c0d0e7389 */ /* 0x00006400000c000b */
[----:B01----:R-:W-:Y:S01]  /*1f800*/  ENDCOLLECTIVE ;  /* 0x000000000000791b */ /* 0x003fe20003800000 */
.L_x_2648:
[----:B------:R-:W-:Y:S02]  /*1f810*/  IMAD.MOV.U32 R13, RZ, RZ, R38 ;  /* 0x000000ffff0d7224 */ /* 0x000fe400078e0026 */
[----:B------:R-:W-:-:S07]  /*1f820*/  IMAD.MOV.U32 R37, RZ, RZ, R14 ;  /* 0x000000ffff257224 */ /* 0x000fce00078e000e */
[----:B------:R-:W-:Y:S05]  /*1f830*/  WARPSYNC.COLLECTIVE R15, `(.L_x_2649) ;  /* 0x000000000f087348 */ /* 0x000fea0003c00000 */
[----:B------:R0:W1:Y:S02]  /*1f840*/  SHFL.IDX P6, R14, R13, R12, R11 ;  /* 0x0000000c0d0e7389 */ /* 0x00006400000c000b */
[----:B01----:R-:W-:Y:S01]  /*1f850*/  ENDCOLLECTIVE ;  /* 0x000000000000791b */ /* 0x003fe20003800000 */
.L_x_2649:
[----:B------:R-:W-:Y:S01]  /*1f860*/  IMAD.MOV.U32 R38, RZ, RZ, R14 ;  /* 0x000000ffff267224 */ /* 0x000fe200078e000e */
[----:B------:R-:W-:Y:S06]  /*1f870*/  BRA `(.L_x_2650) ;  /* 0xfffffeac00147947 */ /* 0x000fec000383ffff */
.L_x_2431:
[----:B0-----:R0:W1:Y:S02]  /*1f880*/  SYNCS.PHASECHK.TRANS64.TRYWAIT P0, [R2+URZ+0x2d800], R3 ;  /* 0x02d80003020075a7 */ /* 0x001064000800017f */
[----:B-1----:R-:W-:Y:S05]  /*1f890*/  @!P0 NANOSLEEP.SYNCS 0x989680 ;  /* 0x009896800000895d */ /* 0x002fea0003900000 */
[----:B------:R-:W1:Y:S02]  /*1f8a0*/  @!P0 SYNCS.PHASECHK.TRANS64 P0, [R2+URZ+0x2d800], R3 ;  /* 0x02d80003020085a7 */ /* 0x000e64000800007f */
[----:B-1----:R-:W-:Y:S05]  /*1f8b0*/  @!P0 BRA `(.L_x_2431) ;  /* 0xfffffffc00f08947 */ /* 0x002fea000383ffff */
[----:B------:R-:W-:Y:S05]  /*1f8c0*/  BRA `(.L_x_2651) ;  /* 0xfffffeb000d47947 */ /* 0x000fea000383ffff */
.L_x_2439:
[----:B-1----:R1:W3:Y:S02]  /*1f8d0*/  SYNCS.PHASECHK.TRANS64.TRYWAIT P1, [R3+URZ+0x2d830], R4 ;  /* 0x02d83004030075a7 */ /* 0x0022e4000802017f */
[----:B---3--:R-:W-:Y:S05]  /*1f8e0*/  @!P1 NANOSLEEP.SYNCS 0x989680 ;  /* 0x009896800000995d */ /* 0x008fea0003900000 */
[----:B------:R-:W3:Y:S02]  /*1f8f0*/  @!P1 SYNCS.PHASECHK.TRANS64 P1, [R3+URZ+0x2d830], R4 ;  /* 0x02d83004030095a7 */ /* 0x000ee4000802007f */
[----:B---3--:R-:W-:Y:S05]  /*1f900*/  @!P1 BRA `(.L_x_2439) ;  /* 0xfffffffc00f09947 */ /* 0x008fea000383ffff */
[----:B------:R-:W-:Y:S05]  /*1f910*/  BRA `(.L_x_2438) ;  /* 0xfffffec800c07947 */ /* 0x000fea000383ffff */
.L_x_2446:
[----:B-1----:R1:W2:Y:S02]  /*1f920*/  SYNCS.PHASECHK.TRANS64.TRYWAIT P2, [R7+URZ+0x2d830], R0 ;  /* 0x02d83000070075a7 */ /* 0x0022a4000804017f */
[----:B--2---:R-:W-:Y:S05]  /*1f930*/  @!P2 NANOSLEEP.SYNCS 0x989680 ;  /* 0x009896800000a95d */ /* 0x004fea0003900000 */
[----:B------:R-:W2:Y:S02]  /*1f940*/  @!P2 SYNCS.PHASECHK.TRANS64 P2, [R7+URZ+0x2d830], R0 ;  /* 0x02d830000700a5a7 */ /* 0x000ea4000804007f */
[----:B--2---:R-:W-:Y:S05]  /*1f950*/  @!P2 BRA `(.L_x_2446) ;  /* 0xfffffffc00f0a947 */ /* 0x004fea000383ffff */
[----:B------:R-:W-:Y:S05]  /*1f960*/  BRA `(.L_x_2445) ;  /* 0xfffffef000147947 */ /* 0x000fea000383ffff */
.L_x_2450:
[----:B-1----:R1:W2:Y:S02]  /*1f970*/  SYNCS.PHASECHK.TRANS64.TRYWAIT P1, [R7+URZ+0x2d850], R0 ;  /* 0x02d85000070075a7 */ /* 0x0022a4000802017f */
[----:B--2---:R-:W-:Y:S05]  /*1f980*/  @!P1 NANOSLEEP.SYNCS 0x989680 ;  /* 0x009896800000995d */ /* 0x004fea0003900000 */
[----:B------:R-:W2:Y:S02]  /*1f990*/  @!P1 SYNCS.PHASECHK.TRANS64 P1, [R7+URZ+0x2d850], R0 ;  /* 0x02d85000070095a7 */ /* 0x000ea4000802007f */
[----:B--2---:R-:W-:Y:S05]  /*1f9a0*/  @!P1 BRA `(.L_x_2450) ;  /* 0xfffffffc00f09947 */ /* 0x004fea000383ffff */
[----:B------:R-:W-:Y:S05]  /*1f9b0*/  BRA `(.L_x_2447) ;  /* 0xfffffef400247947 */ /* 0x000fea000383ffff */
.L_x_2459:
[----:B-1----:R1:W2:Y:S02]  /*1f9c0*/  SYNCS.PHASECHK.TRANS64.TRYWAIT P2, [R7+URZ+0x2d830], R0 ;  /* 0x02d83000070075a7 */ /* 0x0022a4000804017f */
[----:B--2---:R-:W-:Y:S05]  /*1f9d0*/  @!P2 NANOSLEEP.SYNCS 0x989680 ;  /* 0x009896800000a95d */ /* 0x004fea0003900000 */
[----:B------:R-:W2:Y:S02]  /*1f9e0*/  @!P2 SYNCS.PHASECHK.TRANS64 P2, [R7+URZ+0x2d830], R0 ;  /* 0x02d830000700a5a7 */ /* 0x000ea4000804007f */
[----:B--2---:R-:W-:Y:S05]  /*1f9f0*/  @!P2 BRA `(.L_x_2459) ;  /* 0xfffffffc00f0a947 */ /* 0x004fea000383ffff */
[----:B------:R-:W-:Y:S05]  /*1fa00*/  BRA `(.L_x_2458) ;  /* 0xffffff1c00987947 */ /* 0x000fea000383ffff */
.L_x_2463:
[----:B-1----:R1:W2:Y:S02]  /*1fa10*/  SYNCS.PHASECHK.TRANS64.TRYWAIT P1, [R5+URZ+0x2d850], R0 ;  /* 0x02d85000050075a7 */ /* 0x0022a4000802017f */
[----:B--2---:R-:W-:Y:S05]  /*1fa20*/  @!P1 NANOSLEEP.SYNCS 0x989680 ;  /* 0x009896800000995d */ /* 0x004fea0003900000 */
[----:B------:R-:W2:Y:S02]  /*1fa30*/  @!P1 SYNCS.PHASECHK.TRANS64 P1, [R5+URZ+0x2d850], R0 ;  /* 0x02d85000050095a7 */ /* 0x000ea4000802007f */
[----:B--2---:R-:W-:Y:S05]  /*1fa40*/  @!P1 BRA `(.L_x_2463) ;  /* 0xfffffffc00f09947 */ /* 0x004fea000383ffff */
[----:B------:R-:W-:Y:S05]  /*1fa50*/  BRA `(.L_x_2460) ;  /* 0xffffff2000a87947 */ /* 0x000fea000383ffff */
.L_x_2470:
[----:B-1----:R1:W2:Y:S02]  /*1fa60*/  SYNCS.PHASECHK.TRANS64.TRYWAIT P1, [R6+URZ+0x2d850], R5 ;  /* 0x02d85005060075a7 */ /* 0x0022a4000802017f */
[----:B--2---:R-:W-:Y:S05]  /*1fa70*/  @!P1 NANOSLEEP.SYNCS 0x989680 ;  /* 0x009896800000995d */ /* 0x004fea0003900000 */
[----:B------:R-:W2:Y:S02]  /*1fa80*/  @!P1 SYNCS.PHASECHK.TRANS64 P1, [R6+URZ+0x2d850], R5 ;  /* 0x02d85005060095a7 */ /* 0x000ea4000802007f */
[----:B--2---:R-:W-:Y:S05]  /*1fa90*/  @!P1 BRA `(.L_x_2470) ;  /* 0xfffffffc00f09947 */ /* 0x004fea000383ffff */
[----:B------:R-:W-:Y:S05]  /*1faa0*/  BRA `(.L_x_2469) ;  /* 0xffffff4000787947 */ /* 0x000fea000383ffff */
.L_x_2476:
[----:B------:R-:W-:Y:S02]  /*1fab0*/  IMAD.MOV.U32 R13, RZ, RZ, R20 ;  /* 0x000000ffff0d7224 */ /* 0x000fe400078e0014 */
[----:B------:R-:W-:Y:S02]  /*1fac0*/  IMAD.MOV.U32 R12, RZ, RZ, RZ ;  /* 0x000000ffff0c7224 */ /* 0x000fe400078e00ff */
[----:B------:R-:W-:Y:S02]  /*1fad0*/  IMAD.MOV.U32 R11, RZ, RZ, 0x1c1f ;  /* 0x00001c1fff0b7424 */ /* 0x000fe400078e00ff */
[----:B------:R-:W-:-:S07]  /*1fae0*/  IMAD.MOV.U32 R15, RZ, RZ, -0x1 ;  /* 0xffffffffff0f7424 */ /* 0x000fce00078e00ff */
[----:B-----5:R-:W-:Y:S05]  /*1faf0*/  WARPSYNC.COLLECTIVE R15, `(.L_x_2652) ;  /* 0x000000000f087348 */ /* 0x020fea0003c00000 */
[----:B------:R0:W1:Y:S02]  /*1fb00*/  SHFL.IDX P6, R14, R13, R12, R11 ;  /* 0x0000000c0d0e7389 */ /* 0x00006400000c000b */
[----:B01---5:R-:W-:Y:S01]  /*1fb10*/  ENDCOLLECTIVE ;  /* 0x000000000000791b */ /* 0x023fe20003800000 */
.L_x_2652:
[----:B------:R-:W-:Y:S02]  /*1fb20*/  IMAD.MOV.U32 R13, RZ, RZ, R0 ;  /* 0x000000ffff0d7224 */ /* 0x000fe400078e0000 */
[----:B------:R-:W-:-:S07]  /*1fb30*/  IMAD.MOV.U32 R3, RZ, RZ, R14 ;  /* 0x000000ffff037224 */ /* 0x000fce00078e000e */
[----:B------:R-:W-:Y:S05]  /*1fb40*/  WARPSYNC.COLLECTIVE R15, `(.L_x_2653) ;  /* 0x000000000f087348 */ /* 0x000fea0003c00000 */
[----:B------:R0:W1:Y:S02]  /*1fb50*/  SHFL.IDX P6, R14, R13, R12, R11 ;  /* 0x0000000c0d0e7389 */ /* 0x00006400000c000b */
[----:B01----:R-:W-:Y:S01]  /*1fb60*/  ENDCOLLECTIVE ;  /* 0x000000000000791b */ /* 0x003fe20003800000 */
.L_x_2653:
[----:B------:R-:W-:Y:S05]  /*1fb70*/  BRA `(.L_x_2654) ;  /* 0xffffff5c004c7947 */ /* 0x000fea000383ffff */
.L_x_2479:
        /* <DEDUP_REMOVED lines=8> */
.L_x_2656:
[----:B------:R-:W-:Y:S05]  /*1fc00*/  BSYNC B1 ;  /* 0x0000000000017941 */ /* 0x000fea0003800000 */
.L_x_2655:
        /* <DEDUP_REMOVED lines=8> */
.L_x_2657:
[----:B------:R-:W-:Y:S05]  /*1fc90*/  BRA `(.L_x_2658) ;  /* 0xffffff5c005c7947 */ /* 0x000fea000383ffff */
.L_x_2481:
[----:B------:R-:W-:Y:S02]  /*1fca0*/  IMAD.MOV.U32 R13, RZ, RZ, R26 ;  /* 0x000000ffff0d7224 */ /* 0x000fe400078e001a */
[----:B------:R-:W-:Y:S02]  /*1fcb0*/  IMAD.MOV.U32 R12, RZ, RZ, RZ ;  /* 0x000000ffff0c7224 */ /* 0x000fe400078e00ff */
[----:B------:R-:W-:Y:S02]  /*1fcc0*/  IMAD.MOV.U32 R11, RZ, RZ, 0x1c1f ;  /* 0x00001c1fff0b7424 */ /* 0x000fe400078e00ff */
[----:B------:R-:W-:-:S07]  /*1fcd0*/  IMAD.MOV.U32 R15, RZ, RZ, -0x1 ;  /* 0xffffffffff0f7424 */ /* 0x000fce00078e00ff */
[----:B------:R-:W-:Y:S05]  /*1fce0*/  WARPSYNC.COLLECTIVE R15, `(.L_x_2659) ;  /* 0x000000000f087348 */ /* 0x000fea0003c00000 */
[----:B------:R0:W1:Y:S02]  /*1fcf0*/  SHFL.IDX P6, R14, R13, R12, R11 ;  /* 0x0000000c0d0e7389 */ /* 0x00006400000c000b */
[----:B01----:R-:W-:Y:S01]  /*1fd00*/  ENDCOLLECTIVE ;  /* 0x000000000000791b */ /* 0x003fe20003800000 */
.L_x_2659:
[----:B------:R-:W-:Y:S02]  /*1fd10*/  IMAD.MOV.U32 R13, RZ, RZ, R0 ;  /* 0x000000ffff0d7224 */ /* 0x000fe400078e0000 */
[----:B------:R-:W-:-:S07]  /*1fd20*/  IMAD.MOV.U32 R3, RZ, RZ, R14 ;  /* 0x000000ffff037224 */ /* 0x000fce00078e000e */
[----:B------:R-:W-:Y:S05]  /*1fd30*/  WARPSYNC.COLLECTIVE R15, `(.L_x_2660) ;  /* 0x000000000f087348 */ /* 0x000fea0003c00000 */
[----:B------:R0:W1:Y:S02]  /*1fd40*/  SHFL.IDX P6, R14, R13, R12, R11 ;  /* 0x0000000c0d0e7389 */ /* 0x00006400000c000b */
[----:B01----:R-:W-:Y:S01]  /*1fd50*/  ENDCOLLECTIVE ;  /* 0x000000000000791b */ /* 0x003fe20003800000 */
.L_x_2660:
[----:B------:R-:W-:Y:S05]  /*1fd60*/  BRA `(.L_x_2661) ;  /* 0xffffff6000287947 */ /* 0x000fea000383ffff */
.L_x_2484:
        /* <DEDUP_REMOVED lines=8> */
.L_x_2663:
[----:B------:R-:W-:Y:S05]  /*1fdf0*/  BSYNC B1 ;  /* 0x0000000000017941 */ /* 0x000fea0003800000 */
.L_x_2662:
        /* <DEDUP_REMOVED lines=8> */
.L_x_2664:
[----:B------:R-:W-:Y:S05]  /*1fe80*/  BRA `(.L_x_2665) ;  /* 0xffffff6400247947 */ /* 0x000fea000383ffff */
.L_x_2488:
[----:B------:R-:W-:Y:S02]  /*1fe90*/  IMAD.MOV.U32 R13, RZ, RZ, R4 ;  /* 0x000000ffff0d7224 */ /* 0x000fe400078e0004 */
[----:B------:R-:W-:Y:S02]  /*1fea0*/  IMAD.MOV.U32 R12, RZ, RZ, RZ ;  /* 0x000000ffff0c7224 */ /* 0x000fe400078e00ff */
[----:B------:R-:W-:Y:S02]  /*1feb0*/  IMAD.MOV.U32 R11, RZ, RZ, 0x1c1f ;  /* 0x00001c1fff0b7424 */ /* 0x000fe400078e00ff */
[----:B------:R-:W-:-:S07]  /*1fec0*/  IMAD.MOV.U32 R15, RZ, RZ, -0x1 ;  /* 0xffffffffff0f7424 */ /* 0x000fce00078e00ff */
[----:B-1----:R-:W-:Y:S05]  /*1fed0*/  WARPSYNC.COLLECTIVE R15, `(.L_x_2666) ;  /* 0x000000000f087348 */ /* 0x002fea0003c00000 */
[----:B------:R0:W2:Y:S02]  /*1fee0*/  SHFL.IDX P6, R14, R13, R12, R11 ;  /* 0x0000000c0d0e7389 */ /* 0x0000a400000c000b */
[----:B012---:R-:W-:Y:S01]  /*1fef0*/  ENDCOLLECTIVE ;  /* 0x000000000000791b */ /* 0x007fe20003800000 */
.L_x_2666:
[----:B------:R-:W-:Y:S02]  /*1ff00*/  IMAD.MOV.U32 R13, RZ, RZ, R0 ;  /* 0x000000ffff0d7224 */ /* 0x000fe400078e0000 */
[----:B------:R-:W-:-:S07]  /*1ff10*/  IMAD.MOV.U32 R3, RZ, RZ, R14 ;  /* 0x000000ffff037224 */ /* 0x000fce00078e000e */
[----:B------:R-:W-:Y:S05]  /*1ff20*/  WARPSYNC.COLLECTIVE R15, `(.L_x_2667) ;  /* 0x000000000f087348 */ /* 0x000fea0003c00000 */
[----:B------:R0:W1:Y:S02]  /*1ff30*/  SHFL.IDX P6, R14, R13, R12, R11 ;  /* 0x0000000c0d0e7389 */ /* 0x00006400000c000b */
[----:B01----:R-:W-:Y:S01]  /*1ff40*/  ENDCOLLECTIVE ;  /* 0x000000000000791b */ /* 0x003fe20003800000 */
.L_x_2667:
[----:B------:R-:W-:Y:S05]  /*1ff50*/  BRA `(.L_x_2668) ;  /* 0xffffff70005c7947 */ /* 0x000fea000383ffff */
.L_x_2491:
        /* <DEDUP_REMOVED lines=8> */
.L_x_2670:
[----:B------:R-:W-:Y:S05]  /*1ffe0*/  BSYNC B1 ;  /* 0x0000000000017941 */ /* 0x000fea0003800000 */
.L_x_2669:
        /* <DEDUP_REMOVED lines=8> */
.L_x_2671:
[----:B------:R-:W-:Y:S05]  /*20070*/  BRA `(.L_x_2672) ;  /* 0xffffff7000707947 */ /* 0x000fea000383ffff */
.L_x_2510:
[----:B------:R-:W2:Y:S01]  /*20080*/  S2R R7, SR_TID.X ;  /* 0x0000000000077919 */ /* 0x000ea20000002100 */
[----:B------:R-:W-:Y:S01]  /*20090*/  BSSY B1, `(.L_x_2673) ;  /* 0x000000a000017945 */ /* 0x000fe20003800000 */
[----:B------:R-:W-:Y:S02]  /*200a0*/  IMAD.MOV.U32 R12, RZ, RZ, RZ ;  /* 0x000000ffff0c7224 */ /* 0x000fe400078e00ff */
[----:B------:R-:W-:Y:S02]  /*200b0*/  IMAD.MOV.U32 R11, RZ, RZ, 0x1f ;  /* 0x0000001fff0b7424 */ /* 0x000fe400078e00ff */
[----:B------:R-:W-:Y:S01]  /*200c0*/  IMAD.MOV.U32 R15, RZ, RZ, -0x1 ;  /* 0xffffffffff0f7424 */ /* 0x000fe200078e00ff */
[----:B--2---:R-:W-:-:S04]  /*200d0*/  SHF.R.U32.HI R7, RZ, 0x5, R7 ;  /* 0x00000005ff077819 */ /* 0x004fc80000011607 */
[----:B------:R-:W-:-:S05]  /*200e0*/  LOP3.LUT R7, R7, 0x3, RZ, 0xc0, !PT ;  /* 0x0000000307077812 */ /* 0x000fca00078ec0ff */
[----:B------:R-:W-:-:S07]  /*200f0*/  IMAD.MOV.U32 R13, RZ, RZ, R7 ;  /* 0x000000ffff0d7224 */ /* 0x000fce00078e0007 */
[----:B01----:R-:W-:Y:S05]  /*20100*/  WARPSYNC.COLLECTIVE R15, `(.L_x_2674) ;  /* 0x000000000f087348 */ /* 0x003fea0003c00000 */
[----:B------:R2:W3:Y:S02]  /*20110*/  SHFL.IDX P6, R14, R13, R12, R11 ;  /* 0x0000000c0d0e7389 */ /* 0x0004e400000c000b */
[----:B0123--:R-:W-:Y:S01]  /*20120*/  ENDCOLLECTIVE ;  /* 0x000000000000791b */ /* 0x00ffe20003800000 */
.L_x_2674:
[----:B------:R-:W-:Y:S05]  /*20130*/  BSYNC B1 ;  /* 0x0000000000017941 */ /* 0x000fea0003800000 */
.L_x_2673:
[----:B------:R-:W-:Y:S05]  /*20140*/  BRA `(.L_x_2675) ;  /* 0xffffff8c009c7947 */ /* 0x000fea000383ffff */
.L_x_2512:
[----:B------:R-:W-:Y:S01]  /*20150*/  BSSY B1, `(.L_x_2676) ;  /* 0x0000006000017945 */ /* 0x000fe20003800000 */
[----:B------:R-:W-:-:S07]  /*20160*/  IMAD.MOV.U32 R15, RZ, RZ, -0x1 ;  /* 0xffffffffff0f7424 */ /* 0x000fce00078e00ff */
[----:B012---:R-:W-:Y:S05]  /*20170*/  WARPSYNC.COLLECTIVE R15, `(.L_x_2677) ;  /* 0x000000000f0c7348 */ /* 0x007fea0003c00000 */
[----:B------:R-:W-:Y:S02]  /*20180*/  ELECT P6, UR62, PT ;  /* 0x00000000003e782f */ /* 0x000fe400038c0000 */
[----:B------:R-:W-:Y:S01]  /*20190*/  MOV R14, UR62 ;  /* 0x0000003e000e7c02 */ /* 0x000fe20008000f00 */
[----:B012---:R-:W-:Y:S10]  /*201a0*/  ENDCOLLECTIVE ;  /* 0x000000000000791b */ /* 0x007ff40003800000 */
.L_x_2677:
[----:B------:R-:W-:Y:S05]  /*201b0*/  BSYNC B1 ;  /* 0x0000000000017941 */ /* 0x000fea0003800000 */
.L_x_2676:
[----:B------:R-:W-:Y:S05]  /*201c0*/  BRA `(.L_x_2511) ;  /* 0xffffff8c00947947 */ /* 0x000fea000383ffff */
.L_x_2514:
[----:B--2---:R2:W3:Y:S02]  /*201d0*/  SYNCS.PHASECHK.TRANS64.TRYWAIT P0, [R16+URZ+0x2d820], R6 ;  /* 0x02d82006100075a7 */ /* 0x0044e4000800017f */
[----:B---3--:R-:W-:Y:S05]  /*201e0*/  @!P0 NANOSLEEP.SYNCS 0x989680 ;  /* 0x009896800000895d */ /* 0x008fea0003900000 */
[----:B------:R-:W3:Y:S02]  /*201f0*/  @!P0 SYNCS.PHASECHK.TRANS64 P0, [R16+URZ+0x2d820], R6 ;  /* 0x02d82006100085a7 */ /* 0x000ee4000800007f */
[----:B---3--:R-:W-:Y:S05]  /*20200*/  @!P0 BRA `(.L_x_2514) ;  /* 0xfffffffc00f08947 */ /* 0x008fea000383ffff */
[----:B------:R-:W-:Y:S05]  /*20210*/  BRA `(.L_x_2678) ;  /* 0xffffff8c00a47947 */ /* 0x000fea000383ffff */
.L_x_2518:
[----:B0-----:R0:W1:Y:S02]  /*20220*/  SYNCS.PHASECHK.TRANS64.TRYWAIT P0, [R9+URZ+0x2d8a0], R11 ;  /* 0x02d8a00b090075a7 */ /* 0x001064000800017f */
[----:B-1----:R-:W-:Y:S05]  /*20230*/  @!P0 NANOSLEEP.SYNCS 0x989680 ;  /* 0x009896800000895d */ /* 0x002fea0003900000 */
[----:B------:R-:W1:Y:S02]  /*20240*/  @!P0 SYNCS.PHASECHK.TRANS64 P0, [R9+URZ+0x2d8a0], R11 ;  /* 0x02d8a00b090085a7 */ /* 0x000e64000800007f */
[----:B-1----:R-:W-:Y:S05]  /*20250*/  @!P0 BRA `(.L_x_2518) ;  /* 0xfffffffc00f08947 */ /* 0x002fea000383ffff */
[----:B------:R-:W-:Y:S05]  /*20260*/  BRA `(.L_x_2679) ;  /* 0xffffff8c00c07947 */ /* 0x000fea000383ffff */
.L_x_2525:
[----:B-1----:R1:W2:Y:S02]  /*20270*/  SYNCS.PHASECHK.TRANS64.TRYWAIT P0, [R9+URZ+0x2d8c0], R11 ;  /* 0x02d8c00b090075a7 */ /* 0x0022a4000800017f */
[----:B--2---:R-:W-:Y:S05]  /*20280*/  @!P0 NANOSLEEP.SYNCS 0x989680 ;  /* 0x009896800000895d */ /* 0x004fea0003900000 */
[----:B------:R-:W2:Y:S02]  /*20290*/  @!P0 SYNCS.PHASECHK.TRANS64 P0, [R9+URZ+0x2d8c0], R11 ;  /* 0x02d8c00b090085a7 */ /* 0x000ea4000800007f */
[----:B--2---:R-:W-:Y:S05]  /*202a0*/  @!P0 BRA `(.L_x_2525) ;  /* 0xfffffffc00f08947 */ /* 0x004fea000383ffff */
[----:B------:R-:W-:Y:S05]  /*202b0*/  BRA `(.L_x_2680) ;  /* 0xffffff9000bc7947 */ /* 0x000fea000383ffff */
.L_x_2534:
[----:B0-----:R0:W1:Y:S02]  /*202c0*/  SYNCS.PHASECHK.TRANS64.TRYWAIT P1, [R9+URZ+0x2d8a0], R8 ;  /* 0x02d8a008090075a7 */ /* 0x001064000802017f */
[----:B-1----:R-:W-:Y:S05]  /*202d0*/  @!P1 NANOSLEEP.SYNCS 0x989680 ;  /* 0x009896800000995d */ /* 0x002fea0003900000 */
[----:B------:R-:W1:Y:S02]  /*202e0*/  @!P1 SYNCS.PHASECHK.TRANS64 P1, [R9+URZ+0x2d8a0], R8 ;  /* 0x02d8a008090095a7 */ /* 0x000e64000802007f */
[----:B-1----:R-:W-:Y:S05]  /*202f0*/  @!P1 BRA `(.L_x_2534) ;  /* 0xfffffffc00f09947 */ /* 0x002fea000383ffff */
[----:B------:R-:W-:Y:S05]  /*20300*/  BRA `(.L_x_2681) ;  /* 0xffffff9400fc7947 */ /* 0x000fea000383ffff */
.L_x_2541:
[----:B-1----:R1:W2:Y:S02]  /*20310*/  SYNCS.PHASECHK.TRANS64.TRYWAIT P1, [R9+URZ+0x2d8c0], R8 ;  /* 0x02d8c008090075a7 */ /* 0x0022a4000802017f */
[----:B--2---:R-:W-:Y:S05]  /*20320*/  @!P1 NANOSLEEP.SYNCS 0x989680 ;  /* 0x009896800000995d */ /* 0x004fea0003900000 */
[----:B------:R-:W2:Y:S02]  /*20330*/  @!P1 SYNCS.PHASECHK.TRANS64 P1, [R9+URZ+0x2d8c0], R8 ;  /* 0x02d8c008090095a7 */ /* 0x000ea4000802007f */
[----:B--2---:R-:W-:Y:S05]  /*20340*/  @!P1 BRA `(.L_x_2541) ;  /* 0xfffffffc00f09947 */ /* 0x004fea000383ffff */
[----:B------:R-:W-:Y:S05]  /*20350*/  BRA `(.L_x_2682) ;  /* 0xffffff9800f47947 */ /* 0x000fea000383ffff */
.L_x_2558:
        /* <DEDUP_REMOVED lines=11> */
.L_x_2684:
[----:B------:R-:W-:Y:S05]  /*20410*/  BSYNC B0 ;  /* 0x0000000000007941 */ /* 0x000fea0003800000 */
.L_x_2683:
[----:B------:R-:W-:Y:S05]  /*20420*/  BRA `(.L_x_2685) ;  /* 0xffffffa800ec7947 */ /* 0x000fea000383ffff */
.L_x_2561:
[----:B0-----:R0:W1:Y:S02]  /*20430*/  SYNCS.PHASECHK.TRANS64.TRYWAIT P0, [R0+URZ+0x2d840], R5 ;  /* 0x02d84005000075a7 */ /* 0x001064000800017f */
[----:B-1----:R-:W-:Y:S05]  /*20440*/  @!P0 NANOSLEEP.SYNCS 0x989680 ;  /* 0x009896800000895d */ /* 0x002fea0003900000 */
[----:B------:R-:W1:Y:S02]  /*20450*/  @!P0 SYNCS.PHASECHK.TRANS64 P0, [R0+URZ+0x2d840], R5 ;  /* 0x02d84005000085a7 */ /* 0x000e64000800007f */
[----:B-1----:R-:W-:Y:S05]  /*20460*/  @!P0 BRA `(.L_x_2561) ;  /* 0xfffffffc00f08947 */ /* 0x002fea000383ffff */
[----:B------:R-:W-:Y:S05]  /*20470*/  BRA `(.L_x_2686) ;  /* 0xffffffac00407947 */ /* 0x000fea000383ffff */
.L_x_2562:
        /* <DEDUP_REMOVED lines=8> */
.L_x_2688:
[----:B------:R-:W-:Y:S05]  /*20500*/  BSYNC B0 ;  /* 0x0000000000007941 */ /* 0x000fea0003800000 */
.L_x_2687:
        /* <DEDUP_REMOVED lines=8> */
.L_x_2689:
[----:B------:R-:W-:Y:S02]  /*20590*/  IMAD.MOV.U32 R13, RZ, RZ, R7 ;  /* 0x000000ffff0d7224 */ /* 0x000fe400078e0007 */
[----:B------:R-:W-:Y:S02]  /*205a0*/  IMAD.MOV.U32 R12, RZ, RZ, 0x1 ;  /* 0x00000001ff0c7424 */ /* 0x000fe400078e00ff */
[----:B------:R-:W-:-:S07]  /*205b0*/  IMAD.MOV.U32 R4, RZ, RZ, R14 ;  /* 0x000000ffff047224 */ /* 0x000fce00078e000e */
[----:B------:R-:W-:Y:S05]  /*205c0*/  WARPSYNC.COLLECTIVE R15, `(.L_x_2690) ;  /* 0x000000000f087348 */ /* 0x000fea0003c00000 */
[----:B------:R0:W1:Y:S02]  /*205d0*/  SHFL.IDX P6, R14, R13, R12, R11 ;  /* 0x0000000c0d0e7389 */ /* 0x00006400000c000b */
[----:B01----:R-:W-:Y:S01]  /*205e0*/  ENDCOLLECTIVE ;  /* 0x000000000000791b */ /* 0x003fe20003800000 */
.L_x_2690:
        /* <DEDUP_REMOVED lines=18> */
.L_x_2691:
[----:B------:R-:W-:Y:S02]  /*20710*/  IMAD.MOV.U32 R13, RZ, RZ, R7 ;  /* 0x000000ffff0d7224 */ /* 0x000fe400078e0007 */
[----:B------:R-:W-:Y:S02]  /*20720*/  IMAD.MOV.U32 R12, RZ, RZ, 0x2 ;  /* 0x00000002ff0c7424 */ /* 0x000fe400078e00ff */
[----:B------:R-:W-:-:S07]  /*20730*/  IMAD.MOV.U32 R4, RZ, RZ, R14 ;  /* 0x000000ffff047224 */ /* 0x000fce00078e000e */
[----:B------:R-:W-:Y:S05]  /*20740*/  WARPSYNC.COLLECTIVE R15, `(.L_x_2692) ;  /* 0x000000000f087348 */ /* 0x000fea0003c00000 */
[----:B------:R0:W1:Y:S02]  /*20750*/  SHFL.IDX P6, R14, R13, R12, R11 ;  /* 0x0000000c0d0e7389 */ /* 0x00006400000c000b */
[----:B01----:R-:W-:Y:S01]  /*20760*/  ENDCOLLECTIVE ;  /* 0x000000000000791b */ /* 0x003fe20003800000 */
.L_x_2692:
        /* <DEDUP_REMOVED lines=18> */
.L_x_2693:
[----:B------:R-:W-:Y:S02]  /*20890*/  IMAD.MOV.U32 R13, RZ, RZ, R7 ;  /* 0x000000ffff0d7224 */ /* 0x000fe400078e0007 */
[----:B------:R-:W-:Y:S02]  /*208a0*/  IMAD.MOV.U32 R12, RZ, RZ, 0x3 ;  /* 0x00000003ff0c7424 */ /* 0x000fe400078e00ff */
[----:B------:R-:W-:-:S07]  /*208b0*/  IMAD.MOV.U32 R4, RZ, RZ, R14 ;  /* 0x000000ffff047224 */ /* 0x000fce00078e000e */
[----:B------:R-:W-:Y:S05]  /*208c0*/  WARPSYNC.COLLECTIVE R15, `(.L_x_2694) ;  /* 0x000000000f087348 */ /* 0x000fea0003c00000 */
[----:B------:R0:W1:Y:S02]  /*208d0*/  SHFL.IDX P6, R14, R13, R12, R11 ;  /* 0x0000000c0d0e7389 */ /* 0x00006400000c000b */
[----:B01----:R-:W-:Y:S01]  /*208e0*/  ENDCOLLECTIVE ;  /* 0x000000000000791b */ /* 0x003fe20003800000 */
.L_x_2694:
        /* <DEDUP_REMOVED lines=11> */
.L_x_2695:
        /* <DEDUP_REMOVED lines=8> */
.L_x_2567:
        /* <DEDUP_REMOVED lines=9> */
.L_x_2697:
[C---:B------:R-:W-:Y:S01]  /*20ab0*/  VIADD R9, R25.reuse, 0x20 ;  /* 0x0000002019097836 */ /* 0x040fe20000000000 */
[----:B------:R-:W-:Y:S01]  /*20ac0*/  ISETP.GE.AND P3, PT, R25, R0, PT ;  /* 0x000000001900720c */ /* 0x000fe20003f66270 */
[----:B------:R-:W-:Y:S02]  /*20ad0*/  IMAD.MOV.U32 R13, RZ, RZ, R5 ;  /* 0x000000ffff0d7224 */ /* 0x000fe400078e0005 */
[----:B------:R-:W-:-:S10]  /*20ae0*/  IMAD.MOV.U32 R2, RZ, RZ, R14 ;  /* 0x000000ffff027224 */ /* 0x000fd400078e000e */
[----:B------:R-:W-:Y:S05]  /*20af0*/  WARPSYNC.COLLECTIVE R15, `(.L_x_2698) ;  /* 0x000000000f087348 */ /* 0x000fea0003c00000 */
[----:B------:R0:W1:Y:S02]  /*20b00*/  SHFL.IDX P6, R14, R13, R12, R11 ;  /* 0x0000000c0d0e7389 */ /* 0x00006400000c000b */
[----:B01----:R-:W-:Y:S01]  /*20b10*/  ENDCOLLECTIVE ;  /* 0x000000000000791b */ /* 0x003fe20003800000 */
.L_x_2698:
[----:B------:R-:W-:Y:S02]  /*20b20*/  IMAD.MOV.U32 R13, RZ, RZ, R4 ;  /* 0x000000ffff0d7224 */ /* 0x000fe400078e0004 */
[----:B------:R-:W-:Y:S02]  /*20b30*/  IMAD.MOV.U32 R12, RZ, RZ, 0x1 ;  /* 0x00000001ff0c7424 */ /* 0x000fe400078e00ff */
[----:B------:R-:W-:-:S07]  /*20b40*/  IMAD.MOV.U32 R3, RZ, RZ, R14 ;  /* 0x000000ffff037224 */ /* 0x000fce00078e000e */
[----:B------:R-:W-:Y:S05]  /*20b50*/  WARPSYNC.COLLECTIVE R15, `(.L_x_2699) ;  /* 0x000000000f087348 */ /* 0x000fea0003c00000 */
[----:B------:R0:W1:Y:S02]  /*20b60*/  SHFL.IDX P6, R14, R13, R12, R11 ;  /* 0x0000000c0d0e7389 */ /* 0x00006400000c000b */
[----:B01----:R-:W-:Y:S01]  /*20b70*/  ENDCOLLECTIVE ;  /* 0x000000000000791b */ /* 0x003fe20003800000 */
.L_x_2699:
        /* <DEDUP_REMOVED lines=17> */
.L_x_2700:
[----:B------:R-:W-:Y:S02]  /*20c90*/  IMAD.MOV.U32 R13, RZ, RZ, R4 ;  /* 0x000000ffff0d7224 */ /* 0x000fe400078e0004 */
[----:B------:R-:W-:Y:S02]  /*20ca0*/  IMAD.MOV.U32 R12, RZ, RZ, 0x2 ;  /* 0x00000002ff0c7424 */ /* 0x000fe400078e00ff */
[----:B------:R-:W-:-:S07]  /*20cb0*/  IMAD.MOV.U32 R3, RZ, RZ, R14 ;  /* 0x000000ffff037224 */ /* 0x000fce00078e000e */
[----:B------:R-:W-:Y:S05]  /*20cc0*/  WARPSYNC.COLLECTIVE R15, `(.L_x_2701) ;  /* 0x000000000f087348 */ /* 0x000fea0003c00000 */
[----:B------:R0:W1:Y:S02]  /*20cd0*/  SHFL.IDX P6, R14, R13, R12, R11 ;  /* 0x0000000c0d0e7389 */ /* 0x00006400000c000b */
[----:B01----:R-:W-:Y:S01]  /*20ce0*/  ENDCOLLECTIVE ;  /* 0x000000000000791b */ /* 0x003fe20003800000 */
.L_x_2701:
        /* <DEDUP_REMOVED lines=18> */
.L_x_2702:
[----:B------:R-:W-:Y:S02]  /*20e10*/  IMAD.MOV.U32 R13, RZ, RZ, R4 ;  /* 0x000000ffff0d7224 */ /* 0x000fe400078e0004 */
[----:B------:R-:W-:Y:S02]  /*20e20*/  IMAD.MOV.U32 R12, RZ, RZ, 0x3 ;  /* 0x00000003ff0c7424 */ /* 0x000fe400078e00ff */
[----:B------:R-:W-:-:S07]  /*20e30*/  IMAD.MOV.U32 R3, RZ, RZ, R14 ;  /* 0x000000ffff037224 */ /* 0x000fce00078e000e */
[----:B------:R-:W-:Y:S05]  /*20e40*/  WARPSYNC.COLLECTIVE R15, `(.L_x_2703) ;  /* 0x000000000f087348 */ /* 0x000fea0003c00000 */
[----:B------:R0:W1:Y:S02]  /*20e50*/  SHFL.IDX P6, R14, R13, R12, R11 ;  /* 0x0000000c0d0e7389 */ /* 0x00006400000c000b */
[----:B01----:R-:W-:Y:S01]  /*20e60*/  ENDCOLLECTIVE ;  /* 0x000000000000791b */ /* 0x003fe20003800000 */
.L_x_2703:
        /* <DEDUP_REMOVED lines=10> */
.L_x_2704:
        /* <DEDUP_REMOVED lines=13> */
.L_x_2705:
        /* <DEDUP_REMOVED lines=16> */
.L_x_2706:
[----:B------:R-:W-:Y:S02]  /*210e0*/  IMAD.MOV.U32 R13, RZ, RZ, R6 ;  /* 0x000000ffff0d7224 */ /* 0x000fe400078e0006 */
[----:B------:R-:W-:Y:S02]  /*210f0*/  IMAD.MOV.U32 R12, RZ, RZ, 0x1 ;  /* 0x00000001ff0c7424 */ /* 0x000fe400078e00ff */
[----:B------:R-:W-:-:S07]  /*21100*/  IMAD.MOV.U32 R3, RZ, RZ, R14 ;  /* 0x000000ffff037224 */ /* 0x000fce00078e000e */
[----:B------:R-:W-:Y:S05]  /*21110*/  WARPSYNC.COLLECTIVE R15, `(.L_x_2707) ;  /* 0x000000000f087348 */ /* 0x000fea0003c00000 */
[----:B------:R0:W1:Y:S02]  /*21120*/  SHFL.IDX P6, R14, R13, R12, R11 ;  /* 0x0000000c0d0e7389 */ /* 0x00006400000c000b */
[----:B01----:R-:W-:Y:S01]  /*21130*/  ENDCOLLECTIVE ;  /* 0x000000000000791b */ /* 0x003fe20003800000 */
.L_x_2707:
        /* <DEDUP_REMOVED lines=10> */
.L_x_2708:
        /* <DEDUP_REMOVED lines=8> */
.L_x_2570:
[----:B-1----:R1:W2:Y:S02]  /*21260*/  SYNCS.PHASECHK.TRANS64.TRYWAIT P0, [R16+URZ+0x2d820], R0 ;  /* 0x02d82000100075a7 */ /* 0x0022a4000800017f */
[----:B--2---:R-:W-:Y:S05]  /*21270*/  @!P0 NANOSLEEP.SYNCS 0x989680 ;  /* 0x009896800000895d */ /* 0x004fea0003900000 */
[----:B------:R-:W2:Y:S02]  /*21280*/  @!P0 SYNCS.PHASECHK.TRANS64 P0, [R16+URZ+0x2d820], R0 ;  /* 0x02d82000100085a7 */ /* 0x000ea4000800007f */
[----:B--2---:R-:W-:Y:S05]  /*21290*/  @!P0 BRA `(.L_x_2570) ;  /* 0xfffffffc00f08947 */ /* 0x004fea000383ffff */
[----:B------:R-:W-:Y:S05]  /*212a0*/  BRA `(.L_x_2710) ;  /* 0xffffffb000887947 */ /* 0x000fea000383ffff */
.L_x_2575:
[----:B0-----:R0:W1:Y:S02]  /*212b0*/  SYNCS.PHASECHK.TRANS64.TRYWAIT P0, [R5+URZ+0x2d840], R0 ;  /* 0x02d84000050075a7 */ /* 0x001064000800017f */
[----:B-1----:R-:W-:Y:S05]  /*212c0*/  @!P0 NANOSLEEP.SYNCS 0x989680 ;  /* 0x009896800000895d */ /* 0x002fea0003900000 */
[----:B------:R-:W1:Y:S02]  /*212d0*/  @!P0 SYNCS.PHASECHK.TRANS64 P0, [R5+URZ+0x2d840], R0 ;  /* 0x02d84000050085a7 */ /* 0x000e64000800007f */
[----:B-1----:R-:W-:Y:S05]  /*212e0*/  @!P0 BRA `(.L_x_2575) ;  /* 0xfffffffc00f08947 */ /* 0x002fea000383ffff */
[----:B------:R-:W-:Y:S05]  /*212f0*/  BRA `(.L_x_2711) ;  /* 0xffffffb4007c7947 */ /* 0x000fea000383ffff */
.L_x_2576:
        /* <DEDUP_REMOVED lines=8> */
.L_x_2713:
[----:B------:R-:W-:Y:S05]  /*21380*/  BSYNC B1 ;  /* 0x0000000000017941 */ /* 0x000fea0003800000 */
.L_x_2712:
        /* <DEDUP_REMOVED lines=13> */
.L_x_2714:
        /* <DEDUP_REMOVED lines=8> */
.L_x_2715:
        /* <DEDUP_REMOVED lines=14> */
.L_x_2716:
[----:B------:R-:W-:Y:S02]  /*215c0*/  IMAD.MOV.U32 R13, RZ, RZ, R7 ;  /* 0x000000ffff0d7224 */ /* 0x000fe400078e0007 */
[----:B------:R-:W-:Y:S02]  /*215d0*/  IMAD.MOV.U32 R12, RZ, RZ, 0x2 ;  /* 0x00000002ff0c7424 */ /* 0x000fe400078e00ff */
[----:B------:R-:W-:-:S07]  /*215e0*/  IMAD.MOV.U32 R2, RZ, RZ, R14 ;  /* 0x000000ffff027224 */ /* 0x000fce00078e000e */
[----:B------:R-:W-:Y:S05]  /*215f0*/  WARPSYNC.COLLECTIVE R15, `(.L_x_2717) ;  /* 0x000000000f087348 */ /* 0x000fea0003c00000 */
[----:B------:R0:W1:Y:S02]  /*21600*/  SHFL.IDX P6, R14, R13, R12, R11 ;  /* 0x0000000c0d0e7389 */ /* 0x00006400000c000b */
[----:B01----:R-:W-:Y:S01]  /*21610*/  ENDCOLLECTIVE ;  /* 0x000000000000791b */ /* 0x003fe20003800000 */
.L_x_2717:
        /* <DEDUP_REMOVED lines=13> */
.L_x_2718:
[----:B------:R-:W-:Y:S02]  /*216f0*/  IMAD.MOV.U32 R13, RZ, RZ, R7 ;  /* 0x000000ffff0d7224 */ /* 0x000fe400078e0007 */
[----:B------:R-:W-:Y:S02]  /*21700*/  IMAD.MOV.U32 R12, RZ, RZ, 0x3 ;  /* 0x00000003ff0c7424 */ /* 0x000fe400078e00ff */
[----:B------:R-:W-:-:S07]  /*21710*/  IMAD.MOV.U32 R2, RZ, RZ, R14 ;  /* 0x000000ffff027224 */ /* 0x000fce00078e000e */
[----:B------:R-:W-:Y:S05]  /*21720*/  WARPSYNC.COLLECTIVE R15, `(.L_x_2719) ;  /* 0x000000000f087348 */ /* 0x000fea0003c00000 */
[----:B------:R0:W1:Y:S02]  /*21730*/  SHFL.IDX P6, R14, R13, R12, R11 ;  /* 0x0000000c0d0e7389 */ /* 0x00006400000c000b */
[----:B01----:R-:W-:Y:S01]  /*21740*/  ENDCOLLECTIVE ;  /* 0x000000000000791b */ /* 0x003fe20003800000 */
.L_x_2719:
        /* <DEDUP_REMOVED lines=14> */
.L_x_2720:
[----:B------:R-:W-:Y:S01]  /*21830*/  IMAD.MOV.U32 R2, RZ, RZ, R14 ;  /* 0x000000ffff027224 */ /* 0x000fe200078e000e */
[----:B------:R-:W-:Y:S06]  /*21840*/  BRA `(.L_x_2721) ;  /* 0xffffffb000fc7947 */ /* 0x000fec000383ffff */
.L_x_2581:
[----:B-1----:R1:W2:Y:S02]  /*21850*/  SYNCS.PHASECHK.TRANS64.TRYWAIT P0, [R5+URZ+0x2d860], R2 ;  /* 0x02d86002050075a7 */ /* 0x0022a4000800017f */
[----:B--2---:R-:W-:Y:S05]  /*21860*/  @!P0 NANOSLEEP.SYNCS 0x989680 ;  /* 0x009896800000895d */ /* 0x004fea0003900000 */
[----:B------:R-:W2:Y:S02]  /*21870*/  @!P0 SYNCS.PHASECHK.TRANS64 P0, [R5+URZ+0x2d860], R2 ;  /* 0x02d86002050085a7 */ /* 0x000ea4000800007f */
[----:B--2---:R-:W-:Y:S05]  /*21880*/  @!P0 BRA `(.L_x_2581) ;  /* 0xfffffffc00f08947 */ /* 0x004fea000383ffff */
[----:B------:R-:W-:Y:S05]  /*21890*/  BRA `(.L_x_2722) ;  /* 0xffffffb400607947 */ /* 0x000fea000383ffff */
.L_x_2582:
        /* <DEDUP_REMOVED lines=8> */
.L_x_2724:
[----:B------:R-:W-:Y:S05]  /*21920*/  BSYNC B1 ;  /* 0x0000000000017941 */ /* 0x000fea0003800000 */
.L_x_2723:
        /* <DEDUP_REMOVED lines=9> */
.L_x_2725:
[----:B------:R-:W-:Y:S02]  /*219c0*/  IMAD.MOV.U32 R13, RZ, RZ, R22 ;  /* 0x000000ffff0d7224 */ /* 0x000fe400078e0016 */
[----:B------:R-:W-:Y:S02]  /*219d0*/  IMAD.MOV.U32 R12, RZ, RZ, 0x1 ;  /* 0x00000001ff0c7424 */ /* 0x000fe400078e00ff */
[----:B------:R-:W-:-:S07]  /*219e0*/  IMAD.MOV.U32 R2, RZ, RZ, R14 ;  /* 0x000000ffff027224 */ /* 0x000fce00078e000e */
[----:B------:R-:W-:Y:S05]  /*219f0*/  WARPSYNC.COLLECTIVE R15, `(.L_x_2726) ;  /* 0x000000000f087348 */ /* 0x000fea0003c00000 */
[----:B------:R0:W1:Y:S02]  /*21a00*/  SHFL.IDX P6, R14, R13, R12, R11 ;  /* 0x0000000c0d0e7389 */ /* 0x00006400000c000b */
[----:B01----:R-:W-:Y:S01]  /*21a10*/  ENDCOLLECTIVE ;  /* 0x000000000000791b */ /* 0x003fe20003800000 */
.L_x_2726:
        /* <DEDUP_REMOVED lines=16> */
.L_x_2727:
[----:B------:R-:W-:Y:S02]  /*21b20*/  IMAD.MOV.U32 R13, RZ, RZ, R22 ;  /* 0x000000ffff0d7224 */ /* 0x000fe400078e0016 */
[----:B------:R-:W-:Y:S02]  /*21b30*/  IMAD.MOV.U32 R12, RZ, RZ, 0x2 ;  /* 0x00000002ff0c7424 */ /* 0x000fe400078e00ff */
[----:B------:R-:W-:-:S07]  /*21b40*/  IMAD.MOV.U32 R2, RZ, RZ, R14 ;  /* 0x000000ffff027224 */ /* 0x000fce00078e000e */
[----:B------:R-:W-:Y:S05]  /*21b50*/  WARPSYNC.COLLECTIVE R15, `(.L_x_2728) ;  /* 0x000000000f087348 */ /* 0x000fea0003c00000 */
[----:B------:R0:W1:Y:S02]  /*21b60*/  SHFL.IDX P6, R14, R13, R12, R11 ;  /* 0x0000000c0d0e7389 */ /* 0x00006400000c000b */
[----:B01----:R-:W-:Y:S01]  /*21b70*/  ENDCOLLECTIVE ;  /* 0x000000000000791b */ /* 0x003fe20003800000 */
.L_x_2728:
        /* <DEDUP_REMOVED lines=16> */
.L_x_2729:
[----:B------:R-:W-:Y:S02]  /*21c80*/  IMAD.MOV.U32 R13, RZ, RZ, R22 ;  /* 0x000000ffff0d7224 */ /* 0x000fe400078e0016 */
[----:B------:R-:W-:Y:S02]  /*21c90*/  IMAD.MOV.U32 R12, RZ, RZ, 0x3 ;  /* 0x00000003ff0c7424 */ /* 0x000fe400078e00ff */
[----:B------:R-:W-:-:S07]  /*21ca0*/  IMAD.MOV.U32 R2, RZ, RZ, R14 ;  /* 0x000000ffff027224 */ /* 0x000fce00078e000e */
[----:B------:R-:W-:Y:S05]  /*21cb0*/  WARPSYNC.COLLECTIVE R15, `(.L_x_2730) ;  /* 0x000000000f087348 */ /* 0x000fea0003c00000 */
[----:B------:R0:W1:Y:S02]  /*21cc0*/  SHFL.IDX P6, R14, R13, R12, R11 ;  /* 0x0000000c0d0e7389 */ /* 0x00006400000c000b */
[----:B01----:R-:W-:Y:S01]  /*21cd0*/  ENDCOLLECTIVE ;  /* 0x000000000000791b */ /* 0x003fe20003800000 */
.L_x_2730:
        /* <DEDUP_REMOVED lines=13> */
.L_x_2731:
        /* <DEDUP_REMOVED lines=8> */
.L_x_2590:
[----:B-1----:R1:W2:Y:S02]  /*21e30*/  SYNCS.PHASECHK.TRANS64.TRYWAIT P0, [R0+URZ+0x2d860], R3 ;  /* 0x02d86003000075a7 */ /* 0x0022a4000800017f */
[----:B--2---:R-:W-:Y:S05]  /*21e40*/  @!P0 NANOSLEEP.SYNCS 0x989680 ;  /* 0x009896800000895d */ /* 0x004fea0003900000 */
[----:B------:R-:W2:Y:S02]  /*21e50*/  @!P0 SYNCS.PHASECHK.TRANS64 P0, [R0+URZ+0x2d860], R3 ;  /* 0x02d86003000085a7 */ /* 0x000ea4000800007f */
[----:B--2---:R-:W-:Y:S05]  /*21e60*/  @!P0 BRA `(.L_x_2590) ;  /* 0xfffffffc00f08947 */ /* 0x004fea000383ffff */
[----:B------:R-:W-:Y:S05]  /*21e70*/  BRA `(.L_x_2733) ;  /* 0xffffffb400e07947 */ /* 0x000fea000383ffff */
.L_x_2591:
        /* <DEDUP_REMOVED lines=8> */
.L_x_2735:
[----:B------:R-:W-:Y:S05]  /*21f00*/  BSYNC B0 ;  /* 0x0000000000007941 */ /* 0x000fea0003800000 */
.L_x_2734:
        /* <DEDUP_REMOVED lines=10> */
.L_x_2736:
        /* <DEDUP_REMOVED lines=17> */
.L_x_2737:
        /* <DEDUP_REMOVED lines=14> */
.L_x_2738:
[----:B------:R-:W-:Y:S02]  /*221a0*/  IMAD.MOV.U32 R13, RZ, RZ, R22 ;  /* 0x000000ffff0d7224 */ /* 0x000fe400078e0016 */
[----:B------:R-:W-:Y:S01]  /*221b0*/  IMAD.MOV.U32 R12, RZ, RZ, 0x2 ;  /* 0x00000002ff0c7424 */ /* 0x000fe200078e00ff */
[----:B------:R-:W-:-:S13]  /*221c0*/  IADD3 R2, P4, R14, R5, RZ ;  /* 0x000000050e027210 */ /* 0x000fda0007f9e0ff */
[----:B------:R-:W-:Y:S05]  /*221d0*/  WARPSYNC.COLLECTIVE R15, `(.L_x_2739) ;  /* 0x000000000f087348 */ /* 0x000fea0003c00000 */
[----:B------:R0:W1:Y:S02]  /*221e0*/  SHFL.IDX P6, R14, R13, R12, R11 ;  /* 0x0000000c0d0e7389 */ /* 0x00006400000c000b */
[----:B01----:R-:W-:Y:S01]  /*221f0*/  ENDCOLLECTIVE ;  /* 0x000000000000791b */ /* 0x003fe20003800000 */
.L_x_2739:
        /* <DEDUP_REMOVED lines=15> */
.L_x_2740:
[----:B------:R-:W-:Y:S02]  /*222f0*/  IMAD.MOV.U32 R13, RZ, RZ, R22 ;  /* 0x000000ffff0d7224 */ /* 0x000fe400078e0016 */
[----:B------:R-:W-:Y:S01]  /*22300*/  IMAD.MOV.U32 R12, RZ, RZ, 0x3 ;  /* 0x00000003ff0c7424 */ /* 0x000fe200078e00ff */
[----:B------:R-:W-:-:S13]  /*22310*/  IADD3 R2, P4, R14, R5, RZ ;  /* 0x000000050e027210 */ /* 0x000fda0007f9e0ff */
[----:B------:R-:W-:Y:S05]  /*22320*/  WARPSYNC.COLLECTIVE R15, `(.L_x_2741) ;  /* 0x000000000f087348 */ /* 0x000fea0003c00000 */
[----:B------:R0:W1:Y:S02]  /*22330*/  SHFL.IDX P6, R14, R13, R12, R11 ;  /* 0x0000000c0d0e7389 */ /* 0x00006400000c000b */
[----:B01----:R-:W-:Y:S01]  /*22340*/  ENDCOLLECTIVE ;  /* 0x000000000000791b */ /* 0x003fe20003800000 */
.L_x_2741:
        /* <DEDUP_REMOVED lines=14> */
.L_x_2742:
[----:B------:R-:W-:Y:S05]  /*22430*/  BRA `(.L_x_2743) ;  /* 0xffffffb400407947 */ /* 0x000fea000383ffff */
.L_x_2596:
[----:B------:R-:W-:Y:S01]  /*22440*/  BSSY B0, `(.L_x_2744) ;  /* 0x0000008000007945 */ /* 0x000fe20003800000 */
[----:B------:R-:W-:Y:S02]  /*22450*/  IMAD.MOV.U32 R13, RZ, RZ, R24 ;  /* 0x000000ffff0d7224 */ /* 0x000fe400078e0018 */
[----:B------:R-:W-:Y:S02]  /*22460*/  IMAD.MOV.U32 R12, RZ, RZ, RZ ;  /* 0x000000ffff0c7224 */ /* 0x000fe400078e00ff */
[----:B------:R-:W-:Y:S02]  /*22470*/  IMAD.MOV.U32 R11, RZ, RZ, 0x1f ;  /* 0x0000001fff0b7424 */ /* 0x000fe400078e00ff */
[----:B------:R-:W-:-:S07]  /*22480*/  IMAD.MOV.U32 R15, RZ, RZ, -0x1 ;  /* 0xffffffffff0f7424 */ /* 0x000fce00078e00ff */
[----:B0-2--5:R-:W-:Y:S05]  /*22490*/  WARPSYNC.COLLECTIVE R15, `(.L_x_2745) ;  /* 0x000000000f087348 */ /* 0x025fea0003c00000 */
[----:B------:R1:W3:Y:S02]  /*224a0*/  SHFL.IDX P6, R14, R13, R12, R11 ;  /* 0x0000000c0d0e7389 */ /* 0x0002e400000c000b */
[----:B0123-5:R-:W-:Y:S01]  /*224b0*/  ENDCOLLECTIVE ;  /* 0x000000000000791b */ /* 0x02ffe20003800000 */
.L_x_2745:
[----:B------:R-:W-:Y:S05]  /*224c0*/  BSYNC B0 ;  /* 0x0000000000007941 */ /* 0x000fea0003800000 */
.L_x_2744:
        /* <DEDUP_REMOVED lines=9> */
.L_x_2746:
        /* <DEDUP_REMOVED lines=23> */
.L_x_2747:
[----:B------:R-:W-:Y:S01]  /*226d0*/  IMAD.MOV.U32 R12, RZ, RZ, 0x2 ;  /* 0x00000002ff0c7424 */ /* 0x000fe200078e00ff */
[----:B------:R-:W-:-:S05]  /*226e0*/  SEL R4, R14, RZ, P1 ;  /* 0x000000ff0e047207 */ /* 0x000fca0000800000 */
[----:B------:R-:W-:-:S04]  /*226f0*/  IMAD.IADD R4, R13, 0x1, R4 ;  /* 0x000000010d047824 */ /* 0x000fc800078e0204 */
[----:B------:R-:W-:-:S07]  /*22700*/  IMAD.MOV.U32 R13, RZ, RZ, R4 ;  /* 0x000000ffff0d7224 */ /* 0x000fce00078e0004 */
[----:B------:R-:W-:Y:S05]  /*22710*/  WARPSYNC.COLLECTIVE R15, `(.L_x_2748) ;  /* 0x000000000f087348 */ /* 0x000fea0003c00000 */
[----:B------:R0:W1:Y:S02]  /*22720*/  SHFL.UP P6, R14, R13, R12, R11 ;  /* 0x0400000c0d0e7389 */ /* 0x00006400000c000b */
[----:B01----:R-:W-:Y:S01]  /*22730*/  ENDCOLLECTIVE ;  /* 0x000000000000791b */ /* 0x003fe20003800000 */
.L_x_2748:
[----:B------:R-:W-:Y:S01]  /*22740*/  IMAD.MOV.U32 R12, RZ, RZ, 0x4 ;  /* 0x00000004ff0c7424 */ /* 0x000fe200078e00ff */
[----:B------:R-:W-:-:S05]  /*22750*/  SEL R3, R14, RZ, P2 ;  /* 0x000000ff0e037207 */ /* 0x000fca0001000000 */
[----:B------:R-:W-:-:S04]  /*22760*/  IMAD.IADD R2, R4, 0x1, R3 ;  /* 0x0000000104027824 */ /* 0x000fc800078e0203 */
[----:B------:R-:W-:-:S07]  /*22770*/  IMAD.MOV.U32 R13, RZ, RZ, R2 ;  /* 0x000000ffff0d7224 */ /* 0x000fce00078e0002 */
[----:B------:R-:W-:Y:S05]  /*22780*/  WARPSYNC.COLLECTIVE R15, `(.L_x_2749) ;  /* 0x000000000f087348 */ /* 0x000fea0003c00000 */
[----:B------:R0:W1:Y:S02]  /*22790*/  SHFL.UP P6, R14, R13, R12, R11 ;  /* 0x0400000c0d0e7389 */ /* 0x00006400000c000b */
[----:B01----:R-:W-:Y:S01]  /*227a0*/  ENDCOLLECTIVE ;  /* 0x000000000000791b */ /* 0x003fe20003800000 */
.L_x_2749:
[----:B------:R-:W-:Y:S01]  /*227b0*/  IMAD.MOV.U32 R12, RZ, RZ, 0x8 ;  /* 0x00000008ff0c7424 */ /* 0x000fe200078e00ff */
[----:B------:R-:W-:-:S05]  /*227c0*/  SEL R3, R14, RZ, P3 ;  /* 0x000000ff0e037207 */ /* 0x000fca0001800000 */
[----:B------:R-:W-:-:S04]  /*227d0*/  IMAD.IADD R3, R2, 0x1, R3 ;  /* 0x0000000102037824 */ /* 0x000fc800078e0203 */
[----:B------:R-:W-:-:S07]  /*227e0*/  IMAD.MOV.U32 R13, RZ, RZ, R3 ;  /* 0x000000ffff0d7224 */ /* 0x000fce00078e0003 */
[----:B------:R-:W-:Y:S05]  /*227f0*/  WARPSYNC.COLLECTIVE R15, `(.L_x_2750) ;  /* 0x000000000f087348 */ /* 0x000fea0003c00000 */
[----:B------:R0:W1:Y:S02]  /*22800*/  SHFL.UP P6, R14, R13, R12, R11 ;  /* 0x0400000c0d0e7389 */ /* 0x00006400000c000b */
[----:B01----:R-:W-:Y:S01]  /*22810*/  ENDCOLLECTIVE ;  /* 0x000000000000791b */ /* 0x003fe20003800000 */
.L_x_2750:
[----:B------:R-:W-:Y:S01]  /*22820*/  IMAD.MOV.U32 R12, RZ, RZ, 0x10 ;  /* 0x00000010ff0c7424 */ /* 0x000fe200078e00ff */
[----:B------:R-:W-:-:S05]  /*22830*/  SEL R4, R14, RZ, P4 ;  /* 0x000000ff0e047207 */ /* 0x000fca0002000000 */
[----:B------:R-:W-:-:S04]  /*22840*/  IMAD.IADD R4, R3, 0x1, R4 ;  /* 0x0000000103047824 */ /* 0x000fc800078e0204 */
[----:B------:R-:W-:-:S07]  /*22850*/  IMAD.MOV.U32 R13, RZ, RZ, R4 ;  /* 0x000000ffff0d7224 */ /* 0x000fce00078e0004 */
[----:B------:R-:W-:Y:S05]  /*22860*/  WARPSYNC.COLLECTIVE R15, `(.L_x_2751) ;  /* 0x000000000f087348 */ /* 0x000fea0003c00000 */
[----:B------:R0:W1:Y:S02]  /*22870*/  SHFL.UP P6, R14, R13, R12, R11 ;  /* 0x0400000c0d0e7389 */ /* 0x00006400000c000b */
[----:B01----:R-:W-:Y:S01]  /*22880*/  ENDCOLLECTIVE ;  /* 0x000000000000791b */ /* 0x003fe20003800000 */
.L_x_2751:
        /* <DEDUP_REMOVED lines=8> */
.L_x_2752:
[----:B------:R-:W-:Y:S05]  /*22910*/  BRA `(.L_x_2753) ;  /* 0xffffffb400647947 */ /* 0x000fea000383ffff */
.L_x_2599:
[----:B------:R-:W-:Y:S01]  /*22920*/  BSSY B0, `(.L_x_2754) ;  /* 0x0000007000007945 */ /* 0x000fe20003800000 */
[----:B------:R-:W-:Y:S02]  /*22930*/  IMAD.MOV.U32 R12, RZ, RZ, 0x1 ;  /* 0x00000001ff0c7424 */ /* 0x000fe400078e00ff */
[----:B------:R-:W-:Y:S02]  /*22940*/  IMAD.MOV.U32 R11, RZ, RZ, RZ ;  /* 0x000000ffff0b7224 */ /* 0x000fe400078e00ff */
[----:B------:R-:W-:-:S07]  /*22950*/  IMAD.MOV.U32 R15, RZ, RZ, -0x1 ;  /* 0xffffffffff0f7424 */ /* 0x000fce00078e00ff */
[----:B-----5:R-:W-:Y:S05]  /*22960*/  WARPSYNC.COLLECTIVE R15, `(.L_x_2755) ;  /* 0x000000000f087348 */ /* 0x020fea0003c00000 */
[----:B------:R0:W1:Y:S02]  /*22970*/  SHFL.UP P6, R14, R13, R12, R11 ;  /* 0x0400000c0d0e7389 */ /* 0x00006400000c000b */
[----:B01---5:R-:W-:Y:S01]  /*22980*/  ENDCOLLECTIVE ;  /* 0x000000000000791b */ /* 0x023fe20003800000 */
.L_x_2755:
[----:B------:R-:W-:Y:S05]  /*22990*/  BSYNC B0 ;  /* 0x0000000000007941 */ /* 0x000fea0003800000 */
.L_x_2754:
        /* <DEDUP_REMOVED lines=8> */
.L_x_2756:
[----:B------:R-:W-:Y:S01]  /*22a20*/  IMAD.MOV.U32 R12, RZ, RZ, 0x4 ;  /* 0x00000004ff0c7424 */ /* 0x000fe200078e00ff */
[----:B------:R-:W-:-:S05]  /*22a30*/  SEL R14, R14, RZ, P2 ;  /* 0x000000ff0e0e7207 */ /* 0x000fca0001000000 */
[----:B------:R-:W-:-:S04]  /*22a40*/  IMAD.IADD R3, R13, 0x1, R14 ;  /* 0x000000010d037824 */ /* 0x000fc800078e020e */
[----:B------:R-:W-:-:S07]  /*22a50*/  IMAD.MOV.U32 R13, RZ, RZ, R3 ;  /* 0x000000ffff0d7224 */ /* 0x000fce00078e0003 */
[----:B------:R-:W-:Y:S05]  /*22a60*/  WARPSYNC.COLLECTIVE R15, `(.L_x_2757) ;  /* 0x000000000f087348 */ /* 0x000fea0003c00000 */
[----:B------:R0:W1:Y:S02]  /*22a70*/  SHFL.UP P6, R14, R13, R12, R11 ;  /* 0x0400000c0d0e7389 */ /* 0x00006400000c000b */
[----:B01----:R-:W-:Y:S01]  /*22a80*/  ENDCOLLECTIVE ;  /* 0x000000000000791b */ /* 0x003fe20003800000 */
.L_x_2757:
[----:B------:R-:W-:Y:S01]  /*22a90*/  IMAD.MOV.U32 R12, RZ, RZ, 0x8 ;  /* 0x00000008ff0c7424 */ /* 0x000fe200078e00ff */
[----:B------:R-:W-:-:S05]  /*22aa0*/  SEL R4, R14, RZ, P3 ;  /* 0x000000ff0e047207 */ /* 0x000fca0001800000 */
[----:B------:R-:W-:-:S04]  /*22ab0*/  IMAD.IADD R4, R3, 0x1, R4 ;  /* 0x0000000103047824 */ /* 0x000fc800078e0204 */
[----:B------:R-:W-:-:S07]  /*22ac0*/  IMAD.MOV.U32 R13, RZ, RZ, R4 ;  /* 0x000000ffff0d7224 */ /* 0x000fce00078e0004 */
[----:B------:R-:W-:Y:S05]  /*22ad0*/  WARPSYNC.COLLECTIVE R15, `(.L_x_2758) ;  /* 0x000000000f087348 */ /* 0x000fea0003c00000 */
[----:B------:R0:W1:Y:S02]  /*22ae0*/  SHFL.UP P6, R14, R13, R12, R11 ;  /* 0x0400000c0d0e7389 */ /* 0x00006400000c000b */
[----:B01----:R-:W-:Y:S01]  /*22af0*/  ENDCOLLECTIVE ;  /* 0x000000000000791b */ /* 0x003fe20003800000 */
.L_x_2758:
[----:B------:R-:W-:Y:S01]  /*22b00*/  IMAD.MOV.U32 R12, RZ, RZ, 0x10 ;  /* 0x00000010ff0c7424 */ /* 0x000fe200078e00ff */
[----:B------:R-:W-:-:S05]  /*22b10*/  SEL R7, R14, RZ, P4 ;  /* 0x000000ff0e077207 */ /* 0x000fca0002000000 */
[----:B------:R-:W-:-:S04]  /*22b20*/  IMAD.IADD R7, R4, 0x1, R7 ;  /* 0x0000000104077824 */ /* 0x000fc800078e0207 */
[----:B------:R-:W-:-:S07]  /*22b30*/  IMAD.MOV.U32 R13, RZ, RZ, R7 ;  /* 0x000000ffff0d7224 */ /* 0x000fce00078e0007 */
[----:B------:R-:W-:Y:S05]  /*22b40*/  WARPSYNC.COLLECTIVE R15, `(.L_x_2759) ;  /* 0x000000000f087348 */ /* 0x000fea0003c00000 */
[----:B------:R0:W1:Y:S02]  /*22b50*/  SHFL.UP P6, R14, R13, R12, R11 ;  /* 0x0400000c0d0e7389 */ /* 0x00006400000c000b */
[----:B01----:R-:W-:Y:S01]  /*22b60*/  ENDCOLLECTIVE ;  /* 0x000000000000791b */ /* 0x003fe20003800000 */
.L_x_2759:
        /* <DEDUP_REMOVED lines=8> */
.L_x_2760:
[----:B------:R-:W-:Y:S05]  /*22bf0*/  BRA `(.L_x_2761) ;  /* 0xffffffb400507947 */ /* 0x000fea000383ffff */
.L_x_2601:
[----:B------:R-:W-:Y:S01]  /*22c00*/  BSSY B0, `(.L_x_2762) ;  /* 0x0000006000007945 */ /* 0x000fe20003800000 */
[----:B------:R-:W-:Y:S01]  /*22c10*/  PLOP3.LUT P6, PT, P6, PT, PT, 0x8, 0x0 ;  /* 0x000000000000781c */ /* 0x000fe200037ce170 */
[----:B------:R-:W-:-:S12]  /*22c20*/  IMAD.MOV.U32 R15, RZ, RZ, -0x1 ;  /* 0xffffffffff0f7424 */ /* 0x000fd800078e00ff */
[----:B0----5:R-:W-:Y:S05]  /*22c30*/  WARPSYNC.COLLECTIVE R15, `(.L_x_2763) ;  /* 0x000000000f087348 */ /* 0x021fea0003c00000 */
[----:B------:R-:W-:Y:S01]  /*22c40*/  VOTE.ANY R14, PT, P6 ;  /* 0x00000000000e7806 */ /* 0x000fe200030e0100 */
[----:B0----5:R-:W-:Y:S06]  /*22c50*/  ENDCOLLECTIVE ;  /* 0x000000000000791b */ /* 0x021fec0003800000 */
.L_x_2763:
[----:B------:R-:W-:Y:S05]  /*22c60*/  BSYNC B0 ;  /* 0x0000000000007941 */ /* 0x000fea0003800000 */
.L_x_2762:
        /* <DEDUP_REMOVED lines=10> */
.L_x_2764:
[----:B------:R-:W-:Y:S02]  /*22d10*/  IMAD.MOV.U32 R13, RZ, RZ, R5 ;  /* 0x000000ffff0d7224 */ /* 0x000fe400078e0005 */
[----:B------:R-:W-:-:S07]  /*22d20*/  IMAD.MOV.U32 R25, RZ, RZ, R14 ;  /* 0x000000ffff197224 */ /* 0x000fce00078e000e */
[----:B------:R-:W-:Y:S05]  /*22d30*/  WARPSYNC.COLLECTIVE R15, `(.L_x_2765) ;  /* 0x000000000f087348 */ /* 0x000fea0003c00000 */
[----:B------:R0:W1:Y:S02]  /*22d40*/  SHFL.IDX P6, R14, R13, R12, R11 ;  /* 0x0000000c0d0e7389 */ /* 0x00006400000c000b */
[----:B01----:R-:W-:Y:S01]  /*22d50*/  ENDCOLLECTIVE ;  /* 0x000000000000791b */ /* 0x003fe20003800000 */
.L_x_2765:
[----:B------:R-:W-:Y:S01]  /*22d60*/  IMAD.MOV.U32 R5, RZ, RZ, R14 ;  /* 0x000000ffff057224 */ /* 0x000fe200078e000e */
[----:B------:R-:W-:Y:S06]  /*22d70*/  BRA `(.L_x_2766) ;  /* 0xffffffb400307947 */ /* 0x000fec000383ffff */
.L_x_2603:
[----:B------:R-:W-:Y:S01]  /*22d80*/  BSSY B0, `(.L_x_2767) ;  /* 0x0000007000007945 */ /* 0x000fe20003800000 */
[----:B------:R-:W-:Y:S02]  /*22d90*/  IMAD.MOV.U32 R13, RZ, RZ, R2 ;  /* 0x000000ffff0d7224 */ /* 0x000fe400078e0002 */
[----:B------:R-:W-:Y:S02]  /*22da0*/  IMAD.MOV.U32 R11, RZ, RZ, 0x1f ;  /* 0x0000001fff0b7424 */ /* 0x000fe400078e00ff */
[----:B------:R-:W-:-:S07]  /*22db0*/  IMAD.MOV.U32 R15, RZ, RZ, -0x1 ;  /* 0xffffffffff0f7424 */ /* 0x000fce00078e00ff */
[----:B0123-5:R-:W-:Y:S05]  /*22dc0*/  WARPSYNC.COLLECTIVE R15, `(.L_x_2768) ;  /* 0x000000000f087348 */ /* 0x02ffea0003c00000 */
[----:B------:R4:W0:Y:S02]  /*22dd0*/  SHFL.IDX P6, R14, R13, R12, R11 ;  /* 0x0000000c0d0e7389 */ /* 0x00082400000c000b */
[----:B012345:R-:W-:Y:S01]  /*22de0*/  ENDCOLLECTIVE ;  /* 0x000000000000791b */ /* 0x03ffe20003800000 */
.L_x_2768:
[----:B------:R-:W-:Y:S05]  /*22df0*/  BSYNC B0 ;  /* 0x0000000000007941 */ /* 0x000fea0003800000 */
.L_x_2767:
[----:B------:R-:W-:Y:S01]  /*22e00*/  IMAD.MOV.U32 R24, RZ, RZ, R14 ;  /* 0x000000ffff187224 */ /* 0x000fe200078e000e */
[----:B------:R-:W-:Y:S06]  /*22e10*/  BRA `(.L_x_2602) ;  /* 0xffffffb400207947 */ /* 0x000fec000383ffff */
.L_x_2609:
[----:B0-----:R0:W2:Y:S02]  /*22e20*/  SYNCS.PHASECHK.TRANS64.TRYWAIT P0, [R5+URZ+0x2d820], R0 ;  /* 0x02d82000050075a7 */ /* 0x0010a4000800017f */
[----:B--2---:R-:W-:Y:S05]  /*22e30*/  @!P0 NANOSLEEP.SYNCS 0x989680 ;  /* 0x009896800000895d */ /* 0x004fea0003900000 */
[----:B------:R-:W2:Y:S02]  /*22e40*/  @!P0 SYNCS.PHASECHK.TRANS64 P0, [R5+URZ+0x2d820], R0 ;  /* 0x02d82000050085a7 */ /* 0x000ea4000800007f */
[----:B--2---:R-:W-:Y:S05]  /*22e50*/  @!P0 BRA `(.L_x_2609) ;  /* 0xfffffffc00f08947 */ /* 0x004fea000383ffff */
[----:B------:R-:W-:Y:S05]  /*22e60*/  BRA `(.L_x_2769) ;  /* 0xffffffbc007c7947 */ /* 0x000fea000383ffff */
.L_x_2610:
        /* <DEDUP_REMOVED lines=8> */
[----:B01-345:R-:W-:Y:S05]  /*22ef0*/  WARPSYNC.COLLECTIVE R15, `(.L_x_2771) ;  /* 0x000000000f087348 */ /* 0x03bfea0003c00000 */
[----:B------:R2:W0:Y:S02]  /*22f00*/  SHFL.IDX P6, R14, R13, R12, R11 ;  /* 0x0000000c0d0e7389 */ /* 0x00042400000c000b */
[----:B012345:R-:W-:Y:S01]  /*22f10*/  ENDCOLLECTIVE ;  /* 0x000000000000791b */ /* 0x03ffe20003800000 */
.L_x_2771:
[----:B------:R-:W-:Y:S05]  /*22f20*/  BSYNC B0 ;  /* 0x0000000000007941 */ /* 0x000fea0003800000 */
.L_x_2770:
[----:B------:R-:W-:Y:S05]  /*22f30*/  BRA `(.L_x_2772) ;  /* 0xffffffbc00647947 */ /* 0x000fea000383ffff */
.L_x_2611:
[----:B------:R-:W-:Y:S01]  /*22f40*/  BSSY B0, `(.L_x_2773) ;  /* 0x0000006000007945 */ /* 0x000fe20003800000 */
[----:B------:R-:W-:-:S07]  /*22f50*/  IMAD.MOV.U32 R15, RZ, RZ, -0x1 ;  /* 0xffffffffff0f7424 */ /* 0x000fce00078e00ff */
[----:B01-345:R-:W-:Y:S05]  /*22f60*/  WARPSYNC.COLLECTIVE R15, `(.L_x_2774) ;  /* 0x000000000f0c7348 */ /* 0x03bfea0003c00000 */
[----:B------:R-:W-:Y:S02]  /*22f70*/  ELECT P6, UR62, PT ;  /* 0x00000000003e782f */ /* 0x000fe400038c0000 */
[----:B------:R-:W-:Y:S01]  /*22f80*/  MOV R14, UR62 ;  /* 0x0000003e000e7c02 */ /* 0x000fe20008000f00 */
[----:B01-345:R-:W-:Y:S10]  /*22f90*/  ENDCOLLECTIVE ;  /* 0x000000000000791b */ /* 0x03bff40003800000 */
.L_x_2774:
[----:B------:R-:W-:Y:S05]  /*22fa0*/  BSYNC B0 ;  /* 0x0000000000007941 */ /* 0x000fea0003800000 */
.L_x_2773:
[----:B------:R-:W-:Y:S05]  /*22fb0*/  BRA `(.L_x_2775) ;  /* 0xffffffbc00587947 */ /* 0x000fea000383ffff */
.L_x_2613:
[----:B0-----:R0:W2:Y:S02]  /*22fc0*/  SYNCS.PHASECHK.TRANS64.TRYWAIT P1, [R3+URZ+0x2d840], R2 ;  /* 0x02d84002030075a7 */ /* 0x0010a4000802017f */
[----:B--2---:R-:W-:Y:S05]  /*22fd0*/  @!P1 NANOSLEEP.SYNCS 0x989680 ;  /* 0x009896800000995d */ /* 0x004fea0003900000 */
[----:B------:R-:W2:Y:S02]  /*22fe0*/  @!P1 SYNCS.PHASECHK.TRANS64 P1, [R3+URZ+0x2d840], R2 ;  /* 0x02d84002030095a7 */ /* 0x000ea4000802007f */
[----:B--2---:R-:W-:Y:S05]  /*22ff0*/  @!P1 BRA `(.L_x_2613) ;  /* 0xfffffffc00f09947 */ /* 0x004fea000383ffff */
[----:B------:R-:W-:Y:S05]  /*23000*/  BRA `(.L_x_2776) ;  /* 0xffffffbc007c7947 */ /* 0x000fea000383ffff */
.L_x_2615:
[----:B--2---:R2:W0:Y:S02]  /*23010*/  SYNCS.PHASECHK.TRANS64.TRYWAIT P1, [R5+URZ+0x2d840], R0 ;  /* 0x02d84000050075a7 */ /* 0x004424000802017f */
[----:B0-----:R-:W-:Y:S05]  /*23020*/  @!P1 NANOSLEEP.SYNCS 0x989680 ;  /* 0x009896800000995d */ /* 0x001fea0003900000 */
[----:B------:R-:W0:Y:S02]  /*23030*/  @!P1 SYNCS.PHASECHK.TRANS64 P1, [R5+URZ+0x2d840], R0 ;  /* 0x02d84000050095a7 */ /* 0x000e24000802007f */
[----:B0-----:R-:W-:Y:S05]  /*23040*/  @!P1 BRA `(.L_x_2615) ;  /* 0xfffffffc00f09947 */ /* 0x001fea000383ffff */
[----:B------:R-:W-:Y:S05]  /*23050*/  BRA `(.L_x_2777) ;  /* 0xffffffbc008c7947 */ /* 0x000fea000383ffff */
.L_x_2617:
[----:B------:R0:W0:Y:S02]  /*23060*/  SYNCS.PHASECHK.TRANS64.TRYWAIT P1, [R3+URZ+0x2d860], R2 ;  /* 0x02d86002030075a7 */ /* 0x000024000802017f */
[----:B0-----:R-:W-:Y:S05]  /*23070*/  @!P1 NANOSLEEP.SYNCS 0x989680 ;  /* 0x009896800000995d */ /* 0x001fea0003900000 */
[----:B------:R-:W0:Y:S02]  /*23080*/  @!P1 SYNCS.PHASECHK.TRANS64 P1, [R3+URZ+0x2d860], R2 ;  /* 0x02d86002030095a7 */ /* 0x000e24000802007f */
[----:B0-----:R-:W-:Y:S05]  /*23090*/  @!P1 BRA `(.L_x_2617) ;  /* 0xfffffffc00f09947 */ /* 0x001fea000383ffff */
[----:B------:R-:W-:Y:S05]  /*230a0*/  BRA `(.L_x_2778) ;  /* 0xffffffbc00887947 */ /* 0x000fea000383ffff */
.L_x_2779:
        /* <DEDUP_REMOVED lines=13> */
.L_x_2788:


//--------------------- .nv.global.init           --------------------------
	.section	.nv.global.init,"aw",@progbits
.nv.global.init:
	.type		$str$23,@object
	.size		$str$23,($str$24 - $str$23)
$str$23:
        /*0000*/ 	.byte	0x28, 0x61, 0x64, 0x64, 0x72, 0x65, 0x73, 0x73, 0x20, 0x26, 0x20, 0x6d, 0x61, 0x73, 0x6b, 0x29
        /*0010*/ 	.byte	0x20, 0x3d, 0x3d, 0x20, 0x30, 0x00
	.type		$str$24,@object
	.size		$str$24,(__unnamed_4 - $str$24)
$str$24:
        /*0016*/ 	.byte	0x2f, 0x74, 0x6d, 0x70, 0x2f, 0x6f, 0x73, 0x73, 0x5f, 0x6b, 0x65, 0x72, 0x6e, 0x65, 0x6c, 0x73
        /*0026*/ 	.byte	0x5f, 0x73, 0x72, 0x63, 0x2f, 0x66, 0x6c, 0x61, 0x73, 0x68, 0x5f, 0x61, 0x74, 0x74, 0x65, 0x6e
        /*0036*/ 	.byte	0x74, 0x69, 0x6f, 0x6e, 0x2f, 0x63, 0x73, 0x72, 0x63, 0x2f, 0x63, 0x75, 0x74, 0x6c, 0x61, 0x73
        /*0046*/ 	.byte	0x73, 0x2f, 0x69, 0x6e, 0x63, 0x6c, 0x75, 0x64, 0x65, 0x2f, 0x63, 0x75, 0x74, 0x65, 0x2f, 0x70
        /*0056*/ 	.byte	0x6f, 0x69, 0x6e, 0x74, 0x65, 0x72, 0x5f, 0x66, 0x6c, 0x61, 0x67, 0x67, 0x65, 0x64, 0x2e, 0x68
        /*0066*/ 	.byte	0x70, 0x70, 0x00
	.type		__unnamed_4,@object
	.size		__unnamed_4,(__unnamed_5 - __unnamed_4)
__unnamed_4:
        /* <DEDUP_REMOVED lines=25> */
	.type		__unnamed_5,@object
	.size		__unnamed_5,(__unnamed_3 - __unnamed_5)
__unnamed_5:
        /* <DEDUP_REMOVED lines=24> */
        /*036d*/ 	.byte	0x3e, 0x20, 0x26, 0x5d, 0x00
	.type		__unnamed_3,@object
	.size		__unnamed_3,(__unnamed_2 - __unnamed_3)
__unnamed_3:
        /* <DEDUP_REMOVED lines=29> */
	.type		__unnamed_2,@object
	.size		__unnamed_2,(__unnamed_1 - __unnamed_2)
__unnamed_2:
        /* <DEDUP_REMOVED lines=29> */
	.type		__unnamed_1,@object
	.size		__unnamed_1,(.L_0 - __unnamed_1)
__unnamed_1:
        /* <DEDUP_REMOVED lines=29> */
        /*08e2*/ 	.byte	0x5d, 0x00
.L_0:


//--------------------- .nv.shared._ZN7cutlass13device_kernelIN5flash11enable_sm90INS1_16FlashAttnFwdSm90INS1_25CollectiveMainloopFwdSm90ILi2EN4cute5tupleIJNS5_1CILi1EEES8_S8_EEENS6_IJNS7_ILi192EEENS7_ILi128EEENS7_ILi96EEEEEELi96ENS_10bfloat16_tEfNS_4arch4Sm90ELb0ELb0ELb0ELb0ELb1ELb0ELb0ELb0ELb1ELb1ELb1ELb0EEENS1_21CollectiveEpilogueFwdINS6_IJSA_SC_SB_EEES9_SE_SG_Li384ELb0ELb1ELb1ELb0EEENS1_19SingleTileSchedulerILb0ELb1ELb1ELi192EEEEEEEEEvNT_6ParamsE --------------------------
	.section	.nv.shared._ZN7cutlass13device_kernelIN5flash11enable_sm90INS1_16FlashAttnFwdSm90INS1_25CollectiveMainloopFwdSm90ILi2EN4cute5tupleIJNS5_1CILi1EEES8_S8_EEENS6_IJNS7_ILi192EEENS7_ILi128EEENS7_ILi96EEEEEELi96ENS_10bfloat16_tEfNS_4arch4Sm90ELb0ELb0ELb0ELb0ELb1ELb0ELb0ELb0ELb1ELb1ELb1ELb0EEENS1_21CollectiveEpilogueFwdINS6_IJSA_SC_SB_EEES9_SE_SG_Li384ELb0ELb1ELb1ELb0EEENS1_19SingleTileSchedulerILb0ELb1ELb1ELi192EEEEEEEEEvNT_6ParamsE,"aw",@nobits
	.sectionflags	@""
	.align	16
	.zero		1024


//--------------------- .nv.shared.reserved.0     --------------------------
	.section	.nv.shared.reserved.0,"aw",@nobits
	.weak		__nv_reservedSMEM_offset_0_alias
	.size		__nv_reservedSMEM_offset_0_alias, 0, 0
	.other		__nv_reservedSMEM_offset_0_alias,@"STO_CUDA_RESERVED_SHARED STV_DEFAULT"
__nv_reservedSMEM_offset_0_alias:
	.zero		0


//--------------------- .nv.global                --------------------------
	.section	.nv.global,"aw",@nobits
.nv.global:
	.type		_ZN77_INTERNAL_fbd605a9_41_flash_fwd_hdim96_bf16_paged_split_sm90_cu_a7f3af4d_45734cute1_E,@object
	.size		_ZN77_INTERNAL_fbd605a9_41_flash_fwd_hdim96_bf16_paged_split_sm90_cu_a7f3af4d_45734cute1_E,(_ZN77_INTERNAL_fbd605a9_41_flash_fwd_hdim96_bf16_paged_split_sm90_cu_a7f3af4d_45734cuda3std3__45__cpo6cbeginE - _ZN77_INTERNAL_fbd605a9_41_flash_fwd_hdim96_bf16_paged_split_sm90_cu_a7f3af4d_45734cute1_E)
_ZN77_INTERNAL_fbd605a9_41_flash_fwd_hdim96_bf16_paged_split_sm90_cu_a7f3af4d_45734cute1_E:
	.zero		1
	.type		_ZN77_INTERNAL_fbd605a9_41_flash_fwd_hdim96_bf16_paged_split_sm90_cu_a7f3af4d_45734cuda3std3__45__cpo6cbeginE,@object
	.size		_ZN77_INTERNAL_fbd605a9_41_flash_fwd_hdim96_bf16_paged_split_sm90_cu_a7f3af4d_45734cuda3std3__45__cpo6cbeginE,(_ZN77_INTERNAL_fbd605a9_41_flash_fwd_hdim96_bf16_paged_split_sm90_cu_a7f3af4d_45734cuda3std3__48in_placeE - _ZN77_INTERNAL_fbd605a9_41_flash_fwd_hdim96_bf16_paged_split_sm90_cu_a7f3af4d_45734cuda3std3__45__cpo6cbeginE)
_ZN77_INTERNAL_fbd605a9_41_flash_fwd_hdim96_bf16_paged_split_sm90_cu_a7f3af4d_45734cuda3std3__45__cpo6cbeginE:
	.zero		1
	.type		_ZN77_INTERNAL_fbd605a9_41_flash_fwd_hdim96_bf16_paged_split_sm90_cu_a7f3af4d_45734cuda3std3__48in_placeE,@object
	.size		_ZN77_INTERNAL_fbd605a9_41_flash_fwd_hdim96_bf16_paged_split_sm90_cu_a7f3af4d_45734cuda3std3__48in_placeE,(_ZN77_INTERNAL_fbd605a9_41_flash_fwd_hdim96_bf16_paged_split_sm90_cu_a7f3af4d_45734cuda3std6ranges3__45__cpo9iter_moveE - _ZN77_INTERNAL_fbd605a9_41_flash_fwd_hdim96_bf16_paged_split_sm90_cu_a7f3af4d_45734cuda3std3__48in_placeE)
_ZN77_INTERNAL_fbd605a9_41_flash_fwd_hdim96_bf16_paged_split_sm90_cu_a7f3af4d_45734cuda3std3__48in_placeE:
	.zero		1
	.type		_ZN77_INTERNAL_fbd605a9_41_flash_fwd_hdim96_bf16_paged_split_sm90_cu_a7f3af4d_45734cuda3std6ranges3__45__cpo9iter_moveE,@object
	.size		_ZN77_INTERNAL_fbd605a9_41_flash_fwd_hdim96_bf16_paged_split_sm90_cu_a7f3af4d_45734cuda3std6ranges3__45__cpo9iter_moveE,(_ZN77_INTERNAL_fbd605a9_41_flash_fwd_hdim96_bf16_paged_split_sm90_cu_a7f3af4d_45734cuda3std3__45__cpo5beginE - _ZN77_INTERNAL_fbd605a9_41_flash_fwd_hdim96_bf16_paged_split_sm90_cu_a7f3af4d_45734cuda3std6ranges3__45__cpo9iter_moveE)
_ZN77_INTERNAL_fbd605a9_41_flash_fwd_hdim96_bf16_paged_split_sm90_cu_a7f3af4d_45734cuda3std6ranges3__45__cpo9iter_moveE:
	.zero		1
	.type		_ZN77_INTERNAL_fbd605a9_41_flash_fwd_hdim96_bf16_paged_split_sm90_cu_a7f3af4d_45734cuda3std3__45__cpo5beginE,@object
	.size		_ZN77_INTERNAL_fbd605a9_41_flash_fwd_hdim96_bf16_paged_split_sm90_cu_a7f3af4d_45734cuda3std3__45__cpo5beginE,(_ZN77_INTERNAL_fbd605a9_41_flash_fwd_hdim96_bf16_paged_split_sm90_cu_a7f3af4d_45734cuda3std3__479_GLOBAL__N__fbd605a9_41_flash_fwd_hdim96_bf16_paged_split_sm90_cu_a7f3af4d_45736ignoreE - _ZN77_INTERNAL_fbd605a9_41_flash_fwd_hdim96_bf16_paged_split_sm90_cu_a7f3af4d_45734cuda3std3__45__cpo5beginE)
_ZN77_INTERNAL_fbd605a9_41_flash_fwd_hdim96_bf16_paged_split_sm90_cu_a7f3af4d_45734cuda3std3__45__cpo5beginE:
	.zero		1
	.type		_ZN77_INTERNAL_fbd605a9_41_flash_fwd_hdim96_bf16_paged_split_sm90_cu_a7f3af4d_45734cuda3std3__479_GLOBAL__N__fbd605a9_41_flash_fwd_hdim96_bf16_paged_split_sm90_cu_a7f3af4d_45736ignoreE,@object
	.size		_ZN77_INTERNAL_fbd605a9_41_flash_fwd_hdim96_bf16_paged_split_sm90_cu_a7f3af4d_45734cuda3std3__479_GLOBAL__N__fbd605a9_41_flash_fwd_hdim96_bf16_paged_split_sm90_cu_a7f3af4d_45736ignoreE,(_ZN77_INTERNAL_fbd605a9_41_flash_fwd_hdim96_bf16_paged_split_sm90_cu_a7f3af4d_45734cute7productE - _ZN77_INTERNAL_fbd605a9_41_flash_fwd_hdim96_bf16_paged_split_sm90_cu_a7f3af4d_45734cuda3std3__479_GLOBAL__N__fbd605a9_41_flash_fwd_hdim96_bf16_paged_split_sm90_cu_a7f3af4d_45736ignoreE)
_ZN77_INTERNAL_fbd605a9_41_flash_fwd_hdim96_bf16_paged_split_sm90_cu_a7f3af4d_45734cuda3std3__479_GLOBAL__N__fbd605a9_41_flash_fwd_hdim96_bf16_paged_split_sm90_cu_a7f3af4d_45736ignoreE:
	.zero		1
	.type		_ZN77_INTERNAL_fbd605a9_41_flash_fwd_hdim96_bf16_paged_split_sm90_cu_a7f3af4d_45734cute7productE,@object
	.size		_ZN77_INTERNAL_fbd605a9_41_flash_fwd_hdim96_bf16_paged_split_sm90_cu_a7f3af4d_45734cute7productE,(_ZN77_INTERNAL_fbd605a9_41_flash_fwd_hdim96_bf16_paged_split_sm90_cu_a7f3af4d_45734cuda3std3__45__cpo3endE - _ZN77_INTERNAL_fbd605a9_41_flash_fwd_hdim96_bf16_paged_split_sm90_cu_a7f3af4d_45734cute7productE)
_ZN77_INTERNAL_fbd605a9_41_flash_fwd_hdim96_bf16_paged_split_sm90_cu_a7f3af4d_45734cute7productE:
	.zero		1
	.type		_ZN77_INTERNAL_fbd605a9_41_flash_fwd_hdim96_bf16_paged_split_sm90_cu_a7f3af4d_45734cuda3std3__45__cpo3endE,@object
	.size		_ZN77_INTERNAL_fbd605a9_41_flash_fwd_hdim96_bf16_paged_split_sm90_cu_a7f3af4d_45734cuda3std3__45__cpo3endE,(_ZN77_INTERNAL_fbd605a9_41_flash_fwd_hdim96_bf16_paged_split_sm90_cu_a7f3af4d_45734cuda3std3__419piecewise_constructE - _ZN77_INTERNAL_fbd605a9_41_flash_fwd_hdim96_bf16_paged_split_sm90_cu_a7f3af4d_45734cuda3std3__45__cpo3endE)
_ZN77_INTERNAL_fbd605a9_41_flash_fwd_hdim96_bf16_paged_split_sm90_cu_a7f3af4d_45734cuda3std3__45__cpo3endE:
	.zero		1
	.type		_ZN77_INTERNAL_fbd605a9_41_flash_fwd_hdim96_bf16_paged_split_sm90_cu_a7f3af4d_45734cuda3std3__419piecewise_constructE,@object
	.size		_ZN77_INTERNAL_fbd605a9_41_flash_fwd_hdim96_bf16_paged_split_sm90_cu_a7f3af4d_45734cuda3std3__419piecewise_constructE,(_ZN77_INTERNAL_fbd605a9_41_flash_fwd_hdim96_bf16_paged_split_sm90_cu_a7f3af4d_45734cuda3std3__45__cpo4cendE - _ZN77_INTERNAL_fbd605a9_41_flash_fwd_hdim96_bf16_paged_split_sm90_cu_a7f3af4d_45734cuda3std3__419piecewise_constructE)
_ZN77_INTERNAL_fbd605a9_41_flash_fwd_hdim96_bf16_paged_split_sm90_cu_a7f3af4d_45734cuda3std3__419piecewise_constructE:
	.zero		1
	.type		_ZN77_INTERNAL_fbd605a9_41_flash_fwd_hdim96_bf16_paged_split_sm90_cu_a7f3af4d_45734cuda3std3__45__cpo4cendE,@object
	.size		_ZN77_INTERNAL_fbd605a9_41_flash_fwd_hdim96_bf16_paged_split_sm90_cu_a7f3af4d_45734cuda3std3__45__cpo4cendE,(_ZN77_INTERNAL_fbd605a9_41_flash_fwd_hdim96_bf16_paged_split_sm90_cu_a7f3af4d_45734cuda3std6ranges3__45__cpo4swapE - _ZN77_INTERNAL_fbd605a9_41_flash_fwd_hdim96_bf16_paged_split_sm90_cu_a7f3af4d_45734cuda3std3__45__cpo4cendE)
_ZN77_INTERNAL_fbd605a9_41_flash_fwd_hdim96_bf16_paged_split_sm90_cu_a7f3af4d_45734cuda3std3__45__cpo4cendE:
	.zero		1
	.type		_ZN77_INTERNAL_fbd605a9_41_flash_fwd_hdim96_bf16_paged_split_sm90_cu_a7f3af4d_45734cuda3std6ranges3__45__cpo4swapE,@object
	.size		_ZN77_INTERNAL_fbd605a9_41_flash_fwd_hdim96_bf16_paged_split_sm90_cu_a7f3af4d_45734cuda3std6ranges3__45__cpo4swapE,(.L_12 - _ZN77_INTERNAL_fbd605a9_41_flash_fwd_hdim96_bf16_paged_split_sm90_cu_a7f3af4d_45734cuda3std6ranges3__45__cpo4swapE)
_ZN77_INTERNAL_fbd605a9_41_flash_fwd_hdim96_bf16_paged_split_sm90_cu_a7f3af4d_45734cuda3std6ranges3__45__cpo4swapE:
	.zero		1
.L_12:


//--------------------- .nv.shared._ZN7cutlass13device_kernelIN5flash11enable_sm90INS1_16FlashAttnFwdSm90INS1_25CollectiveMainloopFwdSm90ILi2EN4cute5tupleIJNS5_1CILi1EEES8_S8_EEENS6_IJNS7_ILi192EEENS7_ILi128EEENS7_ILi96EEEEEELi96ENS_10bfloat16_tEfNS_4arch4Sm90ELb0ELb0ELb0ELb1ELb1ELb0ELb0ELb0ELb1ELb1ELb1ELb0EEENS1_21CollectiveEpilogueFwdINS6_IJSA_SC_SB_EEES9_SE_SG_Li384ELb1ELb1ELb1ELb0EEENS1_36VarlenDynamicPersistentTileSchedulerILi192ELi128ELi384ELi128ELb1ELb1ELb1ELb0ELb1ELb1EEEEEEEEEvNT_6ParamsE --------------------------
	.section	.nv.shared._ZN7cutlass13device_kernelIN5flash11enable_sm90INS1_16FlashAttnFwdSm90INS1_25CollectiveMainloopFwdSm90ILi2EN4cute5tupleIJNS5_1CILi1EEES8_S8_EEENS6_IJNS7_ILi192EEENS7_ILi128EEENS7_ILi96EEEEEELi96ENS_10bfloat16_tEfNS_4arch4Sm90ELb0ELb0ELb0ELb1ELb1ELb0ELb0ELb0ELb1ELb1ELb1ELb0EEENS1_21CollectiveEpilogueFwdINS6_IJSA_SC_SB_EEES9_SE_SG_Li384ELb1ELb1ELb1ELb0EEENS1_36VarlenDynamicPersistentTileSchedulerILi192ELi128ELi384ELi128ELb1ELb1ELb1ELb0ELb1ELb1EEEEEEEEEvNT_6ParamsE,"aw",@nobits
	.sectionflags	@""
	.align	16
	.zero		1024


//--------------------- .nv.shared._ZN7cutlass13device_kernelIN5flash11enable_sm90INS1_16FlashAttnFwdSm90INS1_25CollectiveMainloopFwdSm90ILi2EN4cute5tupleIJNS5_1CILi1EEES8_S8_EEENS6_IJNS7_ILi192EEENS7_ILi128EEENS7_ILi96EEEEEELi96ENS_10bfloat16_tEfNS_4arch4Sm90ELb0ELb0ELb0ELb1ELb1ELb1ELb0ELb0ELb1ELb1ELb1ELb0EEENS1_21CollectiveEpilogueFwdINS6_IJSA_SC_SB_EEES9_SE_SG_Li384ELb1ELb1ELb1ELb0EEENS1_36VarlenDynamicPersistentTileSchedulerILi192ELi128ELi384ELi128ELb1ELb1ELb1ELb0ELb1ELb1EEEEEEEEEvNT_6ParamsE --------------------------
	.section	.nv.shared._ZN7cutlass13device_kernelIN5flash11enable_sm90INS1_16FlashAttnFwdSm90INS1_25CollectiveMainloopFwdSm90ILi2EN4cute5tupleIJNS5_1CILi1EEES8_S8_EEENS6_IJNS7_ILi192EEENS7_ILi128EEENS7_ILi96EEEEEELi96ENS_10bfloat16_tEfNS_4arch4Sm90ELb0ELb0ELb0ELb1ELb1ELb1ELb0ELb0ELb1ELb1ELb1ELb0EEENS1_21CollectiveEpilogueFwdINS6_IJSA_SC_SB_EEES9_SE_SG_Li384ELb1ELb1ELb1ELb0EEENS1_36VarlenDynamicPersistentTileSchedulerILi192ELi128ELi384ELi128ELb1ELb1ELb1ELb0ELb1ELb1EEEEEEEEEvNT_6ParamsE,"aw",@nobits
	.sectionflags	@""
	.align	16
	.zero		1024


//--------------------- .nv.shared._ZN7cutlass13device_kernelIN5flash11enable_sm90INS1_16FlashAttnFwdSm90INS1_25CollectiveMainloopFwdSm90ILi2EN4cute5tupleIJNS5_1CILi1EEES8_S8_EEENS6_IJNS7_ILi192EEENS7_ILi128EEENS7_ILi96EEEEEELi96ENS_10bfloat16_tEfNS_4arch4Sm90ELb0ELb1ELb0ELb0ELb1ELb0ELb0ELb0ELb1ELb1ELb1ELb0EEENS1_21CollectiveEpilogueFwdINS6_IJSA_SC_SB_EEES9_SE_SG_Li384ELb0ELb1ELb1ELb0EEENS1_19SingleTileSchedulerILb0ELb1ELb1ELi192EEEEEEEEEvNT_6ParamsE --------------------------
	.section	.nv.shared._ZN7cutlass13device_kernelIN5flash11enable_sm90INS1_16FlashAttnFwdSm90INS1_25CollectiveMainloopFwdSm90ILi2EN4cute5tupleIJNS5_1CILi1EEES8_S8_EEENS6_IJNS7_ILi192EEENS7_ILi128EEENS7_ILi96EEEEEELi96ENS_10bfloat16_tEfNS_4arch4Sm90ELb0ELb1ELb0ELb0ELb1ELb0ELb0ELb0ELb1ELb1ELb1ELb0EEENS1_21CollectiveEpilogueFwdINS6_IJSA_SC_SB_EEES9_SE_SG_Li384ELb0ELb1ELb1ELb0EEENS1_19SingleTileSchedulerILb0ELb1ELb1ELi192EEEEEEEEEvNT_6ParamsE,"aw",@nobits
	.sectionflags	@""
	.align	16
	.zero		1024


//--------------------- .nv.shared._ZN7cutlass13device_kernelIN5flash11enable_sm90INS1_16FlashAttnFwdSm90INS1_25CollectiveMainloopFwdSm90ILi2EN4cute5tupleIJNS5_1CILi1EEES8_S8_EEENS6_IJNS7_ILi192EEENS7_ILi128EEENS7_ILi96EEEEEELi96ENS_10bfloat16_tEfNS_4arch4Sm90ELb0ELb1ELb0ELb1ELb1ELb0ELb0ELb0ELb1ELb1ELb1ELb0EEENS1_21CollectiveEpilogueFwdINS6_IJSA_SC_SB_EEES9_SE_SG_Li384ELb1ELb1ELb1ELb0EEENS1_36VarlenDynamicPersistentTileSchedulerILi192ELi128ELi384ELi128ELb1ELb1ELb1ELb1ELb0ELb1EEEEEEEEEvNT_6ParamsE --------------------------
	.section	.nv.shared._ZN7cutlass13device_kernelIN5flash11enable_sm90INS1_16FlashAttnFwdSm90INS1_25CollectiveMainloopFwdSm90ILi2EN4cute5tupleIJNS5_1CILi1EEES8_S8_EEENS6_IJNS7_ILi192EEENS7_ILi128EEENS7_ILi96EEEEEELi96ENS_10bfloat16_tEfNS_4arch4Sm90ELb0ELb1ELb0ELb1ELb1ELb0ELb0ELb0ELb1ELb1ELb1ELb0EEENS1_21CollectiveEpilogueFwdINS6_IJSA_SC_SB_EEES9_SE_SG_Li384ELb1ELb1ELb1ELb0EEENS1_36VarlenDynamicPersistentTileSchedulerILi192ELi128ELi384ELi128ELb1ELb1ELb1ELb1ELb0ELb1EEEEEEEEEvNT_6ParamsE,"aw",@nobits
	.sectionflags	@""
	.align	16
	.zero		1024


//--------------------- .nv.shared._ZN7cutlass13device_kernelIN5flash11enable_sm90INS1_16FlashAttnFwdSm90INS1_25CollectiveMainloopFwdSm90ILi2EN4cute5tupleIJNS5_1CILi1EEES8_S8_EEENS6_IJNS7_ILi192EEENS7_ILi128EEENS7_ILi96EEEEEELi96ENS_10bfloat16_tEfNS_4arch4Sm90ELb0ELb1ELb0ELb1ELb1ELb1ELb0ELb0ELb1ELb1ELb1ELb0EEENS1_21CollectiveEpilogueFwdINS6_IJSA_SC_SB_EEES9_SE_SG_Li384ELb1ELb1ELb1ELb0EEENS1_36VarlenDynamicPersistentTileSchedulerILi192ELi128ELi384ELi128ELb1ELb1ELb1ELb1ELb0ELb1EEEEEEEEEvNT_6ParamsE --------------------------
	.section	.nv.shared._ZN7cutlass13device_kernelIN5flash11enable_sm90INS1_16FlashAttnFwdSm90INS1_25CollectiveMainloopFwdSm90ILi2EN4cute5tupleIJNS5_1CILi1EEES8_S8_EEENS6_IJNS7_ILi192EEENS7_ILi128EEENS7_ILi96EEEEEELi96ENS_10bfloat16_tEfNS_4arch4Sm90ELb0ELb1ELb0ELb1ELb1ELb1ELb0ELb0ELb1ELb1ELb1ELb0EEENS1_21CollectiveEpilogueFwdINS6_IJSA_SC_SB_EEES9_SE_SG_Li384ELb1ELb1ELb1ELb0EEENS1_36VarlenDynamicPersistentTileSchedulerILi192ELi128ELi384ELi128ELb1ELb1ELb1ELb1ELb0ELb1EEEEEEEEEvNT_6ParamsE,"aw",@nobits
	.sectionflags	@""
	.align	16
	.zero		1024


//--------------------- .nv.shared._ZN7cutlass13device_kernelIN5flash11enable_sm90INS1_16FlashAttnFwdSm90INS1_25CollectiveMainloopFwdSm90ILi2EN4cute5tupleIJNS5_1CILi1EEES8_S8_EEENS6_IJNS7_ILi192EEENS7_ILi128EEENS7_ILi96EEEEEELi96ENS_10bfloat16_tEfNS_4arch4Sm90ELb1ELb0ELb0ELb0ELb1ELb0ELb0ELb0ELb1ELb1ELb1ELb0EEENS1_21CollectiveEpilogueFwdINS6_IJSA_SC_SB_EEES9_SE_SG_Li384ELb0ELb1ELb1ELb0EEENS1_19SingleTileSchedulerILb0ELb1ELb1ELi192EEEEEEEEEvNT_6ParamsE --------------------------
	.section	.nv.shared._ZN7cutlass13device_kernelIN5flash11enable_sm90INS1_16FlashAttnFwdSm90INS1_25CollectiveMainloopFwdSm90ILi2EN4cute5tupleIJNS5_1CILi1EEES8_S8_EEENS6_IJNS7_ILi192EEENS7_ILi128EEENS7_ILi96EEEEEELi96ENS_10bfloat16_tEfNS_4arch4Sm90ELb1ELb0ELb0ELb0ELb1ELb0ELb0ELb0ELb1ELb1ELb1ELb0EEENS1_21CollectiveEpilogueFwdINS6_IJSA_SC_SB_EEES9_SE_SG_Li384ELb0ELb1ELb1ELb0EEENS1_19SingleTileSchedulerILb0ELb1ELb1ELi192EEEEEEEEEvNT_6ParamsE,"aw",@nobits
	.sectionflags	@""
	.align	16
	.zero		1024


//--------------------- .nv.shared._ZN7cutlass13device_kernelIN5flash11enable_sm90INS1_16FlashAttnFwdSm90INS1_25CollectiveMainloopFwdSm90ILi2EN4cute5tupleIJNS5_1CILi1EEES8_S8_EEENS6_IJNS7_ILi192EEENS7_ILi128EEENS7_ILi96EEEEEELi96ENS_10bfloat16_tEfNS_4arch4Sm90ELb1ELb0ELb0ELb1ELb1ELb0ELb0ELb0ELb1ELb1ELb1ELb0EEENS1_21CollectiveEpilogueFwdINS6_IJSA_SC_SB_EEES9_SE_SG_Li384ELb1ELb1ELb1ELb0EEENS1_36VarlenDynamicPersistentTileSchedulerILi192ELi128ELi384ELi128ELb1ELb1ELb1ELb1ELb1ELb1EEEEEEEEEvNT_6ParamsE --------------------------
	.section	.nv.shared._ZN7cutlass13device_kernelIN5flash11enable_sm90INS1_16FlashAttnFwdSm90INS1_25CollectiveMainloopFwdSm90ILi2EN4cute5tupleIJNS5_1CILi1EEES8_S8_EEENS6_IJNS7_ILi192EEENS7_ILi128EEENS7_ILi96EEEEEELi96ENS_10bfloat16_tEfNS_4arch4Sm90ELb1ELb0ELb0ELb1ELb1ELb0ELb0ELb0ELb1ELb1ELb1ELb0EEENS1_21CollectiveEpilogueFwdINS6_IJSA_SC_SB_EEES9_SE_SG_Li384ELb1ELb1ELb1ELb0EEENS1_36VarlenDynamicPersistentTileSchedulerILi192ELi128ELi384ELi128ELb1ELb1ELb1ELb1ELb1ELb1EEEEEEEEEvNT_6ParamsE,"aw",@nobits
	.sectionflags	@""
	.align	16
	.zero		1024


//--------------------- .nv.shared._ZN7cutlass13device_kernelIN5flash11enable_sm90INS1_16FlashAttnFwdSm90INS1_25CollectiveMainloopFwdSm90ILi2EN4cute5tupleIJNS5_1CILi1EEES8_S8_EEENS6_IJNS7_ILi192EEENS7_ILi128EEENS7_ILi96EEEEEELi96ENS_10bfloat16_tEfNS_4arch4Sm90ELb1ELb0ELb0ELb1ELb1ELb1ELb0ELb0ELb1ELb1ELb1ELb0EEENS1_21CollectiveEpilogueFwdINS6_IJSA_SC_SB_EEES9_SE_SG_Li384ELb1ELb1ELb1ELb0EEENS1_36VarlenDynamicPersistentTileSchedulerILi192ELi128ELi384ELi128ELb1ELb1ELb1ELb1ELb1ELb1EEEEEEEEEvNT_6ParamsE --------------------------
	.section	.nv.shared._ZN7cutlass13device_kernelIN5flash11enable_sm90INS1_16FlashAttnFwdSm90INS1_25CollectiveMainloopFwdSm90ILi2EN4cute5tupleIJNS5_1CILi1EEES8_S8_EEENS6_IJNS7_ILi192EEENS7_ILi128EEENS7_ILi96EEEEEELi96ENS_10bfloat16_tEfNS_4arch4Sm90ELb1ELb0ELb0ELb1ELb1ELb1ELb0ELb0ELb1ELb1ELb1ELb0EEENS1_21CollectiveEpilogueFwdINS6_IJSA_SC_SB_EEES9_SE_SG_Li384ELb1ELb1ELb1ELb0EEENS1_36VarlenDynamicPersistentTileSchedulerILi192ELi128ELi384ELi128ELb1ELb1ELb1ELb1ELb1ELb1EEEEEEEEEvNT_6ParamsE,"aw",@nobits
	.sectionflags	@""
	.align	16
	.zero		1024


//--------------------- .nv.constant0._ZN7cutlass13device_kernelIN5flash11enable_sm90INS1_16FlashAttnFwdSm90INS1_25CollectiveMainloopFwdSm90ILi2EN4cute5tupleIJNS5_1CILi1EEES8_S8_EEENS6_IJNS7_ILi192EEENS7_ILi128EEENS7_ILi96EEEEEELi96ENS_10bfloat16_tEfNS_4arch4Sm90ELb0ELb0ELb0ELb0ELb1ELb0ELb0ELb0ELb1ELb1ELb1ELb0EEENS1_21CollectiveEpilogueFwdINS6_IJSA_SC_SB_EEES9_SE_SG_Li384ELb0ELb1ELb1ELb0EEENS1_19SingleTileSchedulerILb0ELb1ELb1ELi192EEEEEEEEEvNT_6ParamsE --------------------------
	.section	.nv.constant0._ZN7cutlass13device_kernelIN5flash11enable_sm90INS1_16FlashAttnFwdSm90INS1_25CollectiveMainloopFwdSm90ILi2EN4cute5tupleIJNS5_1CILi1EEES8_S8_EEENS6_IJNS7_ILi192EEENS7_ILi128EEENS7_ILi96EEEEEELi96ENS_10bfloat16_tEfNS_4arch4Sm90ELb0ELb0ELb0ELb0ELb1ELb0ELb0ELb0ELb1ELb1ELb1ELb0EEENS1_21CollectiveEpilogueFwdINS6_IJSA_SC_SB_EEES9_SE_SG_Li384ELb0ELb1ELb1ELb0EEENS1_19SingleTileSchedulerILb0ELb1ELb1ELi192EEEEEEEEEvNT_6ParamsE,"a",@progbits
	.sectionflags	@""
	.align	4
.nv.constant0._ZN7cutlass13device_kernelIN5flash11enable_sm90INS1_16FlashAttnFwdSm90INS1_25CollectiveMainloopFwdSm90ILi2EN4cute5tupleIJNS5_1CILi1EEES8_S8_EEENS6_IJNS7_ILi192EEENS7_ILi128EEENS7_ILi96EEEEEELi96ENS_10bfloat16_tEfNS_4arch4Sm90ELb0ELb0ELb0ELb0ELb1ELb0ELb0ELb0ELb1ELb1ELb1ELb0EEENS1_21CollectiveEpilogueFwdINS6_IJSA_SC_SB_EEES9_SE_SG_Li384ELb0ELb1ELb1ELb0EEENS1_19SingleTileSchedulerILb0ELb1ELb1ELi192EEEEEEEEEvNT_6ParamsE:
	.zero		3200


//--------------------- .nv.constant0._ZN7cutlass13device_kernelIN5flash11enable_sm90INS1_16FlashAttnFwdSm90INS1_25CollectiveMainloopFwdSm90ILi2EN4cute5tupleIJNS5_1CILi1EEES8_S8_EEENS6_IJNS7_ILi192EEENS7_ILi128EEENS7_ILi96EEEEEELi96ENS_10bfloat16_tEfNS_4arch4Sm90ELb0ELb0ELb0ELb1ELb1ELb0ELb0ELb0ELb1ELb1ELb1ELb0EEENS1_21CollectiveEpilogueFwdINS6_IJSA_SC_SB_EEES9_SE_SG_Li384ELb1ELb1ELb1ELb0EEENS1_36VarlenDynamicPersistentTileSchedulerILi192ELi128ELi384ELi128ELb1ELb1ELb1ELb0ELb1ELb1EEEEEEEEEvNT_6ParamsE --------------------------
	.section	.nv.constant0._ZN7cutlass13device_kernelIN5flash11enable_sm90INS1_16FlashAttnFwdSm90INS1_25CollectiveMainloopFwdSm90ILi2EN4cute5tupleIJNS5_1CILi1EEES8_S8_EEENS6_IJNS7_ILi192EEENS7_ILi128EEENS7_ILi96EEEEEELi96ENS_10bfloat16_tEfNS_4arch4Sm90ELb0ELb0ELb0ELb1ELb1ELb0ELb0ELb0ELb1ELb1ELb1ELb0EEENS1_21CollectiveEpilogueFwdINS6_IJSA_SC_SB_EEES9_SE_SG_Li384ELb1ELb1ELb1ELb0EEENS1_36VarlenDynamicPersistentTileSchedulerILi192ELi128ELi384ELi128ELb1ELb1ELb1ELb0ELb1ELb1EEEEEEEEEvNT_6ParamsE,"a",@progbits
	.sectionflags	@""
	.align	4
.nv.constant0._ZN7cutlass13device_kernelIN5flash11enable_sm90INS1_16FlashAttnFwdSm90INS1_25CollectiveMainloopFwdSm90ILi2EN4cute5tupleIJNS5_1CILi1EEES8_S8_EEENS6_IJNS7_ILi192EEENS7_ILi128EEENS7_ILi96EEEEEELi96ENS_10bfloat16_tEfNS_4arch4Sm90ELb0ELb0ELb0ELb1ELb1ELb0ELb0ELb0ELb1ELb1ELb1ELb0EEENS1_21CollectiveEpilogueFwdINS6_IJSA_SC_SB_EEES9_SE_SG_Li384ELb1ELb1ELb1ELb0EEENS1_36VarlenDynamicPersistentTileSchedulerILi192ELi128ELi384ELi128ELb1ELb1ELb1ELb0ELb1ELb1EEEEEEEEEvNT_6ParamsE:
	.zero		3328


//--------------------- .nv.constant0._ZN7cutlass13device_kernelIN5flash11enable_sm90INS1_16FlashAttnFwdSm90INS1_25CollectiveMainloopFwdSm90ILi2EN4cute5tupleIJNS5_1CILi1EEES8_S8_EEENS6_IJNS7_ILi192EEENS7_ILi128EEENS7_ILi96EEEEEELi96ENS_10bfloat16_tEfNS_4arch4Sm90ELb0ELb0ELb0ELb1ELb1ELb1ELb0ELb0ELb1ELb1ELb1ELb0EEENS1_21CollectiveEpilogueFwdINS6_IJSA_SC_SB_EEES9_SE_SG_Li384ELb1ELb1ELb1ELb0EEENS1_36VarlenDynamicPersistentTileSchedulerILi192ELi128ELi384ELi128ELb1ELb1ELb1ELb0ELb1ELb1EEEEEEEEEvNT_6ParamsE --------------------------
	.section	.nv.constant0._ZN7cutlass13device_kernelIN5flash11enable_sm90INS1_16FlashAttnFwdSm90INS1_25CollectiveMainloopFwdSm90ILi2EN4cute5tupleIJNS5_1CILi1EEES8_S8_EEENS6_IJNS7_ILi192EEENS7_ILi128EEENS7_ILi96EEEEEELi96ENS_10bfloat16_tEfNS_4arch4Sm90ELb0ELb0ELb0ELb1ELb1ELb1ELb0ELb0ELb1ELb1ELb1ELb0EEENS1_21CollectiveEpilogueFwdINS6_IJSA_SC_SB_EEES9_SE_SG_Li384ELb1ELb1ELb1ELb0EEENS1_36VarlenDynamicPersistentTileSchedulerILi192ELi128ELi384ELi128ELb1ELb1ELb1ELb0ELb1ELb1EEEEEEEEEvNT_6ParamsE,"a",@progbits
	.sectionflags	@""
	.align	4
.nv.constant0._ZN7cutlass13device_kernelIN5flash11enable_sm90INS1_16FlashAttnFwdSm90INS1_25CollectiveMainloopFwdSm90ILi2EN4cute5tupleIJNS5_1CILi1EEES8_S8_EEENS6_IJNS7_ILi192EEENS7_ILi128EEENS7_ILi96EEEEEELi96ENS_10bfloat16_tEfNS_4arch4Sm90ELb0ELb0ELb0ELb1ELb1ELb1ELb0ELb0ELb1ELb1ELb1ELb0EEENS1_21CollectiveEpilogueFwdINS6_IJSA_SC_SB_EEES9_SE_SG_Li384ELb1ELb1ELb1ELb0EEENS1_36VarlenDynamicPersistentTileSchedulerILi192ELi128ELi384ELi128ELb1ELb1ELb1ELb0ELb1ELb1EEEEEEEEEvNT_6ParamsE:
	.zero		3328


//--------------------- .nv.constant0._ZN7cutlass13device_kernelIN5flash11enable_sm90INS1_16FlashAttnFwdSm90INS1_25CollectiveMainloopFwdSm90ILi2EN4cute5tupleIJNS5_1CILi1EEES8_S8_EEENS6_IJNS7_ILi192EEENS7_ILi128EEENS7_ILi96EEEEEELi96ENS_10bfloat16_tEfNS_4arch4Sm90ELb0ELb1ELb0ELb0ELb1ELb0ELb0ELb0ELb1ELb1ELb1ELb0EEENS1_21CollectiveEpilogueFwdINS6_IJSA_SC_SB_EEES9_SE_SG_Li384ELb0ELb1ELb1ELb0EEENS1_19SingleTileSchedulerILb0ELb1ELb1ELi192EEEEEEEEEvNT_6ParamsE --------------------------
	.section	.nv.constant0._ZN7cutlass13device_kernelIN5flash11enable_sm90INS1_16FlashAttnFwdSm90INS1_25CollectiveMainloopFwdSm90ILi2EN4cute5tupleIJNS5_1CILi1EEES8_S8_EEENS6_IJNS7_ILi192EEENS7_ILi128EEENS7_ILi96EEEEEELi96ENS_10bfloat16_tEfNS_4arch4Sm90ELb0ELb1ELb0ELb0ELb1ELb0ELb0ELb0ELb1ELb1ELb1ELb0EEENS1_21CollectiveEpilogueFwdINS6_IJSA_SC_SB_EEES9_SE_SG_Li384ELb0ELb1ELb1ELb0EEENS1_19SingleTileSchedulerILb0ELb1ELb1ELi192EEEEEEEEEvNT_6ParamsE,"a",@progbits
	.sectionflags	@""
	.align	4
.nv.constant0._ZN7cutlass13device_kernelIN5flash11enable_sm90INS1_16FlashAttnFwdSm90INS1_25CollectiveMainloopFwdSm90ILi2EN4cute5tupleIJNS5_1CILi1EEES8_S8_EEENS6_IJNS7_ILi192EEENS7_ILi128EEENS7_ILi96EEEEEELi96ENS_10bfloat16_tEfNS_4arch4Sm90ELb0ELb1ELb0ELb0ELb1ELb0ELb0ELb0ELb1ELb1ELb1ELb0EEENS1_21CollectiveEpilogueFwdINS6_IJSA_SC_SB_EEES9_SE_SG_Li384ELb0ELb1ELb1ELb0EEENS1_19SingleTileSchedulerILb0ELb1ELb1ELi192EEEEEEEEEvNT_6ParamsE:
	.zero		3200


//--------------------- .nv.constant0._ZN7cutlass13device_kernelIN5flash11enable_sm90INS1_16FlashAttnFwdSm90INS1_25CollectiveMainloopFwdSm90ILi2EN4cute5tupleIJNS5_1CILi1EEES8_S8_EEENS6_IJNS7_ILi192EEENS7_ILi128EEENS7_ILi96EEEEEELi96ENS_10bfloat16_tEfNS_4arch4Sm90ELb0ELb1ELb0ELb1ELb1ELb0ELb0ELb0ELb1ELb1ELb1ELb0EEENS1_21CollectiveEpilogueFwdINS6_IJSA_SC_SB_EEES9_SE_SG_Li384ELb1ELb1ELb1ELb0EEENS1_36VarlenDynamicPersistentTileSchedulerILi192ELi128ELi384ELi128ELb1ELb1ELb1ELb1ELb0ELb1EEEEEEEEEvNT_6ParamsE --------------------------
	.section	.nv.constant0._ZN7cutlass13device_kernelIN5flash11enable_sm90INS1_16FlashAttnFwdSm90INS1_25CollectiveMainloopFwdSm90ILi2EN4cute5tupleIJNS5_1CILi1EEES8_S8_EEENS6_IJNS7_ILi192EEENS7_ILi128EEENS7_ILi96EEEEEELi96ENS_10bfloat16_tEfNS_4arch4Sm90ELb0ELb1ELb0ELb1ELb1ELb0ELb0ELb0ELb1ELb1ELb1ELb0EEENS1_21CollectiveEpilogueFwdINS6_IJSA_SC_SB_EEES9_SE_SG_Li384ELb1ELb1ELb1ELb0EEENS1_36VarlenDynamicPersistentTileSchedulerILi192ELi128ELi384ELi128ELb1ELb1ELb1ELb1ELb0ELb1EEEEEEEEEvNT_6ParamsE,"a",@progbits
	.sectionflags	@""
	.align	4
.nv.constant0._ZN7cutlass13device_kernelIN5flash11enable_sm90INS1_16FlashAttnFwdSm90INS1_25CollectiveMainloopFwdSm90ILi2EN4cute5tupleIJNS5_1CILi1EEES8_S8_EEENS6_IJNS7_ILi192EEENS7_ILi128EEENS7_ILi96EEEEEELi96ENS_10bfloat16_tEfNS_4arch4Sm90ELb0ELb1ELb0ELb1ELb1ELb0ELb0ELb0ELb1ELb1ELb1ELb0EEENS1_21CollectiveEpilogueFwdINS6_IJSA_SC_SB_EEES9_SE_SG_Li384ELb1ELb1ELb1ELb0EEENS1_36VarlenDynamicPersistentTileSchedulerILi192ELi128ELi384ELi128ELb1ELb1ELb1ELb1ELb0ELb1EEEEEEEEEvNT_6ParamsE:
	.zero		3328


//--------------------- .nv.constant0._ZN7cutlass13device_kernelIN5flash11enable_sm90INS1_16FlashAttnFwdSm90INS1_25CollectiveMainloopFwdSm90ILi2EN4cute5tupleIJNS5_1CILi1EEES8_S8_EEENS6_IJNS7_ILi192EEENS7_ILi128EEENS7_ILi96EEEEEELi96ENS_10bfloat16_tEfNS_4arch4Sm90ELb0ELb1ELb0ELb1ELb1ELb1ELb0ELb0ELb1ELb1ELb1ELb0EEENS1_21CollectiveEpilogueFwdINS6_IJSA_SC_SB_EEES9_SE_SG_Li384ELb1ELb1ELb1ELb0EEENS1_36VarlenDynamicPersistentTileSchedulerILi192ELi128ELi384ELi128ELb1ELb1ELb1ELb1ELb0ELb1EEEEEEEEEvNT_6ParamsE --------------------------
	.section	.nv.constant0._ZN7cutlass13device_kernelIN5flash11enable_sm90INS1_16FlashAttnFwdSm90INS1_25CollectiveMainloopFwdSm90ILi2EN4cute5tupleIJNS5_1CILi1EEES8_S8_EEENS6_IJNS7_ILi192EEENS7_ILi128EEENS7_ILi96EEEEEELi96ENS_10bfloat16_tEfNS_4arch4Sm90ELb0ELb1ELb0ELb1ELb1ELb1ELb0ELb0ELb1ELb1ELb1ELb0EEENS1_21CollectiveEpilogueFwdINS6_IJSA_SC_SB_EEES9_SE_SG_Li384ELb1ELb1ELb1ELb0EEENS1_36VarlenDynamicPersistentTileSchedulerILi192ELi128ELi384ELi128ELb1ELb1ELb1ELb1ELb0ELb1EEEEEEEEEvNT_6ParamsE,"a",@progbits
	.sectionflags	@""
	.align	4
.nv.constant0._ZN7cutlass13device_kernelIN5flash11enable_sm90INS1_16FlashAttnFwdSm90INS1_25CollectiveMainloopFwdSm90ILi2EN4cute5tupleIJNS5_1CILi1EEES8_S8_EEENS6_IJNS7_ILi192EEENS7_ILi128EEENS7_ILi96EEEEEELi96ENS_10bfloat16_tEfNS_4arch4Sm90ELb0ELb1ELb0ELb1ELb1ELb1ELb0ELb0ELb1ELb1ELb1ELb0EEENS1_21CollectiveEpilogueFwdINS6_IJSA_SC_SB_EEES9_SE_SG_Li384ELb1ELb1ELb1ELb0EEENS1_36VarlenDynamicPersistentTileSchedulerILi192ELi128ELi384ELi128ELb1ELb1ELb1ELb1ELb0ELb1EEEEEEEEEvNT_6ParamsE:
	.zero		3328


//--------------------- .nv.constant0._ZN7cutlass13device_kernelIN5flash11enable_sm90INS1_16FlashAttnFwdSm90INS1_25CollectiveMainloopFwdSm90ILi2EN4cute5tupleIJNS5_1CILi1EEES8_S8_EEENS6_IJNS7_ILi192EEENS7_ILi128EEENS7_ILi96EEEEEELi96ENS_10bfloat16_tEfNS_4arch4Sm90ELb1ELb0ELb0ELb0ELb1ELb0ELb0ELb0ELb1ELb1ELb1ELb0EEENS1_21CollectiveEpilogueFwdINS6_IJSA_SC_SB_EEES9_SE_SG_Li384ELb0ELb1ELb1ELb0EEENS1_19SingleTileSchedulerILb0ELb1ELb1ELi192EEEEEEEEEvNT_6ParamsE --------------------------
	.section	.nv.constant0._ZN7cutlass13device_kernelIN5flash11enable_sm90INS1_16FlashAttnFwdSm90INS1_25CollectiveMainloopFwdSm90ILi2EN4cute5tupleIJNS5_1CILi1EEES8_S8_EEENS6_IJNS7_ILi192EEENS7_ILi128EEENS7_ILi96EEEEEELi96ENS_10bfloat16_tEfNS_4arch4Sm90ELb1ELb0ELb0ELb0ELb1ELb0ELb0ELb0ELb1ELb1ELb1ELb0EEENS1_21CollectiveEpilogueFwdINS6_IJSA_SC_SB_EEES9_SE_SG_Li384ELb0ELb1ELb1ELb0EEENS1_19SingleTileSchedulerILb0ELb1ELb1ELi192EEEEEEEEEvNT_6ParamsE,"a",@progbits
	.sectionflags	@""
	.align	4
.nv.constant0._ZN7cutlass13device_kernelIN5flash11enable_sm90INS1_16FlashAttnFwdSm90INS1_25CollectiveMainloopFwdSm90ILi2EN4cute5tupleIJNS5_1CILi1EEES8_S8_EEENS6_IJNS7_ILi192EEENS7_ILi128EEENS7_ILi96EEEEEELi96ENS_10bfloat16_tEfNS_4arch4Sm90ELb1ELb0ELb0ELb0ELb1ELb0ELb0ELb0ELb1ELb1ELb1ELb0EEENS1_21CollectiveEpilogueFwdINS6_IJSA_SC_SB_EEES9_SE_SG_Li384ELb0ELb1ELb1ELb0EEENS1_19SingleTileSchedulerILb0ELb1ELb1ELi192EEEEEEEEEvNT_6ParamsE:
	.zero		3200


//--------------------- .nv.constant0._ZN7cutlass13device_kernelIN5flash11enable_sm90INS1_16FlashAttnFwdSm90INS1_25CollectiveMainloopFwdSm90ILi2EN4cute5tupleIJNS5_1CILi1EEES8_S8_EEENS6_IJNS7_ILi192EEENS7_ILi128EEENS7_ILi96EEEEEELi96ENS_10bfloat16_tEfNS_4arch4Sm90ELb1ELb0ELb0ELb1ELb1ELb0ELb0ELb0ELb1ELb1ELb1ELb0EEENS1_21CollectiveEpilogueFwdINS6_IJSA_SC_SB_EEES9_SE_SG_Li384ELb1ELb1ELb1ELb0EEENS1_36VarlenDynamicPersistentTileSchedulerILi192ELi128ELi384ELi128ELb1ELb1ELb1ELb1ELb1ELb1EEEEEEEEEvNT_6ParamsE --------------------------
	.section	.nv.constant0._ZN7cutlass13device_kernelIN5flash11enable_sm90INS1_16FlashAttnFwdSm90INS1_25CollectiveMainloopFwdSm90ILi2EN4cute5tupleIJNS5_1CILi1EEES8_S8_EEENS6_IJNS7_ILi192EEENS7_ILi128EEENS7_ILi96EEEEEELi96ENS_10bfloat16_tEfNS_4arch4Sm90ELb1ELb0ELb0ELb1ELb1ELb0ELb0ELb0ELb1ELb1ELb1ELb0EEENS1_21CollectiveEpilogueFwdINS6_IJSA_SC_SB_EEES9_SE_SG_Li384ELb1ELb1ELb1ELb0EEENS1_36VarlenDynamicPersistentTileSchedulerILi192ELi128ELi384ELi128ELb1ELb1ELb1ELb1ELb1ELb1EEEEEEEEEvNT_6ParamsE,"a",@progbits
	.sectionflags	@""
	.align	4
.nv.constant0._ZN7cutlass13device_kernelIN5flash11enable_sm90INS1_16FlashAttnFwdSm90INS1_25CollectiveMainloopFwdSm90ILi2EN4cute5tupleIJNS5_1CILi1EEES8_S8_EEENS6_IJNS7_ILi192EEENS7_ILi128EEENS7_ILi96EEEEEELi96ENS_10bfloat16_tEfNS_4arch4Sm90ELb1ELb0ELb0ELb1ELb1ELb0ELb0ELb0ELb1ELb1ELb1ELb0EEENS1_21CollectiveEpilogueFwdINS6_IJSA_SC_SB_EEES9_SE_SG_Li384ELb1ELb1ELb1ELb0EEENS1_36VarlenDynamicPersistentTileSchedulerILi192ELi128ELi384ELi128ELb1ELb1ELb1ELb1ELb1ELb1EEEEEEEEEvNT_6ParamsE:
	.zero		3328


//--------------------- .nv.constant0._ZN7cutlass13device_kernelIN5flash11enable_sm90INS1_16FlashAttnFwdSm90INS1_25CollectiveMainloopFwdSm90ILi2EN4cute5tupleIJNS5_1CILi1EEES8_S8_EEENS6_IJNS7_ILi192EEENS7_ILi128EEENS7_ILi96EEEEEELi96ENS_10bfloat16_tEfNS_4arch4Sm90ELb1ELb0ELb0ELb1ELb1ELb1ELb0ELb0ELb1ELb1ELb1ELb0EEENS1_21CollectiveEpilogueFwdINS6_IJSA_SC_SB_EEES9_SE_SG_Li384ELb1ELb1ELb1ELb0EEENS1_36VarlenDynamicPersistentTileSchedulerILi192ELi128ELi384ELi128ELb1ELb1ELb1ELb1ELb1ELb1EEEEEEEEEvNT_6ParamsE --------------------------
	.section	.nv.constant0._ZN7cutlass13device_kernelIN5flash11enable_sm90INS1_16FlashAttnFwdSm90INS1_25CollectiveMainloopFwdSm90ILi2EN4cute5tupleIJNS5_1CILi1EEES8_S8_EEENS6_IJNS7_ILi192EEENS7_ILi128EEENS7_ILi96EEEEEELi96ENS_10bfloat16_tEfNS_4arch4Sm90ELb1ELb0ELb0ELb1ELb1ELb1ELb0ELb0ELb1ELb1ELb1ELb0EEENS1_21CollectiveEpilogueFwdINS6_IJSA_SC_SB_EEES9_SE_SG_Li384ELb1ELb1ELb1ELb0EEENS1_36VarlenDynamicPersistentTileSchedulerILi192ELi128ELi384ELi128ELb1ELb1ELb1ELb1ELb1ELb1EEEEEEEEEvNT_6ParamsE,"a",@progbits
	.sectionflags	@""
	.align	4
.nv.constant0._ZN7cutlass13device_kernelIN5flash11enable_sm90INS1_16FlashAttnFwdSm90INS1_25CollectiveMainloopFwdSm90ILi2EN4cute5tupleIJNS5_1CILi1EEES8_S8_EEENS6_IJNS7_ILi192EEENS7_ILi128EEENS7_ILi96EEEEEELi96ENS_10bfloat16_tEfNS_4arch4Sm90ELb1ELb0ELb0ELb1ELb1ELb1ELb0ELb0ELb1ELb1ELb1ELb0EEENS1_21CollectiveEpilogueFwdINS6_IJSA_SC_SB_EEES9_SE_SG_Li384ELb1ELb1ELb1ELb0EEENS1_36VarlenDynamicPersistentTileSchedulerILi192ELi128ELi384ELi128ELb1ELb1ELb1ELb1ELb1ELb1EEEEEEEEEvNT_6ParamsE:
	.zero		3328


//--------------------- SYMBOLS --------------------------

	.type		.nv.reservedSmem.offset0,@object
	.size		.nv.reservedSmem.offset0,0x4
	.type		__assertfail,@function
